	.target	sm_100a

	.elftype	@"ET_EXEC"


//--------------------- .note.nv.tkinfo           --------------------------
	.section	.note.nv.tkinfo,"",@"SHT_NOTE"
	.sectionflags	@"SHF_NOTE_NV_TKINFO"
	.tkinfo
        /*0018*/ 	.word	0x00000002
        /*0030*/ 	.string	""
        /*0030*/ 	.string	"ptxas"
        /*0030*/ 	.string	"Cuda compilation tools, release 13.0, V13.0.88"
        /*0030*/ 	.string	"Build cuda_13.0.r13.0/compiler.36424714_0"
        /*0030*/ 	.string	"-arch sm_100a -m 64 "



//--------------------- .note.nv.cuinfo           --------------------------
	.section	.note.nv.cuinfo,"",@"SHT_NOTE"
	.sectionflags	@"SHF_NOTE_NV_CUINFO"
        /*0018*/ 	.short	0x0002
        /*001a*/ 	.short	0x0064
        /*001c*/ 	.short	0x0082
	.zero		2


//--------------------- .nv.info                  --------------------------
	.section	.nv.info,"",@"SHT_CUDA_INFO"
	.align	4


	//----- nvinfo : EIATTR_REGCOUNT
	.align		4
        /*0000*/ 	.byte	0x04, 0x2f
        /*0002*/ 	.short	(.L_27 - .L_26)
	.align		4
.L_26:
        /*0004*/ 	.word	index@(_ZN4mmha33masked_multihead_attention_kernelIfLi64ELi64ELi4ELi16ELi64ELb0ELb0EEEv26Multihead_attention_paramsIT_XT5_EE)
        /*0008*/ 	.word	0x00000040


	//----- nvinfo : EIATTR_FRAME_SIZE
	.align		4
.L_27:
        /*000c*/ 	.byte	0x04, 0x11
        /*000e*/ 	.short	(.L_29 - .L_28)
	.align		4
.L_28:
        /*0010*/ 	.word	index@(_ZN4mmha33masked_multihead_attention_kernelIfLi64ELi64ELi4ELi16ELi64ELb0ELb0EEEv26Multihead_attention_paramsIT_XT5_EE)
        /*0014*/ 	.word	0x00000000


	//----- nvinfo : EIATTR_REGCOUNT
	.align		4
.L_29:
        /*0018*/ 	.byte	0x04, 0x2f
        /*001a*/ 	.short	(.L_31 - .L_30)
	.align		4
.L_30:
        /*001c*/ 	.word	index@(_ZN4mmha33masked_multihead_attention_kernelIfLi64ELi64ELi2ELi16ELi128ELb0ELb0EEEv26Multihead_attention_paramsIT_XT5_EE)
        /*0020*/ 	.word	0x00000060


	//----- nvinfo : EIATTR_FRAME_SIZE
	.align		4
.L_31:
        /*0024*/ 	.byte	0x04, 0x11
        /*0026*/ 	.short	(.L_33 - .L_32)
	.align		4
.L_32:
        /*0028*/ 	.word	index@(_ZN4mmha33masked_multihead_attention_kernelIfLi64ELi64ELi2ELi16ELi128ELb0ELb0EEEv26Multihead_attention_paramsIT_XT5_EE)
        /*002c*/ 	.word	0x00000000


	//----- nvinfo : EIATTR_REGCOUNT
	.align		4
.L_33:
        /*0030*/ 	.byte	0x04, 0x2f
        /*0032*/ 	.short	(.L_35 - .L_34)
	.align		4
.L_34:
        /*0034*/ 	.word	index@(_ZN4mmha33masked_multihead_attention_kernelIfLi64ELi64ELi1ELi16ELi256ELb0ELb0EEEv26Multihead_attention_paramsIT_XT5_EE)
        /*0038*/ 	.word	0x000000a6


	//----- nvinfo : EIATTR_FRAME_SIZE
	.align		4
.L_35:
        /*003c*/ 	.byte	0x04, 0x11
        /*003e*/ 	.short	(.L_37 - .L_36)
	.align		4
.L_36:
        /*0040*/ 	.word	index@(_ZN4mmha33masked_multihead_attention_kernelIfLi64ELi64ELi1ELi16ELi256ELb0ELb0EEEv26Multihead_attention_paramsIT_XT5_EE)
        /*0044*/ 	.word	0x00000000


	//----- nvinfo : EIATTR_REGCOUNT
	.align		4
.L_37:
        /*0048*/ 	.byte	0x04, 0x2f
        /*004a*/ 	.short	(.L_39 - .L_38)
	.align		4
.L_38:
        /*004c*/ 	.word	index@(_ZN4mmha33masked_multihead_attention_kernelIfLi64ELi64ELi4ELi16ELi64ELb0ELb1EEEv26Multihead_attention_paramsIT_XT5_EE)
        /*0050*/ 	.word	0x00000040


	//----- nvinfo : EIATTR_FRAME_SIZE
	.align		4
.L_39:
        /*0054*/ 	.byte	0x04, 0x11
        /*0056*/ 	.short	(.L_41 - .L_40)
	.align		4
.L_40:
        /*0058*/ 	.word	index@(_ZN4mmha33masked_multihead_attention_kernelIfLi64ELi64ELi4ELi16ELi64ELb0ELb1EEEv26Multihead_attention_paramsIT_XT5_EE)
        /*005c*/ 	.word	0x00000000


	//----- nvinfo : EIATTR_REGCOUNT
	.align		4
.L_41:
        /*0060*/ 	.byte	0x04, 0x2f
        /*0062*/ 	.short	(.L_43 - .L_42)
	.align		4
.L_42:
        /*0064*/ 	.word	index@(_ZN4mmha33masked_multihead_attention_kernelIfLi64ELi64ELi2ELi16ELi128ELb0ELb1EEEv26Multihead_attention_paramsIT_XT5_EE)
        /*0068*/ 	.word	0x0000005e


	//----- nvinfo : EIATTR_FRAME_SIZE
	.align		4
.L_43:
        /*006c*/ 	.byte	0x04, 0x11
        /*006e*/ 	.short	(.L_45 - .L_44)
	.align		4
.L_44:
        /*0070*/ 	.word	index@(_ZN4mmha33masked_multihead_attention_kernelIfLi64ELi64ELi2ELi16ELi128ELb0ELb1EEEv26Multihead_attention_paramsIT_XT5_EE)
        /*0074*/ 	.word	0x00000000


	//----- nvinfo : EIATTR_REGCOUNT
	.align		4
.L_45:
        /*0078*/ 	.byte	0x04, 0x2f
        /*007a*/ 	.short	(.L_47 - .L_46)
	.align		4
.L_46:
        /*007c*/ 	.word	index@(_ZN4mmha33masked_multihead_attention_kernelIfLi64ELi64ELi1ELi16ELi256ELb0ELb1EEEv26Multihead_attention_paramsIT_XT5_EE)
        /*0080*/ 	.word	0x0000009d


	//----- nvinfo : EIATTR_FRAME_SIZE
	.align		4
.L_47:
        /*0084*/ 	.byte	0x04, 0x11
        /*0086*/ 	.short	(.L_49 - .L_48)
	.align		4
.L_48:
        /*0088*/ 	.word	index@(_ZN4mmha33masked_multihead_attention_kernelIfLi64ELi64ELi1ELi16ELi256ELb0ELb1EEEv26Multihead_attention_paramsIT_XT5_EE)
        /*008c*/ 	.word	0x00000000


	//----- nvinfo : EIATTR_REGCOUNT
	.align		4
.L_49:
        /*0090*/ 	.byte	0x04, 0x2f
        /*0092*/ 	.short	(.L_51 - .L_50)
	.align		4
.L_50:
        /*0094*/ 	.word	index@(_ZN4mmha33masked_multihead_attention_kernelItLi64ELi64ELi4ELi8ELi64ELb0ELb0EEEv26Multihead_attention_paramsIT_XT5_EE)
        /*0098*/ 	.word	0x00000038


	//----- nvinfo : EIATTR_FRAME_SIZE
	.align		4
.L_51:
        /*009c*/ 	.byte	0x04, 0x11
        /*009e*/ 	.short	(.L_53 - .L_52)
	.align		4
.L_52:
        /*00a0*/ 	.word	index@(_ZN4mmha33masked_multihead_attention_kernelItLi64ELi64ELi4ELi8ELi64ELb0ELb0EEEv26Multihead_attention_paramsIT_XT5_EE)
        /*00a4*/ 	.word	0x00000000


	//----- nvinfo : EIATTR_REGCOUNT
	.align		4
.L_53:
        /*00a8*/ 	.byte	0x04, 0x2f
        /*00aa*/ 	.short	(.L_55 - .L_54)
	.align		4
.L_54:
        /*00ac*/ 	.word	index@(_ZN4mmha33masked_multihead_attention_kernelItLi64ELi64ELi2ELi8ELi128ELb0ELb0EEEv26Multihead_attention_paramsIT_XT5_EE)
        /*00b0*/ 	.word	0x00000040


	//----- nvinfo : EIATTR_FRAME_SIZE
	.align		4
.L_55:
        /*00b4*/ 	.byte	0x04, 0x11
        /*00b6*/ 	.short	(.L_57 - .L_56)
	.align		4
.L_56:
        /*00b8*/ 	.word	index@(_ZN4mmha33masked_multihead_attention_kernelItLi64ELi64ELi2ELi8ELi128ELb0ELb0EEEv26Multihead_attention_paramsIT_XT5_EE)
        /*00bc*/ 	.word	0x00000000


	//----- nvinfo : EIATTR_REGCOUNT
	.align		4
.L_57:
        /*00c0*/ 	.byte	0x04, 0x2f
        /*00c2*/ 	.short	(.L_59 - .L_58)
	.align		4
.L_58:
        /*00c4*/ 	.word	index@(_ZN4mmha33masked_multihead_attention_kernelItLi64ELi64ELi1ELi8ELi256ELb0ELb0EEEv26Multihead_attention_paramsIT_XT5_EE)
        /*00c8*/ 	.word	0x00000060


	//----- nvinfo : EIATTR_FRAME_SIZE
	.align		4
.L_59:
        /*00cc*/ 	.byte	0x04, 0x11
        /*00ce*/ 	.short	(.L_61 - .L_60)
	.align		4
.L_60:
        /*00d0*/ 	.word	index@(_ZN4mmha33masked_multihead_attention_kernelItLi64ELi64ELi1ELi8ELi256ELb0ELb0EEEv26Multihead_attention_paramsIT_XT5_EE)
        /*00d4*/ 	.word	0x00000000


	//----- nvinfo : EIATTR_REGCOUNT
	.align		4
.L_61:
        /*00d8*/ 	.byte	0x04, 0x2f
        /*00da*/ 	.short	(.L_63 - .L_62)
	.align		4
.L_62:
        /*00dc*/ 	.word	index@(_ZN4mmha33masked_multihead_attention_kernelItLi64ELi64ELi4ELi8ELi64ELb0ELb1EEEv26Multihead_attention_paramsIT_XT5_EE)
        /*00e0*/ 	.word	0x00000038


	//----- nvinfo : EIATTR_FRAME_SIZE
	.align		4
.L_63:
        /*00e4*/ 	.byte	0x04, 0x11
        /*00e6*/ 	.short	(.L_65 - .L_64)
	.align		4
.L_64:
        /*00e8*/ 	.word	index@(_ZN4mmha33masked_multihead_attention_kernelItLi64ELi64ELi4ELi8ELi64ELb0ELb1EEEv26Multihead_attention_paramsIT_XT5_EE)
        /*00ec*/ 	.word	0x00000000


	//----- nvinfo : EIATTR_REGCOUNT
	.align		4
.L_65:
        /*00f0*/ 	.byte	0x04, 0x2f
        /*00f2*/ 	.short	(.L_67 - .L_66)
	.align		4
.L_66:
        /*00f4*/ 	.word	index@(_ZN4mmha33masked_multihead_attention_kernelItLi64ELi64ELi2ELi8ELi128ELb0ELb1EEEv26Multihead_attention_paramsIT_XT5_EE)
        /*00f8*/ 	.word	0x00000040


	//----- nvinfo : EIATTR_FRAME_SIZE
	.align		4
.L_67:
        /*00fc*/ 	.byte	0x04, 0x11
        /*00fe*/ 	.short	(.L_69 - .L_68)
	.align		4
.L_68:
        /*0100*/ 	.word	index@(_ZN4mmha33masked_multihead_attention_kernelItLi64ELi64ELi2ELi8ELi128ELb0ELb1EEEv26Multihead_attention_paramsIT_XT5_EE)
        /*0104*/ 	.word	0x00000000


	//----- nvinfo : EIATTR_REGCOUNT
	.align		4
.L_69:
        /*0108*/ 	.byte	0x04, 0x2f
        /*010a*/ 	.short	(.L_71 - .L_70)
	.align		4
.L_70:
        /*010c*/ 	.word	index@(_ZN4mmha33masked_multihead_attention_kernelItLi64ELi64ELi1ELi8ELi256ELb0ELb1EEEv26Multihead_attention_paramsIT_XT5_EE)
        /*0110*/ 	.word	0x0000005b


	//----- nvinfo : EIATTR_FRAME_SIZE
	.align		4
.L_71:
        /*0114*/ 	.byte	0x04, 0x11
        /*0116*/ 	.short	(.L_73 - .L_72)
	.align		4
.L_72:
        /*0118*/ 	.word	index@(_ZN4mmha33masked_multihead_attention_kernelItLi64ELi64ELi1ELi8ELi256ELb0ELb1EEEv26Multihead_attention_paramsIT_XT5_EE)
        /*011c*/ 	.word	0x00000000


	//----- nvinfo : EIATTR_REGCOUNT
	.align		4
.L_73:
        /*0120*/ 	.byte	0x04, 0x2f
        /*0122*/ 	.short	(.L_75 - .L_74)
	.align		4
.L_74:
        /*0124*/ 	.word	index@(_ZN4mmha33masked_multihead_attention_kernelIfLi64ELi64ELi4ELi16ELi64ELb1ELb0EEEv26Multihead_attention_paramsIT_XT5_EE)
        /*0128*/ 	.word	0x00000060


	//----- nvinfo : EIATTR_FRAME_SIZE
	.align		4
.L_75:
        /*012c*/ 	.byte	0x04, 0x11
        /*012e*/ 	.short	(.L_77 - .L_76)
	.align		4
.L_76:
        /*0130*/ 	.word	index@(_ZN4mmha33masked_multihead_attention_kernelIfLi64ELi64ELi4ELi16ELi64ELb1ELb0EEEv26Multihead_attention_paramsIT_XT5_EE)
        /*0134*/ 	.word	0x00000000


	//----- nvinfo : EIATTR_REGCOUNT
	.align		4
.L_77:
        /*0138*/ 	.byte	0x04, 0x2f
        /*013a*/ 	.short	(.L_79 - .L_78)
	.align		4
.L_78:
        /*013c*/ 	.word	index@(_ZN4mmha33masked_multihead_attention_kernelIfLi64ELi64ELi2ELi16ELi128ELb1ELb0EEEv26Multihead_attention_paramsIT_XT5_EE)
        /*0140*/ 	.word	0x00000080


	//----- nvinfo : EIATTR_FRAME_SIZE
	.align		4
.L_79:
        /*0144*/ 	.byte	0x04, 0x11
        /*0146*/ 	.short	(.L_81 - .L_80)
	.align		4
.L_80:
        /*0148*/ 	.word	index@(_ZN4mmha33masked_multihead_attention_kernelIfLi64ELi64ELi2ELi16ELi128ELb1ELb0EEEv26Multihead_attention_paramsIT_XT5_EE)
        /*014c*/ 	.word	0x00000000


	//----- nvinfo : EIATTR_REGCOUNT
	.align		4
.L_81:
        /*0150*/ 	.byte	0x04, 0x2f
        /*0152*/ 	.short	(.L_83 - .L_82)
	.align		4
.L_82:
        /*0154*/ 	.word	index@(_ZN4mmha33masked_multihead_attention_kernelIfLi64ELi64ELi1ELi16ELi256ELb1ELb0EEEv26Multihead_attention_paramsIT_XT5_EE)
        /*0158*/ 	.word	0x000000fb


	//----- nvinfo : EIATTR_FRAME_SIZE
	.align		4
.L_83:
        /*015c*/ 	.byte	0x04, 0x11
        /*015e*/ 	.short	(.L_85 - .L_84)
	.align		4
.L_84:
        /*0160*/ 	.word	index@(_ZN4mmha33masked_multihead_attention_kernelIfLi64ELi64ELi1ELi16ELi256ELb1ELb0EEEv26Multihead_attention_paramsIT_XT5_EE)
        /*0164*/ 	.word	0x00000000


	//----- nvinfo : EIATTR_REGCOUNT
	.align		4
.L_85:
        /*0168*/ 	.byte	0x04, 0x2f
        /*016a*/ 	.short	(.L_87 - .L_86)
	.align		4
.L_86:
        /*016c*/ 	.word	index@(_ZN4mmha33masked_multihead_attention_kernelIfLi64ELi64ELi4ELi16ELi64ELb1ELb1EEEv26Multihead_attention_paramsIT_XT5_EE)
        /*0170*/ 	.word	0x00000060


	//----- nvinfo : EIATTR_FRAME_SIZE
	.align		4
.L_87:
        /*0174*/ 	.byte	0x04, 0x11
        /*0176*/ 	.short	(.L_89 - .L_88)
	.align		4
.L_88:
        /*0178*/ 	.word	index@(_ZN4mmha33masked_multihead_attention_kernelIfLi64ELi64ELi4ELi16ELi64ELb1ELb1EEEv26Multihead_attention_paramsIT_XT5_EE)
        /*017c*/ 	.word	0x00000000


	//----- nvinfo : EIATTR_REGCOUNT
	.align		4
.L_89:
        /*0180*/ 	.byte	0x04, 0x2f
        /*0182*/ 	.short	(.L_91 - .L_90)
	.align		4
.L_90:
        /*0184*/ 	.word	index@(_ZN4mmha33masked_multihead_attention_kernelIfLi64ELi64ELi2ELi16ELi128ELb1ELb1EEEv26Multihead_attention_paramsIT_XT5_EE)
        /*0188*/ 	.word	0x00000080


	//----- nvinfo : EIATTR_FRAME_SIZE
	.align		4
.L_91:
        /*018c*/ 	.byte	0x04, 0x11
        /*018e*/ 	.short	(.L_93 - .L_92)
	.align		4
.L_92:
        /*0190*/ 	.word	index@(_ZN4mmha33masked_multihead_attention_kernelIfLi64ELi64ELi2ELi16ELi128ELb1ELb1EEEv26Multihead_attention_paramsIT_XT5_EE)
        /*0194*/ 	.word	0x00000000


	//----- nvinfo : EIATTR_REGCOUNT
	.align		4
.L_93:
        /*0198*/ 	.byte	0x04, 0x2f
        /*019a*/ 	.short	(.L_95 - .L_94)
	.align		4
.L_94:
        /*019c*/ 	.word	index@(_ZN4mmha33masked_multihead_attention_kernelIfLi64ELi64ELi1ELi16ELi256ELb1ELb1EEEv26Multihead_attention_paramsIT_XT5_EE)
        /*01a0*/ 	.word	0x000000ff


	//----- nvinfo : EIATTR_FRAME_SIZE
	.align		4
.L_95:
        /*01a4*/ 	.byte	0x04, 0x11
        /*01a6*/ 	.short	(.L_97 - .L_96)
	.align		4
.L_96:
        /*01a8*/ 	.word	index@(_ZN4mmha33masked_multihead_attention_kernelIfLi64ELi64ELi1ELi16ELi256ELb1ELb1EEEv26Multihead_attention_paramsIT_XT5_EE)
        /*01ac*/ 	.word	0x00000000


	//----- nvinfo : EIATTR_REGCOUNT
	.align		4
.L_97:
        /*01b0*/ 	.byte	0x04, 0x2f
        /*01b2*/ 	.short	(.L_99 - .L_98)
	.align		4
.L_98:
        /*01b4*/ 	.word	index@(_ZN4mmha33masked_multihead_attention_kernelItLi64ELi64ELi4ELi8ELi64ELb1ELb0EEEv26Multihead_attention_paramsIT_XT5_EE)
        /*01b8*/ 	.word	0x00000037


	//----- nvinfo : EIATTR_FRAME_SIZE
	.align		4
.L_99:
        /*01bc*/ 	.byte	0x04, 0x11
        /*01be*/ 	.short	(.L_101 - .L_100)
	.align		4
.L_100:
        /*01c0*/ 	.word	index@(_ZN4mmha33masked_multihead_attention_kernelItLi64ELi64ELi4ELi8ELi64ELb1ELb0EEEv26Multihead_attention_paramsIT_XT5_EE)
        /*01c4*/ 	.word	0x00000000


	//----- nvinfo : EIATTR_REGCOUNT
	.align		4
.L_101:
        /*01c8*/ 	.byte	0x04, 0x2f
        /*01ca*/ 	.short	(.L_103 - .L_102)
	.align		4
.L_102:
        /*01cc*/ 	.word	index@(_ZN4mmha33masked_multihead_attention_kernelItLi64ELi64ELi2ELi8ELi128ELb1ELb0EEEv26Multihead_attention_paramsIT_XT5_EE)
        /*01d0*/ 	.word	0x0000004d


	//----- nvinfo : EIATTR_FRAME_SIZE
	.align		4
.L_103:
        /*01d4*/ 	.byte	0x04, 0x11
        /*01d6*/ 	.short	(.L_105 - .L_104)
	.align		4
.L_104:
        /*01d8*/ 	.word	index@(_ZN4mmha33masked_multihead_attention_kernelItLi64ELi64ELi2ELi8ELi128ELb1ELb0EEEv26Multihead_attention_paramsIT_XT5_EE)
        /*01dc*/ 	.word	0x00000000


	//----- nvinfo : EIATTR_REGCOUNT
	.align		4
.L_105:
        /*01e0*/ 	.byte	0x04, 0x2f
        /*01e2*/ 	.short	(.L_107 - .L_106)
	.align		4
.L_106:
        /*01e4*/ 	.word	index@(_ZN4mmha33masked_multihead_attention_kernelItLi64ELi64ELi1ELi8ELi256ELb1ELb0EEEv26Multihead_attention_paramsIT_XT5_EE)
        /*01e8*/ 	.word	0x00000079


	//----- nvinfo : EIATTR_FRAME_SIZE
	.align		4
.L_107:
        /*01ec*/ 	.byte	0x04, 0x11
        /*01ee*/ 	.short	(.L_109 - .L_108)
	.align		4
.L_108:
        /*01f0*/ 	.word	index@(_ZN4mmha33masked_multihead_attention_kernelItLi64ELi64ELi1ELi8ELi256ELb1ELb0EEEv26Multihead_attention_paramsIT_XT5_EE)
        /*01f4*/ 	.word	0x00000000


	//----- nvinfo : EIATTR_REGCOUNT
	.align		4
.L_109:
        /*01f8*/ 	.byte	0x04, 0x2f
        /*01fa*/ 	.short	(.L_111 - .L_110)
	.align		4
.L_110:
        /*01fc*/ 	.word	index@(_ZN4mmha33masked_multihead_attention_kernelItLi64ELi64ELi4ELi8ELi64ELb1ELb1EEEv26Multihead_attention_paramsIT_XT5_EE)
        /*0200*/ 	.word	0x00000037


	//----- nvinfo : EIATTR_FRAME_SIZE
	.align		4
.L_111:
        /*0204*/ 	.byte	0x04, 0x11
        /*0206*/ 	.short	(.L_113 - .L_112)
	.align		4
.L_112:
        /*0208*/ 	.word	index@(_ZN4mmha33masked_multihead_attention_kernelItLi64ELi64ELi4ELi8ELi64ELb1ELb1EEEv26Multihead_attention_paramsIT_XT5_EE)
        /*020c*/ 	.word	0x00000000


	//----- nvinfo : EIATTR_REGCOUNT
	.align		4
.L_113:
        /*0210*/ 	.byte	0x04, 0x2f
        /*0212*/ 	.short	(.L_115 - .L_114)
	.align		4
.L_114:
        /*0214*/ 	.word	index@(_ZN4mmha33masked_multihead_attention_kernelItLi64ELi64ELi2ELi8ELi128ELb1ELb1EEEv26Multihead_attention_paramsIT_XT5_EE)
        /*0218*/ 	.word	0x0000004f


	//----- nvinfo : EIATTR_FRAME_SIZE
	.align		4
.L_115:
        /*021c*/ 	.byte	0x04, 0x11
        /*021e*/ 	.short	(.L_117 - .L_116)
	.align		4
.L_116:
        /*0220*/ 	.word	index@(_ZN4mmha33masked_multihead_attention_kernelItLi64ELi64ELi2ELi8ELi128ELb1ELb1EEEv26Multihead_attention_paramsIT_XT5_EE)
        /*0224*/ 	.word	0x00000000


	//----- nvinfo : EIATTR_REGCOUNT
	.align		4
.L_117:
        /*0228*/ 	.byte	0x04, 0x2f
        /*022a*/ 	.short	(.L_119 - .L_118)
	.align		4
.L_118:
        /*022c*/ 	.word	index@(_ZN4mmha33masked_multihead_attention_kernelItLi64ELi64ELi1ELi8ELi256ELb1ELb1EEEv26Multihead_attention_paramsIT_XT5_EE)
        /*0230*/ 	.word	0x0000007b


	//----- nvinfo : EIATTR_FRAME_SIZE
	.align		4
.L_119:
        /*0234*/ 	.byte	0x04, 0x11
        /*0236*/ 	.short	(.L_121 - .L_120)
	.align		4
.L_120:
        /*0238*/ 	.word	index@(_ZN4mmha33masked_multihead_attention_kernelItLi64ELi64ELi1ELi8ELi256ELb1ELb1EEEv26Multihead_attention_paramsIT_XT5_EE)
        /*023c*/ 	.word	0x00000000


	//----- nvinfo : EIATTR_MIN_STACK_SIZE
	.align		4
.L_121:
        /*0240*/ 	.byte	0x04, 0x12
        /*0242*/ 	.short	(.L_123 - .L_122)
	.align		4
.L_122:
        /*0244*/ 	.word	index@(_ZN4mmha33masked_multihead_attention_kernelItLi64ELi64ELi1ELi8ELi256ELb1ELb1EEEv26Multihead_attention_paramsIT_XT5_EE)
        /*0248*/ 	.word	0x00000000


	//----- nvinfo : EIATTR_MIN_STACK_SIZE
	.align		4
.L_123:
        /*024c*/ 	.byte	0x04, 0x12
        /*024e*/ 	.short	(.L_125 - .L_124)
	.align		4
.L_124:
        /*0250*/ 	.word	index@(_ZN4mmha33masked_multihead_attention_kernelItLi64ELi64ELi2ELi8ELi128ELb1ELb1EEEv26Multihead_attention_paramsIT_XT5_EE)
        /*0254*/ 	.word	0x00000000


	//----- nvinfo : EIATTR_MIN_STACK_SIZE
	.align		4
.L_125:
        /*0258*/ 	.byte	0x04, 0x12
        /*025a*/ 	.short	(.L_127 - .L_126)
	.align		4
.L_126:
        /*025c*/ 	.word	index@(_ZN4mmha33masked_multihead_attention_kernelItLi64ELi64ELi4ELi8ELi64ELb1ELb1EEEv26Multihead_attention_paramsIT_XT5_EE)
        /*0260*/ 	.word	0x00000000


	//----- nvinfo : EIATTR_MIN_STACK_SIZE
	.align		4
.L_127:
        /*0264*/ 	.byte	0x04, 0x12
        /*0266*/ 	.short	(.L_129 - .L_128)
	.align		4
.L_128:
        /*0268*/ 	.word	index@(_ZN4mmha33masked_multihead_attention_kernelItLi64ELi64ELi1ELi8ELi256ELb1ELb0EEEv26Multihead_attention_paramsIT_XT5_EE)
        /*026c*/ 	.word	0x00000000


	//----- nvinfo : EIATTR_MIN_STACK_SIZE
	.align		4
.L_129:
        /*0270*/ 	.byte	0x04, 0x12
        /*0272*/ 	.short	(.L_131 - .L_130)
	.align		4
.L_130:
        /*0274*/ 	.word	index@(_ZN4mmha33masked_multihead_attention_kernelItLi64ELi64ELi2ELi8ELi128ELb1ELb0EEEv26Multihead_attention_paramsIT_XT5_EE)
        /*0278*/ 	.word	0x00000000


	//----- nvinfo : EIATTR_MIN_STACK_SIZE
	.align		4
.L_131:
        /*027c*/ 	.byte	0x04, 0x12
        /*027e*/ 	.short	(.L_133 - .L_132)
	.align		4
.L_132:
        /*0280*/ 	.word	index@(_ZN4mmha33masked_multihead_attention_kernelItLi64ELi64ELi4ELi8ELi64ELb1ELb0EEEv26Multihead_attention_paramsIT_XT5_EE)
        /*0284*/ 	.word	0x00000000


	//----- nvinfo : EIATTR_MIN_STACK_SIZE
	.align		4
.L_133:
        /*0288*/ 	.byte	0x04, 0x12
        /*028a*/ 	.short	(.L_135 - .L_134)
	.align		4
.L_134:
        /*028c*/ 	.word	index@(_ZN4mmha33masked_multihead_attention_kernelIfLi64ELi64ELi1ELi16ELi256ELb1ELb1EEEv26Multihead_attention_paramsIT_XT5_EE)
        /*0290*/ 	.word	0x00000000


	//----- nvinfo : EIATTR_MIN_STACK_SIZE
	.align		4
.L_135:
        /*0294*/ 	.byte	0x04, 0x12
        /*0296*/ 	.short	(.L_137 - .L_136)
	.align		4
.L_136:
        /*0298*/ 	.word	index@(_ZN4mmha33masked_multihead_attention_kernelIfLi64ELi64ELi2ELi16ELi128ELb1ELb1EEEv26Multihead_attention_paramsIT_XT5_EE)
        /*029c*/ 	.word	0x00000000


	//----- nvinfo : EIATTR_MIN_STACK_SIZE
	.align		4
.L_137:
        /*02a0*/ 	.byte	0x04, 0x12
        /*02a2*/ 	.short	(.L_139 - .L_138)
	.align		4
.L_138:
        /*02a4*/ 	.word	index@(_ZN4mmha33masked_multihead_attention_kernelIfLi64ELi64ELi4ELi16ELi64ELb1ELb1EEEv26Multihead_attention_paramsIT_XT5_EE)
        /*02a8*/ 	.word	0x00000000


	//----- nvinfo : EIATTR_MIN_STACK_SIZE
	.align		4
.L_139:
        /*02ac*/ 	.byte	0x04, 0x12
        /*02ae*/ 	.short	(.L_141 - .L_140)
	.align		4
.L_140:
        /*02b0*/ 	.word	index@(_ZN4mmha33masked_multihead_attention_kernelIfLi64ELi64ELi1ELi16ELi256ELb1ELb0EEEv26Multihead_attention_paramsIT_XT5_EE)
        /*02b4*/ 	.word	0x00000000


	//----- nvinfo : EIATTR_MIN_STACK_SIZE
	.align		4
.L_141:
        /*02b8*/ 	.byte	0x04, 0x12
        /*02ba*/ 	.short	(.L_143 - .L_142)
	.align		4
.L_142:
        /*02bc*/ 	.word	index@(_ZN4mmha33masked_multihead_attention_kernelIfLi64ELi64ELi2ELi16ELi128ELb1ELb0EEEv26Multihead_attention_paramsIT_XT5_EE)
        /*02c0*/ 	.word	0x00000000


	//----- nvinfo : EIATTR_MIN_STACK_SIZE
	.align		4
.L_143:
        /*02c4*/ 	.byte	0x04, 0x12
        /*02c6*/ 	.short	(.L_145 - .L_144)
	.align		4
.L_144:
        /*02c8*/ 	.word	index@(_ZN4mmha33masked_multihead_attention_kernelIfLi64ELi64ELi4ELi16ELi64ELb1ELb0EEEv26Multihead_attention_paramsIT_XT5_EE)
        /*02cc*/ 	.word	0x00000000


	//----- nvinfo : EIATTR_MIN_STACK_SIZE
	.align		4
.L_145:
        /*02d0*/ 	.byte	0x04, 0x12
        /*02d2*/ 	.short	(.L_147 - .L_146)
	.align		4
.L_146:
        /*02d4*/ 	.word	index@(_ZN4mmha33masked_multihead_attention_kernelItLi64ELi64ELi1ELi8ELi256ELb0ELb1EEEv26Multihead_attention_paramsIT_XT5_EE)
        /*02d8*/ 	.word	0x00000000


	//----- nvinfo : EIATTR_MIN_STACK_SIZE
	.align		4
.L_147:
        /*02dc*/ 	.byte	0x04, 0x12
        /*02de*/ 	.short	(.L_149 - .L_148)
	.align		4
.L_148:
        /*02e0*/ 	.word	index@(_ZN4mmha33masked_multihead_attention_kernelItLi64ELi64ELi2ELi8ELi128ELb0ELb1EEEv26Multihead_attention_paramsIT_XT5_EE)
        /*02e4*/ 	.word	0x00000000


	//----- nvinfo : EIATTR_MIN_STACK_SIZE
	.align		4
.L_149:
        /*02e8*/ 	.byte	0x04, 0x12
        /*02ea*/ 	.short	(.L_151 - .L_150)
	.align		4
.L_150:
        /*02ec*/ 	.word	index@(_ZN4mmha33masked_multihead_attention_kernelItLi64ELi64ELi4ELi8ELi64ELb0ELb1EEEv26Multihead_attention_paramsIT_XT5_EE)
        /*02f0*/ 	.word	0x00000000


	//----- nvinfo : EIATTR_MIN_STACK_SIZE
	.align		4
.L_151:
        /*02f4*/ 	.byte	0x04, 0x12
        /*02f6*/ 	.short	(.L_153 - .L_152)
	.align		4
.L_152:
        /*02f8*/ 	.word	index@(_ZN4mmha33masked_multihead_attention_kernelItLi64ELi64ELi1ELi8ELi256ELb0ELb0EEEv26Multihead_attention_paramsIT_XT5_EE)
        /*02fc*/ 	.word	0x00000000


	//----- nvinfo : EIATTR_MIN_STACK_SIZE
	.align		4
.L_153:
        /*0300*/ 	.byte	0x04, 0x12
        /*0302*/ 	.short	(.L_155 - .L_154)
	.align		4
.L_154:
        /*0304*/ 	.word	index@(_ZN4mmha33masked_multihead_attention_kernelItLi64ELi64ELi2ELi8ELi128ELb0ELb0EEEv26Multihead_attention_paramsIT_XT5_EE)
        /*0308*/ 	.word	0x00000000


	//----- nvinfo : EIATTR_MIN_STACK_SIZE
	.align		4
.L_155:
        /*030c*/ 	.byte	0x04, 0x12
        /*030e*/ 	.short	(.L_157 - .L_156)
	.align		4
.L_156:
        /*0310*/ 	.word	index@(_ZN4mmha33masked_multihead_attention_kernelItLi64ELi64ELi4ELi8ELi64ELb0ELb0EEEv26Multihead_attention_paramsIT_XT5_EE)
        /*0314*/ 	.word	0x00000000


	//----- nvinfo : EIATTR_MIN_STACK_SIZE
	.align		4
.L_157:
        /*0318*/ 	.byte	0x04, 0x12
        /*031a*/ 	.short	(.L_159 - .L_158)
	.align		4
.L_158:
        /*031c*/ 	.word	index@(_ZN4mmha33masked_multihead_attention_kernelIfLi64ELi64ELi1ELi16ELi256ELb0ELb1EEEv26Multihead_attention_paramsIT_XT5_EE)
        /*0320*/ 	.word	0x00000000


	//----- nvinfo : EIATTR_MIN_STACK_SIZE
	.align		4
.L_159:
        /*0324*/ 	.byte	0x04, 0x12
        /*0326*/ 	.short	(.L_161 - .L_160)
	.align		4
.L_160:
        /*0328*/ 	.word	index@(_ZN4mmha33masked_multihead_attention_kernelIfLi64ELi64ELi2ELi16ELi128ELb0ELb1EEEv26Multihead_attention_paramsIT_XT5_EE)
        /*032c*/ 	.word	0x00000000


	//----- nvinfo : EIATTR_MIN_STACK_SIZE
	.align		4
.L_161:
        /*0330*/ 	.byte	0x04, 0x12
        /*0332*/ 	.short	(.L_163 - .L_162)
	.align		4
.L_162:
        /*0334*/ 	.word	index@(_ZN4mmha33masked_multihead_attention_kernelIfLi64ELi64ELi4ELi16ELi64ELb0ELb1EEEv26Multihead_attention_paramsIT_XT5_EE)
        /*0338*/ 	.word	0x00000000


	//----- nvinfo : EIATTR_MIN_STACK_SIZE
	.align		4
.L_163:
        /*033c*/ 	.byte	0x04, 0x12
        /*033e*/ 	.short	(.L_165 - .L_164)
	.align		4
.L_164:
        /*0340*/ 	.word	index@(_ZN4mmha33masked_multihead_attention_kernelIfLi64ELi64ELi1ELi16ELi256ELb0ELb0EEEv26Multihead_attention_paramsIT_XT5_EE)
        /*0344*/ 	.word	0x00000000


	//----- nvinfo : EIATTR_MIN_STACK_SIZE
	.align		4
.L_165:
        /*0348*/ 	.byte	0x04, 0x12
        /*034a*/ 	.short	(.L_167 - .L_166)
	.align		4
.L_166:
        /*034c*/ 	.word	index@(_ZN4mmha33masked_multihead_attention_kernelIfLi64ELi64ELi2ELi16ELi128ELb0ELb0EEEv26Multihead_attention_paramsIT_XT5_EE)
        /*0350*/ 	.word	0x00000000


	//----- nvinfo : EIATTR_MIN_STACK_SIZE
	.align		4
.L_167:
        /*0354*/ 	.byte	0x04, 0x12
        /*0356*/ 	.short	(.L_169 - .L_168)
	.align		4
.L_168:
        /*0358*/ 	.word	index@(_ZN4mmha33masked_multihead_attention_kernelIfLi64ELi64ELi4ELi16ELi64ELb0ELb0EEEv26Multihead_attention_paramsIT_XT5_EE)
        /*035c*/ 	.word	0x00000000
.L_169:


//--------------------- .nv.compat                --------------------------
	.section	.nv.compat,"",@"SHT_CUDA_COMPAT_INFO"
	.align	4
        /*0000*/ 	.byte	0x02, 0x09, 0x01, 0x00, 0x02, 0x02, 0x01, 0x00, 0x02, 0x05, 0x05, 0x00, 0x03, 0x07, 0x01, 0x01
        /*0010*/ 	.byte	0x02, 0x03, 0x00, 0x00, 0x02, 0x06, 0x01, 0x00, 0x04, 0x0b, 0x08, 0x00, 0x09, 0x00, 0x00, 0x00
        /*0020*/ 	.byte	0x00, 0x00, 0x00, 0x00


//--------------------- .nv.info._ZN4mmha33masked_multihead_attention_kernelItLi64ELi64ELi1ELi8ELi256ELb1ELb1EEEv26Multihead_attention_paramsIT_XT5_EE --------------------------
	.section	.nv.info._ZN4mmha33masked_multihead_attention_kernelItLi64ELi64ELi1ELi8ELi256ELb1ELb1EEEv26Multihead_attention_paramsIT_XT5_EE,"",@"SHT_CUDA_INFO"
	.sectionflags	@""
	.align	4


	//----- nvinfo : EIATTR_CUDA_API_VERSION
	.align		4
        /*0000*/ 	.byte	0x04, 0x37
        /*0002*/ 	.short	(.L_171 - .L_170)
.L_170:
        /*0004*/ 	.word	0x00000082


	//----- nvinfo : EIATTR_KPARAM_INFO
	.align		4
.L_171:
        /*0008*/ 	.byte	0x04, 0x17
        /*000a*/ 	.short	(.L_173 - .L_172)
.L_172:
        /*000c*/ 	.word	0x00000000
        /*0010*/ 	.short	0x0000
        /*0012*/ 	.short	0x0000
        /*0014*/ 	.byte	0x00, 0xf0, 0xa1, 0x04


	//----- nvinfo : EIATTR_SPARSE_MMA_MASK
	.align		4
.L_173:
        /*0018*/ 	.byte	0x03, 0x50
        /*001a*/ 	.short	0x0000


	//----- nvinfo : EIATTR_MAXREG_COUNT
	.align		4
        /*001c*/ 	.byte	0x03, 0x1b
        /*001e*/ 	.short	0x00ff


	//----- nvinfo : EIATTR_NUM_BARRIERS
	.align		4
        /*0020*/ 	.byte	0x02, 0x4c
        /*0022*/ 	.byte	0x01
	.zero		1


	//----- nvinfo : EIATTR_EXTERNS
	.align		4
        /*0024*/ 	.byte	0x04, 0x0f
        /*0026*/ 	.short	(.L_175 - .L_174)


	//   ....[0]....
	.align		4
.L_174:
        /*0028*/ 	.word	index@(__assertfail)


	//----- nvinfo : EIATTR_MERCURY_ISA_VERSION
	.align		4
.L_175:
        /*002c*/ 	.byte	0x03, 0x5f
        /*002e*/ 	.short	0x0101


	//----- nvinfo : EIATTR_INT_WARP_WIDE_INSTR_OFFSETS
	.align		4
        /*0030*/ 	.byte	0x04, 0x31
        /*0032*/ 	.short	(.L_177 - .L_176)


	//   ....[0]....
.L_176:
        /*0034*/ 	.word	0x00000990


	//----- nvinfo : EIATTR_COOP_GROUP_MASK_REGIDS
	.align		4
.L_177:
        /*0038*/ 	.byte	0x04, 0x29
        /*003a*/ 	.short	(.L_179 - .L_178)


	//   ....[0]....
.L_178:
        /*003c*/ 	.word	0xffffffff


	//   ....[1]....
        /*0040*/ 	.word	0xffffffff


	//   ....[2]....
        /*0044*/ 	.word	0xffffffff


	//   ....[3]....
        /*0048*/ 	.word	0xffffffff


	//   ....[4]....
        /*004c*/ 	.word	0xffffffff


	//   ....[5]....
        /*0050*/ 	.word	0xffffffff


	//   ....[6]....
        /*0054*/ 	.word	0xffffffff


	//   ....[7]....
        /*0058*/ 	.word	0xffffffff


	//   ....[8]....
        /*005c*/ 	.word	0xffffffff


	//   ....[9]....
        /*0060*/ 	.word	0xffffffff


	//   ....[10]....
        /*0064*/ 	.word	0xffffffff


	//   ....[11]....
        /*0068*/ 	.word	0xffffffff


	//   ....[12]....
        /*006c*/ 	.word	0xffffffff


	//   ....[13]....
        /*0070*/ 	.word	0xffffffff


	//   ....[14]....
        /*0074*/ 	.word	0xffffffff


	//   ....[15]....
        /*0078*/ 	.word	0xffffffff


	//   ....[16]....
        /*007c*/ 	.word	0xffffffff


	//   ....[17]....
        /*0080*/ 	.word	0xffffffff


	//   ....[18]....
        /*0084*/ 	.word	0xffffffff


	//   ....[19]....
        /*0088*/ 	.word	0xffffffff


	//   ....[20]....
        /*008c*/ 	.word	0xffffffff


	//   ....[21]....
        /*0090*/ 	.word	0xffffffff


	//   ....[22]....
        /*0094*/ 	.word	0xffffffff


	//   ....[23]....
        /*0098*/ 	.word	0x0500000f


	//   ....[24]....
        /*009c*/ 	.word	0x0500000f


	//   ....[25]....
        /*00a0*/ 	.word	0x0500000f


	//   ....[26]....
        /*00a4*/ 	.word	0x0500000f


	//   ....[27]....
        /*00a8*/ 	.word	0x0500000f


	//----- nvinfo : EIATTR_COOP_GROUP_INSTR_OFFSETS
	.align		4
.L_179:
        /*00ac*/ 	.byte	0x04, 0x28
        /*00ae*/ 	.short	(.L_181 - .L_180)


	//   ....[0]....
.L_180:
        /*00b0*/ 	.word	0x00001bd0


	//   ....[1]....
        /*00b4*/ 	.word	0x00001bf0


	//   ....[2]....
        /*00b8*/ 	.word	0x00001c10


	//   ....[3]....
        /*00bc*/ 	.word	0x00001c30


	//   ....[4]....
        /*00c0*/ 	.word	0x00001c50


	//   ....[5]....
        /*00c4*/ 	.word	0x00003f90


	//   ....[6]....
        /*00c8*/ 	.word	0x00004000


	//   ....[7]....
        /*00cc*/ 	.word	0x00004040


	//   ....[8]....
        /*00d0*/ 	.word	0x00004070


	//   ....[9]....
        /*00d4*/ 	.word	0x000040b0


	//   ....[10]....
        /*00d8*/ 	.word	0x00004130


	//   ....[11]....
        /*00dc*/ 	.word	0x00004160


	//   ....[12]....
        /*00e0*/ 	.word	0x00004190


	//   ....[13]....
        /*00e4*/ 	.word	0x000041c0


	//   ....[14]....
        /*00e8*/ 	.word	0x00005680


	//   ....[15]....
        /*00ec*/ 	.word	0x000056e0


	//   ....[16]....
        /*00f0*/ 	.word	0x00005710


	//   ....[17]....
        /*00f4*/ 	.word	0x00005740


	//   ....[18]....
        /*00f8*/ 	.word	0x00005760


	//   ....[19]....
        /*00fc*/ 	.word	0x00005830


	//   ....[20]....
        /*0100*/ 	.word	0x00005850


	//   ....[21]....
        /*0104*/ 	.word	0x00005870


	//   ....[22]....
        /*0108*/ 	.word	0x00005890


	//   ....[23]....
        /*010c*/ 	.word	0x000092a0


	//   ....[24]....
        /*0110*/ 	.word	0x00009300


	//   ....[25]....
        /*0114*/ 	.word	0x00009360


	//   ....[26]....
        /*0118*/ 	.word	0x000093c0


	//   ....[27]....
        /*011c*/ 	.word	0x00009420


	//----- nvinfo : EIATTR_VRC_CTA_INIT_COUNT
	.align		4
.L_181:
        /*0120*/ 	.byte	0x02, 0x4a
	.zero		1
	.zero		1


	//----- nvinfo : EIATTR_SYSCALL_OFFSETS
	.align		4
        /*0124*/ 	.byte	0x04, 0x46
        /*0126*/ 	.short	(.L_183 - .L_182)


	//   ....[0]....
.L_182:
        /*0128*/ 	.word	0x000012c0


	//----- nvinfo : EIATTR_EXIT_INSTR_OFFSETS
	.align		4
.L_183:
        /*012c*/ 	.byte	0x04, 0x1c
        /*012e*/ 	.short	(.L_185 - .L_184)


	//   ....[0]....
.L_184:
        /*0130*/ 	.word	0x000000d0


	//   ....[1]....
        /*0134*/ 	.word	0x00008de0


	//   ....[2]....
        /*0138*/ 	.word	0x00009190


	//   ....[3]....
        /*013c*/ 	.word	0x00009250


	//----- nvinfo : EIATTR_CRS_STACK_SIZE
	.align		4
.L_185:
        /*0140*/ 	.byte	0x04, 0x1e
        /*0142*/ 	.short	(.L_187 - .L_186)
.L_186:
        /*0144*/ 	.word	0x00000000


	//----- nvinfo : EIATTR_CBANK_PARAM_SIZE
	.align		4
.L_187:
        /*0148*/ 	.byte	0x03, 0x19
        /*014a*/ 	.short	0x0128


	//----- nvinfo : EIATTR_PARAM_CBANK
	.align		4
        /*014c*/ 	.byte	0x04, 0x0a
        /*014e*/ 	.short	(.L_189 - .L_188)
	.align		4
.L_188:
        /*0150*/ 	.word	index@(.nv.constant0._ZN4mmha33masked_multihead_attention_kernelItLi64ELi64ELi1ELi8ELi256ELb1ELb1EEEv26Multihead_attention_paramsIT_XT5_EE)
        /*0154*/ 	.short	0x0380
        /*0156*/ 	.short	0x0128


	//----- nvinfo : EIATTR_SW_WAR
	.align		4
.L_189:
        /*0158*/ 	.byte	0x04, 0x36
        /*015a*/ 	.short	(.L_191 - .L_190)
.L_190:
        /*015c*/ 	.word	0x00000008
.L_191:


//--------------------- .nv.info._ZN4mmha33masked_multihead_attention_kernelItLi64ELi64ELi2ELi8ELi128ELb1ELb1EEEv26Multihead_attention_paramsIT_XT5_EE --------------------------
	.section	.nv.info._ZN4mmha33masked_multihead_attention_kernelItLi64ELi64ELi2ELi8ELi128ELb1ELb1EEEv26Multihead_attention_paramsIT_XT5_EE,"",@"SHT_CUDA_INFO"
	.sectionflags	@""
	.align	4


	//----- nvinfo : EIATTR_CUDA_API_VERSION
	.align		4
        /*0000*/ 	.byte	0x04, 0x37
        /*0002*/ 	.short	(.L_193 - .L_192)
.L_192:
        /*0004*/ 	.word	0x00000082


	//----- nvinfo : EIATTR_KPARAM_INFO
	.align		4
.L_193:
        /*0008*/ 	.byte	0x04, 0x17
        /*000a*/ 	.short	(.L_195 - .L_194)
.L_194:
        /*000c*/ 	.word	0x00000000
        /*0010*/ 	.short	0x0000
        /*0012*/ 	.short	0x0000
        /*0014*/ 	.byte	0x00, 0xf0, 0xa1, 0x04


	//----- nvinfo : EIATTR_SPARSE_MMA_MASK
	.align		4
.L_195:
        /*0018*/ 	.byte	0x03, 0x50
        /*001a*/ 	.short	0x0000


	//----- nvinfo : EIATTR_MAXREG_COUNT
	.align		4
        /*001c*/ 	.byte	0x03, 0x1b
        /*001e*/ 	.short	0x00ff


	//----- nvinfo : EIATTR_NUM_BARRIERS
	.align		4
        /*0020*/ 	.byte	0x02, 0x4c
        /*0022*/ 	.byte	0x01
	.zero		1


	//----- nvinfo : EIATTR_EXTERNS
	.align		4
        /*0024*/ 	.byte	0x04, 0x0f
        /*0026*/ 	.short	(.L_197 - .L_196)


	//   ....[0]....
	.align		4
.L_196:
        /*0028*/ 	.word	index@(__assertfail)


	//----- nvinfo : EIATTR_MERCURY_ISA_VERSION
	.align		4
.L_197:
        /*002c*/ 	.byte	0x03, 0x5f
        /*002e*/ 	.short	0x0101


	//----- nvinfo : EIATTR_INT_WARP_WIDE_INSTR_OFFSETS
	.align		4
        /*0030*/ 	.byte	0x04, 0x31
        /*0032*/ 	.short	(.L_199 - .L_198)


	//   ....[0]....
.L_198:
        /*0034*/ 	.word	0x000009c0


	//----- nvinfo : EIATTR_COOP_GROUP_MASK_REGIDS
	.align		4
.L_199:
        /*0038*/ 	.byte	0x04, 0x29
        /*003a*/ 	.short	(.L_201 - .L_200)


	//   ....[0]....
.L_200:
        /*003c*/ 	.word	0xffffffff


	//   ....[1]....
        /*0040*/ 	.word	0xffffffff


	//   ....[2]....
        /*0044*/ 	.word	0xffffffff


	//   ....[3]....
        /*0048*/ 	.word	0xffffffff


	//   ....[4]....
        /*004c*/ 	.word	0xffffffff


	//   ....[5]....
        /*0050*/ 	.word	0xffffffff


	//   ....[6]....
        /*0054*/ 	.word	0xffffffff


	//   ....[7]....
        /*0058*/ 	.word	0xffffffff


	//   ....[8]....
        /*005c*/ 	.word	0xffffffff


	//   ....[9]....
        /*0060*/ 	.word	0xffffffff


	//   ....[10]....
        /*0064*/ 	.word	0xffffffff


	//   ....[11]....
        /*0068*/ 	.word	0xffffffff


	//   ....[12]....
        /*006c*/ 	.word	0xffffffff


	//   ....[13]....
        /*0070*/ 	.word	0xffffffff


	//   ....[14]....
        /*0074*/ 	.word	0xffffffff


	//   ....[15]....
        /*0078*/ 	.word	0xffffffff


	//   ....[16]....
        /*007c*/ 	.word	0xffffffff


	//   ....[17]....
        /*0080*/ 	.word	0xffffffff


	//   ....[18]....
        /*0084*/ 	.word	0xffffffff


	//   ....[19]....
        /*0088*/ 	.word	0xffffffff


	//   ....[20]....
        /*008c*/ 	.word	0xffffffff


	//   ....[21]....
        /*0090*/ 	.word	0x0500000f


	//   ....[22]....
        /*0094*/ 	.word	0x0500000f


	//   ....[23]....
        /*0098*/ 	.word	0x0500000f


	//   ....[24]....
        /*009c*/ 	.word	0x0500000f


	//   ....[25]....
        /*00a0*/ 	.word	0x0500000f


	//   ....[26]....
        /*00a4*/ 	.word	0x0500000f


	//   ....[27]....
        /*00a8*/ 	.word	0x0500000f


	//   ....[28]....
        /*00ac*/ 	.word	0x0500000f


	//   ....[29]....
        /*00b0*/ 	.word	0x0500000f


	//   ....[30]....
        /*00b4*/ 	.word	0x0500000f


	//----- nvinfo : EIATTR_COOP_GROUP_INSTR_OFFSETS
	.align		4
.L_201:
        /*00b8*/ 	.byte	0x04, 0x28
        /*00ba*/ 	.short	(.L_203 - .L_202)


	//   ....[0]....
.L_202:
        /*00bc*/ 	.word	0x00001ba0


	//   ....[1]....
        /*00c0*/ 	.word	0x00001bc0


	//   ....[2]....
        /*00c4*/ 	.word	0x00001be0


	//   ....[3]....
        /*00c8*/ 	.word	0x00001c00


	//   ....[4]....
        /*00cc*/ 	.word	0x00001c20


	//   ....[5]....
        /*00d0*/ 	.word	0x000039c0


	//   ....[6]....
        /*00d4*/ 	.word	0x00003c80


	//   ....[7]....
        /*00d8*/ 	.word	0x00003ca0


	//   ....[8]....
        /*00dc*/ 	.word	0x00003cc0


	//   ....[9]....
        /*00e0*/ 	.word	0x00003ce0


	//   ....[10]....
        /*00e4*/ 	.word	0x00003de0


	//   ....[11]....
        /*00e8*/ 	.word	0x00003e10


	//   ....[12]....
        /*00ec*/ 	.word	0x00003e50


	//   ....[13]....
        /*00f0*/ 	.word	0x00005310


	//   ....[14]....
        /*00f4*/ 	.word	0x00005380


	//   ....[15]....
        /*00f8*/ 	.word	0x000053a0


	//   ....[16]....
        /*00fc*/ 	.word	0x000053c0


	//   ....[17]....
        /*0100*/ 	.word	0x000053f0


	//   ....[18]....
        /*0104*/ 	.word	0x000054c0


	//   ....[19]....
        /*0108*/ 	.word	0x000054e0


	//   ....[20]....
        /*010c*/ 	.word	0x00005500


	//   ....[21]....
        /*0110*/ 	.word	0x00008d10


	//   ....[22]....
        /*0114*/ 	.word	0x00008d70


	//   ....[23]....
        /*0118*/ 	.word	0x00008dd0


	//   ....[24]....
        /*011c*/ 	.word	0x00008e30


	//   ....[25]....
        /*0120*/ 	.word	0x00008e90


	//   ....[26]....
        /*0124*/ 	.word	0x00008f10


	//   ....[27]....
        /*0128*/ 	.word	0x00008fb0


	//   ....[28]....
        /*012c*/ 	.word	0x00009030


	//   ....[29]....
        /*0130*/ 	.word	0x00009090


	//   ....[30]....
        /*0134*/ 	.word	0x000090f0


	//----- nvinfo : EIATTR_VRC_CTA_INIT_COUNT
	.align		4
.L_203:
        /*0138*/ 	.byte	0x02, 0x4a
	.zero		1
	.zero		1


	//----- nvinfo : EIATTR_SYSCALL_OFFSETS
	.align		4
        /*013c*/ 	.byte	0x04, 0x46
        /*013e*/ 	.short	(.L_205 - .L_204)


	//   ....[0]....
.L_204:
        /*0140*/ 	.word	0x000012a0


	//----- nvinfo : EIATTR_EXIT_INSTR_OFFSETS
	.align		4
.L_205:
        /*0144*/ 	.byte	0x04, 0x1c
        /*0146*/ 	.short	(.L_207 - .L_206)


	//   ....[0]....
.L_206:
        /*0148*/ 	.word	0x000000d0


	//   ....[1]....
        /*014c*/ 	.word	0x00008850


	//   ....[2]....
        /*0150*/ 	.word	0x00008c00


	//   ....[3]....
        /*0154*/ 	.word	0x00008cc0


	//----- nvinfo : EIATTR_CRS_STACK_SIZE
	.align		4
.L_207:
        /*0158*/ 	.byte	0x04, 0x1e
        /*015a*/ 	.short	(.L_209 - .L_208)
.L_208:
        /*015c*/ 	.word	0x00000000


	//----- nvinfo : EIATTR_CBANK_PARAM_SIZE
	.align		4
.L_209:
        /*0160*/ 	.byte	0x03, 0x19
        /*0162*/ 	.short	0x0128


	//----- nvinfo : EIATTR_PARAM_CBANK
	.align		4
        /*0164*/ 	.byte	0x04, 0x0a
        /*0166*/ 	.short	(.L_211 - .L_210)
	.align		4
.L_210:
        /*0168*/ 	.word	index@(.nv.constant0._ZN4mmha33masked_multihead_attention_kernelItLi64ELi64ELi2ELi8ELi128ELb1ELb1EEEv26Multihead_attention_paramsIT_XT5_EE)
        /*016c*/ 	.short	0x0380
        /*016e*/ 	.short	0x0128


	//----- nvinfo : EIATTR_SW_WAR
	.align		4
.L_211:
        /*0170*/ 	.byte	0x04, 0x36
        /*0172*/ 	.short	(.L_213 - .L_212)
.L_212:
        /*0174*/ 	.word	0x00000008
.L_213:


//--------------------- .nv.info._ZN4mmha33masked_multihead_attention_kernelItLi64ELi64ELi4ELi8ELi64ELb1ELb1EEEv26Multihead_attention_paramsIT_XT5_EE --------------------------
	.section	.nv.info._ZN4mmha33masked_multihead_attention_kernelItLi64ELi64ELi4ELi8ELi64ELb1ELb1EEEv26Multihead_attention_paramsIT_XT5_EE,"",@"SHT_CUDA_INFO"
	.sectionflags	@""
	.align	4


	//----- nvinfo : EIATTR_CUDA_API_VERSION
	.align		4
        /*0000*/ 	.byte	0x04, 0x37
        /*0002*/ 	.short	(.L_215 - .L_214)
.L_214:
        /*0004*/ 	.word	0x00000082


	//----- nvinfo : EIATTR_KPARAM_INFO
	.align		4
.L_215:
        /*0008*/ 	.byte	0x04, 0x17
        /*000a*/ 	.short	(.L_217 - .L_216)
.L_216:
        /*000c*/ 	.word	0x00000000
        /*0010*/ 	.short	0x0000
        /*0012*/ 	.short	0x0000
        /*0014*/ 	.byte	0x00, 0xf0, 0xa1, 0x04


	//----- nvinfo : EIATTR_SPARSE_MMA_MASK
	.align		4
.L_217:
        /*0018*/ 	.byte	0x03, 0x50
        /*001a*/ 	.short	0x0000


	//----- nvinfo : EIATTR_MAXREG_COUNT
	.align		4
        /*001c*/ 	.byte	0x03, 0x1b
        /*001e*/ 	.short	0x00ff


	//----- nvinfo : EIATTR_NUM_BARRIERS
	.align		4
        /*0020*/ 	.byte	0x02, 0x4c
        /*0022*/ 	.byte	0x01
	.zero		1


	//----- nvinfo : EIATTR_EXTERNS
	.align		4
        /*0024*/ 	.byte	0x04, 0x0f
        /*0026*/ 	.short	(.L_219 - .L_218)


	//   ....[0]....
	.align		4
.L_218:
        /*0028*/ 	.word	index@(__assertfail)


	//----- nvinfo : EIATTR_MERCURY_ISA_VERSION
	.align		4
.L_219:
        /*002c*/ 	.byte	0x03, 0x5f
        /*002e*/ 	.short	0x0101


	//----- nvinfo : EIATTR_INT_WARP_WIDE_INSTR_OFFSETS
	.align		4
        /*0030*/ 	.byte	0x04, 0x31
        /*0032*/ 	.short	(.L_221 - .L_220)


	//   ....[0]....
.L_220:
        /*0034*/ 	.word	0x00000980


	//----- nvinfo : EIATTR_COOP_GROUP_MASK_REGIDS
	.align		4
.L_221:
        /*0038*/ 	.byte	0x04, 0x29
        /*003a*/ 	.short	(.L_223 - .L_222)


	//   ....[0]....
.L_222:
        /*003c*/ 	.word	0xffffffff


	//   ....[1]....
        /*0040*/ 	.word	0xffffffff


	//   ....[2]....
        /*0044*/ 	.word	0xffffffff


	//   ....[3]....
        /*0048*/ 	.word	0xffffffff


	//   ....[4]....
        /*004c*/ 	.word	0xffffffff


	//   ....[5]....
        /*0050*/ 	.word	0xffffffff


	//   ....[6]....
        /*0054*/ 	.word	0xffffffff


	//   ....[7]....
        /*0058*/ 	.word	0xffffffff


	//   ....[8]....
        /*005c*/ 	.word	0xffffffff


	//   ....[9]....
        /*0060*/ 	.word	0xffffffff


	//   ....[10]....
        /*0064*/ 	.word	0xffffffff


	//   ....[11]....
        /*0068*/ 	.word	0xffffffff


	//   ....[12]....
        /*006c*/ 	.word	0xffffffff


	//   ....[13]....
        /*0070*/ 	.word	0xffffffff


	//   ....[14]....
        /*0074*/ 	.word	0xffffffff


	//   ....[15]....
        /*0078*/ 	.word	0xffffffff


	//   ....[16]....
        /*007c*/ 	.word	0xffffffff


	//   ....[17]....
        /*0080*/ 	.word	0xffffffff


	//   ....[18]....
        /*0084*/ 	.word	0xffffffff


	//   ....[19]....
        /*0088*/ 	.word	0x0500000f


	//   ....[20]....
        /*008c*/ 	.word	0x0500000f


	//   ....[21]....
        /*0090*/ 	.word	0x0500000f


	//   ....[22]....
        /*0094*/ 	.word	0x0500000f


	//   ....[23]....
        /*0098*/ 	.word	0x0500000f


	//   ....[24]....
        /*009c*/ 	.word	0x0500000f


	//   ....[25]....
        /*00a0*/ 	.word	0x0500000f


	//   ....[26]....
        /*00a4*/ 	.word	0x0500000f


	//   ....[27]....
        /*00a8*/ 	.word	0x0500000f


	//   ....[28]....
        /*00ac*/ 	.word	0x0500000f


	//----- nvinfo : EIATTR_COOP_GROUP_INSTR_OFFSETS
	.align		4
.L_223:
        /*00b0*/ 	.byte	0x04, 0x28
        /*00b2*/ 	.short	(.L_225 - .L_224)


	//   ....[0]....
.L_224:
        /*00b4*/ 	.word	0x00001b90


	//   ....[1]....
        /*00b8*/ 	.word	0x00001bb0


	//   ....[2]....
        /*00bc*/ 	.word	0x00001bd0


	//   ....[3]....
        /*00c0*/ 	.word	0x00001bf0


	//   ....[4]....
        /*00c4*/ 	.word	0x00001c10


	//   ....[5]....
        /*00c8*/ 	.word	0x00003280


	//   ....[6]....
        /*00cc*/ 	.word	0x000032a0


	//   ....[7]....
        /*00d0*/ 	.word	0x000035b0


	//   ....[8]....
        /*00d4*/ 	.word	0x000035d0


	//   ....[9]....
        /*00d8*/ 	.word	0x000035f0


	//   ....[10]....
        /*00dc*/ 	.word	0x00003700


	//   ....[11]....
        /*00e0*/ 	.word	0x00003740


	//   ....[12]....
        /*00e4*/ 	.word	0x00004c00


	//   ....[13]....
        /*00e8*/ 	.word	0x00004c70


	//   ....[14]....
        /*00ec*/ 	.word	0x00004ca0


	//   ....[15]....
        /*00f0*/ 	.word	0x00004cd0


	//   ....[16]....
        /*00f4*/ 	.word	0x00004cf0


	//   ....[17]....
        /*00f8*/ 	.word	0x00004d90


	//   ....[18]....
        /*00fc*/ 	.word	0x00004db0


	//   ....[19]....
        /*0100*/ 	.word	0x00008330


	//   ....[20]....
        /*0104*/ 	.word	0x00008390


	//   ....[21]....
        /*0108*/ 	.word	0x000083f0


	//   ....[22]....
        /*010c*/ 	.word	0x00008450


	//   ....[23]....
        /*0110*/ 	.word	0x000084b0


	//   ....[24]....
        /*0114*/ 	.word	0x00008530


	//   ....[25]....
        /*0118*/ 	.word	0x000085b0


	//   ....[26]....
        /*011c*/ 	.word	0x00008640


	//   ....[27]....
        /*0120*/ 	.word	0x000086c0


	//   ....[28]....
        /*0124*/ 	.word	0x00008720


	//----- nvinfo : EIATTR_VRC_CTA_INIT_COUNT
	.align		4
.L_225:
        /*0128*/ 	.byte	0x02, 0x4a
	.zero		1
	.zero		1


	//----- nvinfo : EIATTR_SYSCALL_OFFSETS
	.align		4
        /*012c*/ 	.byte	0x04, 0x46
        /*012e*/ 	.short	(.L_227 - .L_226)


	//   ....[0]....
.L_226:
        /*0130*/ 	.word	0x00001280


	//----- nvinfo : EIATTR_EXIT_INSTR_OFFSETS
	.align		4
.L_227:
        /*0134*/ 	.byte	0x04, 0x1c
        /*0136*/ 	.short	(.L_229 - .L_228)


	//   ....[0]....
.L_228:
        /*0138*/ 	.word	0x000000d0


	//   ....[1]....
        /*013c*/ 	.word	0x00007e70


	//   ....[2]....
        /*0140*/ 	.word	0x00008220


	//   ....[3]....
        /*0144*/ 	.word	0x000082e0


	//----- nvinfo : EIATTR_CRS_STACK_SIZE
	.align		4
.L_229:
        /*0148*/ 	.byte	0x04, 0x1e
        /*014a*/ 	.short	(.L_231 - .L_230)
.L_230:
        /*014c*/ 	.word	0x00000000


	//----- nvinfo : EIATTR_CBANK_PARAM_SIZE
	.align		4
.L_231:
        /*0150*/ 	.byte	0x03, 0x19
        /*0152*/ 	.short	0x0128


	//----- nvinfo : EIATTR_PARAM_CBANK
	.align		4
        /*0154*/ 	.byte	0x04, 0x0a
        /*0156*/ 	.short	(.L_233 - .L_232)
	.align		4
.L_232:
        /*0158*/ 	.word	index@(.nv.constant0._ZN4mmha33masked_multihead_attention_kernelItLi64ELi64ELi4ELi8ELi64ELb1ELb1EEEv26Multihead_attention_paramsIT_XT5_EE)
        /*015c*/ 	.short	0x0380
        /*015e*/ 	.short	0x0128


	//----- nvinfo : EIATTR_SW_WAR
	.align		4
.L_233:
        /*0160*/ 	.byte	0x04, 0x36
        /*0162*/ 	.short	(.L_235 - .L_234)
.L_234:
        /*0164*/ 	.word	0x00000008
.L_235:


//--------------------- .nv.info._ZN4mmha33masked_multihead_attention_kernelItLi64ELi64ELi1ELi8ELi256ELb1ELb0EEEv26Multihead_attention_paramsIT_XT5_EE --------------------------
	.section	.nv.info._ZN4mmha33masked_multihead_attention_kernelItLi64ELi64ELi1ELi8ELi256ELb1ELb0EEEv26Multihead_attention_paramsIT_XT5_EE,"",@"SHT_CUDA_INFO"
	.sectionflags	@""
	.align	4


	//----- nvinfo : EIATTR_CUDA_API_VERSION
	.align		4
        /*0000*/ 	.byte	0x04, 0x37
        /*0002*/ 	.short	(.L_237 - .L_236)
.L_236:
        /*0004*/ 	.word	0x00000082


	//----- nvinfo : EIATTR_KPARAM_INFO
	.align		4
.L_237:
        /*0008*/ 	.byte	0x04, 0x17
        /*000a*/ 	.short	(.L_239 - .L_238)
.L_238:
        /*000c*/ 	.word	0x00000000
        /*0010*/ 	.short	0x0000
        /*0012*/ 	.short	0x0000
        /*0014*/ 	.byte	0x00, 0xf0, 0xa1, 0x04


	//----- nvinfo : EIATTR_SPARSE_MMA_MASK
	.align		4
.L_239:
        /*0018*/ 	.byte	0x03, 0x50
        /*001a*/ 	.short	0x0000


	//----- nvinfo : EIATTR_MAXREG_COUNT
	.align		4
        /*001c*/ 	.byte	0x03, 0x1b
        /*001e*/ 	.short	0x00ff


	//----- nvinfo : EIATTR_NUM_BARRIERS
	.align		4
        /*0020*/ 	.byte	0x02, 0x4c
        /*0022*/ 	.byte	0x01
	.zero		1


	//----- nvinfo : EIATTR_EXTERNS
	.align		4
        /*0024*/ 	.byte	0x04, 0x0f
        /*0026*/ 	.short	(.L_241 - .L_240)


	//   ....[0]....
	.align		4
.L_240:
        /*0028*/ 	.word	index@(__assertfail)


	//----- nvinfo : EIATTR_MERCURY_ISA_VERSION
	.align		4
.L_241:
        /*002c*/ 	.byte	0x03, 0x5f
        /*002e*/ 	.short	0x0101


	//----- nvinfo : EIATTR_INT_WARP_WIDE_INSTR_OFFSETS
	.align		4
        /*0030*/ 	.byte	0x04, 0x31
        /*0032*/ 	.short	(.L_243 - .L_242)


	//   ....[0]....
.L_242:
        /*0034*/ 	.word	0x000009b0


	//----- nvinfo : EIATTR_COOP_GROUP_MASK_REGIDS
	.align		4
.L_243:
        /*0038*/ 	.byte	0x04, 0x29
        /*003a*/ 	.short	(.L_245 - .L_244)


	//   ....[0]....
.L_244:
        /*003c*/ 	.word	0xffffffff


	//   ....[1]....
        /*0040*/ 	.word	0xffffffff


	//   ....[2]....
        /*0044*/ 	.word	0xffffffff


	//   ....[3]....
        /*0048*/ 	.word	0xffffffff


	//   ....[4]....
        /*004c*/ 	.word	0xffffffff


	//   ....[5]....
        /*0050*/ 	.word	0xffffffff


	//   ....[6]....
        /*0054*/ 	.word	0xffffffff


	//   ....[7]....
        /*0058*/ 	.word	0xffffffff


	//   ....[8]....
        /*005c*/ 	.word	0xffffffff


	//   ....[9]....
        /*0060*/ 	.word	0xffffffff


	//   ....[10]....
        /*0064*/ 	.word	0xffffffff


	//   ....[11]....
        /*0068*/ 	.word	0xffffffff


	//   ....[12]....
        /*006c*/ 	.word	0xffffffff


	//   ....[13]....
        /*0070*/ 	.word	0xffffffff


	//   ....[14]....
        /*0074*/ 	.word	0xffffffff


	//   ....[15]....
        /*0078*/ 	.word	0xffffffff


	//   ....[16]....
        /*007c*/ 	.word	0xffffffff


	//   ....[17]....
        /*0080*/ 	.word	0xffffffff


	//   ....[18]....
        /*0084*/ 	.word	0xffffffff


	//   ....[19]....
        /*0088*/ 	.word	0xffffffff


	//   ....[20]....
        /*008c*/ 	.word	0xffffffff


	//   ....[21]....
        /*0090*/ 	.word	0xffffffff


	//   ....[22]....
        /*0094*/ 	.word	0xffffffff


	//   ....[23]....
        /*0098*/ 	.word	0x0500000f


	//   ....[24]....
        /*009c*/ 	.word	0x0500000f


	//   ....[25]....
        /*00a0*/ 	.word	0x0500000f


	//   ....[26]....
        /*00a4*/ 	.word	0x0500000f


	//   ....[27]....
        /*00a8*/ 	.word	0x0500000f


	//----- nvinfo : EIATTR_COOP_GROUP_INSTR_OFFSETS
	.align		4
.L_245:
        /*00ac*/ 	.byte	0x04, 0x28
        /*00ae*/ 	.short	(.L_247 - .L_246)


	//   ....[0]....
.L_246:
        /*00b0*/ 	.word	0x00001bc0


	//   ....[1]....
        /*00b4*/ 	.word	0x00001be0


	//   ....[2]....
        /*00b8*/ 	.word	0x00001c00


	//   ....[3]....
        /*00bc*/ 	.word	0x00001c20


	//   ....[4]....
        /*00c0*/ 	.word	0x00001c40


	//   ....[5]....
        /*00c4*/ 	.word	0x00003b10


	//   ....[6]....
        /*00c8*/ 	.word	0x00003b80


	//   ....[7]....
        /*00cc*/ 	.word	0x00003bb0


	//   ....[8]....
        /*00d0*/ 	.word	0x00003bd0


	//   ....[9]....
        /*00d4*/ 	.word	0x00003c00


	//   ....[10]....
        /*00d8*/ 	.word	0x00003c90


	//   ....[11]....
        /*00dc*/ 	.word	0x00003cb0


	//   ....[12]....
        /*00e0*/ 	.word	0x00003cd0


	//   ....[13]....
        /*00e4*/ 	.word	0x00003d10


	//   ....[14]....
        /*00e8*/ 	.word	0x00005200


	//   ....[15]....
        /*00ec*/ 	.word	0x00005270


	//   ....[16]....
        /*00f0*/ 	.word	0x000052a0


	//   ....[17]....
        /*00f4*/ 	.word	0x000052c0


	//   ....[18]....
        /*00f8*/ 	.word	0x000052e0


	//   ....[19]....
        /*00fc*/ 	.word	0x000053b0


	//   ....[20]....
        /*0100*/ 	.word	0x000053d0


	//   ....[21]....
        /*0104*/ 	.word	0x000053f0


	//   ....[22]....
        /*0108*/ 	.word	0x00005410


	//   ....[23]....
        /*010c*/ 	.word	0x00009090


	//   ....[24]....
        /*0110*/ 	.word	0x000090f0


	//   ....[25]....
        /*0114*/ 	.word	0x00009150


	//   ....[26]....
        /*0118*/ 	.word	0x000091b0


	//   ....[27]....
        /*011c*/ 	.word	0x00009210


	//----- nvinfo : EIATTR_VRC_CTA_INIT_COUNT
	.align		4
.L_247:
        /*0120*/ 	.byte	0x02, 0x4a
	.zero		1
	.zero		1


	//----- nvinfo : EIATTR_SYSCALL_OFFSETS
	.align		4
        /*0124*/ 	.byte	0x04, 0x46
        /*0126*/ 	.short	(.L_249 - .L_248)


	//   ....[0]....
.L_248:
        /*0128*/ 	.word	0x000012b0


	//----- nvinfo : EIATTR_EXIT_INSTR_OFFSETS
	.align		4
.L_249:
        /*012c*/ 	.byte	0x04, 0x1c
        /*012e*/ 	.short	(.L_251 - .L_250)


	//   ....[0]....
.L_250:
        /*0130*/ 	.word	0x000000d0


	//   ....[1]....
        /*0134*/ 	.word	0x00008bd0


	//   ....[2]....
        /*0138*/ 	.word	0x00008f80


	//   ....[3]....
        /*013c*/ 	.word	0x00009040


	//----- nvinfo : EIATTR_CRS_STACK_SIZE
	.align		4
.L_251:
        /*0140*/ 	.byte	0x04, 0x1e
        /*0142*/ 	.short	(.L_253 - .L_252)
.L_252:
        /*0144*/ 	.word	0x00000000


	//----- nvinfo : EIATTR_CBANK_PARAM_SIZE
	.align		4
.L_253:
        /*0148*/ 	.byte	0x03, 0x19
        /*014a*/ 	.short	0x0128


	//----- nvinfo : EIATTR_PARAM_CBANK
	.align		4
        /*014c*/ 	.byte	0x04, 0x0a
        /*014e*/ 	.short	(.L_255 - .L_254)
	.align		4
.L_254:
        /*0150*/ 	.word	index@(.nv.constant0._ZN4mmha33masked_multihead_attention_kernelItLi64ELi64ELi1ELi8ELi256ELb1ELb0EEEv26Multihead_attention_paramsIT_XT5_EE)
        /*0154*/ 	.short	0x0380
        /*0156*/ 	.short	0x0128


	//----- nvinfo : EIATTR_SW_WAR
	.align		4
.L_255:
        /*0158*/ 	.byte	0x04, 0x36
        /*015a*/ 	.short	(.L_257 - .L_256)
.L_256:
        /*015c*/ 	.word	0x00000008
.L_257:


//--------------------- .nv.info._ZN4mmha33masked_multihead_attention_kernelItLi64ELi64ELi2ELi8ELi128ELb1ELb0EEEv26Multihead_attention_paramsIT_XT5_EE --------------------------
	.section	.nv.info._ZN4mmha33masked_multihead_attention_kernelItLi64ELi64ELi2ELi8ELi128ELb1ELb0EEEv26Multihead_attention_paramsIT_XT5_EE,"",@"SHT_CUDA_INFO"
	.sectionflags	@""
	.align	4


	//----- nvinfo : EIATTR_CUDA_API_VERSION
	.align		4
        /*0000*/ 	.byte	0x04, 0x37
        /*0002*/ 	.short	(.L_259 - .L_258)
.L_258:
        /*0004*/ 	.word	0x00000082


	//----- nvinfo : EIATTR_KPARAM_INFO
	.align		4
.L_259:
        /*0008*/ 	.byte	0x04, 0x17
        /*000a*/ 	.short	(.L_261 - .L_260)
.L_260:
        /*000c*/ 	.word	0x00000000
        /*0010*/ 	.short	0x0000
        /*0012*/ 	.short	0x0000
        /*0014*/ 	.byte	0x00, 0xf0, 0xa1, 0x04


	//----- nvinfo : EIATTR_SPARSE_MMA_MASK
	.align		4
.L_261:
        /*0018*/ 	.byte	0x03, 0x50
        /*001a*/ 	.short	0x0000


	//----- nvinfo : EIATTR_MAXREG_COUNT
	.align		4
        /*001c*/ 	.byte	0x03, 0x1b
        /*001e*/ 	.short	0x00ff


	//----- nvinfo : EIATTR_NUM_BARRIERS
	.align		4
        /*0020*/ 	.byte	0x02, 0x4c
        /*0022*/ 	.byte	0x01
	.zero		1


	//----- nvinfo : EIATTR_EXTERNS
	.align		4
        /*0024*/ 	.byte	0x04, 0x0f
        /*0026*/ 	.short	(.L_263 - .L_262)


	//   ....[0]....
	.align		4
.L_262:
        /*0028*/ 	.word	index@(__assertfail)


	//----- nvinfo : EIATTR_MERCURY_ISA_VERSION
	.align		4
.L_263:
        /*002c*/ 	.byte	0x03, 0x5f
        /*002e*/ 	.short	0x0101


	//----- nvinfo : EIATTR_INT_WARP_WIDE_INSTR_OFFSETS
	.align		4
        /*0030*/ 	.byte	0x04, 0x31
        /*0032*/ 	.short	(.L_265 - .L_264)


	//   ....[0]....
.L_264:
        /*0034*/ 	.word	0x000009c0


	//----- nvinfo : EIATTR_COOP_GROUP_MASK_REGIDS
	.align		4
.L_265:
        /*0038*/ 	.byte	0x04, 0x29
        /*003a*/ 	.short	(.L_267 - .L_266)


	//   ....[0]....
.L_266:
        /*003c*/ 	.word	0xffffffff


	//   ....[1]....
        /*0040*/ 	.word	0xffffffff


	//   ....[2]....
        /*0044*/ 	.word	0xffffffff


	//   ....[3]....
        /*0048*/ 	.word	0xffffffff


	//   ....[4]....
        /*004c*/ 	.word	0xffffffff


	//   ....[5]....
        /*0050*/ 	.word	0xffffffff


	//   ....[6]....
        /*0054*/ 	.word	0xffffffff


	//   ....[7]....
        /*0058*/ 	.word	0xffffffff


	//   ....[8]....
        /*005c*/ 	.word	0xffffffff


	//   ....[9]....
        /*0060*/ 	.word	0xffffffff


	//   ....[10]....
        /*0064*/ 	.word	0xffffffff


	//   ....[11]....
        /*0068*/ 	.word	0xffffffff


	//   ....[12]....
        /*006c*/ 	.word	0xffffffff


	//   ....[13]....
        /*0070*/ 	.word	0xffffffff


	//   ....[14]....
        /*0074*/ 	.word	0xffffffff


	//   ....[15]....
        /*0078*/ 	.word	0xffffffff


	//   ....[16]....
        /*007c*/ 	.word	0xffffffff


	//   ....[17]....
        /*0080*/ 	.word	0xffffffff


	//   ....[18]....
        /*0084*/ 	.word	0xffffffff


	//   ....[19]....
        /*0088*/ 	.word	0xffffffff


	//   ....[20]....
        /*008c*/ 	.word	0xffffffff


	//   ....[21]....
        /*0090*/ 	.word	0x0500000f


	//   ....[22]....
        /*0094*/ 	.word	0x0500000f


	//   ....[23]....
        /*0098*/ 	.word	0x0500000f


	//   ....[24]....
        /*009c*/ 	.word	0x0500000f


	//   ....[25]....
        /*00a0*/ 	.word	0x0500000f


	//   ....[26]....
        /*00a4*/ 	.word	0x0500000f


	//   ....[27]....
        /*00a8*/ 	.word	0x0500000f


	//   ....[28]....
        /*00ac*/ 	.word	0x0500000f


	//   ....[29]....
        /*00b0*/ 	.word	0x0500000f


	//   ....[30]....
        /*00b4*/ 	.word	0x0500000f


	//----- nvinfo : EIATTR_COOP_GROUP_INSTR_OFFSETS
	.align		4
.L_267:
        /*00b8*/ 	.byte	0x04, 0x28
        /*00ba*/ 	.short	(.L_269 - .L_268)


	//   ....[0]....
.L_268:
        /*00bc*/ 	.word	0x00001b90


	//   ....[1]....
        /*00c0*/ 	.word	0x00001bb0


	//   ....[2]....
        /*00c4*/ 	.word	0x00001bd0


	//   ....[3]....
        /*00c8*/ 	.word	0x00001bf0


	//   ....[4]....
        /*00cc*/ 	.word	0x00001c10


	//   ....[5]....
        /*00d0*/ 	.word	0x00003620


	//   ....[6]....
        /*00d4*/ 	.word	0x000038e0


	//   ....[7]....
        /*00d8*/ 	.word	0x00003900


	//   ....[8]....
        /*00dc*/ 	.word	0x00003920


	//   ....[9]....
        /*00e0*/ 	.word	0x00003940


	//   ....[10]....
        /*00e4*/ 	.word	0x00003a50


	//   ....[11]....
        /*00e8*/ 	.word	0x00003a80


	//   ....[12]....
        /*00ec*/ 	.word	0x00003ab0


	//   ....[13]....
        /*00f0*/ 	.word	0x00004f90


	//   ....[14]....
        /*00f4*/ 	.word	0x00004ff0


	//   ....[15]....
        /*00f8*/ 	.word	0x00005010


	//   ....[16]....
        /*00fc*/ 	.word	0x00005030


	//   ....[17]....
        /*0100*/ 	.word	0x00005060


	//   ....[18]....
        /*0104*/ 	.word	0x00005140


	//   ....[19]....
        /*0108*/ 	.word	0x00005160


	//   ....[20]....
        /*010c*/ 	.word	0x00005180


	//   ....[21]....
        /*0110*/ 	.word	0x00008c10


	//   ....[22]....
        /*0114*/ 	.word	0x00008c70


	//   ....[23]....
        /*0118*/ 	.word	0x00008cd0


	//   ....[24]....
        /*011c*/ 	.word	0x00008d30


	//   ....[25]....
        /*0120*/ 	.word	0x00008d90


	//   ....[26]....
        /*0124*/ 	.word	0x00008e10


	//   ....[27]....
        /*0128*/ 	.word	0x00008eb0


	//   ....[28]....
        /*012c*/ 	.word	0x00008f30


	//   ....[29]....
        /*0130*/ 	.word	0x00008f90


	//   ....[30]....
        /*0134*/ 	.word	0x00008ff0


	//----- nvinfo : EIATTR_VRC_CTA_INIT_COUNT
	.align		4
.L_269:
        /*0138*/ 	.byte	0x02, 0x4a
	.zero		1
	.zero		1


	//----- nvinfo : EIATTR_SYSCALL_OFFSETS
	.align		4
        /*013c*/ 	.byte	0x04, 0x46
        /*013e*/ 	.short	(.L_271 - .L_270)


	//   ....[0]....
.L_270:
        /*0140*/ 	.word	0x00001280


	//----- nvinfo : EIATTR_EXIT_INSTR_OFFSETS
	.align		4
.L_271:
        /*0144*/ 	.byte	0x04, 0x1c
        /*0146*/ 	.short	(.L_273 - .L_272)


	//   ....[0]....
.L_272:
        /*0148*/ 	.word	0x000000d0


	//   ....[1]....
        /*014c*/ 	.word	0x00008750


	//   ....[2]....
        /*0150*/ 	.word	0x00008b00


	//   ....[3]....
        /*0154*/ 	.word	0x00008bc0


	//----- nvinfo : EIATTR_CRS_STACK_SIZE
	.align		4
.L_273:
        /*0158*/ 	.byte	0x04, 0x1e
        /*015a*/ 	.short	(.L_275 - .L_274)
.L_274:
        /*015c*/ 	.word	0x00000000


	//----- nvinfo : EIATTR_CBANK_PARAM_SIZE
	.align		4
.L_275:
        /*0160*/ 	.byte	0x03, 0x19
        /*0162*/ 	.short	0x0128


	//----- nvinfo : EIATTR_PARAM_CBANK
	.align		4
        /*0164*/ 	.byte	0x04, 0x0a
        /*0166*/ 	.short	(.L_277 - .L_276)
	.align		4
.L_276:
        /*0168*/ 	.word	index@(.nv.constant0._ZN4mmha33masked_multihead_attention_kernelItLi64ELi64ELi2ELi8ELi128ELb1ELb0EEEv26Multihead_attention_paramsIT_XT5_EE)
        /*016c*/ 	.short	0x0380
        /*016e*/ 	.short	0x0128


	//----- nvinfo : EIATTR_SW_WAR
	.align		4
.L_277:
        /*0170*/ 	.byte	0x04, 0x36
        /*0172*/ 	.short	(.L_279 - .L_278)
.L_278:
        /*0174*/ 	.word	0x00000008
.L_279:


//--------------------- .nv.info._ZN4mmha33masked_multihead_attention_kernelItLi64ELi64ELi4ELi8ELi64ELb1ELb0EEEv26Multihead_attention_paramsIT_XT5_EE --------------------------
	.section	.nv.info._ZN4mmha33masked_multihead_attention_kernelItLi64ELi64ELi4ELi8ELi64ELb1ELb0EEEv26Multihead_attention_paramsIT_XT5_EE,"",@"SHT_CUDA_INFO"
	.sectionflags	@""
	.align	4


	//----- nvinfo : EIATTR_CUDA_API_VERSION
	.align		4
        /*0000*/ 	.byte	0x04, 0x37
        /*0002*/ 	.short	(.L_281 - .L_280)
.L_280:
        /*0004*/ 	.word	0x00000082


	//----- nvinfo : EIATTR_KPARAM_INFO
	.align		4
.L_281:
        /*0008*/ 	.byte	0x04, 0x17
        /*000a*/ 	.short	(.L_283 - .L_282)
.L_282:
        /*000c*/ 	.word	0x00000000
        /*0010*/ 	.short	0x0000
        /*0012*/ 	.short	0x0000
        /*0014*/ 	.byte	0x00, 0xf0, 0xa1, 0x04


	//----- nvinfo : EIATTR_SPARSE_MMA_MASK
	.align		4
.L_283:
        /*0018*/ 	.byte	0x03, 0x50
        /*001a*/ 	.short	0x0000


	//----- nvinfo : EIATTR_MAXREG_COUNT
	.align		4
        /*001c*/ 	.byte	0x03, 0x1b
        /*001e*/ 	.short	0x00ff


	//----- nvinfo : EIATTR_NUM_BARRIERS
	.align		4
        /*0020*/ 	.byte	0x02, 0x4c
        /*0022*/ 	.byte	0x01
	.zero		1


	//----- nvinfo : EIATTR_EXTERNS
	.align		4
        /*0024*/ 	.byte	0x04, 0x0f
        /*0026*/ 	.short	(.L_285 - .L_284)


	//   ....[0]....
	.align		4
.L_284:
        /*0028*/ 	.word	index@(__assertfail)


	//----- nvinfo : EIATTR_MERCURY_ISA_VERSION
	.align		4
.L_285:
        /*002c*/ 	.byte	0x03, 0x5f
        /*002e*/ 	.short	0x0101


	//----- nvinfo : EIATTR_INT_WARP_WIDE_INSTR_OFFSETS
	.align		4
        /*0030*/ 	.byte	0x04, 0x31
        /*0032*/ 	.short	(.L_287 - .L_286)


	//   ....[0]....
.L_286:
        /*0034*/ 	.word	0x00000980


	//----- nvinfo : EIATTR_COOP_GROUP_MASK_REGIDS
	.align		4
.L_287:
        /*0038*/ 	.byte	0x04, 0x29
        /*003a*/ 	.short	(.L_289 - .L_288)


	//   ....[0]....
.L_288:
        /*003c*/ 	.word	0xffffffff


	//   ....[1]....
        /*0040*/ 	.word	0xffffffff


	//   ....[2]....
        /*0044*/ 	.word	0xffffffff


	//   ....[3]....
        /*0048*/ 	.word	0xffffffff


	//   ....[4]....
        /*004c*/ 	.word	0xffffffff


	//   ....[5]....
        /*0050*/ 	.word	0xffffffff


	//   ....[6]....
        /*0054*/ 	.word	0xffffffff


	//   ....[7]....
        /*0058*/ 	.word	0xffffffff


	//   ....[8]....
        /*005c*/ 	.word	0xffffffff


	//   ....[9]....
        /*0060*/ 	.word	0xffffffff


	//   ....[10]....
        /*0064*/ 	.word	0xffffffff


	//   ....[11]....
        /*0068*/ 	.word	0xffffffff


	//   ....[12]....
        /*006c*/ 	.word	0xffffffff


	//   ....[13]....
        /*0070*/ 	.word	0xffffffff


	//   ....[14]....
        /*0074*/ 	.word	0xffffffff


	//   ....[15]....
        /*0078*/ 	.word	0xffffffff


	//   ....[16]....
        /*007c*/ 	.word	0xffffffff


	//   ....[17]....
        /*0080*/ 	.word	0xffffffff


	//   ....[18]....
        /*0084*/ 	.word	0xffffffff


	//   ....[19]....
        /*0088*/ 	.word	0x0500000f


	//   ....[20]....
        /*008c*/ 	.word	0x0500000f


	//   ....[21]....
        /*0090*/ 	.word	0x0500000f


	//   ....[22]....
        /*0094*/ 	.word	0x0500000f


	//   ....[23]....
        /*0098*/ 	.word	0x0500000f


	//   ....[24]....
        /*009c*/ 	.word	0x0500000f


	//   ....[25]....
        /*00a0*/ 	.word	0x0500000f


	//   ....[26]....
        /*00a4*/ 	.word	0x0500000f


	//   ....[27]....
        /*00a8*/ 	.word	0x0500000f


	//   ....[28]....
        /*00ac*/ 	.word	0x0500000f


	//----- nvinfo : EIATTR_COOP_GROUP_INSTR_OFFSETS
	.align		4
.L_289:
        /*00b0*/ 	.byte	0x04, 0x28
        /*00b2*/ 	.short	(.L_291 - .L_290)


	//   ....[0]....
.L_290:
        /*00b4*/ 	.word	0x00001b90


	//   ....[1]....
        /*00b8*/ 	.word	0x00001bb0


	//   ....[2]....
        /*00bc*/ 	.word	0x00001bd0


	//   ....[3]....
        /*00c0*/ 	.word	0x00001bf0


	//   ....[4]....
        /*00c4*/ 	.word	0x00001c10


	//   ....[5]....
        /*00c8*/ 	.word	0x000030f0


	//   ....[6]....
        /*00cc*/ 	.word	0x00003110


	//   ....[7]....
        /*00d0*/ 	.word	0x00003400


	//   ....[8]....
        /*00d4*/ 	.word	0x00003420


	//   ....[9]....
        /*00d8*/ 	.word	0x00003440


	//   ....[10]....
        /*00dc*/ 	.word	0x00003550


	//   ....[11]....
        /*00e0*/ 	.word	0x00003590


	//   ....[12]....
        /*00e4*/ 	.word	0x00004a50


	//   ....[13]....
        /*00e8*/ 	.word	0x00004ac0


	//   ....[14]....
        /*00ec*/ 	.word	0x00004af0


	//   ....[15]....
        /*00f0*/ 	.word	0x00004b20


	//   ....[16]....
        /*00f4*/ 	.word	0x00004b40


	//   ....[17]....
        /*00f8*/ 	.word	0x00004be0


	//   ....[18]....
        /*00fc*/ 	.word	0x00004c00


	//   ....[19]....
        /*0100*/ 	.word	0x00008430


	//   ....[20]....
        /*0104*/ 	.word	0x00008490


	//   ....[21]....
        /*0108*/ 	.word	0x000084f0


	//   ....[22]....
        /*010c*/ 	.word	0x00008550


	//   ....[23]....
        /*0110*/ 	.word	0x000085b0


	//   ....[24]....
        /*0114*/ 	.word	0x00008630


	//   ....[25]....
        /*0118*/ 	.word	0x000086b0


	//   ....[26]....
        /*011c*/ 	.word	0x00008740


	//   ....[27]....
        /*0120*/ 	.word	0x000087c0


	//   ....[28]....
        /*0124*/ 	.word	0x00008820


	//----- nvinfo : EIATTR_VRC_CTA_INIT_COUNT
	.align		4
.L_291:
        /*0128*/ 	.byte	0x02, 0x4a
	.zero		1
	.zero		1


	//----- nvinfo : EIATTR_SYSCALL_OFFSETS
	.align		4
        /*012c*/ 	.byte	0x04, 0x46
        /*012e*/ 	.short	(.L_293 - .L_292)


	//   ....[0]....
.L_292:
        /*0130*/ 	.word	0x00001280


	//----- nvinfo : EIATTR_EXIT_INSTR_OFFSETS
	.align		4
.L_293:
        /*0134*/ 	.byte	0x04, 0x1c
        /*0136*/ 	.short	(.L_295 - .L_294)


	//   ....[0]....
.L_294:
        /*0138*/ 	.word	0x000000d0


	//   ....[1]....
        /*013c*/ 	.word	0x00007f70


	//   ....[2]....
        /*0140*/ 	.word	0x00008320


	//   ....[3]....
        /*0144*/ 	.word	0x000083e0


	//----- nvinfo : EIATTR_CRS_STACK_SIZE
	.align		4
.L_295:
        /*0148*/ 	.byte	0x04, 0x1e
        /*014a*/ 	.short	(.L_297 - .L_296)
.L_296:
        /*014c*/ 	.word	0x00000000


	//----- nvinfo : EIATTR_CBANK_PARAM_SIZE
	.align		4
.L_297:
        /*0150*/ 	.byte	0x03, 0x19
        /*0152*/ 	.short	0x0128


	//----- nvinfo : EIATTR_PARAM_CBANK
	.align		4
        /*0154*/ 	.byte	0x04, 0x0a
        /*0156*/ 	.short	(.L_299 - .L_298)
	.align		4
.L_298:
        /*0158*/ 	.word	index@(.nv.constant0._ZN4mmha33masked_multihead_attention_kernelItLi64ELi64ELi4ELi8ELi64ELb1ELb0EEEv26Multihead_attention_paramsIT_XT5_EE)
        /*015c*/ 	.short	0x0380
        /*015e*/ 	.short	0x0128


	//----- nvinfo : EIATTR_SW_WAR
	.align		4
.L_299:
        /*0160*/ 	.byte	0x04, 0x36
        /*0162*/ 	.short	(.L_301 - .L_300)
.L_300:
        /*0164*/ 	.word	0x00000008
.L_301:


//--------------------- .nv.info._ZN4mmha33masked_multihead_attention_kernelIfLi64ELi64ELi1ELi16ELi256ELb1ELb1EEEv26Multihead_attention_paramsIT_XT5_EE --------------------------
	.section	.nv.info._ZN4mmha33masked_multihead_attention_kernelIfLi64ELi64ELi1ELi16ELi256ELb1ELb1EEEv26Multihead_attention_paramsIT_XT5_EE,"",@"SHT_CUDA_INFO"
	.sectionflags	@""
	.align	4


	//----- nvinfo : EIATTR_CUDA_API_VERSION
	.align		4
        /*0000*/ 	.byte	0x04, 0x37
        /*0002*/ 	.short	(.L_303 - .L_302)
.L_302:
        /*0004*/ 	.word	0x00000082


	//----- nvinfo : EIATTR_KPARAM_INFO
	.align		4
.L_303:
        /*0008*/ 	.byte	0x04, 0x17
        /*000a*/ 	.short	(.L_305 - .L_304)
.L_304:
        /*000c*/ 	.word	0x00000000
        /*0010*/ 	.short	0x0000
        /*0012*/ 	.short	0x0000
        /*0014*/ 	.byte	0x00, 0xf0, 0xa1, 0x04


	//----- nvinfo : EIATTR_SPARSE_MMA_MASK
	.align		4
.L_305:
        /*0018*/ 	.byte	0x03, 0x50
        /*001a*/ 	.short	0x0000


	//----- nvinfo : EIATTR_MAXREG_COUNT
	.align		4
        /*001c*/ 	.byte	0x03, 0x1b
        /*001e*/ 	.short	0x00ff


	//----- nvinfo : EIATTR_NUM_BARRIERS
	.align		4
        /*0020*/ 	.byte	0x02, 0x4c
        /*0022*/ 	.byte	0x01
	.zero		1


	//----- nvinfo : EIATTR_EXTERNS
	.align		4
        /*0024*/ 	.byte	0x04, 0x0f
        /*0026*/ 	.short	(.L_307 - .L_306)


	//   ....[0]....
	.align		4
.L_306:
        /*0028*/ 	.word	index@(__assertfail)


	//----- nvinfo : EIATTR_MERCURY_ISA_VERSION
	.align		4
.L_307:
        /*002c*/ 	.byte	0x03, 0x5f
        /*002e*/ 	.short	0x0101


	//----- nvinfo : EIATTR_COOP_GROUP_MASK_REGIDS
	.align		4
        /*0030*/ 	.byte	0x04, 0x29
        /*0032*/ 	.short	(.L_309 - .L_308)


	//   ....[0]....
.L_308:
        /*0034*/ 	.word	0xffffffff


	//   ....[1]....
        /*0038*/ 	.word	0xffffffff


	//   ....[2]....
        /*003c*/ 	.word	0xffffffff


	//   ....[3]....
        /*0040*/ 	.word	0xffffffff


	//   ....[4]....
        /*0044*/ 	.word	0xffffffff


	//   ....[5]....
        /*0048*/ 	.word	0xffffffff


	//   ....[6]....
        /*004c*/ 	.word	0xffffffff


	//   ....[7]....
        /*0050*/ 	.word	0xffffffff


	//   ....[8]....
        /*0054*/ 	.word	0xffffffff


	//   ....[9]....
        /*0058*/ 	.word	0xffffffff


	//   ....[10]....
        /*005c*/ 	.word	0xffffffff


	//   ....[11]....
        /*0060*/ 	.word	0xffffffff


	//   ....[12]....
        /*0064*/ 	.word	0xffffffff


	//   ....[13]....
        /*0068*/ 	.word	0xffffffff


	//   ....[14]....
        /*006c*/ 	.word	0xffffffff


	//   ....[15]....
        /*0070*/ 	.word	0xffffffff


	//   ....[16]....
        /*0074*/ 	.word	0xffffffff


	//   ....[17]....
        /*0078*/ 	.word	0xffffffff


	//   ....[18]....
        /*007c*/ 	.word	0xffffffff


	//   ....[19]....
        /*0080*/ 	.word	0xffffffff


	//   ....[20]....
        /*0084*/ 	.word	0xffffffff


	//   ....[21]....
        /*0088*/ 	.word	0xffffffff


	//   ....[22]....
        /*008c*/ 	.word	0xffffffff


	//   ....[23]....
        /*0090*/ 	.word	0x0500000f


	//   ....[24]....
        /*0094*/ 	.word	0x0500000f


	//   ....[25]....
        /*0098*/ 	.word	0x0500000f


	//   ....[26]....
        /*009c*/ 	.word	0x0500000f


	//   ....[27]....
        /*00a0*/ 	.word	0x0500000f


	//----- nvinfo : EIATTR_COOP_GROUP_INSTR_OFFSETS
	.align		4
.L_309:
        /*00a4*/ 	.byte	0x04, 0x28
        /*00a6*/ 	.short	(.L_311 - .L_310)


	//   ....[0]....
.L_310:
        /*00a8*/ 	.word	0x00001890


	//   ....[1]....
        /*00ac*/ 	.word	0x000018b0


	//   ....[2]....
        /*00b0*/ 	.word	0x000018d0


	//   ....[3]....
        /*00b4*/ 	.word	0x000018f0


	//   ....[4]....
        /*00b8*/ 	.word	0x00001910


	//   ....[5]....
        /*00bc*/ 	.word	0x00006320


	//   ....[6]....
        /*00c0*/ 	.word	0x00006380


	//   ....[7]....
        /*00c4*/ 	.word	0x000063b0


	//   ....[8]....
        /*00c8*/ 	.word	0x000063e0


	//   ....[9]....
        /*00cc*/ 	.word	0x00006420


	//   ....[10]....
        /*00d0*/ 	.word	0x000064b0


	//   ....[11]....
        /*00d4*/ 	.word	0x000064d0


	//   ....[12]....
        /*00d8*/ 	.word	0x00006500


	//   ....[13]....
        /*00dc*/ 	.word	0x00006520


	//   ....[14]....
        /*00e0*/ 	.word	0x00007980


	//   ....[15]....
        /*00e4*/ 	.word	0x000079e0


	//   ....[16]....
        /*00e8*/ 	.word	0x00007a00


	//   ....[17]....
        /*00ec*/ 	.word	0x00007a20


	//   ....[18]....
        /*00f0*/ 	.word	0x00007a40


	//   ....[19]....
        /*00f4*/ 	.word	0x00007aa0


	//   ....[20]....
        /*00f8*/ 	.word	0x00007ac0


	//   ....[21]....
        /*00fc*/ 	.word	0x00007af0


	//   ....[22]....
        /*0100*/ 	.word	0x00007b10


	//   ....[23]....
        /*0104*/ 	.word	0x0000b140


	//   ....[24]....
        /*0108*/ 	.word	0x0000b1a0


	//   ....[25]....
        /*010c*/ 	.word	0x0000b200


	//   ....[26]....
        /*0110*/ 	.word	0x0000b260


	//   ....[27]....
        /*0114*/ 	.word	0x0000b2c0


	//----- nvinfo : EIATTR_VRC_CTA_INIT_COUNT
	.align		4
.L_311:
        /*0118*/ 	.byte	0x02, 0x4a
	.zero		1
	.zero		1


	//----- nvinfo : EIATTR_SYSCALL_OFFSETS
	.align		4
        /*011c*/ 	.byte	0x04, 0x46
        /*011e*/ 	.short	(.L_313 - .L_312)


	//   ....[0]....
.L_312:
        /*0120*/ 	.word	0x00001060


	//----- nvinfo : EIATTR_EXIT_INSTR_OFFSETS
	.align		4
.L_313:
        /*0124*/ 	.byte	0x04, 0x1c
        /*0126*/ 	.short	(.L_315 - .L_314)


	//   ....[0]....
.L_314:
        /*0128*/ 	.word	0x000000b0


	//   ....[1]....
        /*012c*/ 	.word	0x0000ae40


	//   ....[2]....
        /*0130*/ 	.word	0x0000b0a0


	//   ....[3]....
        /*0134*/ 	.word	0x0000b0f0


	//----- nvinfo : EIATTR_CRS_STACK_SIZE
	.align		4
.L_315:
        /*0138*/ 	.byte	0x04, 0x1e
        /*013a*/ 	.short	(.L_317 - .L_316)
.L_316:
        /*013c*/ 	.word	0x00000000


	//----- nvinfo : EIATTR_CBANK_PARAM_SIZE
	.align		4
.L_317:
        /*0140*/ 	.byte	0x03, 0x19
        /*0142*/ 	.short	0x0128


	//----- nvinfo : EIATTR_PARAM_CBANK
	.align		4
        /*0144*/ 	.byte	0x04, 0x0a
        /*0146*/ 	.short	(.L_319 - .L_318)
	.align		4
.L_318:
        /*0148*/ 	.word	index@(.nv.constant0._ZN4mmha33masked_multihead_attention_kernelIfLi64ELi64ELi1ELi16ELi256ELb1ELb1EEEv26Multihead_attention_paramsIT_XT5_EE)
        /*014c*/ 	.short	0x0380
        /*014e*/ 	.short	0x0128


	//----- nvinfo : EIATTR_SW_WAR
	.align		4
.L_319:
        /*0150*/ 	.byte	0x04, 0x36
        /*0152*/ 	.short	(.L_321 - .L_320)
.L_320:
        /*0154*/ 	.word	0x00000008
.L_321:


//--------------------- .nv.info._ZN4mmha33masked_multihead_attention_kernelIfLi64ELi64ELi2ELi16ELi128ELb1ELb1EEEv26Multihead_attention_paramsIT_XT5_EE --------------------------
	.section	.nv.info._ZN4mmha33masked_multihead_attention_kernelIfLi64ELi64ELi2ELi16ELi128ELb1ELb1EEEv26Multihead_attention_paramsIT_XT5_EE,"",@"SHT_CUDA_INFO"
	.sectionflags	@""
	.align	4


	//----- nvinfo : EIATTR_CUDA_API_VERSION
	.align		4
        /*0000*/ 	.byte	0x04, 0x37
        /*0002*/ 	.short	(.L_323 - .L_322)
.L_322:
        /*0004*/ 	.word	0x00000082


	//----- nvinfo : EIATTR_KPARAM_INFO
	.align		4
.L_323:
        /*0008*/ 	.byte	0x04, 0x17
        /*000a*/ 	.short	(.L_325 - .L_324)
.L_324:
        /*000c*/ 	.word	0x00000000
        /*0010*/ 	.short	0x0000
        /*0012*/ 	.short	0x0000
        /*0014*/ 	.byte	0x00, 0xf0, 0xa1, 0x04


	//----- nvinfo : EIATTR_SPARSE_MMA_MASK
	.align		4
.L_325:
        /*0018*/ 	.byte	0x03, 0x50
        /*001a*/ 	.short	0x0000


	//----- nvinfo : EIATTR_MAXREG_COUNT
	.align		4
        /*001c*/ 	.byte	0x03, 0x1b
        /*001e*/ 	.short	0x00ff


	//----- nvinfo : EIATTR_NUM_BARRIERS
	.align		4
        /*0020*/ 	.byte	0x02, 0x4c
        /*0022*/ 	.byte	0x01
	.zero		1


	//----- nvinfo : EIATTR_EXTERNS
	.align		4
        /*0024*/ 	.byte	0x04, 0x0f
        /*0026*/ 	.short	(.L_327 - .L_326)


	//   ....[0]....
	.align		4
.L_326:
        /*0028*/ 	.word	index@(__assertfail)


	//----- nvinfo : EIATTR_MERCURY_ISA_VERSION
	.align		4
.L_327:
        /*002c*/ 	.byte	0x03, 0x5f
        /*002e*/ 	.short	0x0101


	//----- nvinfo : EIATTR_COOP_GROUP_MASK_REGIDS
	.align		4
        /*0030*/ 	.byte	0x04, 0x29
        /*0032*/ 	.short	(.L_329 - .L_328)


	//   ....[0]....
.L_328:
        /*0034*/ 	.word	0xffffffff


	//   ....[1]....
        /*0038*/ 	.word	0xffffffff


	//   ....[2]....
        /*003c*/ 	.word	0xffffffff


	//   ....[3]....
        /*0040*/ 	.word	0xffffffff


	//   ....[4]....
        /*0044*/ 	.word	0xffffffff


	//   ....[5]....
        /*0048*/ 	.word	0xffffffff


	//   ....[6]....
        /*004c*/ 	.word	0xffffffff


	//   ....[7]....
        /*0050*/ 	.word	0xffffffff


	//   ....[8]....
        /*0054*/ 	.word	0xffffffff


	//   ....[9]....
        /*0058*/ 	.word	0xffffffff


	//   ....[10]....
        /*005c*/ 	.word	0xffffffff


	//   ....[11]....
        /*0060*/ 	.word	0xffffffff


	//   ....[12]....
        /*0064*/ 	.word	0xffffffff


	//   ....[13]....
        /*0068*/ 	.word	0xffffffff


	//   ....[14]....
        /*006c*/ 	.word	0xffffffff


	//   ....[15]....
        /*0070*/ 	.word	0xffffffff


	//   ....[16]....
        /*0074*/ 	.word	0xffffffff


	//   ....[17]....
        /*0078*/ 	.word	0xffffffff


	//   ....[18]....
        /*007c*/ 	.word	0xffffffff


	//   ....[19]....
        /*0080*/ 	.word	0xffffffff


	//   ....[20]....
        /*0084*/ 	.word	0xffffffff


	//   ....[21]....
        /*0088*/ 	.word	0x0500000f


	//   ....[22]....
        /*008c*/ 	.word	0x0500000f


	//   ....[23]....
        /*0090*/ 	.word	0x0500000f


	//   ....[24]....
        /*0094*/ 	.word	0x0500000f


	//   ....[25]....
        /*0098*/ 	.word	0x0500000f


	//   ....[26]....
        /*009c*/ 	.word	0x0500000f


	//   ....[27]....
        /*00a0*/ 	.word	0x0500000f


	//   ....[28]....
        /*00a4*/ 	.word	0x0500000f


	//   ....[29]....
        /*00a8*/ 	.word	0x0500000f


	//   ....[30]....
        /*00ac*/ 	.word	0x0500000f


	//----- nvinfo : EIATTR_COOP_GROUP_INSTR_OFFSETS
	.align		4
.L_329:
        /*00b0*/ 	.byte	0x04, 0x28
        /*00b2*/ 	.short	(.L_331 - .L_330)


	//   ....[0]....
.L_330:
        /*00b4*/ 	.word	0x00001900


	//   ....[1]....
        /*00b8*/ 	.word	0x00001920


	//   ....[2]....
        /*00bc*/ 	.word	0x00001940


	//   ....[3]....
        /*00c0*/ 	.word	0x00001960


	//   ....[4]....
        /*00c4*/ 	.word	0x00001980


	//   ....[5]....
        /*00c8*/ 	.word	0x000077d0


	//   ....[6]....
        /*00cc*/ 	.word	0x00007a20


	//   ....[7]....
        /*00d0*/ 	.word	0x00007a40


	//   ....[8]....
        /*00d4*/ 	.word	0x00007a60


	//   ....[9]....
        /*00d8*/ 	.word	0x00007a80


	//   ....[10]....
        /*00dc*/ 	.word	0x00007bc0


	//   ....[11]....
        /*00e0*/ 	.word	0x00007bf0


	//   ....[12]....
        /*00e4*/ 	.word	0x00007c20


	//   ....[13]....
        /*00e8*/ 	.word	0x000090d0


	//   ....[14]....
        /*00ec*/ 	.word	0x00009130


	//   ....[15]....
        /*00f0*/ 	.word	0x00009150


	//   ....[16]....
        /*00f4*/ 	.word	0x00009170


	//   ....[17]....
        /*00f8*/ 	.word	0x00009190


	//   ....[18]....
        /*00fc*/ 	.word	0x00009210


	//   ....[19]....
        /*0100*/ 	.word	0x00009230


	//   ....[20]....
        /*0104*/ 	.word	0x00009250


	//   ....[21]....
        /*0108*/ 	.word	0x0000c820


	//   ....[22]....
        /*010c*/ 	.word	0x0000c880


	//   ....[23]....
        /*0110*/ 	.word	0x0000c8e0


	//   ....[24]....
        /*0114*/ 	.word	0x0000c940


	//   ....[25]....
        /*0118*/ 	.word	0x0000c9a0


	//   ....[26]....
        /*011c*/ 	.word	0x0000ca20


	//   ....[27]....
        /*0120*/ 	.word	0x0000cac0


	//   ....[28]....
        /*0124*/ 	.word	0x0000cb40


	//   ....[29]....
        /*0128*/ 	.word	0x0000cba0


	//   ....[30]....
        /*012c*/ 	.word	0x0000cc00


	//----- nvinfo : EIATTR_VRC_CTA_INIT_COUNT
	.align		4
.L_331:
        /*0130*/ 	.byte	0x02, 0x4a
	.zero		1
	.zero		1


	//----- nvinfo : EIATTR_SYSCALL_OFFSETS
	.align		4
        /*0134*/ 	.byte	0x04, 0x46
        /*0136*/ 	.short	(.L_333 - .L_332)


	//   ....[0]....
.L_332:
        /*0138*/ 	.word	0x000010b0


	//----- nvinfo : EIATTR_EXIT_INSTR_OFFSETS
	.align		4
.L_333:
        /*013c*/ 	.byte	0x04, 0x1c
        /*013e*/ 	.short	(.L_335 - .L_334)


	//   ....[0]....
.L_334:
        /*0140*/ 	.word	0x000000b0


	//   ....[1]....
        /*0144*/ 	.word	0x0000c520


	//   ....[2]....
        /*0148*/ 	.word	0x0000c780


	//   ....[3]....
        /*014c*/ 	.word	0x0000c7d0


	//----- nvinfo : EIATTR_CRS_STACK_SIZE
	.align		4
.L_335:
        /*0150*/ 	.byte	0x04, 0x1e
        /*0152*/ 	.short	(.L_337 - .L_336)
.L_336:
        /*0154*/ 	.word	0x00000000


	//----- nvinfo : EIATTR_CBANK_PARAM_SIZE
	.align		4
.L_337:
        /*0158*/ 	.byte	0x03, 0x19
        /*015a*/ 	.short	0x0128


	//----- nvinfo : EIATTR_PARAM_CBANK
	.align		4
        /*015c*/ 	.byte	0x04, 0x0a
        /*015e*/ 	.short	(.L_339 - .L_338)
	.align		4
.L_338:
        /*0160*/ 	.word	index@(.nv.constant0._ZN4mmha33masked_multihead_attention_kernelIfLi64ELi64ELi2ELi16ELi128ELb1ELb1EEEv26Multihead_attention_paramsIT_XT5_EE)
        /*0164*/ 	.short	0x0380
        /*0166*/ 	.short	0x0128


	//----- nvinfo : EIATTR_SW_WAR
	.align		4
.L_339:
        /*0168*/ 	.byte	0x04, 0x36
        /*016a*/ 	.short	(.L_341 - .L_340)
.L_340:
        /*016c*/ 	.word	0x00000008
.L_341:


//--------------------- .nv.info._ZN4mmha33masked_multihead_attention_kernelIfLi64ELi64ELi4ELi16ELi64ELb1ELb1EEEv26Multihead_attention_paramsIT_XT5_EE --------------------------
	.section	.nv.info._ZN4mmha33masked_multihead_attention_kernelIfLi64ELi64ELi4ELi16ELi64ELb1ELb1EEEv26Multihead_attention_paramsIT_XT5_EE,"",@"SHT_CUDA_INFO"
	.sectionflags	@""
	.align	4


	//----- nvinfo : EIATTR_CUDA_API_VERSION
	.align		4
        /*0000*/ 	.byte	0x04, 0x37
        /*0002*/ 	.short	(.L_343 - .L_342)
.L_342:
        /*0004*/ 	.word	0x00000082


	//----- nvinfo : EIATTR_KPARAM_INFO
	.align		4
.L_343:
        /*0008*/ 	.byte	0x04, 0x17
        /*000a*/ 	.short	(.L_345 - .L_344)
.L_344:
        /*000c*/ 	.word	0x00000000
        /*0010*/ 	.short	0x0000
        /*0012*/ 	.short	0x0000
        /*0014*/ 	.byte	0x00, 0xf0, 0xa1, 0x04


	//----- nvinfo : EIATTR_SPARSE_MMA_MASK
	.align		4
.L_345:
        /*0018*/ 	.byte	0x03, 0x50
        /*001a*/ 	.short	0x0000


	//----- nvinfo : EIATTR_MAXREG_COUNT
	.align		4
        /*001c*/ 	.byte	0x03, 0x1b
        /*001e*/ 	.short	0x00ff


	//----- nvinfo : EIATTR_NUM_BARRIERS
	.align		4
        /*0020*/ 	.byte	0x02, 0x4c
        /*0022*/ 	.byte	0x01
	.zero		1


	//----- nvinfo : EIATTR_EXTERNS
	.align		4
        /*0024*/ 	.byte	0x04, 0x0f
        /*0026*/ 	.short	(.L_347 - .L_346)


	//   ....[0]....
	.align		4
.L_346:
        /*0028*/ 	.word	index@(__assertfail)


	//----- nvinfo : EIATTR_MERCURY_ISA_VERSION
	.align		4
.L_347:
        /*002c*/ 	.byte	0x03, 0x5f
        /*002e*/ 	.short	0x0101


	//----- nvinfo : EIATTR_COOP_GROUP_MASK_REGIDS
	.align		4
        /*0030*/ 	.byte	0x04, 0x29
        /*0032*/ 	.short	(.L_349 - .L_348)


	//   ....[0]....
.L_348:
        /*0034*/ 	.word	0xffffffff


	//   ....[1]....
        /*0038*/ 	.word	0xffffffff


	//   ....[2]....
        /*003c*/ 	.word	0xffffffff


	//   ....[3]....
        /*0040*/ 	.word	0xffffffff


	//   ....[4]....
        /*0044*/ 	.word	0xffffffff


	//   ....[5]....
        /*0048*/ 	.word	0xffffffff


	//   ....[6]....
        /*004c*/ 	.word	0xffffffff


	//   ....[7]....
        /*0050*/ 	.word	0xffffffff


	//   ....[8]....
        /*0054*/ 	.word	0xffffffff


	//   ....[9]....
        /*0058*/ 	.word	0xffffffff


	//   ....[10]....
        /*005c*/ 	.word	0xffffffff


	//   ....[11]....
        /*0060*/ 	.word	0xffffffff


	//   ....[12]....
        /*0064*/ 	.word	0xffffffff


	//   ....[13]....
        /*0068*/ 	.word	0xffffffff


	//   ....[14]....
        /*006c*/ 	.word	0xffffffff


	//   ....[15]....
        /*0070*/ 	.word	0xffffffff


	//   ....[16]....
        /*0074*/ 	.word	0xffffffff


	//   ....[17]....
        /*0078*/ 	.word	0xffffffff


	//   ....[18]....
        /*007c*/ 	.word	0xffffffff


	//   ....[19]....
        /*0080*/ 	.word	0x0500000f


	//   ....[20]....
        /*0084*/ 	.word	0x0500000f


	//   ....[21]....
        /*0088*/ 	.word	0x0500000f


	//   ....[22]....
        /*008c*/ 	.word	0x0500000f


	//   ....[23]....
        /*0090*/ 	.word	0x0500000f


	//   ....[24]....
        /*0094*/ 	.word	0x0500000f


	//   ....[25]....
        /*0098*/ 	.word	0x0500000f


	//   ....[26]....
        /*009c*/ 	.word	0x0500000f


	//   ....[27]....
        /*00a0*/ 	.word	0x0500000f


	//   ....[28]....
        /*00a4*/ 	.word	0x0500000f


	//----- nvinfo : EIATTR_COOP_GROUP_INSTR_OFFSETS
	.align		4
.L_349:
        /*00a8*/ 	.byte	0x04, 0x28
        /*00aa*/ 	.short	(.L_351 - .L_350)


	//   ....[0]....
.L_350:
        /*00ac*/ 	.word	0x000019e0


	//   ....[1]....
        /*00b0*/ 	.word	0x00001a00


	//   ....[2]....
        /*00b4*/ 	.word	0x00001a20


	//   ....[3]....
        /*00b8*/ 	.word	0x00001a40


	//   ....[4]....
        /*00bc*/ 	.word	0x00001a60


	//   ....[5]....
        /*00c0*/ 	.word	0x00006870


	//   ....[6]....
        /*00c4*/ 	.word	0x00006890


	//   ....[7]....
        /*00c8*/ 	.word	0x00006ae0


	//   ....[8]....
        /*00cc*/ 	.word	0x00006b00


	//   ....[9]....
        /*00d0*/ 	.word	0x00006b20


	//   ....[10]....
        /*00d4*/ 	.word	0x00006c70


	//   ....[11]....
        /*00d8*/ 	.word	0x00006ca0


	//   ....[12]....
        /*00dc*/ 	.word	0x00008120


	//   ....[13]....
        /*00e0*/ 	.word	0x00008190


	//   ....[14]....
        /*00e4*/ 	.word	0x000081b0


	//   ....[15]....
        /*00e8*/ 	.word	0x000081d0


	//   ....[16]....
        /*00ec*/ 	.word	0x00008200


	//   ....[17]....
        /*00f0*/ 	.word	0x00008260


	//   ....[18]....
        /*00f4*/ 	.word	0x00008280


	//   ....[19]....
        /*00f8*/ 	.word	0x0000b940


	//   ....[20]....
        /*00fc*/ 	.word	0x0000b9a0


	//   ....[21]....
        /*0100*/ 	.word	0x0000ba00


	//   ....[22]....
        /*0104*/ 	.word	0x0000ba60


	//   ....[23]....
        /*0108*/ 	.word	0x0000bac0


	//   ....[24]....
        /*010c*/ 	.word	0x0000bb40


	//   ....[25]....
        /*0110*/ 	.word	0x0000bbc0


	//   ....[26]....
        /*0114*/ 	.word	0x0000bc50


	//   ....[27]....
        /*0118*/ 	.word	0x0000bcd0


	//   ....[28]....
        /*011c*/ 	.word	0x0000bd30


	//----- nvinfo : EIATTR_VRC_CTA_INIT_COUNT
	.align		4
.L_351:
        /*0120*/ 	.byte	0x02, 0x4a
	.zero		1
	.zero		1


	//----- nvinfo : EIATTR_SYSCALL_OFFSETS
	.align		4
        /*0124*/ 	.byte	0x04, 0x46
        /*0126*/ 	.short	(.L_353 - .L_352)


	//   ....[0]....
.L_352:
        /*0128*/ 	.word	0x000011a0


	//----- nvinfo : EIATTR_EXIT_INSTR_OFFSETS
	.align		4
.L_353:
        /*012c*/ 	.byte	0x04, 0x1c
        /*012e*/ 	.short	(.L_355 - .L_354)


	//   ....[0]....
.L_354:
        /*0130*/ 	.word	0x000000c0


	//   ....[1]....
        /*0134*/ 	.word	0x0000b640


	//   ....[2]....
        /*0138*/ 	.word	0x0000b8a0


	//   ....[3]....
        /*013c*/ 	.word	0x0000b8f0


	//----- nvinfo : EIATTR_CRS_STACK_SIZE
	.align		4
.L_355:
        /*0140*/ 	.byte	0x04, 0x1e
        /*0142*/ 	.short	(.L_357 - .L_356)
.L_356:
        /*0144*/ 	.word	0x00000000


	//----- nvinfo : EIATTR_CBANK_PARAM_SIZE
	.align		4
.L_357:
        /*0148*/ 	.byte	0x03, 0x19
        /*014a*/ 	.short	0x0128


	//----- nvinfo : EIATTR_PARAM_CBANK
	.align		4
        /*014c*/ 	.byte	0x04, 0x0a
        /*014e*/ 	.short	(.L_359 - .L_358)
	.align		4
.L_358:
        /*0150*/ 	.word	index@(.nv.constant0._ZN4mmha33masked_multihead_attention_kernelIfLi64ELi64ELi4ELi16ELi64ELb1ELb1EEEv26Multihead_attention_paramsIT_XT5_EE)
        /*0154*/ 	.short	0x0380
        /*0156*/ 	.short	0x0128


	//----- nvinfo : EIATTR_SW_WAR
	.align		4
.L_359:
        /*0158*/ 	.byte	0x04, 0x36
        /*015a*/ 	.short	(.L_361 - .L_360)
.L_360:
        /*015c*/ 	.word	0x00000008
.L_361:


//--------------------- .nv.info._ZN4mmha33masked_multihead_attention_kernelIfLi64ELi64ELi1ELi16ELi256ELb1ELb0EEEv26Multihead_attention_paramsIT_XT5_EE --------------------------
	.section	.nv.info._ZN4mmha33masked_multihead_attention_kernelIfLi64ELi64ELi1ELi16ELi256ELb1ELb0EEEv26Multihead_attention_paramsIT_XT5_EE,"",@"SHT_CUDA_INFO"
	.sectionflags	@""
	.align	4


	//----- nvinfo : EIATTR_CUDA_API_VERSION
	.align		4
        /*0000*/ 	.byte	0x04, 0x37
        /*0002*/ 	.short	(.L_363 - .L_362)
.L_362:
        /*0004*/ 	.word	0x00000082


	//----- nvinfo : EIATTR_KPARAM_INFO
	.align		4
.L_363:
        /*0008*/ 	.byte	0x04, 0x17
        /*000a*/ 	.short	(.L_365 - .L_364)
.L_364:
        /*000c*/ 	.word	0x00000000
        /*0010*/ 	.short	0x0000
        /*0012*/ 	.short	0x0000
        /*0014*/ 	.byte	0x00, 0xf0, 0xa1, 0x04


	//----- nvinfo : EIATTR_SPARSE_MMA_MASK
	.align		4
.L_365:
        /*0018*/ 	.byte	0x03, 0x50
        /*001a*/ 	.short	0x0000


	//----- nvinfo : EIATTR_MAXREG_COUNT
	.align		4
        /*001c*/ 	.byte	0x03, 0x1b
        /*001e*/ 	.short	0x00ff


	//----- nvinfo : EIATTR_NUM_BARRIERS
	.align		4
        /*0020*/ 	.byte	0x02, 0x4c
        /*0022*/ 	.byte	0x01
	.zero		1


	//----- nvinfo : EIATTR_EXTERNS
	.align		4
        /*0024*/ 	.byte	0x04, 0x0f
        /*0026*/ 	.short	(.L_367 - .L_366)


	//   ....[0]....
	.align		4
.L_366:
        /*0028*/ 	.word	index@(__assertfail)


	//----- nvinfo : EIATTR_MERCURY_ISA_VERSION
	.align		4
.L_367:
        /*002c*/ 	.byte	0x03, 0x5f
        /*002e*/ 	.short	0x0101


	//----- nvinfo : EIATTR_COOP_GROUP_MASK_REGIDS
	.align		4
        /*0030*/ 	.byte	0x04, 0x29
        /*0032*/ 	.short	(.L_369 - .L_368)


	//   ....[0]....
.L_368:
        /*0034*/ 	.word	0xffffffff


	//   ....[1]....
        /*0038*/ 	.word	0xffffffff


	//   ....[2]....
        /*003c*/ 	.word	0xffffffff


	//   ....[3]....
        /*0040*/ 	.word	0xffffffff


	//   ....[4]....
        /*0044*/ 	.word	0xffffffff


	//   ....[5]....
        /*0048*/ 	.word	0xffffffff


	//   ....[6]....
        /*004c*/ 	.word	0xffffffff


	//   ....[7]....
        /*0050*/ 	.word	0xffffffff


	//   ....[8]....
        /*0054*/ 	.word	0xffffffff


	//   ....[9]....
        /*0058*/ 	.word	0xffffffff


	//   ....[10]....
        /*005c*/ 	.word	0xffffffff


	//   ....[11]....
        /*0060*/ 	.word	0xffffffff


	//   ....[12]....
        /*0064*/ 	.word	0xffffffff


	//   ....[13]....
        /*0068*/ 	.word	0xffffffff


	//   ....[14]....
        /*006c*/ 	.word	0xffffffff


	//   ....[15]....
        /*0070*/ 	.word	0xffffffff


	//   ....[16]....
        /*0074*/ 	.word	0xffffffff


	//   ....[17]....
        /*0078*/ 	.word	0xffffffff


	//   ....[18]....
        /*007c*/ 	.word	0xffffffff


	//   ....[19]....
        /*0080*/ 	.word	0xffffffff


	//   ....[20]....
        /*0084*/ 	.word	0xffffffff


	//   ....[21]....
        /*0088*/ 	.word	0xffffffff


	//   ....[22]....
        /*008c*/ 	.word	0xffffffff


	//   ....[23]....
        /*0090*/ 	.word	0x0500000f


	//   ....[24]....
        /*0094*/ 	.word	0x0500000f


	//   ....[25]....
        /*0098*/ 	.word	0x0500000f


	//   ....[26]....
        /*009c*/ 	.word	0x0500000f


	//   ....[27]....
        /*00a0*/ 	.word	0x0500000f


	//----- nvinfo : EIATTR_COOP_GROUP_INSTR_OFFSETS
	.align		4
.L_369:
        /*00a4*/ 	.byte	0x04, 0x28
        /*00a6*/ 	.short	(.L_371 - .L_370)


	//   ....[0]....
.L_370:
        /*00a8*/ 	.word	0x00001860


	//   ....[1]....
        /*00ac*/ 	.word	0x00001880


	//   ....[2]....
        /*00b0*/ 	.word	0x000018a0


	//   ....[3]....
        /*00b4*/ 	.word	0x000018c0


	//   ....[4]....
        /*00b8*/ 	.word	0x000018e0


	//   ....[5]....
        /*00bc*/ 	.word	0x00006b80


	//   ....[6]....
        /*00c0*/ 	.word	0x00006bd0


	//   ....[7]....
        /*00c4*/ 	.word	0x00006c00


	//   ....[8]....
        /*00c8*/ 	.word	0x00006c30


	//   ....[9]....
        /*00cc*/ 	.word	0x00006c70


	//   ....[10]....
        /*00d0*/ 	.word	0x00006d00


	//   ....[11]....
        /*00d4*/ 	.word	0x00006d20


	//   ....[12]....
        /*00d8*/ 	.word	0x00006d50


	//   ....[13]....
        /*00dc*/ 	.word	0x00006d80


	//   ....[14]....
        /*00e0*/ 	.word	0x00008240


	//   ....[15]....
        /*00e4*/ 	.word	0x000082b0


	//   ....[16]....
        /*00e8*/ 	.word	0x000082d0


	//   ....[17]....
        /*00ec*/ 	.word	0x000082f0


	//   ....[18]....
        /*00f0*/ 	.word	0x00008310


	//   ....[19]....
        /*00f4*/ 	.word	0x00008370


	//   ....[20]....
        /*00f8*/ 	.word	0x00008390


	//   ....[21]....
        /*00fc*/ 	.word	0x000083b0


	//   ....[22]....
        /*0100*/ 	.word	0x000083e0


	//   ....[23]....
        /*0104*/ 	.word	0x0000baf0


	//   ....[24]....
        /*0108*/ 	.word	0x0000bb50


	//   ....[25]....
        /*010c*/ 	.word	0x0000bbb0


	//   ....[26]....
        /*0110*/ 	.word	0x0000bc10


	//   ....[27]....
        /*0114*/ 	.word	0x0000bc70


	//----- nvinfo : EIATTR_VRC_CTA_INIT_COUNT
	.align		4
.L_371:
        /*0118*/ 	.byte	0x02, 0x4a
	.zero		1
	.zero		1


	//----- nvinfo : EIATTR_SYSCALL_OFFSETS
	.align		4
        /*011c*/ 	.byte	0x04, 0x46
        /*011e*/ 	.short	(.L_373 - .L_372)


	//   ....[0]....
.L_372:
        /*0120*/ 	.word	0x00001030


	//----- nvinfo : EIATTR_EXIT_INSTR_OFFSETS
	.align		4
.L_373:
        /*0124*/ 	.byte	0x04, 0x1c
        /*0126*/ 	.short	(.L_375 - .L_374)


	//   ....[0]....
.L_374:
        /*0128*/ 	.word	0x000000b0


	//   ....[1]....
        /*012c*/ 	.word	0x0000b7f0


	//   ....[2]....
        /*0130*/ 	.word	0x0000ba50


	//   ....[3]....
        /*0134*/ 	.word	0x0000baa0


	//----- nvinfo : EIATTR_CRS_STACK_SIZE
	.align		4
.L_375:
        /*0138*/ 	.byte	0x04, 0x1e
        /*013a*/ 	.short	(.L_377 - .L_376)
.L_376:
        /*013c*/ 	.word	0x00000000


	//----- nvinfo : EIATTR_CBANK_PARAM_SIZE
	.align		4
.L_377:
        /*0140*/ 	.byte	0x03, 0x19
        /*0142*/ 	.short	0x0128


	//----- nvinfo : EIATTR_PARAM_CBANK
	.align		4
        /*0144*/ 	.byte	0x04, 0x0a
        /*0146*/ 	.short	(.L_379 - .L_378)
	.align		4
.L_378:
        /*0148*/ 	.word	index@(.nv.constant0._ZN4mmha33masked_multihead_attention_kernelIfLi64ELi64ELi1ELi16ELi256ELb1ELb0EEEv26Multihead_attention_paramsIT_XT5_EE)
        /*014c*/ 	.short	0x0380
        /*014e*/ 	.short	0x0128


	//----- nvinfo : EIATTR_SW_WAR
	.align		4
.L_379:
        /*0150*/ 	.byte	0x04, 0x36
        /*0152*/ 	.short	(.L_381 - .L_380)
.L_380:
        /*0154*/ 	.word	0x00000008
.L_381:


//--------------------- .nv.info._ZN4mmha33masked_multihead_attention_kernelIfLi64ELi64ELi2ELi16ELi128ELb1ELb0EEEv26Multihead_attention_paramsIT_XT5_EE --------------------------
	.section	.nv.info._ZN4mmha33masked_multihead_attention_kernelIfLi64ELi64ELi2ELi16ELi128ELb1ELb0EEEv26Multihead_attention_paramsIT_XT5_EE,"",@"SHT_CUDA_INFO"
	.sectionflags	@""
	.align	4


	//----- nvinfo : EIATTR_CUDA_API_VERSION
	.align		4
        /*0000*/ 	.byte	0x04, 0x37
        /*0002*/ 	.short	(.L_383 - .L_382)
.L_382:
        /*0004*/ 	.word	0x00000082


	//----- nvinfo : EIATTR_KPARAM_INFO
	.align		4
.L_383:
        /*0008*/ 	.byte	0x04, 0x17
        /*000a*/ 	.short	(.L_385 - .L_384)
.L_384:
        /*000c*/ 	.word	0x00000000
        /*0010*/ 	.short	0x0000
        /*0012*/ 	.short	0x0000
        /*0014*/ 	.byte	0x00, 0xf0, 0xa1, 0x04


	//----- nvinfo : EIATTR_SPARSE_MMA_MASK
	.align		4
.L_385:
        /*0018*/ 	.byte	0x03, 0x50
        /*001a*/ 	.short	0x0000


	//----- nvinfo : EIATTR_MAXREG_COUNT
	.align		4
        /*001c*/ 	.byte	0x03, 0x1b
        /*001e*/ 	.short	0x00ff


	//----- nvinfo : EIATTR_NUM_BARRIERS
	.align		4
        /*0020*/ 	.byte	0x02, 0x4c
        /*0022*/ 	.byte	0x01
	.zero		1


	//----- nvinfo : EIATTR_EXTERNS
	.align		4
        /*0024*/ 	.byte	0x04, 0x0f
        /*0026*/ 	.short	(.L_387 - .L_386)


	//   ....[0]....
	.align		4
.L_386:
        /*0028*/ 	.word	index@(__assertfail)


	//----- nvinfo : EIATTR_MERCURY_ISA_VERSION
	.align		4
.L_387:
        /*002c*/ 	.byte	0x03, 0x5f
        /*002e*/ 	.short	0x0101


	//----- nvinfo : EIATTR_INT_WARP_WIDE_INSTR_OFFSETS
	.align		4
        /*0030*/ 	.byte	0x04, 0x31
        /*0032*/ 	.short	(.L_389 - .L_388)


	//   ....[0]....
.L_388:
        /*0034*/ 	.word	0x000009f0


	//----- nvinfo : EIATTR_COOP_GROUP_MASK_REGIDS
	.align		4
.L_389:
        /*0038*/ 	.byte	0x04, 0x29
        /*003a*/ 	.short	(.L_391 - .L_390)


	//   ....[0]....
.L_390:
        /*003c*/ 	.word	0xffffffff


	//   ....[1]....
        /*0040*/ 	.word	0xffffffff


	//   ....[2]....
        /*0044*/ 	.word	0xffffffff


	//   ....[3]....
        /*0048*/ 	.word	0xffffffff


	//   ....[4]....
        /*004c*/ 	.word	0xffffffff


	//   ....[5]....
        /*0050*/ 	.word	0xffffffff


	//   ....[6]....
        /*0054*/ 	.word	0xffffffff


	//   ....[7]....
        /*0058*/ 	.word	0xffffffff


	//   ....[8]....
        /*005c*/ 	.word	0xffffffff


	//   ....[9]....
        /*0060*/ 	.word	0xffffffff


	//   ....[10]....
        /*0064*/ 	.word	0xffffffff


	//   ....[11]....
        /*0068*/ 	.word	0xffffffff


	//   ....[12]....
        /*006c*/ 	.word	0xffffffff


	//   ....[13]....
        /*0070*/ 	.word	0xffffffff


	//   ....[14]....
        /*0074*/ 	.word	0xffffffff


	//   ....[15]....
        /*0078*/ 	.word	0xffffffff


	//   ....[16]....
        /*007c*/ 	.word	0xffffffff


	//   ....[17]....
        /*0080*/ 	.word	0xffffffff


	//   ....[18]....
        /*0084*/ 	.word	0xffffffff


	//   ....[19]....
        /*0088*/ 	.word	0xffffffff


	//   ....[20]....
        /*008c*/ 	.word	0xffffffff


	//   ....[21]....
        /*0090*/ 	.word	0x0500000f


	//   ....[22]....
        /*0094*/ 	.word	0x0500000f


	//   ....[23]....
        /*0098*/ 	.word	0x0500000f


	//   ....[24]....
        /*009c*/ 	.word	0x0500000f


	//   ....[25]....
        /*00a0*/ 	.word	0x0500000f


	//   ....[26]....
        /*00a4*/ 	.word	0x0500000f


	//   ....[27]....
        /*00a8*/ 	.word	0x0500000f


	//   ....[28]....
        /*00ac*/ 	.word	0x0500000f


	//   ....[29]....
        /*00b0*/ 	.word	0x0500000f


	//   ....[30]....
        /*00b4*/ 	.word	0x0500000f


	//----- nvinfo : EIATTR_COOP_GROUP_INSTR_OFFSETS
	.align		4
.L_391:
        /*00b8*/ 	.byte	0x04, 0x28
        /*00ba*/ 	.short	(.L_393 - .L_392)


	//   ....[0]....
.L_392:
        /*00bc*/ 	.word	0x00001ac0


	//   ....[1]....
        /*00c0*/ 	.word	0x00001ae0


	//   ....[2]....
        /*00c4*/ 	.word	0x00001b00


	//   ....[3]....
        /*00c8*/ 	.word	0x00001b20


	//   ....[4]....
        /*00cc*/ 	.word	0x00001b40


	//   ....[5]....
        /*00d0*/ 	.word	0x000061e0


	//   ....[6]....
        /*00d4*/ 	.word	0x00006430


	//   ....[7]....
        /*00d8*/ 	.word	0x00006450


	//   ....[8]....
        /*00dc*/ 	.word	0x00006470


	//   ....[9]....
        /*00e0*/ 	.word	0x00006490


	//   ....[10]....
        /*00e4*/ 	.word	0x00006580


	//   ....[11]....
        /*00e8*/ 	.word	0x000065b0


	//   ....[12]....
        /*00ec*/ 	.word	0x000065f0


	//   ....[13]....
        /*00f0*/ 	.word	0x00007ab0


	//   ....[14]....
        /*00f4*/ 	.word	0x00007b40


	//   ....[15]....
        /*00f8*/ 	.word	0x00007b60


	//   ....[16]....
        /*00fc*/ 	.word	0x00007b80


	//   ....[17]....
        /*0100*/ 	.word	0x00007ba0


	//   ....[18]....
        /*0104*/ 	.word	0x00007c00


	//   ....[19]....
        /*0108*/ 	.word	0x00007c20


	//   ....[20]....
        /*010c*/ 	.word	0x00007c40


	//   ....[21]....
        /*0110*/ 	.word	0x0000b6d0


	//   ....[22]....
        /*0114*/ 	.word	0x0000b730


	//   ....[23]....
        /*0118*/ 	.word	0x0000b790


	//   ....[24]....
        /*011c*/ 	.word	0x0000b7f0


	//   ....[25]....
        /*0120*/ 	.word	0x0000b850


	//   ....[26]....
        /*0124*/ 	.word	0x0000b8d0


	//   ....[27]....
        /*0128*/ 	.word	0x0000b970


	//   ....[28]....
        /*012c*/ 	.word	0x0000b9f0


	//   ....[29]....
        /*0130*/ 	.word	0x0000ba50


	//   ....[30]....
        /*0134*/ 	.word	0x0000bab0


	//----- nvinfo : EIATTR_VRC_CTA_INIT_COUNT
	.align		4
.L_393:
        /*0138*/ 	.byte	0x02, 0x4a
	.zero		1
	.zero		1


	//----- nvinfo : EIATTR_SYSCALL_OFFSETS
	.align		4
        /*013c*/ 	.byte	0x04, 0x46
        /*013e*/ 	.short	(.L_395 - .L_394)


	//   ....[0]....
.L_394:
        /*0140*/ 	.word	0x00001270


	//----- nvinfo : EIATTR_EXIT_INSTR_OFFSETS
	.align		4
.L_395:
        /*0144*/ 	.byte	0x04, 0x1c
        /*0146*/ 	.short	(.L_397 - .L_396)


	//   ....[0]....
.L_396:
        /*0148*/ 	.word	0x000000d0


	//   ....[1]....
        /*014c*/ 	.word	0x0000b3d0


	//   ....[2]....
        /*0150*/ 	.word	0x0000b630


	//   ....[3]....
        /*0154*/ 	.word	0x0000b680


	//----- nvinfo : EIATTR_CRS_STACK_SIZE
	.align		4
.L_397:
        /*0158*/ 	.byte	0x04, 0x1e
        /*015a*/ 	.short	(.L_399 - .L_398)
.L_398:
        /*015c*/ 	.word	0x00000000


	//----- nvinfo : EIATTR_CBANK_PARAM_SIZE
	.align		4
.L_399:
        /*0160*/ 	.byte	0x03, 0x19
        /*0162*/ 	.short	0x0128


	//----- nvinfo : EIATTR_PARAM_CBANK
	.align		4
        /*0164*/ 	.byte	0x04, 0x0a
        /*0166*/ 	.short	(.L_401 - .L_400)
	.align		4
.L_400:
        /*0168*/ 	.word	index@(.nv.constant0._ZN4mmha33masked_multihead_attention_kernelIfLi64ELi64ELi2ELi16ELi128ELb1ELb0EEEv26Multihead_attention_paramsIT_XT5_EE)
        /*016c*/ 	.short	0x0380
        /*016e*/ 	.short	0x0128


	//----- nvinfo : EIATTR_SW_WAR
	.align		4
.L_401:
        /*0170*/ 	.byte	0x04, 0x36
        /*0172*/ 	.short	(.L_403 - .L_402)
.L_402:
        /*0174*/ 	.word	0x00000008
.L_403:


//--------------------- .nv.info._ZN4mmha33masked_multihead_attention_kernelIfLi64ELi64ELi4ELi16ELi64ELb1ELb0EEEv26Multihead_attention_paramsIT_XT5_EE --------------------------
	.section	.nv.info._ZN4mmha33masked_multihead_attention_kernelIfLi64ELi64ELi4ELi16ELi64ELb1ELb0EEEv26Multihead_attention_paramsIT_XT5_EE,"",@"SHT_CUDA_INFO"
	.sectionflags	@""
	.align	4


	//----- nvinfo : EIATTR_CUDA_API_VERSION
	.align		4
        /*0000*/ 	.byte	0x04, 0x37
        /*0002*/ 	.short	(.L_405 - .L_404)
.L_404:
        /*0004*/ 	.word	0x00000082


	//----- nvinfo : EIATTR_KPARAM_INFO
	.align		4
.L_405:
        /*0008*/ 	.byte	0x04, 0x17
        /*000a*/ 	.short	(.L_407 - .L_406)
.L_406:
        /*000c*/ 	.word	0x00000000
        /*0010*/ 	.short	0x0000
        /*0012*/ 	.short	0x0000
        /*0014*/ 	.byte	0x00, 0xf0, 0xa1, 0x04


	//----- nvinfo : EIATTR_SPARSE_MMA_MASK
	.align		4
.L_407:
        /*0018*/ 	.byte	0x03, 0x50
        /*001a*/ 	.short	0x0000


	//----- nvinfo : EIATTR_MAXREG_COUNT
	.align		4
        /*001c*/ 	.byte	0x03, 0x1b
        /*001e*/ 	.short	0x00ff


	//----- nvinfo : EIATTR_NUM_BARRIERS
	.align		4
        /*0020*/ 	.byte	0x02, 0x4c
        /*0022*/ 	.byte	0x01
	.zero		1


	//----- nvinfo : EIATTR_EXTERNS
	.align		4
        /*0024*/ 	.byte	0x04, 0x0f
        /*0026*/ 	.short	(.L_409 - .L_408)


	//   ....[0]....
	.align		4
.L_408:
        /*0028*/ 	.word	index@(__assertfail)


	//----- nvinfo : EIATTR_MERCURY_ISA_VERSION
	.align		4
.L_409:
        /*002c*/ 	.byte	0x03, 0x5f
        /*002e*/ 	.short	0x0101


	//----- nvinfo : EIATTR_COOP_GROUP_MASK_REGIDS
	.align		4
        /*0030*/ 	.byte	0x04, 0x29
        /*0032*/ 	.short	(.L_411 - .L_410)


	//   ....[0]....
.L_410:
        /*0034*/ 	.word	0xffffffff


	//   ....[1]....
        /*0038*/ 	.word	0xffffffff


	//   ....[2]....
        /*003c*/ 	.word	0xffffffff


	//   ....[3]....
        /*0040*/ 	.word	0xffffffff


	//   ....[4]....
        /*0044*/ 	.word	0xffffffff


	//   ....[5]....
        /*0048*/ 	.word	0xffffffff


	//   ....[6]....
        /*004c*/ 	.word	0xffffffff


	//   ....[7]....
        /*0050*/ 	.word	0xffffffff


	//   ....[8]....
        /*0054*/ 	.word	0xffffffff


	//   ....[9]....
        /*0058*/ 	.word	0xffffffff


	//   ....[10]....
        /*005c*/ 	.word	0xffffffff


	//   ....[11]....
        /*0060*/ 	.word	0xffffffff


	//   ....[12]....
        /*0064*/ 	.word	0xffffffff


	//   ....[13]....
        /*0068*/ 	.word	0xffffffff


	//   ....[14]....
        /*006c*/ 	.word	0xffffffff


	//   ....[15]....
        /*0070*/ 	.word	0xffffffff


	//   ....[16]....
        /*0074*/ 	.word	0xffffffff


	//   ....[17]....
        /*0078*/ 	.word	0xffffffff


	//   ....[18]....
        /*007c*/ 	.word	0xffffffff


	//   ....[19]....
        /*0080*/ 	.word	0x0500000f


	//   ....[20]....
        /*0084*/ 	.word	0x0500000f


	//   ....[21]....
        /*0088*/ 	.word	0x0500000f


	//   ....[22]....
        /*008c*/ 	.word	0x0500000f


	//   ....[23]....
        /*0090*/ 	.word	0x0500000f


	//   ....[24]....
        /*0094*/ 	.word	0x0500000f


	//   ....[25]....
        /*0098*/ 	.word	0x0500000f


	//   ....[26]....
        /*009c*/ 	.word	0x0500000f


	//   ....[27]....
        /*00a0*/ 	.word	0x0500000f


	//   ....[28]....
        /*00a4*/ 	.word	0x0500000f


	//----- nvinfo : EIATTR_COOP_GROUP_INSTR_OFFSETS
	.align		4
.L_411:
        /*00a8*/ 	.byte	0x04, 0x28
        /*00aa*/ 	.short	(.L_413 - .L_412)


	//   ....[0]....
.L_412:
        /*00ac*/ 	.word	0x000018c0


	//   ....[1]....
        /*00b0*/ 	.word	0x000018e0


	//   ....[2]....
        /*00b4*/ 	.word	0x00001900


	//   ....[3]....
        /*00b8*/ 	.word	0x00001920


	//   ....[4]....
        /*00bc*/ 	.word	0x00001940


	//   ....[5]....
        /*00c0*/ 	.word	0x000058d0


	//   ....[6]....
        /*00c4*/ 	.word	0x000058f0


	//   ....[7]....
        /*00c8*/ 	.word	0x00005b40


	//   ....[8]....
        /*00cc*/ 	.word	0x00005b60


	//   ....[9]....
        /*00d0*/ 	.word	0x00005b80


	//   ....[10]....
        /*00d4*/ 	.word	0x00005c90


	//   ....[11]....
        /*00d8*/ 	.word	0x00005cc0


	//   ....[12]....
        /*00dc*/ 	.word	0x00007170


	//   ....[13]....
        /*00e0*/ 	.word	0x00007200


	//   ....[14]....
        /*00e4*/ 	.word	0x00007220


	//   ....[15]....
        /*00e8*/ 	.word	0x00007240


	//   ....[16]....
        /*00ec*/ 	.word	0x00007260


	//   ....[17]....
        /*00f0*/ 	.word	0x000072c0


	//   ....[18]....
        /*00f4*/ 	.word	0x000072e0


	//   ....[19]....
        /*00f8*/ 	.word	0x0000b360


	//   ....[20]....
        /*00fc*/ 	.word	0x0000b3c0


	//   ....[21]....
        /*0100*/ 	.word	0x0000b420


	//   ....[22]....
        /*0104*/ 	.word	0x0000b480


	//   ....[23]....
        /*0108*/ 	.word	0x0000b4e0


	//   ....[24]....
        /*010c*/ 	.word	0x0000b560


	//   ....[25]....
        /*0110*/ 	.word	0x0000b5e0


	//   ....[26]....
        /*0114*/ 	.word	0x0000b670


	//   ....[27]....
        /*0118*/ 	.word	0x0000b6f0


	//   ....[28]....
        /*011c*/ 	.word	0x0000b750


	//----- nvinfo : EIATTR_VRC_CTA_INIT_COUNT
	.align		4
.L_413:
        /*0120*/ 	.byte	0x02, 0x4a
	.zero		1
	.zero		1


	//----- nvinfo : EIATTR_SYSCALL_OFFSETS
	.align		4
        /*0124*/ 	.byte	0x04, 0x46
        /*0126*/ 	.short	(.L_415 - .L_414)


	//   ....[0]....
.L_414:
        /*0128*/ 	.word	0x00001080


	//----- nvinfo : EIATTR_EXIT_INSTR_OFFSETS
	.align		4
.L_415:
        /*012c*/ 	.byte	0x04, 0x1c
        /*012e*/ 	.short	(.L_417 - .L_416)


	//   ....[0]....
.L_416:
        /*0130*/ 	.word	0x000000b0


	//   ....[1]....
        /*0134*/ 	.word	0x0000b060


	//   ....[2]....
        /*0138*/ 	.word	0x0000b2c0


	//   ....[3]....
        /*013c*/ 	.word	0x0000b310


	//----- nvinfo : EIATTR_CRS_STACK_SIZE
	.align		4
.L_417:
        /*0140*/ 	.byte	0x04, 0x1e
        /*0142*/ 	.short	(.L_419 - .L_418)
.L_418:
        /*0144*/ 	.word	0x00000000


	//----- nvinfo : EIATTR_CBANK_PARAM_SIZE
	.align		4
.L_419:
        /*0148*/ 	.byte	0x03, 0x19
        /*014a*/ 	.short	0x0128


	//----- nvinfo : EIATTR_PARAM_CBANK
	.align		4
        /*014c*/ 	.byte	0x04, 0x0a
        /*014e*/ 	.short	(.L_421 - .L_420)
	.align		4
.L_420:
        /*0150*/ 	.word	index@(.nv.constant0._ZN4mmha33masked_multihead_attention_kernelIfLi64ELi64ELi4ELi16ELi64ELb1ELb0EEEv26Multihead_attention_paramsIT_XT5_EE)
        /*0154*/ 	.short	0x0380
        /*0156*/ 	.short	0x0128


	//----- nvinfo : EIATTR_SW_WAR
	.align		4
.L_421:
        /*0158*/ 	.byte	0x04, 0x36
        /*015a*/ 	.short	(.L_423 - .L_422)
.L_422:
        /*015c*/ 	.word	0x00000008
.L_423:


//--------------------- .nv.info._ZN4mmha33masked_multihead_attention_kernelItLi64ELi64ELi1ELi8ELi256ELb0ELb1EEEv26Multihead_attention_paramsIT_XT5_EE --------------------------
	.section	.nv.info._ZN4mmha33masked_multihead_attention_kernelItLi64ELi64ELi1ELi8ELi256ELb0ELb1EEEv26Multihead_attention_paramsIT_XT5_EE,"",@"SHT_CUDA_INFO"
	.sectionflags	@""
	.align	4


	//----- nvinfo : EIATTR_CUDA_API_VERSION
	.align		4
        /*0000*/ 	.byte	0x04, 0x37
        /*0002*/ 	.short	(.L_425 - .L_424)
.L_424:
        /*0004*/ 	.word	0x00000082


	//----- nvinfo : EIATTR_KPARAM_INFO
	.align		4
.L_425:
        /*0008*/ 	.byte	0x04, 0x17
        /*000a*/ 	.short	(.L_427 - .L_426)
.L_426:
        /*000c*/ 	.word	0x00000000
        /*0010*/ 	.short	0x0000
        /*0012*/ 	.short	0x0000
        /*0014*/ 	.byte	0x00, 0xf0, 0xa1, 0x04


	//----- nvinfo : EIATTR_SPARSE_MMA_MASK
	.align		4
.L_427:
        /*0018*/ 	.byte	0x03, 0x50
        /*001a*/ 	.short	0x0000


	//----- nvinfo : EIATTR_MAXREG_COUNT
	.align		4
        /*001c*/ 	.byte	0x03, 0x1b
        /*001e*/ 	.short	0x00ff


	//----- nvinfo : EIATTR_NUM_BARRIERS
	.align		4
        /*0020*/ 	.byte	0x02, 0x4c
        /*0022*/ 	.byte	0x01
	.zero		1


	//----- nvinfo : EIATTR_EXTERNS
	.align		4
        /*0024*/ 	.byte	0x04, 0x0f
        /*0026*/ 	.short	(.L_429 - .L_428)


	//   ....[0]....
	.align		4
.L_428:
        /*0028*/ 	.word	index@(__assertfail)


	//----- nvinfo : EIATTR_MERCURY_ISA_VERSION
	.align		4
.L_429:
        /*002c*/ 	.byte	0x03, 0x5f
        /*002e*/ 	.short	0x0101


	//----- nvinfo : EIATTR_COOP_GROUP_MASK_REGIDS
	.align		4
        /*0030*/ 	.byte	0x04, 0x29
        /*0032*/ 	.short	(.L_431 - .L_430)


	//   ....[0]....
.L_430:
        /*0034*/ 	.word	0xffffffff


	//   ....[1]....
        /*0038*/ 	.word	0xffffffff


	//   ....[2]....
        /*003c*/ 	.word	0xffffffff


	//   ....[3]....
        /*0040*/ 	.word	0xffffffff


	//   ....[4]....
        /*0044*/ 	.word	0xffffffff


	//   ....[5]....
        /*0048*/ 	.word	0xffffffff


	//   ....[6]....
        /*004c*/ 	.word	0xffffffff


	//   ....[7]....
        /*0050*/ 	.word	0xffffffff


	//   ....[8]....
        /*0054*/ 	.word	0xffffffff


	//   ....[9]....
        /*0058*/ 	.word	0xffffffff


	//   ....[10]....
        /*005c*/ 	.word	0xffffffff


	//   ....[11]....
        /*0060*/ 	.word	0xffffffff


	//   ....[12]....
        /*0064*/ 	.word	0xffffffff


	//   ....[13]....
        /*0068*/ 	.word	0xffffffff


	//   ....[14]....
        /*006c*/ 	.word	0xffffffff


	//   ....[15]....
        /*0070*/ 	.word	0xffffffff


	//   ....[16]....
        /*0074*/ 	.word	0xffffffff


	//   ....[17]....
        /*0078*/ 	.word	0xffffffff


	//   ....[18]....
        /*007c*/ 	.word	0xffffffff


	//   ....[19]....
        /*0080*/ 	.word	0xffffffff


	//   ....[20]....
        /*0084*/ 	.word	0xffffffff


	//   ....[21]....
        /*0088*/ 	.word	0xffffffff


	//   ....[22]....
        /*008c*/ 	.word	0xffffffff


	//   ....[23]....
        /*0090*/ 	.word	0x0500000f


	//   ....[24]....
        /*0094*/ 	.word	0x0500000f


	//   ....[25]....
        /*0098*/ 	.word	0x0500000f


	//   ....[26]....
        /*009c*/ 	.word	0x0500000f


	//   ....[27]....
        /*00a0*/ 	.word	0x0500000f


	//----- nvinfo : EIATTR_COOP_GROUP_INSTR_OFFSETS
	.align		4
.L_431:
        /*00a4*/ 	.byte	0x04, 0x28
        /*00a6*/ 	.short	(.L_433 - .L_432)


	//   ....[0]....
.L_432:
        /*00a8*/ 	.word	0x000016a0


	//   ....[1]....
        /*00ac*/ 	.word	0x000016c0


	//   ....[2]....
        /*00b0*/ 	.word	0x000016e0


	//   ....[3]....
        /*00b4*/ 	.word	0x00001700


	//   ....[4]....
        /*00b8*/ 	.word	0x00001720


	//   ....[5]....
        /*00bc*/ 	.word	0x00002ab0


	//   ....[6]....
        /*00c0*/ 	.word	0x00002b40


	//   ....[7]....
        /*00c4*/ 	.word	0x00002bc0


	//   ....[8]....
        /*00c8*/ 	.word	0x00002be0


	//   ....[9]....
        /*00cc*/ 	.word	0x00002c10


	//   ....[10]....
        /*00d0*/ 	.word	0x00002c60


	//   ....[11]....
        /*00d4*/ 	.word	0x00002c90


	//   ....[12]....
        /*00d8*/ 	.word	0x00002cd0


	//   ....[13]....
        /*00dc*/ 	.word	0x00002d00


	//   ....[14]....
        /*00e0*/ 	.word	0x00004350


	//   ....[15]....
        /*00e4*/ 	.word	0x000043b0


	//   ....[16]....
        /*00e8*/ 	.word	0x000043e0


	//   ....[17]....
        /*00ec*/ 	.word	0x00004400


	//   ....[18]....
        /*00f0*/ 	.word	0x00004430


	//   ....[19]....
        /*00f4*/ 	.word	0x000044d0


	//   ....[20]....
        /*00f8*/ 	.word	0x000044f0


	//   ....[21]....
        /*00fc*/ 	.word	0x00004520


	//   ....[22]....
        /*0100*/ 	.word	0x00004570


	//   ....[23]....
        /*0104*/ 	.word	0x00008610


	//   ....[24]....
        /*0108*/ 	.word	0x00008670


	//   ....[25]....
        /*010c*/ 	.word	0x000086d0


	//   ....[26]....
        /*0110*/ 	.word	0x00008730


	//   ....[27]....
        /*0114*/ 	.word	0x00008790


	//----- nvinfo : EIATTR_VRC_CTA_INIT_COUNT
	.align		4
.L_433:
        /*0118*/ 	.byte	0x02, 0x4a
	.zero		1
	.zero		1


	//----- nvinfo : EIATTR_SYSCALL_OFFSETS
	.align		4
        /*011c*/ 	.byte	0x04, 0x46
        /*011e*/ 	.short	(.L_435 - .L_434)


	//   ....[0]....
.L_434:
        /*0120*/ 	.word	0x00001020


	//----- nvinfo : EIATTR_EXIT_INSTR_OFFSETS
	.align		4
.L_435:
        /*0124*/ 	.byte	0x04, 0x1c
        /*0126*/ 	.short	(.L_437 - .L_436)


	//   ....[0]....
.L_436:
        /*0128*/ 	.word	0x000000b0


	//   ....[1]....
        /*012c*/ 	.word	0x00008150


	//   ....[2]....
        /*0130*/ 	.word	0x00008500


	//   ....[3]....
        /*0134*/ 	.word	0x000085c0


	//----- nvinfo : EIATTR_CRS_STACK_SIZE
	.align		4
.L_437:
        /*0138*/ 	.byte	0x04, 0x1e
        /*013a*/ 	.short	(.L_439 - .L_438)
.L_438:
        /*013c*/ 	.word	0x00000000


	//----- nvinfo : EIATTR_CBANK_PARAM_SIZE
	.align		4
.L_439:
        /*0140*/ 	.byte	0x03, 0x19
        /*0142*/ 	.short	0x0128


	//----- nvinfo : EIATTR_PARAM_CBANK
	.align		4
        /*0144*/ 	.byte	0x04, 0x0a
        /*0146*/ 	.short	(.L_441 - .L_440)
	.align		4
.L_440:
        /*0148*/ 	.word	index@(.nv.constant0._ZN4mmha33masked_multihead_attention_kernelItLi64ELi64ELi1ELi8ELi256ELb0ELb1EEEv26Multihead_attention_paramsIT_XT5_EE)
        /*014c*/ 	.short	0x0380
        /*014e*/ 	.short	0x0128


	//----- nvinfo : EIATTR_SW_WAR
	.align		4
.L_441:
        /*0150*/ 	.byte	0x04, 0x36
        /*0152*/ 	.short	(.L_443 - .L_442)
.L_442:
        /*0154*/ 	.word	0x00000008
.L_443:


//--------------------- .nv.info._ZN4mmha33masked_multihead_attention_kernelItLi64ELi64ELi2ELi8ELi128ELb0ELb1EEEv26Multihead_attention_paramsIT_XT5_EE --------------------------
	.section	.nv.info._ZN4mmha33masked_multihead_attention_kernelItLi64ELi64ELi2ELi8ELi128ELb0ELb1EEEv26Multihead_attention_paramsIT_XT5_EE,"",@"SHT_CUDA_INFO"
	.sectionflags	@""
	.align	4


	//----- nvinfo : EIATTR_CUDA_API_VERSION
	.align		4
        /*0000*/ 	.byte	0x04, 0x37
        /*0002*/ 	.short	(.L_445 - .L_444)
.L_444:
        /*0004*/ 	.word	0x00000082


	//----- nvinfo : EIATTR_KPARAM_INFO
	.align		4
.L_445:
        /*0008*/ 	.byte	0x04, 0x17
        /*000a*/ 	.short	(.L_447 - .L_446)
.L_446:
        /*000c*/ 	.word	0x00000000
        /*0010*/ 	.short	0x0000
        /*0012*/ 	.short	0x0000
        /*0014*/ 	.byte	0x00, 0xf0, 0xa1, 0x04


	//----- nvinfo : EIATTR_SPARSE_MMA_MASK
	.align		4
.L_447:
        /*0018*/ 	.byte	0x03, 0x50
        /*001a*/ 	.short	0x0000


	//----- nvinfo : EIATTR_MAXREG_COUNT
	.align		4
        /*001c*/ 	.byte	0x03, 0x1b
        /*001e*/ 	.short	0x00ff


	//----- nvinfo : EIATTR_NUM_BARRIERS
	.align		4
        /*0020*/ 	.byte	0x02, 0x4c
        /*0022*/ 	.byte	0x01
	.zero		1


	//----- nvinfo : EIATTR_EXTERNS
	.align		4
        /*0024*/ 	.byte	0x04, 0x0f
        /*0026*/ 	.short	(.L_449 - .L_448)


	//   ....[0]....
	.align		4
.L_448:
        /*0028*/ 	.word	index@(__assertfail)


	//----- nvinfo : EIATTR_MERCURY_ISA_VERSION
	.align		4
.L_449:
        /*002c*/ 	.byte	0x03, 0x5f
        /*002e*/ 	.short	0x0101


	//----- nvinfo : EIATTR_INT_WARP_WIDE_INSTR_OFFSETS
	.align		4
        /*0030*/ 	.byte	0x04, 0x31
        /*0032*/ 	.short	(.L_451 - .L_450)


	//   ....[0]....
.L_450:
        /*0034*/ 	.word	0x00000ab0


	//----- nvinfo : EIATTR_COOP_GROUP_MASK_REGIDS
	.align		4
.L_451:
        /*0038*/ 	.byte	0x04, 0x29
        /*003a*/ 	.short	(.L_453 - .L_452)


	//   ....[0]....
.L_452:
        /*003c*/ 	.word	0xffffffff


	//   ....[1]....
        /*0040*/ 	.word	0xffffffff


	//   ....[2]....
        /*0044*/ 	.word	0xffffffff


	//   ....[3]....
        /*0048*/ 	.word	0xffffffff


	//   ....[4]....
        /*004c*/ 	.word	0xffffffff


	//   ....[5]....
        /*0050*/ 	.word	0xffffffff


	//   ....[6]....
        /*0054*/ 	.word	0xffffffff


	//   ....[7]....
        /*0058*/ 	.word	0xffffffff


	//   ....[8]....
        /*005c*/ 	.word	0xffffffff


	//   ....[9]....
        /*0060*/ 	.word	0xffffffff


	//   ....[10]....
        /*0064*/ 	.word	0xffffffff


	//   ....[11]....
        /*0068*/ 	.word	0xffffffff


	//   ....[12]....
        /*006c*/ 	.word	0xffffffff


	//   ....[13]....
        /*0070*/ 	.word	0xffffffff


	//   ....[14]....
        /*0074*/ 	.word	0xffffffff


	//   ....[15]....
        /*0078*/ 	.word	0xffffffff


	//   ....[16]....
        /*007c*/ 	.word	0xffffffff


	//   ....[17]....
        /*0080*/ 	.word	0xffffffff


	//   ....[18]....
        /*0084*/ 	.word	0xffffffff


	//   ....[19]....
        /*0088*/ 	.word	0xffffffff


	//   ....[20]....
        /*008c*/ 	.word	0xffffffff


	//   ....[21]....
        /*0090*/ 	.word	0x0500000f


	//   ....[22]....
        /*0094*/ 	.word	0x0500000f


	//   ....[23]....
        /*0098*/ 	.word	0x0500000f


	//   ....[24]....
        /*009c*/ 	.word	0x0500000f


	//   ....[25]....
        /*00a0*/ 	.word	0x0500000f


	//   ....[26]....
        /*00a4*/ 	.word	0x0500000f


	//   ....[27]....
        /*00a8*/ 	.word	0x0500000f


	//   ....[28]....
        /*00ac*/ 	.word	0x0500000f


	//   ....[29]....
        /*00b0*/ 	.word	0x0500000f


	//   ....[30]....
        /*00b4*/ 	.word	0x0500000f


	//----- nvinfo : EIATTR_COOP_GROUP_INSTR_OFFSETS
	.align		4
.L_453:
        /*00b8*/ 	.byte	0x04, 0x28
        /*00ba*/ 	.short	(.L_455 - .L_454)


	//   ....[0]....
.L_454:
        /*00bc*/ 	.word	0x00001830


	//   ....[1]....
        /*00c0*/ 	.word	0x00001850


	//   ....[2]....
        /*00c4*/ 	.word	0x00001870


	//   ....[3]....
        /*00c8*/ 	.word	0x00001890


	//   ....[4]....
        /*00cc*/ 	.word	0x000018b0


	//   ....[5]....
        /*00d0*/ 	.word	0x000026b0


	//   ....[6]....
        /*00d4*/ 	.word	0x000029d0


	//   ....[7]....
        /*00d8*/ 	.word	0x000029f0


	//   ....[8]....
        /*00dc*/ 	.word	0x00002a10


	//   ....[9]....
        /*00e0*/ 	.word	0x00002a30


	//   ....[10]....
        /*00e4*/ 	.word	0x00002b40


	//   ....[11]....
        /*00e8*/ 	.word	0x00002b60


	//   ....[12]....
        /*00ec*/ 	.word	0x00002ba0


	//   ....[13]....
        /*00f0*/ 	.word	0x00004200


	//   ....[14]....
        /*00f4*/ 	.word	0x00004280


	//   ....[15]....
        /*00f8*/ 	.word	0x00004320


	//   ....[16]....
        /*00fc*/ 	.word	0x00004340


	//   ....[17]....
        /*0100*/ 	.word	0x00004360


	//   ....[18]....
        /*0104*/ 	.word	0x000043d0


	//   ....[19]....
        /*0108*/ 	.word	0x000043f0


	//   ....[20]....
        /*010c*/ 	.word	0x00004410


	//   ....[21]....
        /*0110*/ 	.word	0x000082f0


	//   ....[22]....
        /*0114*/ 	.word	0x00008350


	//   ....[23]....
        /*0118*/ 	.word	0x000083b0


	//   ....[24]....
        /*011c*/ 	.word	0x00008410


	//   ....[25]....
        /*0120*/ 	.word	0x00008470


	//   ....[26]....
        /*0124*/ 	.word	0x000084f0


	//   ....[27]....
        /*0128*/ 	.word	0x00008590


	//   ....[28]....
        /*012c*/ 	.word	0x00008610


	//   ....[29]....
        /*0130*/ 	.word	0x00008670


	//   ....[30]....
        /*0134*/ 	.word	0x000086d0


	//----- nvinfo : EIATTR_VRC_CTA_INIT_COUNT
	.align		4
.L_455:
        /*0138*/ 	.byte	0x02, 0x4a
	.zero		1
	.zero		1


	//----- nvinfo : EIATTR_SYSCALL_OFFSETS
	.align		4
        /*013c*/ 	.byte	0x04, 0x46
        /*013e*/ 	.short	(.L_457 - .L_456)


	//   ....[0]....
.L_456:
        /*0140*/ 	.word	0x00001190


	//----- nvinfo : EIATTR_EXIT_INSTR_OFFSETS
	.align		4
.L_457:
        /*0144*/ 	.byte	0x04, 0x1c
        /*0146*/ 	.short	(.L_459 - .L_458)


	//   ....[0]....
.L_458:
        /*0148*/ 	.word	0x000000d0


	//   ....[1]....
        /*014c*/ 	.word	0x00007e30


	//   ....[2]....
        /*0150*/ 	.word	0x000081e0


	//   ....[3]....
        /*0154*/ 	.word	0x000082a0


	//----- nvinfo : EIATTR_CRS_STACK_SIZE
	.align		4
.L_459:
        /*0158*/ 	.byte	0x04, 0x1e
        /*015a*/ 	.short	(.L_461 - .L_460)
.L_460:
        /*015c*/ 	.word	0x00000000


	//----- nvinfo : EIATTR_CBANK_PARAM_SIZE
	.align		4
.L_461:
        /*0160*/ 	.byte	0x03, 0x19
        /*0162*/ 	.short	0x0128


	//----- nvinfo : EIATTR_PARAM_CBANK
	.align		4
        /*0164*/ 	.byte	0x04, 0x0a
        /*0166*/ 	.short	(.L_463 - .L_462)
	.align		4
.L_462:
        /*0168*/ 	.word	index@(.nv.constant0._ZN4mmha33masked_multihead_attention_kernelItLi64ELi64ELi2ELi8ELi128ELb0ELb1EEEv26Multihead_attention_paramsIT_XT5_EE)
        /*016c*/ 	.short	0x0380
        /*016e*/ 	.short	0x0128


	//----- nvinfo : EIATTR_SW_WAR
	.align		4
.L_463:
        /*0170*/ 	.byte	0x04, 0x36
        /*0172*/ 	.short	(.L_465 - .L_464)
.L_464:
        /*0174*/ 	.word	0x00000008
.L_465:


//--------------------- .nv.info._ZN4mmha33masked_multihead_attention_kernelItLi64ELi64ELi4ELi8ELi64ELb0ELb1EEEv26Multihead_attention_paramsIT_XT5_EE --------------------------
	.section	.nv.info._ZN4mmha33masked_multihead_attention_kernelItLi64ELi64ELi4ELi8ELi64ELb0ELb1EEEv26Multihead_attention_paramsIT_XT5_EE,"",@"SHT_CUDA_INFO"
	.sectionflags	@""
	.align	4


	//----- nvinfo : EIATTR_CUDA_API_VERSION
	.align		4
        /*0000*/ 	.byte	0x04, 0x37
        /*0002*/ 	.short	(.L_467 - .L_466)
.L_466:
        /*0004*/ 	.word	0x00000082


	//----- nvinfo : EIATTR_KPARAM_INFO
	.align		4
.L_467:
        /*0008*/ 	.byte	0x04, 0x17
        /*000a*/ 	.short	(.L_469 - .L_468)
.L_468:
        /*000c*/ 	.word	0x00000000
        /*0010*/ 	.short	0x0000
        /*0012*/ 	.short	0x0000
        /*0014*/ 	.byte	0x00, 0xf0, 0xa1, 0x04


	//----- nvinfo : EIATTR_SPARSE_MMA_MASK
	.align		4
.L_469:
        /*0018*/ 	.byte	0x03, 0x50
        /*001a*/ 	.short	0x0000


	//----- nvinfo : EIATTR_MAXREG_COUNT
	.align		4
        /*001c*/ 	.byte	0x03, 0x1b
        /*001e*/ 	.short	0x00ff


	//----- nvinfo : EIATTR_NUM_BARRIERS
	.align		4
        /*0020*/ 	.byte	0x02, 0x4c
        /*0022*/ 	.byte	0x01
	.zero		1


	//----- nvinfo : EIATTR_EXTERNS
	.align		4
        /*0024*/ 	.byte	0x04, 0x0f
        /*0026*/ 	.short	(.L_471 - .L_470)


	//   ....[0]....
	.align		4
.L_470:
        /*0028*/ 	.word	index@(__assertfail)


	//----- nvinfo : EIATTR_MERCURY_ISA_VERSION
	.align		4
.L_471:
        /*002c*/ 	.byte	0x03, 0x5f
        /*002e*/ 	.short	0x0101


	//----- nvinfo : EIATTR_COOP_GROUP_MASK_REGIDS
	.align		4
        /*0030*/ 	.byte	0x04, 0x29
        /*0032*/ 	.short	(.L_473 - .L_472)


	//   ....[0]....
.L_472:
        /*0034*/ 	.word	0xffffffff


	//   ....[1]....
        /*0038*/ 	.word	0xffffffff


	//   ....[2]....
        /*003c*/ 	.word	0xffffffff


	//   ....[3]....
        /*0040*/ 	.word	0xffffffff


	//   ....[4]....
        /*0044*/ 	.word	0xffffffff


	//   ....[5]....
        /*0048*/ 	.word	0xffffffff


	//   ....[6]....
        /*004c*/ 	.word	0xffffffff


	//   ....[7]....
        /*0050*/ 	.word	0xffffffff


	//   ....[8]....
        /*0054*/ 	.word	0xffffffff


	//   ....[9]....
        /*0058*/ 	.word	0xffffffff


	//   ....[10]....
        /*005c*/ 	.word	0xffffffff


	//   ....[11]....
        /*0060*/ 	.word	0xffffffff


	//   ....[12]....
        /*0064*/ 	.word	0xffffffff


	//   ....[13]....
        /*0068*/ 	.word	0xffffffff


	//   ....[14]....
        /*006c*/ 	.word	0xffffffff


	//   ....[15]....
        /*0070*/ 	.word	0xffffffff


	//   ....[16]....
        /*0074*/ 	.word	0xffffffff


	//   ....[17]....
        /*0078*/ 	.word	0xffffffff


	//   ....[18]....
        /*007c*/ 	.word	0xffffffff


	//   ....[19]....
        /*0080*/ 	.word	0x0500000f


	//   ....[20]....
        /*0084*/ 	.word	0x0500000f


	//   ....[21]....
        /*0088*/ 	.word	0x0500000f


	//   ....[22]....
        /*008c*/ 	.word	0x0500000f


	//   ....[23]....
        /*0090*/ 	.word	0x0500000f


	//   ....[24]....
        /*0094*/ 	.word	0x0500000f


	//   ....[25]....
        /*0098*/ 	.word	0x0500000f


	//   ....[26]....
        /*009c*/ 	.word	0x0500000f


	//   ....[27]....
        /*00a0*/ 	.word	0x0500000f


	//   ....[28]....
        /*00a4*/ 	.word	0x0500000f


	//----- nvinfo : EIATTR_COOP_GROUP_INSTR_OFFSETS
	.align		4
.L_473:
        /*00a8*/ 	.byte	0x04, 0x28
        /*00aa*/ 	.short	(.L_475 - .L_474)


	//   ....[0]....
.L_474:
        /*00ac*/ 	.word	0x00001680


	//   ....[1]....
        /*00b0*/ 	.word	0x000016a0


	//   ....[2]....
        /*00b4*/ 	.word	0x000016c0


	//   ....[3]....
        /*00b8*/ 	.word	0x000016e0


	//   ....[4]....
        /*00bc*/ 	.word	0x00001700


	//   ....[5]....
        /*00c0*/ 	.word	0x00002400


	//   ....[6]....
        /*00c4*/ 	.word	0x00002420


	//   ....[7]....
        /*00c8*/ 	.word	0x00002750


	//   ....[8]....
        /*00cc*/ 	.word	0x00002770


	//   ....[9]....
        /*00d0*/ 	.word	0x00002790


	//   ....[10]....
        /*00d4*/ 	.word	0x000028a0


	//   ....[11]....
        /*00d8*/ 	.word	0x000028e0


	//   ....[12]....
        /*00dc*/ 	.word	0x00003f30


	//   ....[13]....
        /*00e0*/ 	.word	0x00003fb0


	//   ....[14]....
        /*00e4*/ 	.word	0x00004030


	//   ....[15]....
        /*00e8*/ 	.word	0x00004050


	//   ....[16]....
        /*00ec*/ 	.word	0x00004070


	//   ....[17]....
        /*00f0*/ 	.word	0x000040e0


	//   ....[18]....
        /*00f4*/ 	.word	0x00004100


	//   ....[19]....
        /*00f8*/ 	.word	0x00007d40


	//   ....[20]....
        /*00fc*/ 	.word	0x00007da0


	//   ....[21]....
        /*0100*/ 	.word	0x00007e00


	//   ....[22]....
        /*0104*/ 	.word	0x00007e60


	//   ....[23]....
        /*0108*/ 	.word	0x00007ec0


	//   ....[24]....
        /*010c*/ 	.word	0x00007f40


	//   ....[25]....
        /*0110*/ 	.word	0x00007fc0


	//   ....[26]....
        /*0114*/ 	.word	0x00008050


	//   ....[27]....
        /*0118*/ 	.word	0x000080d0


	//   ....[28]....
        /*011c*/ 	.word	0x00008130


	//----- nvinfo : EIATTR_VRC_CTA_INIT_COUNT
	.align		4
.L_475:
        /*0120*/ 	.byte	0x02, 0x4a
	.zero		1
	.zero		1


	//----- nvinfo : EIATTR_SYSCALL_OFFSETS
	.align		4
        /*0124*/ 	.byte	0x04, 0x46
        /*0126*/ 	.short	(.L_477 - .L_476)


	//   ....[0]....
.L_476:
        /*0128*/ 	.word	0x00001000


	//----- nvinfo : EIATTR_EXIT_INSTR_OFFSETS
	.align		4
.L_477:
        /*012c*/ 	.byte	0x04, 0x1c
        /*012e*/ 	.short	(.L_479 - .L_478)


	//   ....[0]....
.L_478:
        /*0130*/ 	.word	0x000000b0


	//   ....[1]....
        /*0134*/ 	.word	0x00007880


	//   ....[2]....
        /*0138*/ 	.word	0x00007c30


	//   ....[3]....
        /*013c*/ 	.word	0x00007cf0


	//----- nvinfo : EIATTR_CRS_STACK_SIZE
	.align		4
.L_479:
        /*0140*/ 	.byte	0x04, 0x1e
        /*0142*/ 	.short	(.L_481 - .L_480)
.L_480:
        /*0144*/ 	.word	0x00000000


	//----- nvinfo : EIATTR_CBANK_PARAM_SIZE
	.align		4
.L_481:
        /*0148*/ 	.byte	0x03, 0x19
        /*014a*/ 	.short	0x0128


	//----- nvinfo : EIATTR_PARAM_CBANK
	.align		4
        /*014c*/ 	.byte	0x04, 0x0a
        /*014e*/ 	.short	(.L_483 - .L_482)
	.align		4
.L_482:
        /*0150*/ 	.word	index@(.nv.constant0._ZN4mmha33masked_multihead_attention_kernelItLi64ELi64ELi4ELi8ELi64ELb0ELb1EEEv26Multihead_attention_paramsIT_XT5_EE)
        /*0154*/ 	.short	0x0380
        /*0156*/ 	.short	0x0128


	//----- nvinfo : EIATTR_SW_WAR
	.align		4
.L_483:
        /*0158*/ 	.byte	0x04, 0x36
        /*015a*/ 	.short	(.L_485 - .L_484)
.L_484:
        /*015c*/ 	.word	0x00000008
.L_485:


//--------------------- .nv.info._ZN4mmha33masked_multihead_attention_kernelItLi64ELi64ELi1ELi8ELi256ELb0ELb0EEEv26Multihead_attention_paramsIT_XT5_EE --------------------------
	.section	.nv.info._ZN4mmha33masked_multihead_attention_kernelItLi64ELi64ELi1ELi8ELi256ELb0ELb0EEEv26Multihead_attention_paramsIT_XT5_EE,"",@"SHT_CUDA_INFO"
	.sectionflags	@""
	.align	4


	//----- nvinfo : EIATTR_CUDA_API_VERSION
	.align		4
        /*0000*/ 	.byte	0x04, 0x37
        /*0002*/ 	.short	(.L_487 - .L_486)
.L_486:
        /*0004*/ 	.word	0x00000082


	//----- nvinfo : EIATTR_KPARAM_INFO
	.align		4
.L_487:
        /*0008*/ 	.byte	0x04, 0x17
        /*000a*/ 	.short	(.L_489 - .L_488)
.L_488:
        /*000c*/ 	.word	0x00000000
        /*0010*/ 	.short	0x0000
        /*0012*/ 	.short	0x0000
        /*0014*/ 	.byte	0x00, 0xf0, 0xa1, 0x04


	//----- nvinfo : EIATTR_SPARSE_MMA_MASK
	.align		4
.L_489:
        /*0018*/ 	.byte	0x03, 0x50
        /*001a*/ 	.short	0x0000


	//----- nvinfo : EIATTR_MAXREG_COUNT
	.align		4
        /*001c*/ 	.byte	0x03, 0x1b
        /*001e*/ 	.short	0x00ff


	//----- nvinfo : EIATTR_NUM_BARRIERS
	.align		4
        /*0020*/ 	.byte	0x02, 0x4c
        /*0022*/ 	.byte	0x01
	.zero		1


	//----- nvinfo : EIATTR_EXTERNS
	.align		4
        /*0024*/ 	.byte	0x04, 0x0f
        /*0026*/ 	.short	(.L_491 - .L_490)


	//   ....[0]....
	.align		4
.L_490:
        /*0028*/ 	.word	index@(__assertfail)


	//----- nvinfo : EIATTR_MERCURY_ISA_VERSION
	.align		4
.L_491:
        /*002c*/ 	.byte	0x03, 0x5f
        /*002e*/ 	.short	0x0101


	//----- nvinfo : EIATTR_COOP_GROUP_MASK_REGIDS
	.align		4
        /*0030*/ 	.byte	0x04, 0x29
        /*0032*/ 	.short	(.L_493 - .L_492)


	//   ....[0]....
.L_492:
        /*0034*/ 	.word	0xffffffff


	//   ....[1]....
        /*0038*/ 	.word	0xffffffff


	//   ....[2]....
        /*003c*/ 	.word	0xffffffff


	//   ....[3]....
        /*0040*/ 	.word	0xffffffff


	//   ....[4]....
        /*0044*/ 	.word	0xffffffff


	//   ....[5]....
        /*0048*/ 	.word	0xffffffff


	//   ....[6]....
        /*004c*/ 	.word	0xffffffff


	//   ....[7]....
        /*0050*/ 	.word	0xffffffff


	//   ....[8]....
        /*0054*/ 	.word	0xffffffff


	//   ....[9]....
        /*0058*/ 	.word	0xffffffff


	//   ....[10]....
        /*005c*/ 	.word	0xffffffff


	//   ....[11]....
        /*0060*/ 	.word	0xffffffff


	//   ....[12]....
        /*0064*/ 	.word	0xffffffff


	//   ....[13]....
        /*0068*/ 	.word	0xffffffff


	//   ....[14]....
        /*006c*/ 	.word	0xffffffff


	//   ....[15]....
        /*0070*/ 	.word	0xffffffff


	//   ....[16]....
        /*0074*/ 	.word	0xffffffff


	//   ....[17]....
        /*0078*/ 	.word	0xffffffff


	//   ....[18]....
        /*007c*/ 	.word	0xffffffff


	//   ....[19]....
        /*0080*/ 	.word	0xffffffff


	//   ....[20]....
        /*0084*/ 	.word	0xffffffff


	//   ....[21]....
        /*0088*/ 	.word	0xffffffff


	//   ....[22]....
        /*008c*/ 	.word	0xffffffff


	//   ....[23]....
        /*0090*/ 	.word	0x0500000f


	//   ....[24]....
        /*0094*/ 	.word	0x0500000f


	//   ....[25]....
        /*0098*/ 	.word	0x0500000f


	//   ....[26]....
        /*009c*/ 	.word	0x0500000f


	//   ....[27]....
        /*00a0*/ 	.word	0x0500000f


	//----- nvinfo : EIATTR_COOP_GROUP_INSTR_OFFSETS
	.align		4
.L_493:
        /*00a4*/ 	.byte	0x04, 0x28
        /*00a6*/ 	.short	(.L_495 - .L_494)


	//   ....[0]....
.L_494:
        /*00a8*/ 	.word	0x00001680


	//   ....[1]....
        /*00ac*/ 	.word	0x000016a0


	//   ....[2]....
        /*00b0*/ 	.word	0x000016c0


	//   ....[3]....
        /*00b4*/ 	.word	0x000016e0


	//   ....[4]....
        /*00b8*/ 	.word	0x00001700


	//   ....[5]....
        /*00bc*/ 	.word	0x000025d0


	//   ....[6]....
        /*00c0*/ 	.word	0x00002650


	//   ....[7]....
        /*00c4*/ 	.word	0x000026a0


	//   ....[8]....
        /*00c8*/ 	.word	0x000026c0


	//   ....[9]....
        /*00cc*/ 	.word	0x00002700


	//   ....[10]....
        /*00d0*/ 	.word	0x00002770


	//   ....[11]....
        /*00d4*/ 	.word	0x000027a0


	//   ....[12]....
        /*00d8*/ 	.word	0x000027d0


	//   ....[13]....
        /*00dc*/ 	.word	0x00002810


	//   ....[14]....
        /*00e0*/ 	.word	0x00003e80


	//   ....[15]....
        /*00e4*/ 	.word	0x00003f10


	//   ....[16]....
        /*00e8*/ 	.word	0x00003f90


	//   ....[17]....
        /*00ec*/ 	.word	0x00003fb0


	//   ....[18]....
        /*00f0*/ 	.word	0x00003fd0


	//   ....[19]....
        /*00f4*/ 	.word	0x00004070


	//   ....[20]....
        /*00f8*/ 	.word	0x00004090


	//   ....[21]....
        /*00fc*/ 	.word	0x000040b0


	//   ....[22]....
        /*0100*/ 	.word	0x000040e0


	//   ....[23]....
        /*0104*/ 	.word	0x00007cb0


	//   ....[24]....
        /*0108*/ 	.word	0x00007d10


	//   ....[25]....
        /*010c*/ 	.word	0x00007d70


	//   ....[26]....
        /*0110*/ 	.word	0x00007dd0


	//   ....[27]....
        /*0114*/ 	.word	0x00007e30


	//----- nvinfo : EIATTR_VRC_CTA_INIT_COUNT
	.align		4
.L_495:
        /*0118*/ 	.byte	0x02, 0x4a
	.zero		1
	.zero		1


	//----- nvinfo : EIATTR_SYSCALL_OFFSETS
	.align		4
        /*011c*/ 	.byte	0x04, 0x46
        /*011e*/ 	.short	(.L_497 - .L_496)


	//   ....[0]....
.L_496:
        /*0120*/ 	.word	0x00001000


	//----- nvinfo : EIATTR_EXIT_INSTR_OFFSETS
	.align		4
.L_497:
        /*0124*/ 	.byte	0x04, 0x1c
        /*0126*/ 	.short	(.L_499 - .L_498)


	//   ....[0]....
.L_498:
        /*0128*/ 	.word	0x000000b0


	//   ....[1]....
        /*012c*/ 	.word	0x000077f0


	//   ....[2]....
        /*0130*/ 	.word	0x00007ba0


	//   ....[3]....
        /*0134*/ 	.word	0x00007c60


	//----- nvinfo : EIATTR_CRS_STACK_SIZE
	.align		4
.L_499:
        /*0138*/ 	.byte	0x04, 0x1e
        /*013a*/ 	.short	(.L_501 - .L_500)
.L_500:
        /*013c*/ 	.word	0x00000000


	//----- nvinfo : EIATTR_CBANK_PARAM_SIZE
	.align		4
.L_501:
        /*0140*/ 	.byte	0x03, 0x19
        /*0142*/ 	.short	0x0128


	//----- nvinfo : EIATTR_PARAM_CBANK
	.align		4
        /*0144*/ 	.byte	0x04, 0x0a
        /*0146*/ 	.short	(.L_503 - .L_502)
	.align		4
.L_502:
        /*0148*/ 	.word	index@(.nv.constant0._ZN4mmha33masked_multihead_attention_kernelItLi64ELi64ELi1ELi8ELi256ELb0ELb0EEEv26Multihead_attention_paramsIT_XT5_EE)
        /*014c*/ 	.short	0x0380
        /*014e*/ 	.short	0x0128


	//----- nvinfo : EIATTR_SW_WAR
	.align		4
.L_503:
        /*0150*/ 	.byte	0x04, 0x36
        /*0152*/ 	.short	(.L_505 - .L_504)
.L_504:
        /*0154*/ 	.word	0x00000008
.L_505:


//--------------------- .nv.info._ZN4mmha33masked_multihead_attention_kernelItLi64ELi64ELi2ELi8ELi128ELb0ELb0EEEv26Multihead_attention_paramsIT_XT5_EE --------------------------
	.section	.nv.info._ZN4mmha33masked_multihead_attention_kernelItLi64ELi64ELi2ELi8ELi128ELb0ELb0EEEv26Multihead_attention_paramsIT_XT5_EE,"",@"SHT_CUDA_INFO"
	.sectionflags	@""
	.align	4


	//----- nvinfo : EIATTR_CUDA_API_VERSION
	.align		4
        /*0000*/ 	.byte	0x04, 0x37
        /*0002*/ 	.short	(.L_507 - .L_506)
.L_506:
        /*0004*/ 	.word	0x00000082


	//----- nvinfo : EIATTR_KPARAM_INFO
	.align		4
.L_507:
        /*0008*/ 	.byte	0x04, 0x17
        /*000a*/ 	.short	(.L_509 - .L_508)
.L_508:
        /*000c*/ 	.word	0x00000000
        /*0010*/ 	.short	0x0000
        /*0012*/ 	.short	0x0000
        /*0014*/ 	.byte	0x00, 0xf0, 0xa1, 0x04


	//----- nvinfo : EIATTR_SPARSE_MMA_MASK
	.align		4
.L_509:
        /*0018*/ 	.byte	0x03, 0x50
        /*001a*/ 	.short	0x0000


	//----- nvinfo : EIATTR_MAXREG_COUNT
	.align		4
        /*001c*/ 	.byte	0x03, 0x1b
        /*001e*/ 	.short	0x00ff


	//----- nvinfo : EIATTR_NUM_BARRIERS
	.align		4
        /*0020*/ 	.byte	0x02, 0x4c
        /*0022*/ 	.byte	0x01
	.zero		1


	//----- nvinfo : EIATTR_EXTERNS
	.align		4
        /*0024*/ 	.byte	0x04, 0x0f
        /*0026*/ 	.short	(.L_511 - .L_510)


	//   ....[0]....
	.align		4
.L_510:
        /*0028*/ 	.word	index@(__assertfail)


	//----- nvinfo : EIATTR_MERCURY_ISA_VERSION
	.align		4
.L_511:
        /*002c*/ 	.byte	0x03, 0x5f
        /*002e*/ 	.short	0x0101


	//----- nvinfo : EIATTR_INT_WARP_WIDE_INSTR_OFFSETS
	.align		4
        /*0030*/ 	.byte	0x04, 0x31
        /*0032*/ 	.short	(.L_513 - .L_512)


	//   ....[0]....
.L_512:
        /*0034*/ 	.word	0x000009c0


	//----- nvinfo : EIATTR_COOP_GROUP_MASK_REGIDS
	.align		4
.L_513:
        /*0038*/ 	.byte	0x04, 0x29
        /*003a*/ 	.short	(.L_515 - .L_514)


	//   ....[0]....
.L_514:
        /*003c*/ 	.word	0xffffffff


	//   ....[1]....
        /*0040*/ 	.word	0xffffffff


	//   ....[2]....
        /*0044*/ 	.word	0xffffffff


	//   ....[3]....
        /*0048*/ 	.word	0xffffffff


	//   ....[4]....
        /*004c*/ 	.word	0xffffffff


	//   ....[5]....
        /*0050*/ 	.word	0xffffffff


	//   ....[6]....
        /*0054*/ 	.word	0xffffffff


	//   ....[7]....
        /*0058*/ 	.word	0xffffffff


	//   ....[8]....
        /*005c*/ 	.word	0xffffffff


	//   ....[9]....
        /*0060*/ 	.word	0xffffffff


	//   ....[10]....
        /*0064*/ 	.word	0xffffffff


	//   ....[11]....
        /*0068*/ 	.word	0xffffffff


	//   ....[12]....
        /*006c*/ 	.word	0xffffffff


	//   ....[13]....
        /*0070*/ 	.word	0xffffffff


	//   ....[14]....
        /*0074*/ 	.word	0xffffffff


	//   ....[15]....
        /*0078*/ 	.word	0xffffffff


	//   ....[16]....
        /*007c*/ 	.word	0xffffffff


	//   ....[17]....
        /*0080*/ 	.word	0xffffffff


	//   ....[18]....
        /*0084*/ 	.word	0xffffffff


	//   ....[19]....
        /*0088*/ 	.word	0xffffffff


	//   ....[20]....
        /*008c*/ 	.word	0xffffffff


	//   ....[21]....
        /*0090*/ 	.word	0x0500000f


	//   ....[22]....
        /*0094*/ 	.word	0x0500000f


	//   ....[23]....
        /*0098*/ 	.word	0x0500000f


	//   ....[24]....
        /*009c*/ 	.word	0x0500000f


	//   ....[25]....
        /*00a0*/ 	.word	0x0500000f


	//   ....[26]....
        /*00a4*/ 	.word	0x0500000f


	//   ....[27]....
        /*00a8*/ 	.word	0x0500000f


	//   ....[28]....
        /*00ac*/ 	.word	0x0500000f


	//   ....[29]....
        /*00b0*/ 	.word	0x0500000f


	//   ....[30]....
        /*00b4*/ 	.word	0x0500000f


	//----- nvinfo : EIATTR_COOP_GROUP_INSTR_OFFSETS
	.align		4
.L_515:
        /*00b8*/ 	.byte	0x04, 0x28
        /*00ba*/ 	.short	(.L_517 - .L_516)


	//   ....[0]....
.L_516:
        /*00bc*/ 	.word	0x000017e0


	//   ....[1]....
        /*00c0*/ 	.word	0x00001800


	//   ....[2]....
        /*00c4*/ 	.word	0x00001820


	//   ....[3]....
        /*00c8*/ 	.word	0x00001840


	//   ....[4]....
        /*00cc*/ 	.word	0x00001860


	//   ....[5]....
        /*00d0*/ 	.word	0x00002430


	//   ....[6]....
        /*00d4*/ 	.word	0x00002700


	//   ....[7]....
        /*00d8*/ 	.word	0x00002720


	//   ....[8]....
        /*00dc*/ 	.word	0x00002740


	//   ....[9]....
        /*00e0*/ 	.word	0x00002760


	//   ....[10]....
        /*00e4*/ 	.word	0x00002870


	//   ....[11]....
        /*00e8*/ 	.word	0x000028a0


	//   ....[12]....
        /*00ec*/ 	.word	0x000028d0


	//   ....[13]....
        /*00f0*/ 	.word	0x00003f50


	//   ....[14]....
        /*00f4*/ 	.word	0x00003fd0


	//   ....[15]....
        /*00f8*/ 	.word	0x00004070


	//   ....[16]....
        /*00fc*/ 	.word	0x00004090


	//   ....[17]....
        /*0100*/ 	.word	0x000040b0


	//   ....[18]....
        /*0104*/ 	.word	0x00004120


	//   ....[19]....
        /*0108*/ 	.word	0x00004140


	//   ....[20]....
        /*010c*/ 	.word	0x00004160


	//   ....[21]....
        /*0110*/ 	.word	0x00007bb0


	//   ....[22]....
        /*0114*/ 	.word	0x00007c10


	//   ....[23]....
        /*0118*/ 	.word	0x00007c70


	//   ....[24]....
        /*011c*/ 	.word	0x00007cd0


	//   ....[25]....
        /*0120*/ 	.word	0x00007d30


	//   ....[26]....
        /*0124*/ 	.word	0x00007db0


	//   ....[27]....
        /*0128*/ 	.word	0x00007e50


	//   ....[28]....
        /*012c*/ 	.word	0x00007ed0


	//   ....[29]....
        /*0130*/ 	.word	0x00007f30


	//   ....[30]....
        /*0134*/ 	.word	0x00007f90


	//----- nvinfo : EIATTR_VRC_CTA_INIT_COUNT
	.align		4
.L_517:
        /*0138*/ 	.byte	0x02, 0x4a
	.zero		1
	.zero		1


	//----- nvinfo : EIATTR_SYSCALL_OFFSETS
	.align		4
        /*013c*/ 	.byte	0x04, 0x46
        /*013e*/ 	.short	(.L_519 - .L_518)


	//   ....[0]....
.L_518:
        /*0140*/ 	.word	0x00001140


	//----- nvinfo : EIATTR_EXIT_INSTR_OFFSETS
	.align		4
.L_519:
        /*0144*/ 	.byte	0x04, 0x1c
        /*0146*/ 	.short	(.L_521 - .L_520)


	//   ....[0]....
.L_520:
        /*0148*/ 	.word	0x000000d0


	//   ....[1]....
        /*014c*/ 	.word	0x000076f0


	//   ....[2]....
        /*0150*/ 	.word	0x00007aa0


	//   ....[3]....
        /*0154*/ 	.word	0x00007b60


	//----- nvinfo : EIATTR_CRS_STACK_SIZE
	.align		4
.L_521:
        /*0158*/ 	.byte	0x04, 0x1e
        /*015a*/ 	.short	(.L_523 - .L_522)
.L_522:
        /*015c*/ 	.word	0x00000000


	//----- nvinfo : EIATTR_CBANK_PARAM_SIZE
	.align		4
.L_523:
        /*0160*/ 	.byte	0x03, 0x19
        /*0162*/ 	.short	0x0128


	//----- nvinfo : EIATTR_PARAM_CBANK
	.align		4
        /*0164*/ 	.byte	0x04, 0x0a
        /*0166*/ 	.short	(.L_525 - .L_524)
	.align		4
.L_524:
        /*0168*/ 	.word	index@(.nv.constant0._ZN4mmha33masked_multihead_attention_kernelItLi64ELi64ELi2ELi8ELi128ELb0ELb0EEEv26Multihead_attention_paramsIT_XT5_EE)
        /*016c*/ 	.short	0x0380
        /*016e*/ 	.short	0x0128


	//----- nvinfo : EIATTR_SW_WAR
	.align		4
.L_525:
        /*0170*/ 	.byte	0x04, 0x36
        /*0172*/ 	.short	(.L_527 - .L_526)
.L_526:
        /*0174*/ 	.word	0x00000008
.L_527:


//--------------------- .nv.info._ZN4mmha33masked_multihead_attention_kernelItLi64ELi64ELi4ELi8ELi64ELb0ELb0EEEv26Multihead_attention_paramsIT_XT5_EE --------------------------
	.section	.nv.info._ZN4mmha33masked_multihead_attention_kernelItLi64ELi64ELi4ELi8ELi64ELb0ELb0EEEv26Multihead_attention_paramsIT_XT5_EE,"",@"SHT_CUDA_INFO"
	.sectionflags	@""
	.align	4


	//----- nvinfo : EIATTR_CUDA_API_VERSION
	.align		4
        /*0000*/ 	.byte	0x04, 0x37
        /*0002*/ 	.short	(.L_529 - .L_528)
.L_528:
        /*0004*/ 	.word	0x00000082


	//----- nvinfo : EIATTR_KPARAM_INFO
	.align		4
.L_529:
        /*0008*/ 	.byte	0x04, 0x17
        /*000a*/ 	.short	(.L_531 - .L_530)
.L_530:
        /*000c*/ 	.word	0x00000000
        /*0010*/ 	.short	0x0000
        /*0012*/ 	.short	0x0000
        /*0014*/ 	.byte	0x00, 0xf0, 0xa1, 0x04


	//----- nvinfo : EIATTR_SPARSE_MMA_MASK
	.align		4
.L_531:
        /*0018*/ 	.byte	0x03, 0x50
        /*001a*/ 	.short	0x0000


	//----- nvinfo : EIATTR_MAXREG_COUNT
	.align		4
        /*001c*/ 	.byte	0x03, 0x1b
        /*001e*/ 	.short	0x00ff


	//----- nvinfo : EIATTR_NUM_BARRIERS
	.align		4
        /*0020*/ 	.byte	0x02, 0x4c
        /*0022*/ 	.byte	0x01
	.zero		1


	//----- nvinfo : EIATTR_EXTERNS
	.align		4
        /*0024*/ 	.byte	0x04, 0x0f
        /*0026*/ 	.short	(.L_533 - .L_532)


	//   ....[0]....
	.align		4
.L_532:
        /*0028*/ 	.word	index@(__assertfail)


	//----- nvinfo : EIATTR_MERCURY_ISA_VERSION
	.align		4
.L_533:
        /*002c*/ 	.byte	0x03, 0x5f
        /*002e*/ 	.short	0x0101


	//----- nvinfo : EIATTR_COOP_GROUP_MASK_REGIDS
	.align		4
        /*0030*/ 	.byte	0x04, 0x29
        /*0032*/ 	.short	(.L_535 - .L_534)


	//   ....[0]....
.L_534:
        /*0034*/ 	.word	0xffffffff


	//   ....[1]....
        /*0038*/ 	.word	0xffffffff


	//   ....[2]....
        /*003c*/ 	.word	0xffffffff


	//   ....[3]....
        /*0040*/ 	.word	0xffffffff


	//   ....[4]....
        /*0044*/ 	.word	0xffffffff


	//   ....[5]....
        /*0048*/ 	.word	0xffffffff


	//   ....[6]....
        /*004c*/ 	.word	0xffffffff


	//   ....[7]....
        /*0050*/ 	.word	0xffffffff


	//   ....[8]....
        /*0054*/ 	.word	0xffffffff


	//   ....[9]....
        /*0058*/ 	.word	0xffffffff


	//   ....[10]....
        /*005c*/ 	.word	0xffffffff


	//   ....[11]....
        /*0060*/ 	.word	0xffffffff


	//   ....[12]....
        /*0064*/ 	.word	0xffffffff


	//   ....[13]....
        /*0068*/ 	.word	0xffffffff


	//   ....[14]....
        /*006c*/ 	.word	0xffffffff


	//   ....[15]....
        /*0070*/ 	.word	0xffffffff


	//   ....[16]....
        /*0074*/ 	.word	0xffffffff


	//   ....[17]....
        /*0078*/ 	.word	0xffffffff


	//   ....[18]....
        /*007c*/ 	.word	0xffffffff


	//   ....[19]....
        /*0080*/ 	.word	0x0500000f


	//   ....[20]....
        /*0084*/ 	.word	0x0500000f


	//   ....[21]....
        /*0088*/ 	.word	0x0500000f


	//   ....[22]....
        /*008c*/ 	.word	0x0500000f


	//   ....[23]....
        /*0090*/ 	.word	0x0500000f


	//   ....[24]....
        /*0094*/ 	.word	0x0500000f


	//   ....[25]....
        /*0098*/ 	.word	0x0500000f


	//   ....[26]....
        /*009c*/ 	.word	0x0500000f


	//   ....[27]....
        /*00a0*/ 	.word	0x0500000f


	//   ....[28]....
        /*00a4*/ 	.word	0x0500000f


	//----- nvinfo : EIATTR_COOP_GROUP_INSTR_OFFSETS
	.align		4
.L_535:
        /*00a8*/ 	.byte	0x04, 0x28
        /*00aa*/ 	.short	(.L_537 - .L_536)


	//   ....[0]....
.L_536:
        /*00ac*/ 	.word	0x00001680


	//   ....[1]....
        /*00b0*/ 	.word	0x000016a0


	//   ....[2]....
        /*00b4*/ 	.word	0x000016c0


	//   ....[3]....
        /*00b8*/ 	.word	0x000016e0


	//   ....[4]....
        /*00bc*/ 	.word	0x00001700


	//   ....[5]....
        /*00c0*/ 	.word	0x000021d0


	//   ....[6]....
        /*00c4*/ 	.word	0x000021f0


	//   ....[7]....
        /*00c8*/ 	.word	0x00002480


	//   ....[8]....
        /*00cc*/ 	.word	0x000024a0


	//   ....[9]....
        /*00d0*/ 	.word	0x000024c0


	//   ....[10]....
        /*00d4*/ 	.word	0x000025d0


	//   ....[11]....
        /*00d8*/ 	.word	0x00002610


	//   ....[12]....
        /*00dc*/ 	.word	0x00003c60


	//   ....[13]....
        /*00e0*/ 	.word	0x00003ce0


	//   ....[14]....
        /*00e4*/ 	.word	0x00003d60


	//   ....[15]....
        /*00e8*/ 	.word	0x00003d80


	//   ....[16]....
        /*00ec*/ 	.word	0x00003da0


	//   ....[17]....
        /*00f0*/ 	.word	0x00003e10


	//   ....[18]....
        /*00f4*/ 	.word	0x00003e30


	//   ....[19]....
        /*00f8*/ 	.word	0x000075e0


	//   ....[20]....
        /*00fc*/ 	.word	0x00007640


	//   ....[21]....
        /*0100*/ 	.word	0x000076a0


	//   ....[22]....
        /*0104*/ 	.word	0x00007700


	//   ....[23]....
        /*0108*/ 	.word	0x00007760


	//   ....[24]....
        /*010c*/ 	.word	0x000077e0


	//   ....[25]....
        /*0110*/ 	.word	0x00007860


	//   ....[26]....
        /*0114*/ 	.word	0x000078f0


	//   ....[27]....
        /*0118*/ 	.word	0x00007970


	//   ....[28]....
        /*011c*/ 	.word	0x000079d0


	//----- nvinfo : EIATTR_VRC_CTA_INIT_COUNT
	.align		4
.L_537:
        /*0120*/ 	.byte	0x02, 0x4a
	.zero		1
	.zero		1


	//----- nvinfo : EIATTR_SYSCALL_OFFSETS
	.align		4
        /*0124*/ 	.byte	0x04, 0x46
        /*0126*/ 	.short	(.L_539 - .L_538)


	//   ....[0]....
.L_538:
        /*0128*/ 	.word	0x00001000


	//----- nvinfo : EIATTR_EXIT_INSTR_OFFSETS
	.align		4
.L_539:
        /*012c*/ 	.byte	0x04, 0x1c
        /*012e*/ 	.short	(.L_541 - .L_540)


	//   ....[0]....
.L_540:
        /*0130*/ 	.word	0x000000b0


	//   ....[1]....
        /*0134*/ 	.word	0x00007120


	//   ....[2]....
        /*0138*/ 	.word	0x000074d0


	//   ....[3]....
        /*013c*/ 	.word	0x00007590


	//----- nvinfo : EIATTR_CRS_STACK_SIZE
	.align		4
.L_541:
        /*0140*/ 	.byte	0x04, 0x1e
        /*0142*/ 	.short	(.L_543 - .L_542)
.L_542:
        /*0144*/ 	.word	0x00000000


	//----- nvinfo : EIATTR_CBANK_PARAM_SIZE
	.align		4
.L_543:
        /*0148*/ 	.byte	0x03, 0x19
        /*014a*/ 	.short	0x0128


	//----- nvinfo : EIATTR_PARAM_CBANK
	.align		4
        /*014c*/ 	.byte	0x04, 0x0a
        /*014e*/ 	.short	(.L_545 - .L_544)
	.align		4
.L_544:
        /*0150*/ 	.word	index@(.nv.constant0._ZN4mmha33masked_multihead_attention_kernelItLi64ELi64ELi4ELi8ELi64ELb0ELb0EEEv26Multihead_attention_paramsIT_XT5_EE)
        /*0154*/ 	.short	0x0380
        /*0156*/ 	.short	0x0128


	//----- nvinfo : EIATTR_SW_WAR
	.align		4
.L_545:
        /*0158*/ 	.byte	0x04, 0x36
        /*015a*/ 	.short	(.L_547 - .L_546)
.L_546:
        /*015c*/ 	.word	0x00000008
.L_547:


//--------------------- .nv.info._ZN4mmha33masked_multihead_attention_kernelIfLi64ELi64ELi1ELi16ELi256ELb0ELb1EEEv26Multihead_attention_paramsIT_XT5_EE --------------------------
	.section	.nv.info._ZN4mmha33masked_multihead_attention_kernelIfLi64ELi64ELi1ELi16ELi256ELb0ELb1EEEv26Multihead_attention_paramsIT_XT5_EE,"",@"SHT_CUDA_INFO"
	.sectionflags	@""
	.align	4


	//----- nvinfo : EIATTR_CUDA_API_VERSION
	.align		4
        /*0000*/ 	.byte	0x04, 0x37
        /*0002*/ 	.short	(.L_549 - .L_548)
.L_548:
        /*0004*/ 	.word	0x00000082


	//----- nvinfo : EIATTR_KPARAM_INFO
	.align		4
.L_549:
        /*0008*/ 	.byte	0x04, 0x17
        /*000a*/ 	.short	(.L_551 - .L_550)
.L_550:
        /*000c*/ 	.word	0x00000000
        /*0010*/ 	.short	0x0000
        /*0012*/ 	.short	0x0000
        /*0014*/ 	.byte	0x00, 0xf0, 0xa1, 0x04


	//----- nvinfo : EIATTR_SPARSE_MMA_MASK
	.align		4
.L_551:
        /*0018*/ 	.byte	0x03, 0x50
        /*001a*/ 	.short	0x0000


	//----- nvinfo : EIATTR_MAXREG_COUNT
	.align		4
        /*001c*/ 	.byte	0x03, 0x1b
        /*001e*/ 	.short	0x00ff


	//----- nvinfo : EIATTR_NUM_BARRIERS
	.align		4
        /*0020*/ 	.byte	0x02, 0x4c
        /*0022*/ 	.byte	0x01
	.zero		1


	//----- nvinfo : EIATTR_EXTERNS
	.align		4
        /*0024*/ 	.byte	0x04, 0x0f
        /*0026*/ 	.short	(.L_553 - .L_552)


	//   ....[0]....
	.align		4
.L_552:
        /*0028*/ 	.word	index@(__assertfail)


	//----- nvinfo : EIATTR_MERCURY_ISA_VERSION
	.align		4
.L_553:
        /*002c*/ 	.byte	0x03, 0x5f
        /*002e*/ 	.short	0x0101


	//----- nvinfo : EIATTR_COOP_GROUP_MASK_REGIDS
	.align		4
        /*0030*/ 	.byte	0x04, 0x29
        /*0032*/ 	.short	(.L_555 - .L_554)


	//   ....[0]....
.L_554:
        /*0034*/ 	.word	0xffffffff


	//   ....[1]....
        /*0038*/ 	.word	0xffffffff


	//   ....[2]....
        /*003c*/ 	.word	0xffffffff


	//   ....[3]....
        /*0040*/ 	.word	0xffffffff


	//   ....[4]....
        /*0044*/ 	.word	0xffffffff


	//   ....[5]....
        /*0048*/ 	.word	0xffffffff


	//   ....[6]....
        /*004c*/ 	.word	0xffffffff


	//   ....[7]....
        /*0050*/ 	.word	0xffffffff


	//   ....[8]....
        /*0054*/ 	.word	0xffffffff


	//   ....[9]....
        /*0058*/ 	.word	0xffffffff


	//   ....[10]....
        /*005c*/ 	.word	0xffffffff


	//   ....[11]....
        /*0060*/ 	.word	0xffffffff


	//   ....[12]....
        /*0064*/ 	.word	0xffffffff


	//   ....[13]....
        /*0068*/ 	.word	0xffffffff


	//   ....[14]....
        /*006c*/ 	.word	0xffffffff


	//   ....[15]....
        /*0070*/ 	.word	0xffffffff


	//   ....[16]....
        /*0074*/ 	.word	0xffffffff


	//   ....[17]....
        /*0078*/ 	.word	0xffffffff


	//   ....[18]....
        /*007c*/ 	.word	0xffffffff


	//   ....[19]....
        /*0080*/ 	.word	0xffffffff


	//   ....[20]....
        /*0084*/ 	.word	0xffffffff


	//   ....[21]....
        /*0088*/ 	.word	0xffffffff


	//   ....[22]....
        /*008c*/ 	.word	0xffffffff


	//   ....[23]....
        /*0090*/ 	.word	0x0500000f


	//   ....[24]....
        /*0094*/ 	.word	0x0500000f


	//   ....[25]....
        /*0098*/ 	.word	0x0500000f


	//   ....[26]....
        /*009c*/ 	.word	0x0500000f


	//   ....[27]....
        /*00a0*/ 	.word	0x0500000f


	//----- nvinfo : EIATTR_COOP_GROUP_INSTR_OFFSETS
	.align		4
.L_555:
        /*00a4*/ 	.byte	0x04, 0x28
        /*00a6*/ 	.short	(.L_557 - .L_556)


	//   ....[0]....
.L_556:
        /*00a8*/ 	.word	0x000015d0


	//   ....[1]....
        /*00ac*/ 	.word	0x000015f0


	//   ....[2]....
        /*00b0*/ 	.word	0x00001610


	//   ....[3]....
        /*00b4*/ 	.word	0x00001630


	//   ....[4]....
        /*00b8*/ 	.word	0x00001650


	//   ....[5]....
        /*00bc*/ 	.word	0x00003610


	//   ....[6]....
        /*00c0*/ 	.word	0x000036a0


	//   ....[7]....
        /*00c4*/ 	.word	0x000036c0


	//   ....[8]....
        /*00c8*/ 	.word	0x000036f0


	//   ....[9]....
        /*00cc*/ 	.word	0x00003720


	//   ....[10]....
        /*00d0*/ 	.word	0x000037c0


	//   ....[11]....
        /*00d4*/ 	.word	0x000037f0


	//   ....[12]....
        /*00d8*/ 	.word	0x00003820


	//   ....[13]....
        /*00dc*/ 	.word	0x00003860


	//   ....[14]....
        /*00e0*/ 	.word	0x00004ea0


	//   ....[15]....
        /*00e4*/ 	.word	0x00004f10


	//   ....[16]....
        /*00e8*/ 	.word	0x00004f30


	//   ....[17]....
        /*00ec*/ 	.word	0x00004f50


	//   ....[18]....
        /*00f0*/ 	.word	0x00004f70


	//   ....[19]....
        /*00f4*/ 	.word	0x00004ff0


	//   ....[20]....
        /*00f8*/ 	.word	0x00005010


	//   ....[21]....
        /*00fc*/ 	.word	0x00005040


	//   ....[22]....
        /*0100*/ 	.word	0x00005060


	//   ....[23]....
        /*0104*/ 	.word	0x00009060


	//   ....[24]....
        /*0108*/ 	.word	0x000090c0


	//   ....[25]....
        /*010c*/ 	.word	0x00009120


	//   ....[26]....
        /*0110*/ 	.word	0x00009180


	//   ....[27]....
        /*0114*/ 	.word	0x000091e0


	//----- nvinfo : EIATTR_VRC_CTA_INIT_COUNT
	.align		4
.L_557:
        /*0118*/ 	.byte	0x02, 0x4a
	.zero		1
	.zero		1


	//----- nvinfo : EIATTR_SYSCALL_OFFSETS
	.align		4
        /*011c*/ 	.byte	0x04, 0x46
        /*011e*/ 	.short	(.L_559 - .L_558)


	//   ....[0]....
.L_558:
        /*0120*/ 	.word	0x00000fd0


	//----- nvinfo : EIATTR_EXIT_INSTR_OFFSETS
	.align		4
.L_559:
        /*0124*/ 	.byte	0x04, 0x1c
        /*0126*/ 	.short	(.L_561 - .L_560)


	//   ....[0]....
.L_560:
        /*0128*/ 	.word	0x000000b0


	//   ....[1]....
        /*012c*/ 	.word	0x00008d60


	//   ....[2]....
        /*0130*/ 	.word	0x00008fc0


	//   ....[3]....
        /*0134*/ 	.word	0x00009010


	//----- nvinfo : EIATTR_CRS_STACK_SIZE
	.align		4
.L_561:
        /*0138*/ 	.byte	0x04, 0x1e
        /*013a*/ 	.short	(.L_563 - .L_562)
.L_562:
        /*013c*/ 	.word	0x00000000


	//----- nvinfo : EIATTR_CBANK_PARAM_SIZE
	.align		4
.L_563:
        /*0140*/ 	.byte	0x03, 0x19
        /*0142*/ 	.short	0x0128


	//----- nvinfo : EIATTR_PARAM_CBANK
	.align		4
        /*0144*/ 	.byte	0x04, 0x0a
        /*0146*/ 	.short	(.L_565 - .L_564)
	.align		4
.L_564:
        /*0148*/ 	.word	index@(.nv.constant0._ZN4mmha33masked_multihead_attention_kernelIfLi64ELi64ELi1ELi16ELi256ELb0ELb1EEEv26Multihead_attention_paramsIT_XT5_EE)
        /*014c*/ 	.short	0x0380
        /*014e*/ 	.short	0x0128


	//----- nvinfo : EIATTR_SW_WAR
	.align		4
.L_565:
        /*0150*/ 	.byte	0x04, 0x36
        /*0152*/ 	.short	(.L_567 - .L_566)
.L_566:
        /*0154*/ 	.word	0x00000008
.L_567:


//--------------------- .nv.info._ZN4mmha33masked_multihead_attention_kernelIfLi64ELi64ELi2ELi16ELi128ELb0ELb1EEEv26Multihead_attention_paramsIT_XT5_EE --------------------------
	.section	.nv.info._ZN4mmha33masked_multihead_attention_kernelIfLi64ELi64ELi2ELi16ELi128ELb0ELb1EEEv26Multihead_attention_paramsIT_XT5_EE,"",@"SHT_CUDA_INFO"
	.sectionflags	@""
	.align	4


	//----- nvinfo : EIATTR_CUDA_API_VERSION
	.align		4
        /*0000*/ 	.byte	0x04, 0x37
        /*0002*/ 	.short	(.L_569 - .L_568)
.L_568:
        /*0004*/ 	.word	0x00000082


	//----- nvinfo : EIATTR_KPARAM_INFO
	.align		4
.L_569:
        /*0008*/ 	.byte	0x04, 0x17
        /*000a*/ 	.short	(.L_571 - .L_570)
.L_570:
        /*000c*/ 	.word	0x00000000
        /*0010*/ 	.short	0x0000
        /*0012*/ 	.short	0x0000
        /*0014*/ 	.byte	0x00, 0xf0, 0xa1, 0x04


	//----- nvinfo : EIATTR_SPARSE_MMA_MASK
	.align		4
.L_571:
        /*0018*/ 	.byte	0x03, 0x50
        /*001a*/ 	.short	0x0000


	//----- nvinfo : EIATTR_MAXREG_COUNT
	.align		4
        /*001c*/ 	.byte	0x03, 0x1b
        /*001e*/ 	.short	0x00ff


	//----- nvinfo : EIATTR_NUM_BARRIERS
	.align		4
        /*0020*/ 	.byte	0x02, 0x4c
        /*0022*/ 	.byte	0x01
	.zero		1


	//----- nvinfo : EIATTR_EXTERNS
	.align		4
        /*0024*/ 	.byte	0x04, 0x0f
        /*0026*/ 	.short	(.L_573 - .L_572)


	//   ....[0]....
	.align		4
.L_572:
        /*0028*/ 	.word	index@(__assertfail)


	//----- nvinfo : EIATTR_MERCURY_ISA_VERSION
	.align		4
.L_573:
        /*002c*/ 	.byte	0x03, 0x5f
        /*002e*/ 	.short	0x0101


	//----- nvinfo : EIATTR_COOP_GROUP_MASK_REGIDS
	.align		4
        /*0030*/ 	.byte	0x04, 0x29
        /*0032*/ 	.short	(.L_575 - .L_574)


	//   ....[0]....
.L_574:
        /*0034*/ 	.word	0xffffffff


	//   ....[1]....
        /*0038*/ 	.word	0xffffffff


	//   ....[2]....
        /*003c*/ 	.word	0xffffffff


	//   ....[3]....
        /*0040*/ 	.word	0xffffffff


	//   ....[4]....
        /*0044*/ 	.word	0xffffffff


	//   ....[5]....
        /*0048*/ 	.word	0xffffffff


	//   ....[6]....
        /*004c*/ 	.word	0xffffffff


	//   ....[7]....
        /*0050*/ 	.word	0xffffffff


	//   ....[8]....
        /*0054*/ 	.word	0xffffffff


	//   ....[9]....
        /*0058*/ 	.word	0xffffffff


	//   ....[10]....
        /*005c*/ 	.word	0xffffffff


	//   ....[11]....
        /*0060*/ 	.word	0xffffffff


	//   ....[12]....
        /*0064*/ 	.word	0xffffffff


	//   ....[13]....
        /*0068*/ 	.word	0xffffffff


	//   ....[14]....
        /*006c*/ 	.word	0xffffffff


	//   ....[15]....
        /*0070*/ 	.word	0xffffffff


	//   ....[16]....
        /*0074*/ 	.word	0xffffffff


	//   ....[17]....
        /*0078*/ 	.word	0xffffffff


	//   ....[18]....
        /*007c*/ 	.word	0xffffffff


	//   ....[19]....
        /*0080*/ 	.word	0xffffffff


	//   ....[20]....
        /*0084*/ 	.word	0xffffffff


	//   ....[21]....
        /*0088*/ 	.word	0x0500000f


	//   ....[22]....
        /*008c*/ 	.word	0x0500000f


	//   ....[23]....
        /*0090*/ 	.word	0x0500000f


	//   ....[24]....
        /*0094*/ 	.word	0x0500000f


	//   ....[25]....
        /*0098*/ 	.word	0x0500000f


	//   ....[26]....
        /*009c*/ 	.word	0x0500000f


	//   ....[27]....
        /*00a0*/ 	.word	0x0500000f


	//   ....[28]....
        /*00a4*/ 	.word	0x0500000f


	//   ....[29]....
        /*00a8*/ 	.word	0x0500000f


	//   ....[30]....
        /*00ac*/ 	.word	0x0500000f


	//----- nvinfo : EIATTR_COOP_GROUP_INSTR_OFFSETS
	.align		4
.L_575:
        /*00b0*/ 	.byte	0x04, 0x28
        /*00b2*/ 	.short	(.L_577 - .L_576)


	//   ....[0]....
.L_576:
        /*00b4*/ 	.word	0x00001720


	//   ....[1]....
        /*00b8*/ 	.word	0x00001740


	//   ....[2]....
        /*00bc*/ 	.word	0x00001760


	//   ....[3]....
        /*00c0*/ 	.word	0x00001780


	//   ....[4]....
        /*00c4*/ 	.word	0x000017a0


	//   ....[5]....
        /*00c8*/ 	.word	0x00003660


	//   ....[6]....
        /*00cc*/ 	.word	0x000038d0


	//   ....[7]....
        /*00d0*/ 	.word	0x000038f0


	//   ....[8]....
        /*00d4*/ 	.word	0x00003910


	//   ....[9]....
        /*00d8*/ 	.word	0x00003930


	//   ....[10]....
        /*00dc*/ 	.word	0x00003a80


	//   ....[11]....
        /*00e0*/ 	.word	0x00003ac0


	//   ....[12]....
        /*00e4*/ 	.word	0x00003af0


	//   ....[13]....
        /*00e8*/ 	.word	0x00005170


	//   ....[14]....
        /*00ec*/ 	.word	0x000051e0


	//   ....[15]....
        /*00f0*/ 	.word	0x00005200


	//   ....[16]....
        /*00f4*/ 	.word	0x00005220


	//   ....[17]....
        /*00f8*/ 	.word	0x00005240


	//   ....[18]....
        /*00fc*/ 	.word	0x000052b0


	//   ....[19]....
        /*0100*/ 	.word	0x000052d0


	//   ....[20]....
        /*0104*/ 	.word	0x00005300


	//   ....[21]....
        /*0108*/ 	.word	0x000092a0


	//   ....[22]....
        /*010c*/ 	.word	0x00009300


	//   ....[23]....
        /*0110*/ 	.word	0x00009360


	//   ....[24]....
        /*0114*/ 	.word	0x000093c0


	//   ....[25]....
        /*0118*/ 	.word	0x00009420


	//   ....[26]....
        /*011c*/ 	.word	0x000094a0


	//   ....[27]....
        /*0120*/ 	.word	0x00009540


	//   ....[28]....
        /*0124*/ 	.word	0x000095c0


	//   ....[29]....
        /*0128*/ 	.word	0x00009620


	//   ....[30]....
        /*012c*/ 	.word	0x00009680


	//----- nvinfo : EIATTR_VRC_CTA_INIT_COUNT
	.align		4
.L_577:
        /*0130*/ 	.byte	0x02, 0x4a
	.zero		1
	.zero		1


	//----- nvinfo : EIATTR_SYSCALL_OFFSETS
	.align		4
        /*0134*/ 	.byte	0x04, 0x46
        /*0136*/ 	.short	(.L_579 - .L_578)


	//   ....[0]....
.L_578:
        /*0138*/ 	.word	0x00001100


	//----- nvinfo : EIATTR_EXIT_INSTR_OFFSETS
	.align		4
.L_579:
        /*013c*/ 	.byte	0x04, 0x1c
        /*013e*/ 	.short	(.L_581 - .L_580)


	//   ....[0]....
.L_580:
        /*0140*/ 	.word	0x000000d0


	//   ....[1]....
        /*0144*/ 	.word	0x00008fa0


	//   ....[2]....
        /*0148*/ 	.word	0x00009200


	//   ....[3]....
        /*014c*/ 	.word	0x00009250


	//----- nvinfo : EIATTR_CRS_STACK_SIZE
	.align		4
.L_581:
        /*0150*/ 	.byte	0x04, 0x1e
        /*0152*/ 	.short	(.L_583 - .L_582)
.L_582:
        /*0154*/ 	.word	0x00000000


	//----- nvinfo : EIATTR_CBANK_PARAM_SIZE
	.align		4
.L_583:
        /*0158*/ 	.byte	0x03, 0x19
        /*015a*/ 	.short	0x0128


	//----- nvinfo : EIATTR_PARAM_CBANK
	.align		4
        /*015c*/ 	.byte	0x04, 0x0a
        /*015e*/ 	.short	(.L_585 - .L_584)
	.align		4
.L_584:
        /*0160*/ 	.word	index@(.nv.constant0._ZN4mmha33masked_multihead_attention_kernelIfLi64ELi64ELi2ELi16ELi128ELb0ELb1EEEv26Multihead_attention_paramsIT_XT5_EE)
        /*0164*/ 	.short	0x0380
        /*0166*/ 	.short	0x0128


	//----- nvinfo : EIATTR_SW_WAR
	.align		4
.L_585:
        /*0168*/ 	.byte	0x04, 0x36
        /*016a*/ 	.short	(.L_587 - .L_586)
.L_586:
        /*016c*/ 	.word	0x00000008
.L_587:


//--------------------- .nv.info._ZN4mmha33masked_multihead_attention_kernelIfLi64ELi64ELi4ELi16ELi64ELb0ELb1EEEv26Multihead_attention_paramsIT_XT5_EE --------------------------
	.section	.nv.info._ZN4mmha33masked_multihead_attention_kernelIfLi64ELi64ELi4ELi16ELi64ELb0ELb1EEEv26Multihead_attention_paramsIT_XT5_EE,"",@"SHT_CUDA_INFO"
	.sectionflags	@""
	.align	4


	//----- nvinfo : EIATTR_CUDA_API_VERSION
	.align		4
        /*0000*/ 	.byte	0x04, 0x37
        /*0002*/ 	.short	(.L_589 - .L_588)
.L_588:
        /*0004*/ 	.word	0x00000082


	//----- nvinfo : EIATTR_KPARAM_INFO
	.align		4
.L_589:
        /*0008*/ 	.byte	0x04, 0x17
        /*000a*/ 	.short	(.L_591 - .L_590)
.L_590:
        /*000c*/ 	.word	0x00000000
        /*0010*/ 	.short	0x0000
        /*0012*/ 	.short	0x0000
        /*0014*/ 	.byte	0x00, 0xf0, 0xa1, 0x04


	//----- nvinfo : EIATTR_SPARSE_MMA_MASK
	.align		4
.L_591:
        /*0018*/ 	.byte	0x03, 0x50
        /*001a*/ 	.short	0x0000


	//----- nvinfo : EIATTR_MAXREG_COUNT
	.align		4
        /*001c*/ 	.byte	0x03, 0x1b
        /*001e*/ 	.short	0x00ff


	//----- nvinfo : EIATTR_NUM_BARRIERS
	.align		4
        /*0020*/ 	.byte	0x02, 0x4c
        /*0022*/ 	.byte	0x01
	.zero		1


	//----- nvinfo : EIATTR_EXTERNS
	.align		4
        /*0024*/ 	.byte	0x04, 0x0f
        /*0026*/ 	.short	(.L_593 - .L_592)


	//   ....[0]....
	.align		4
.L_592:
        /*0028*/ 	.word	index@(__assertfail)


	//----- nvinfo : EIATTR_MERCURY_ISA_VERSION
	.align		4
.L_593:
        /*002c*/ 	.byte	0x03, 0x5f
        /*002e*/ 	.short	0x0101


	//----- nvinfo : EIATTR_INT_WARP_WIDE_INSTR_OFFSETS
	.align		4
        /*0030*/ 	.byte	0x04, 0x31
        /*0032*/ 	.short	(.L_595 - .L_594)


	//   ....[0]....
.L_594:
        /*0034*/ 	.word	0x000009e0


	//----- nvinfo : EIATTR_COOP_GROUP_MASK_REGIDS
	.align		4
.L_595:
        /*0038*/ 	.byte	0x04, 0x29
        /*003a*/ 	.short	(.L_597 - .L_596)


	//   ....[0]....
.L_596:
        /*003c*/ 	.word	0xffffffff


	//   ....[1]....
        /*0040*/ 	.word	0xffffffff


	//   ....[2]....
        /*0044*/ 	.word	0xffffffff


	//   ....[3]....
        /*0048*/ 	.word	0xffffffff


	//   ....[4]....
        /*004c*/ 	.word	0xffffffff


	//   ....[5]....
        /*0050*/ 	.word	0xffffffff


	//   ....[6]....
        /*0054*/ 	.word	0xffffffff


	//   ....[7]....
        /*0058*/ 	.word	0xffffffff


	//   ....[8]....
        /*005c*/ 	.word	0xffffffff


	//   ....[9]....
        /*0060*/ 	.word	0xffffffff


	//   ....[10]....
        /*0064*/ 	.word	0xffffffff


	//   ....[11]....
        /*0068*/ 	.word	0xffffffff


	//   ....[12]....
        /*006c*/ 	.word	0xffffffff


	//   ....[13]....
        /*0070*/ 	.word	0xffffffff


	//   ....[14]....
        /*0074*/ 	.word	0xffffffff


	//   ....[15]....
        /*0078*/ 	.word	0xffffffff


	//   ....[16]....
        /*007c*/ 	.word	0xffffffff


	//   ....[17]....
        /*0080*/ 	.word	0xffffffff


	//   ....[18]....
        /*0084*/ 	.word	0xffffffff


	//   ....[19]....
        /*0088*/ 	.word	0x0500000f


	//   ....[20]....
        /*008c*/ 	.word	0x0500000f


	//   ....[21]....
        /*0090*/ 	.word	0x0500000f


	//   ....[22]....
        /*0094*/ 	.word	0x0500000f


	//   ....[23]....
        /*0098*/ 	.word	0x0500000f


	//   ....[24]....
        /*009c*/ 	.word	0x0500000f


	//   ....[25]....
        /*00a0*/ 	.word	0x0500000f


	//   ....[26]....
        /*00a4*/ 	.word	0x0500000f


	//   ....[27]....
        /*00a8*/ 	.word	0x0500000f


	//   ....[28]....
        /*00ac*/ 	.word	0x0500000f


	//----- nvinfo : EIATTR_COOP_GROUP_INSTR_OFFSETS
	.align		4
.L_597:
        /*00b0*/ 	.byte	0x04, 0x28
        /*00b2*/ 	.short	(.L_599 - .L_598)


	//   ....[0]....
.L_598:
        /*00b4*/ 	.word	0x00001750


	//   ....[1]....
        /*00b8*/ 	.word	0x00001770


	//   ....[2]....
        /*00bc*/ 	.word	0x00001790


	//   ....[3]....
        /*00c0*/ 	.word	0x000017b0


	//   ....[4]....
        /*00c4*/ 	.word	0x000017d0


	//   ....[5]....
        /*00c8*/ 	.word	0x00002a70


	//   ....[6]....
        /*00cc*/ 	.word	0x00002a90


	//   ....[7]....
        /*00d0*/ 	.word	0x00002de0


	//   ....[8]....
        /*00d4*/ 	.word	0x00002e00


	//   ....[9]....
        /*00d8*/ 	.word	0x00002e20


	//   ....[10]....
        /*00dc*/ 	.word	0x00002f20


	//   ....[11]....
        /*00e0*/ 	.word	0x00002f60


	//   ....[12]....
        /*00e4*/ 	.word	0x000045e0


	//   ....[13]....
        /*00e8*/ 	.word	0x00004660


	//   ....[14]....
        /*00ec*/ 	.word	0x00004680


	//   ....[15]....
        /*00f0*/ 	.word	0x000046a0


	//   ....[16]....
        /*00f4*/ 	.word	0x000046c0


	//   ....[17]....
        /*00f8*/ 	.word	0x00004720


	//   ....[18]....
        /*00fc*/ 	.word	0x00004740


	//   ....[19]....
        /*0100*/ 	.word	0x00008700


	//   ....[20]....
        /*0104*/ 	.word	0x00008760


	//   ....[21]....
        /*0108*/ 	.word	0x000087c0


	//   ....[22]....
        /*010c*/ 	.word	0x00008820


	//   ....[23]....
        /*0110*/ 	.word	0x00008880


	//   ....[24]....
        /*0114*/ 	.word	0x00008900


	//   ....[25]....
        /*0118*/ 	.word	0x00008980


	//   ....[26]....
        /*011c*/ 	.word	0x00008a10


	//   ....[27]....
        /*0120*/ 	.word	0x00008a90


	//   ....[28]....
        /*0124*/ 	.word	0x00008af0


	//----- nvinfo : EIATTR_VRC_CTA_INIT_COUNT
	.align		4
.L_599:
        /*0128*/ 	.byte	0x02, 0x4a
	.zero		1
	.zero		1


	//----- nvinfo : EIATTR_SYSCALL_OFFSETS
	.align		4
        /*012c*/ 	.byte	0x04, 0x46
        /*012e*/ 	.short	(.L_601 - .L_600)


	//   ....[0]....
.L_600:
        /*0130*/ 	.word	0x00001130


	//----- nvinfo : EIATTR_EXIT_INSTR_OFFSETS
	.align		4
.L_601:
        /*0134*/ 	.byte	0x04, 0x1c
        /*0136*/ 	.short	(.L_603 - .L_602)


	//   ....[0]....
.L_602:
        /*0138*/ 	.word	0x000000d0


	//   ....[1]....
        /*013c*/ 	.word	0x00008400


	//   ....[2]....
        /*0140*/ 	.word	0x00008660


	//   ....[3]....
        /*0144*/ 	.word	0x000086b0


	//----- nvinfo : EIATTR_CRS_STACK_SIZE
	.align		4
.L_603:
        /*0148*/ 	.byte	0x04, 0x1e
        /*014a*/ 	.short	(.L_605 - .L_604)
.L_604:
        /*014c*/ 	.word	0x00000000


	//----- nvinfo : EIATTR_CBANK_PARAM_SIZE
	.align		4
.L_605:
        /*0150*/ 	.byte	0x03, 0x19
        /*0152*/ 	.short	0x0128


	//----- nvinfo : EIATTR_PARAM_CBANK
	.align		4
        /*0154*/ 	.byte	0x04, 0x0a
        /*0156*/ 	.short	(.L_607 - .L_606)
	.align		4
.L_606:
        /*0158*/ 	.word	index@(.nv.constant0._ZN4mmha33masked_multihead_attention_kernelIfLi64ELi64ELi4ELi16ELi64ELb0ELb1EEEv26Multihead_attention_paramsIT_XT5_EE)
        /*015c*/ 	.short	0x0380
        /*015e*/ 	.short	0x0128


	//----- nvinfo : EIATTR_SW_WAR
	.align		4
.L_607:
        /*0160*/ 	.byte	0x04, 0x36
        /*0162*/ 	.short	(.L_609 - .L_608)
.L_608:
        /*0164*/ 	.word	0x00000008
.L_609:


//--------------------- .nv.info._ZN4mmha33masked_multihead_attention_kernelIfLi64ELi64ELi1ELi16ELi256ELb0ELb0EEEv26Multihead_attention_paramsIT_XT5_EE --------------------------
	.section	.nv.info._ZN4mmha33masked_multihead_attention_kernelIfLi64ELi64ELi1ELi16ELi256ELb0ELb0EEEv26Multihead_attention_paramsIT_XT5_EE,"",@"SHT_CUDA_INFO"
	.sectionflags	@""
	.align	4


	//----- nvinfo : EIATTR_CUDA_API_VERSION
	.align		4
        /*0000*/ 	.byte	0x04, 0x37
        /*0002*/ 	.short	(.L_611 - .L_610)
.L_610:
        /*0004*/ 	.word	0x00000082


	//----- nvinfo : EIATTR_KPARAM_INFO
	.align		4
.L_611:
        /*0008*/ 	.byte	0x04, 0x17
        /*000a*/ 	.short	(.L_613 - .L_612)
.L_612:
        /*000c*/ 	.word	0x00000000
        /*0010*/ 	.short	0x0000
        /*0012*/ 	.short	0x0000
        /*0014*/ 	.byte	0x00, 0xf0, 0xa1, 0x04


	//----- nvinfo : EIATTR_SPARSE_MMA_MASK
	.align		4
.L_613:
        /*0018*/ 	.byte	0x03, 0x50
        /*001a*/ 	.short	0x0000


	//----- nvinfo : EIATTR_MAXREG_COUNT
	.align		4
        /*001c*/ 	.byte	0x03, 0x1b
        /*001e*/ 	.short	0x00ff


	//----- nvinfo : EIATTR_NUM_BARRIERS
	.align		4
        /*0020*/ 	.byte	0x02, 0x4c
        /*0022*/ 	.byte	0x01
	.zero		1


	//----- nvinfo : EIATTR_EXTERNS
	.align		4
        /*0024*/ 	.byte	0x04, 0x0f
        /*0026*/ 	.short	(.L_615 - .L_614)


	//   ....[0]....
	.align		4
.L_614:
        /*0028*/ 	.word	index@(__assertfail)


	//----- nvinfo : EIATTR_MERCURY_ISA_VERSION
	.align		4
.L_615:
        /*002c*/ 	.byte	0x03, 0x5f
        /*002e*/ 	.short	0x0101


	//----- nvinfo : EIATTR_COOP_GROUP_MASK_REGIDS
	.align		4
        /*0030*/ 	.byte	0x04, 0x29
        /*0032*/ 	.short	(.L_617 - .L_616)


	//   ....[0]....
.L_616:
        /*0034*/ 	.word	0xffffffff


	//   ....[1]....
        /*0038*/ 	.word	0xffffffff


	//   ....[2]....
        /*003c*/ 	.word	0xffffffff


	//   ....[3]....
        /*0040*/ 	.word	0xffffffff


	//   ....[4]....
        /*0044*/ 	.word	0xffffffff


	//   ....[5]....
        /*0048*/ 	.word	0xffffffff


	//   ....[6]....
        /*004c*/ 	.word	0xffffffff


	//   ....[7]....
        /*0050*/ 	.word	0xffffffff


	//   ....[8]....
        /*0054*/ 	.word	0xffffffff


	//   ....[9]....
        /*0058*/ 	.word	0xffffffff


	//   ....[10]....
        /*005c*/ 	.word	0xffffffff


	//   ....[11]....
        /*0060*/ 	.word	0xffffffff


	//   ....[12]....
        /*0064*/ 	.word	0xffffffff


	//   ....[13]....
        /*0068*/ 	.word	0xffffffff


	//   ....[14]....
        /*006c*/ 	.word	0xffffffff


	//   ....[15]....
        /*0070*/ 	.word	0xffffffff


	//   ....[16]....
        /*0074*/ 	.word	0xffffffff


	//   ....[17]....
        /*0078*/ 	.word	0xffffffff


	//   ....[18]....
        /*007c*/ 	.word	0xffffffff


	//   ....[19]....
        /*0080*/ 	.word	0xffffffff


	//   ....[20]....
        /*0084*/ 	.word	0xffffffff


	//   ....[21]....
        /*0088*/ 	.word	0xffffffff


	//   ....[22]....
        /*008c*/ 	.word	0xffffffff


	//   ....[23]....
        /*0090*/ 	.word	0x0500000f


	//   ....[24]....
        /*0094*/ 	.word	0x0500000f


	//   ....[25]....
        /*0098*/ 	.word	0x0500000f


	//   ....[26]....
        /*009c*/ 	.word	0x0500000f


	//   ....[27]....
        /*00a0*/ 	.word	0x0500000f


	//----- nvinfo : EIATTR_COOP_GROUP_INSTR_OFFSETS
	.align		4
.L_617:
        /*00a4*/ 	.byte	0x04, 0x28
        /*00a6*/ 	.short	(.L_619 - .L_618)


	//   ....[0]....
.L_618:
        /*00a8*/ 	.word	0x000015d0


	//   ....[1]....
        /*00ac*/ 	.word	0x000015f0


	//   ....[2]....
        /*00b0*/ 	.word	0x00001610


	//   ....[3]....
        /*00b4*/ 	.word	0x00001630


	//   ....[4]....
        /*00b8*/ 	.word	0x00001650


	//   ....[5]....
        /*00bc*/ 	.word	0x00002b80


	//   ....[6]....
        /*00c0*/ 	.word	0x00002c00


	//   ....[7]....
        /*00c4*/ 	.word	0x00002c20


	//   ....[8]....
        /*00c8*/ 	.word	0x00002c50


	//   ....[9]....
        /*00cc*/ 	.word	0x00002c80


	//   ....[10]....
        /*00d0*/ 	.word	0x00002d00


	//   ....[11]....
        /*00d4*/ 	.word	0x00002d30


	//   ....[12]....
        /*00d8*/ 	.word	0x00002d60


	//   ....[13]....
        /*00dc*/ 	.word	0x00002d90


	//   ....[14]....
        /*00e0*/ 	.word	0x00004410


	//   ....[15]....
        /*00e4*/ 	.word	0x00004480


	//   ....[16]....
        /*00e8*/ 	.word	0x000044a0


	//   ....[17]....
        /*00ec*/ 	.word	0x000044c0


	//   ....[18]....
        /*00f0*/ 	.word	0x000044f0


	//   ....[19]....
        /*00f4*/ 	.word	0x00004570


	//   ....[20]....
        /*00f8*/ 	.word	0x00004590


	//   ....[21]....
        /*00fc*/ 	.word	0x000045c0


	//   ....[22]....
        /*0100*/ 	.word	0x000045e0


	//   ....[23]....
        /*0104*/ 	.word	0x00008590


	//   ....[24]....
        /*0108*/ 	.word	0x000085f0


	//   ....[25]....
        /*010c*/ 	.word	0x00008650


	//   ....[26]....
        /*0110*/ 	.word	0x000086b0


	//   ....[27]....
        /*0114*/ 	.word	0x00008710


	//----- nvinfo : EIATTR_VRC_CTA_INIT_COUNT
	.align		4
.L_619:
        /*0118*/ 	.byte	0x02, 0x4a
	.zero		1
	.zero		1


	//----- nvinfo : EIATTR_SYSCALL_OFFSETS
	.align		4
        /*011c*/ 	.byte	0x04, 0x46
        /*011e*/ 	.short	(.L_621 - .L_620)


	//   ....[0]....
.L_620:
        /*0120*/ 	.word	0x00000fd0


	//----- nvinfo : EIATTR_EXIT_INSTR_OFFSETS
	.align		4
.L_621:
        /*0124*/ 	.byte	0x04, 0x1c
        /*0126*/ 	.short	(.L_623 - .L_622)


	//   ....[0]....
.L_622:
        /*0128*/ 	.word	0x000000b0


	//   ....[1]....
        /*012c*/ 	.word	0x00008290


	//   ....[2]....
        /*0130*/ 	.word	0x000084f0


	//   ....[3]....
        /*0134*/ 	.word	0x00008540


	//----- nvinfo : EIATTR_CRS_STACK_SIZE
	.align		4
.L_623:
        /*0138*/ 	.byte	0x04, 0x1e
        /*013a*/ 	.short	(.L_625 - .L_624)
.L_624:
        /*013c*/ 	.word	0x00000000


	//----- nvinfo : EIATTR_CBANK_PARAM_SIZE
	.align		4
.L_625:
        /*0140*/ 	.byte	0x03, 0x19
        /*0142*/ 	.short	0x0128


	//----- nvinfo : EIATTR_PARAM_CBANK
	.align		4
        /*0144*/ 	.byte	0x04, 0x0a
        /*0146*/ 	.short	(.L_627 - .L_626)
	.align		4
.L_626:
        /*0148*/ 	.word	index@(.nv.constant0._ZN4mmha33masked_multihead_attention_kernelIfLi64ELi64ELi1ELi16ELi256ELb0ELb0EEEv26Multihead_attention_paramsIT_XT5_EE)
        /*014c*/ 	.short	0x0380
        /*014e*/ 	.short	0x0128


	//----- nvinfo : EIATTR_SW_WAR
	.align		4
.L_627:
        /*0150*/ 	.byte	0x04, 0x36
        /*0152*/ 	.short	(.L_629 - .L_628)
.L_628:
        /*0154*/ 	.word	0x00000008
.L_629:


//--------------------- .nv.info._ZN4mmha33masked_multihead_attention_kernelIfLi64ELi64ELi2ELi16ELi128ELb0ELb0EEEv26Multihead_attention_paramsIT_XT5_EE --------------------------
	.section	.nv.info._ZN4mmha33masked_multihead_attention_kernelIfLi64ELi64ELi2ELi16ELi128ELb0ELb0EEEv26Multihead_attention_paramsIT_XT5_EE,"",@"SHT_CUDA_INFO"
	.sectionflags	@""
	.align	4


	//----- nvinfo : EIATTR_CUDA_API_VERSION
	.align		4
        /*0000*/ 	.byte	0x04, 0x37
        /*0002*/ 	.short	(.L_631 - .L_630)
.L_630:
        /*0004*/ 	.word	0x00000082


	//----- nvinfo : EIATTR_KPARAM_INFO
	.align		4
.L_631:
        /*0008*/ 	.byte	0x04, 0x17
        /*000a*/ 	.short	(.L_633 - .L_632)
.L_632:
        /*000c*/ 	.word	0x00000000
        /*0010*/ 	.short	0x0000
        /*0012*/ 	.short	0x0000
        /*0014*/ 	.byte	0x00, 0xf0, 0xa1, 0x04


	//----- nvinfo : EIATTR_SPARSE_MMA_MASK
	.align		4
.L_633:
        /*0018*/ 	.byte	0x03, 0x50
        /*001a*/ 	.short	0x0000


	//----- nvinfo : EIATTR_MAXREG_COUNT
	.align		4
        /*001c*/ 	.byte	0x03, 0x1b
        /*001e*/ 	.short	0x00ff


	//----- nvinfo : EIATTR_NUM_BARRIERS
	.align		4
        /*0020*/ 	.byte	0x02, 0x4c
        /*0022*/ 	.byte	0x01
	.zero		1


	//----- nvinfo : EIATTR_EXTERNS
	.align		4
        /*0024*/ 	.byte	0x04, 0x0f
        /*0026*/ 	.short	(.L_635 - .L_634)


	//   ....[0]....
	.align		4
.L_634:
        /*0028*/ 	.word	index@(__assertfail)


	//----- nvinfo : EIATTR_MERCURY_ISA_VERSION
	.align		4
.L_635:
        /*002c*/ 	.byte	0x03, 0x5f
        /*002e*/ 	.short	0x0101


	//----- nvinfo : EIATTR_COOP_GROUP_MASK_REGIDS
	.align		4
        /*0030*/ 	.byte	0x04, 0x29
        /*0032*/ 	.short	(.L_637 - .L_636)


	//   ....[0]....
.L_636:
        /*0034*/ 	.word	0xffffffff


	//   ....[1]....
        /*0038*/ 	.word	0xffffffff


	//   ....[2]....
        /*003c*/ 	.word	0xffffffff


	//   ....[3]....
        /*0040*/ 	.word	0xffffffff


	//   ....[4]....
        /*0044*/ 	.word	0xffffffff


	//   ....[5]....
        /*0048*/ 	.word	0xffffffff


	//   ....[6]....
        /*004c*/ 	.word	0xffffffff


	//   ....[7]....
        /*0050*/ 	.word	0xffffffff


	//   ....[8]....
        /*0054*/ 	.word	0xffffffff


	//   ....[9]....
        /*0058*/ 	.word	0xffffffff


	//   ....[10]....
        /*005c*/ 	.word	0xffffffff


	//   ....[11]....
        /*0060*/ 	.word	0xffffffff


	//   ....[12]....
        /*0064*/ 	.word	0xffffffff


	//   ....[13]....
        /*0068*/ 	.word	0xffffffff


	//   ....[14]....
        /*006c*/ 	.word	0xffffffff


	//   ....[15]....
        /*0070*/ 	.word	0xffffffff


	//   ....[16]....
        /*0074*/ 	.word	0xffffffff


	//   ....[17]....
        /*0078*/ 	.word	0xffffffff


	//   ....[18]....
        /*007c*/ 	.word	0xffffffff


	//   ....[19]....
        /*0080*/ 	.word	0xffffffff


	//   ....[20]....
        /*0084*/ 	.word	0xffffffff


	//   ....[21]....
        /*0088*/ 	.word	0x0500000f


	//   ....[22]....
        /*008c*/ 	.word	0x0500000f


	//   ....[23]....
        /*0090*/ 	.word	0x0500000f


	//   ....[24]....
        /*0094*/ 	.word	0x0500000f


	//   ....[25]....
        /*0098*/ 	.word	0x0500000f


	//   ....[26]....
        /*009c*/ 	.word	0x0500000f


	//   ....[27]....
        /*00a0*/ 	.word	0x0500000f


	//   ....[28]....
        /*00a4*/ 	.word	0x0500000f


	//   ....[29]....
        /*00a8*/ 	.word	0x0500000f


	//   ....[30]....
        /*00ac*/ 	.word	0x0500000f


	//----- nvinfo : EIATTR_COOP_GROUP_INSTR_OFFSETS
	.align		4
.L_637:
        /*00b0*/ 	.byte	0x04, 0x28
        /*00b2*/ 	.short	(.L_639 - .L_638)


	//   ....[0]....
.L_638:
        /*00b4*/ 	.word	0x00001640


	//   ....[1]....
        /*00b8*/ 	.word	0x00001660


	//   ....[2]....
        /*00bc*/ 	.word	0x00001680


	//   ....[3]....
        /*00c0*/ 	.word	0x000016a0


	//   ....[4]....
        /*00c4*/ 	.word	0x000016c0


	//   ....[5]....
        /*00c8*/ 	.word	0x00002b10


	//   ....[6]....
        /*00cc*/ 	.word	0x00002d80


	//   ....[7]....
        /*00d0*/ 	.word	0x00002da0


	//   ....[8]....
        /*00d4*/ 	.word	0x00002dc0


	//   ....[9]....
        /*00d8*/ 	.word	0x00002de0


	//   ....[10]....
        /*00dc*/ 	.word	0x00002ef0


	//   ....[11]....
        /*00e0*/ 	.word	0x00002f20


	//   ....[12]....
        /*00e4*/ 	.word	0x00002f60


	//   ....[13]....
        /*00e8*/ 	.word	0x00004610


	//   ....[14]....
        /*00ec*/ 	.word	0x00004690


	//   ....[15]....
        /*00f0*/ 	.word	0x000046b0


	//   ....[16]....
        /*00f4*/ 	.word	0x000046d0


	//   ....[17]....
        /*00f8*/ 	.word	0x000046f0


	//   ....[18]....
        /*00fc*/ 	.word	0x00004770


	//   ....[19]....
        /*0100*/ 	.word	0x00004790


	//   ....[20]....
        /*0104*/ 	.word	0x000047c0


	//   ....[21]....
        /*0108*/ 	.word	0x00008710


	//   ....[22]....
        /*010c*/ 	.word	0x00008770


	//   ....[23]....
        /*0110*/ 	.word	0x000087d0


	//   ....[24]....
        /*0114*/ 	.word	0x00008830


	//   ....[25]....
        /*0118*/ 	.word	0x00008890


	//   ....[26]....
        /*011c*/ 	.word	0x00008910


	//   ....[27]....
        /*0120*/ 	.word	0x000089b0


	//   ....[28]....
        /*0124*/ 	.word	0x00008a30


	//   ....[29]....
        /*0128*/ 	.word	0x00008a90


	//   ....[30]....
        /*012c*/ 	.word	0x00008af0


	//----- nvinfo : EIATTR_VRC_CTA_INIT_COUNT
	.align		4
.L_639:
        /*0130*/ 	.byte	0x02, 0x4a
	.zero		1
	.zero		1


	//----- nvinfo : EIATTR_SYSCALL_OFFSETS
	.align		4
        /*0134*/ 	.byte	0x04, 0x46
        /*0136*/ 	.short	(.L_641 - .L_640)


	//   ....[0]....
.L_640:
        /*0138*/ 	.word	0x00001030


	//----- nvinfo : EIATTR_EXIT_INSTR_OFFSETS
	.align		4
.L_641:
        /*013c*/ 	.byte	0x04, 0x1c
        /*013e*/ 	.short	(.L_643 - .L_642)


	//   ....[0]....
.L_642:
        /*0140*/ 	.word	0x000000b0


	//   ....[1]....
        /*0144*/ 	.word	0x00008410


	//   ....[2]....
        /*0148*/ 	.word	0x00008670


	//   ....[3]....
        /*014c*/ 	.word	0x000086c0


	//----- nvinfo : EIATTR_CRS_STACK_SIZE
	.align		4
.L_643:
        /*0150*/ 	.byte	0x04, 0x1e
        /*0152*/ 	.short	(.L_645 - .L_644)
.L_644:
        /*0154*/ 	.word	0x00000000


	//----- nvinfo : EIATTR_CBANK_PARAM_SIZE
	.align		4
.L_645:
        /*0158*/ 	.byte	0x03, 0x19
        /*015a*/ 	.short	0x0128


	//----- nvinfo : EIATTR_PARAM_CBANK
	.align		4
        /*015c*/ 	.byte	0x04, 0x0a
        /*015e*/ 	.short	(.L_647 - .L_646)
	.align		4
.L_646:
        /*0160*/ 	.word	index@(.nv.constant0._ZN4mmha33masked_multihead_attention_kernelIfLi64ELi64ELi2ELi16ELi128ELb0ELb0EEEv26Multihead_attention_paramsIT_XT5_EE)
        /*0164*/ 	.short	0x0380
        /*0166*/ 	.short	0x0128


	//----- nvinfo : EIATTR_SW_WAR
	.align		4
.L_647:
        /*0168*/ 	.byte	0x04, 0x36
        /*016a*/ 	.short	(.L_649 - .L_648)
.L_648:
        /*016c*/ 	.word	0x00000008
.L_649:


//--------------------- .nv.info._ZN4mmha33masked_multihead_attention_kernelIfLi64ELi64ELi4ELi16ELi64ELb0ELb0EEEv26Multihead_attention_paramsIT_XT5_EE --------------------------
	.section	.nv.info._ZN4mmha33masked_multihead_attention_kernelIfLi64ELi64ELi4ELi16ELi64ELb0ELb0EEEv26Multihead_attention_paramsIT_XT5_EE,"",@"SHT_CUDA_INFO"
	.sectionflags	@""
	.align	4


	//----- nvinfo : EIATTR_CUDA_API_VERSION
	.align		4
        /*0000*/ 	.byte	0x04, 0x37
        /*0002*/ 	.short	(.L_651 - .L_650)
.L_650:
        /*0004*/ 	.word	0x00000082


	//----- nvinfo : EIATTR_KPARAM_INFO
	.align		4
.L_651:
        /*0008*/ 	.byte	0x04, 0x17
        /*000a*/ 	.short	(.L_653 - .L_652)
.L_652:
        /*000c*/ 	.word	0x00000000
        /*0010*/ 	.short	0x0000
        /*0012*/ 	.short	0x0000
        /*0014*/ 	.byte	0x00, 0xf0, 0xa1, 0x04


	//----- nvinfo : EIATTR_SPARSE_MMA_MASK
	.align		4
.L_653:
        /*0018*/ 	.byte	0x03, 0x50
        /*001a*/ 	.short	0x0000


	//----- nvinfo : EIATTR_MAXREG_COUNT
	.align		4
        /*001c*/ 	.byte	0x03, 0x1b
        /*001e*/ 	.short	0x00ff


	//----- nvinfo : EIATTR_NUM_BARRIERS
	.align		4
        /*0020*/ 	.byte	0x02, 0x4c
        /*0022*/ 	.byte	0x01
	.zero		1


	//----- nvinfo : EIATTR_EXTERNS
	.align		4
        /*0024*/ 	.byte	0x04, 0x0f
        /*0026*/ 	.short	(.L_655 - .L_654)


	//   ....[0]....
	.align		4
.L_654:
        /*0028*/ 	.word	index@(__assertfail)


	//----- nvinfo : EIATTR_MERCURY_ISA_VERSION
	.align		4
.L_655:
        /*002c*/ 	.byte	0x03, 0x5f
        /*002e*/ 	.short	0x0101


	//----- nvinfo : EIATTR_INT_WARP_WIDE_INSTR_OFFSETS
	.align		4
        /*0030*/ 	.byte	0x04, 0x31
        /*0032*/ 	.short	(.L_657 - .L_656)


	//   ....[0]....
.L_656:
        /*0034*/ 	.word	0x000009e0


	//----- nvinfo : EIATTR_COOP_GROUP_MASK_REGIDS
	.align		4
.L_657:
        /*0038*/ 	.byte	0x04, 0x29
        /*003a*/ 	.short	(.L_659 - .L_658)


	//   ....[0]....
.L_658:
        /*003c*/ 	.word	0xffffffff


	//   ....[1]....
        /*0040*/ 	.word	0xffffffff


	//   ....[2]....
        /*0044*/ 	.word	0xffffffff


	//   ....[3]....
        /*0048*/ 	.word	0xffffffff


	//   ....[4]....
        /*004c*/ 	.word	0xffffffff


	//   ....[5]....
        /*0050*/ 	.word	0xffffffff


	//   ....[6]....
        /*0054*/ 	.word	0xffffffff


	//   ....[7]....
        /*0058*/ 	.word	0xffffffff


	//   ....[8]....
        /*005c*/ 	.word	0xffffffff


	//   ....[9]....
        /*0060*/ 	.word	0xffffffff


	//   ....[10]....
        /*0064*/ 	.word	0xffffffff


	//   ....[11]....
        /*0068*/ 	.word	0xffffffff


	//   ....[12]....
        /*006c*/ 	.word	0xffffffff


	//   ....[13]....
        /*0070*/ 	.word	0xffffffff


	//   ....[14]....
        /*0074*/ 	.word	0xffffffff


	//   ....[15]....
        /*0078*/ 	.word	0xffffffff


	//   ....[16]....
        /*007c*/ 	.word	0xffffffff


	//   ....[17]....
        /*0080*/ 	.word	0xffffffff


	//   ....[18]....
        /*0084*/ 	.word	0xffffffff


	//   ....[19]....
        /*0088*/ 	.word	0x0500000f


	//   ....[20]....
        /*008c*/ 	.word	0x0500000f


	//   ....[21]....
        /*0090*/ 	.word	0x0500000f


	//   ....[22]....
        /*0094*/ 	.word	0x0500000f


	//   ....[23]....
        /*0098*/ 	.word	0x0500000f


	//   ....[24]....
        /*009c*/ 	.word	0x0500000f


	//   ....[25]....
        /*00a0*/ 	.word	0x0500000f


	//   ....[26]....
        /*00a4*/ 	.word	0x0500000f


	//   ....[27]....
        /*00a8*/ 	.word	0x0500000f


	//   ....[28]....
        /*00ac*/ 	.word	0x0500000f


	//----- nvinfo : EIATTR_COOP_GROUP_INSTR_OFFSETS
	.align		4
.L_659:
        /*00b0*/ 	.byte	0x04, 0x28
        /*00b2*/ 	.short	(.L_661 - .L_660)


	//   ....[0]....
.L_660:
        /*00b4*/ 	.word	0x00001750


	//   ....[1]....
        /*00b8*/ 	.word	0x00001770


	//   ....[2]....
        /*00bc*/ 	.word	0x00001790


	//   ....[3]....
        /*00c0*/ 	.word	0x000017b0


	//   ....[4]....
        /*00c4*/ 	.word	0x000017d0


	//   ....[5]....
        /*00c8*/ 	.word	0x00002790


	//   ....[6]....
        /*00cc*/ 	.word	0x000027b0


	//   ....[7]....
        /*00d0*/ 	.word	0x00002ab0


	//   ....[8]....
        /*00d4*/ 	.word	0x00002ad0


	//   ....[9]....
        /*00d8*/ 	.word	0x00002af0


	//   ....[10]....
        /*00dc*/ 	.word	0x00002bf0


	//   ....[11]....
        /*00e0*/ 	.word	0x00002c30


	//   ....[12]....
        /*00e4*/ 	.word	0x000042b0


	//   ....[13]....
        /*00e8*/ 	.word	0x00004330


	//   ....[14]....
        /*00ec*/ 	.word	0x00004350


	//   ....[15]....
        /*00f0*/ 	.word	0x00004370


	//   ....[16]....
        /*00f4*/ 	.word	0x00004390


	//   ....[17]....
        /*00f8*/ 	.word	0x000043f0


	//   ....[18]....
        /*00fc*/ 	.word	0x00004410


	//   ....[19]....
        /*0100*/ 	.word	0x00008350


	//   ....[20]....
        /*0104*/ 	.word	0x000083b0


	//   ....[21]....
        /*0108*/ 	.word	0x00008410


	//   ....[22]....
        /*010c*/ 	.word	0x00008470


	//   ....[23]....
        /*0110*/ 	.word	0x000084d0


	//   ....[24]....
        /*0114*/ 	.word	0x00008550


	//   ....[25]....
        /*0118*/ 	.word	0x000085d0


	//   ....[26]....
        /*011c*/ 	.word	0x00008660


	//   ....[27]....
        /*0120*/ 	.word	0x000086e0


	//   ....[28]....
        /*0124*/ 	.word	0x00008740


	//----- nvinfo : EIATTR_VRC_CTA_INIT_COUNT
	.align		4
.L_661:
        /*0128*/ 	.byte	0x02, 0x4a
	.zero		1
	.zero		1


	//----- nvinfo : EIATTR_SYSCALL_OFFSETS
	.align		4
        /*012c*/ 	.byte	0x04, 0x46
        /*012e*/ 	.short	(.L_663 - .L_662)


	//   ....[0]....
.L_662:
        /*0130*/ 	.word	0x00001130


	//----- nvinfo : EIATTR_EXIT_INSTR_OFFSETS
	.align		4
.L_663:
        /*0134*/ 	.byte	0x04, 0x1c
        /*0136*/ 	.short	(.L_665 - .L_664)


	//   ....[0]....
.L_664:
        /*0138*/ 	.word	0x000000d0


	//   ....[1]....
        /*013c*/ 	.word	0x00008050


	//   ....[2]....
        /*0140*/ 	.word	0x000082b0


	//   ....[3]....
        /*0144*/ 	.word	0x00008300


	//----- nvinfo : EIATTR_CRS_STACK_SIZE
	.align		4
.L_665:
        /*0148*/ 	.byte	0x04, 0x1e
        /*014a*/ 	.short	(.L_667 - .L_666)
.L_666:
        /*014c*/ 	.word	0x00000000


	//----- nvinfo : EIATTR_CBANK_PARAM_SIZE
	.align		4
.L_667:
        /*0150*/ 	.byte	0x03, 0x19
        /*0152*/ 	.short	0x0128


	//----- nvinfo : EIATTR_PARAM_CBANK
	.align		4
        /*0154*/ 	.byte	0x04, 0x0a
        /*0156*/ 	.short	(.L_669 - .L_668)
	.align		4
.L_668:
        /*0158*/ 	.word	index@(.nv.constant0._ZN4mmha33masked_multihead_attention_kernelIfLi64ELi64ELi4ELi16ELi64ELb0ELb0EEEv26Multihead_attention_paramsIT_XT5_EE)
        /*015c*/ 	.short	0x0380
        /*015e*/ 	.short	0x0128


	//----- nvinfo : EIATTR_SW_WAR
	.align		4
.L_669:
        /*0160*/ 	.byte	0x04, 0x36
        /*0162*/ 	.short	(.L_671 - .L_670)
.L_670:
        /*0164*/ 	.word	0x00000008
.L_671:


//--------------------- .nv.callgraph             --------------------------
	.section	.nv.callgraph,"",@"SHT_CUDA_CALLGRAPH"
	.align	4
	.sectionentsize	8
	.align		4
        /*0000*/ 	.word	0x00000000
	.align		4
        /*0004*/ 	.word	0xffffffff
	.align		4
        /*0008*/ 	.word	index@(_ZN4mmha33masked_multihead_attention_kernelItLi64ELi64ELi1ELi8ELi256ELb1ELb1EEEv26Multihead_attention_paramsIT_XT5_EE)
	.align		4
        /*000c*/ 	.word	index@(__assertfail)
	.align		4
        /*0010*/ 	.word	index@(_ZN4mmha33masked_multihead_attention_kernelItLi64ELi64ELi2ELi8ELi128ELb1ELb1EEEv26Multihead_attention_paramsIT_XT5_EE)
	.align		4
        /*0014*/ 	.word	index@(__assertfail)
	.align		4
        /*0018*/ 	.word	index@(_ZN4mmha33masked_multihead_attention_kernelItLi64ELi64ELi4ELi8ELi64ELb1ELb1EEEv26Multihead_attention_paramsIT_XT5_EE)
	.align		4
        /*001c*/ 	.word	index@(__assertfail)
	.align		4
        /*0020*/ 	.word	index@(_ZN4mmha33masked_multihead_attention_kernelItLi64ELi64ELi1ELi8ELi256ELb1ELb0EEEv26Multihead_attention_paramsIT_XT5_EE)
	.align		4
        /*0024*/ 	.word	index@(__assertfail)
	.align		4
        /*0028*/ 	.word	index@(_ZN4mmha33masked_multihead_attention_kernelItLi64ELi64ELi2ELi8ELi128ELb1ELb0EEEv26Multihead_attention_paramsIT_XT5_EE)
	.align		4
        /*002c*/ 	.word	index@(__assertfail)
	.align		4
        /*0030*/ 	.word	index@(_ZN4mmha33masked_multihead_attention_kernelItLi64ELi64ELi4ELi8ELi64ELb1ELb0EEEv26Multihead_attention_paramsIT_XT5_EE)
	.align		4
        /*0034*/ 	.word	index@(__assertfail)
	.align		4
        /*0038*/ 	.word	index@(_ZN4mmha33masked_multihead_attention_kernelIfLi64ELi64ELi1ELi16ELi256ELb1ELb1EEEv26Multihead_attention_paramsIT_XT5_EE)
	.align		4
        /*003c*/ 	.word	index@(__assertfail)
	.align		4
        /*0040*/ 	.word	index@(_ZN4mmha33masked_multihead_attention_kernelIfLi64ELi64ELi2ELi16ELi128ELb1ELb1EEEv26Multihead_attention_paramsIT_XT5_EE)
	.align		4
        /*0044*/ 	.word	index@(__assertfail)
	.align		4
        /*0048*/ 	.word	index@(_ZN4mmha33masked_multihead_attention_kernelIfLi64ELi64ELi4ELi16ELi64ELb1ELb1EEEv26Multihead_attention_paramsIT_XT5_EE)
	.align		4
        /*004c*/ 	.word	index@(__assertfail)
	.align		4
        /*0050*/ 	.word	index@(_ZN4mmha33masked_multihead_attention_kernelIfLi64ELi64ELi1ELi16ELi256ELb1ELb0EEEv26Multihead_attention_paramsIT_XT5_EE)
	.align		4
        /*0054*/ 	.word	index@(__assertfail)
	.align		4
        /*0058*/ 	.word	index@(_ZN4mmha33masked_multihead_attention_kernelIfLi64ELi64ELi2ELi16ELi128ELb1ELb0EEEv26Multihead_attention_paramsIT_XT5_EE)
	.align		4
        /*005c*/ 	.word	index@(__assertfail)
	.align		4
        /*0060*/ 	.word	index@(_ZN4mmha33masked_multihead_attention_kernelIfLi64ELi64ELi4ELi16ELi64ELb1ELb0EEEv26Multihead_attention_paramsIT_XT5_EE)
	.align		4
        /*0064*/ 	.word	index@(__assertfail)
	.align		4
        /*0068*/ 	.word	index@(_ZN4mmha33masked_multihead_attention_kernelItLi64ELi64ELi1ELi8ELi256ELb0ELb1EEEv26Multihead_attention_paramsIT_XT5_EE)
	.align		4
        /*006c*/ 	.word	index@(__assertfail)
	.align		4
        /*0070*/ 	.word	index@(_ZN4mmha33masked_multihead_attention_kernelItLi64ELi64ELi2ELi8ELi128ELb0ELb1EEEv26Multihead_attention_paramsIT_XT5_EE)
	.align		4
        /*0074*/ 	.word	index@(__assertfail)
	.align		4
        /*0078*/ 	.word	index@(_ZN4mmha33masked_multihead_attention_kernelItLi64ELi64ELi4ELi8ELi64ELb0ELb1EEEv26Multihead_attention_paramsIT_XT5_EE)
	.align		4
        /*007c*/ 	.word	index@(__assertfail)
	.align		4
        /*0080*/ 	.word	index@(_ZN4mmha33masked_multihead_attention_kernelItLi64ELi64ELi1ELi8ELi256ELb0ELb0EEEv26Multihead_attention_paramsIT_XT5_EE)
	.align		4
        /*0084*/ 	.word	index@(__assertfail)
	.align		4
        /*0088*/ 	.word	index@(_ZN4mmha33masked_multihead_attention_kernelItLi64ELi64ELi2ELi8ELi128ELb0ELb0EEEv26Multihead_attention_paramsIT_XT5_EE)
	.align		4
        /*008c*/ 	.word	index@(__assertfail)
	.align		4
        /*0090*/ 	.word	index@(_ZN4mmha33masked_multihead_attention_kernelItLi64ELi64ELi4ELi8ELi64ELb0ELb0EEEv26Multihead_attention_paramsIT_XT5_EE)
	.align		4
        /*0094*/ 	.word	index@(__assertfail)
	.align		4
        /*0098*/ 	.word	index@(_ZN4mmha33masked_multihead_attention_kernelIfLi64ELi64ELi1ELi16ELi256ELb0ELb1EEEv26Multihead_attention_paramsIT_XT5_EE)
	.align		4
        /*009c*/ 	.word	index@(__assertfail)
	.align		4
        /*00a0*/ 	.word	index@(_ZN4mmha33masked_multihead_attention_kernelIfLi64ELi64ELi2ELi16ELi128ELb0ELb1EEEv26Multihead_attention_paramsIT_XT5_EE)
	.align		4
        /*00a4*/ 	.word	index@(__assertfail)
	.align		4
        /*00a8*/ 	.word	index@(_ZN4mmha33masked_multihead_attention_kernelIfLi64ELi64ELi4ELi16ELi64ELb0ELb1EEEv26Multihead_attention_paramsIT_XT5_EE)
	.align		4
        /*00ac*/ 	.word	index@(__assertfail)
	.align		4
        /*00b0*/ 	.word	index@(_ZN4mmha33masked_multihead_attention_kernelIfLi64ELi64ELi1ELi16ELi256ELb0ELb0EEEv26Multihead_attention_paramsIT_XT5_EE)
	.align		4
        /*00b4*/ 	.word	index@(__assertfail)
	.align		4
        /*00b8*/ 	.word	index@(_ZN4mmha33masked_multihead_attention_kernelIfLi64ELi64ELi2ELi16ELi128ELb0ELb0EEEv26Multihead_attention_paramsIT_XT5_EE)
	.align		4
        /*00bc*/ 	.word	index@(__assertfail)
	.align		4
        /*00c0*/ 	.word	index@(_ZN4mmha33masked_multihead_attention_kernelIfLi64ELi64ELi4ELi16ELi64ELb0ELb0EEEv26Multihead_attention_paramsIT_XT5_EE)
	.align		4
        /*00c4*/ 	.word	index@(__assertfail)
	.align		4
        /*00c8*/ 	.word	0x00000000
	.align		4
        /*00cc*/ 	.word	0xfffffffe
	.align		4
        /*00d0*/ 	.word	0x00000000
	.align		4
        /*00d4*/ 	.word	0xfffffffd
	.align		4
        /*00d8*/ 	.word	0x00000000
	.align		4
        /*00dc*/ 	.word	0xfffffffc


//--------------------- .nv.constant4             --------------------------
	.section	.nv.constant4,"a",@progbits
	.align	8
	.align		8
.nv.constant4:
        /*0000*/ 	.dword	__assertfail
	.align		8
        /*0008*/ 	.dword	__unnamed_1
	.align		8
        /*0010*/ 	.dword	__unnamed_2
	.align		8
        /*0018*/ 	.dword	__unnamed_3
	.align		8
        /*0020*/ 	.dword	__unnamed_4
	.align		8
        /*0028*/ 	.dword	__unnamed_5
	.align		8
        /*0030*/ 	.dword	__unnamed_6
	.align		8
        /*0038*/ 	.dword	__unnamed_7
	.align		8
        /*0040*/ 	.dword	__unnamed_8
	.align		8
        /*0048*/ 	.dword	__unnamed_9
	.align		8
        /*0050*/ 	.dword	__unnamed_10
	.align		8
        /*0058*/ 	.dword	__unnamed_11
	.align		8
        /*0060*/ 	.dword	__unnamed_12
	.align		8
        /*0068*/ 	.dword	__unnamed_13
	.align		8
        /*0070*/ 	.dword	__unnamed_14
	.align		8
        /*0078*/ 	.dword	__unnamed_15
	.align		8
        /*0080*/ 	.dword	__unnamed_16
	.align		8
        /*0088*/ 	.dword	__unnamed_17
	.align		8
        /*0090*/ 	.dword	__unnamed_18
	.align		8
        /*0098*/ 	.dword	__unnamed_19
	.align		8
        /*00a0*/ 	.dword	__unnamed_20
	.align		8
        /*00a8*/ 	.dword	__unnamed_21
	.align		8
        /*00b0*/ 	.dword	__unnamed_22
	.align		8
        /*00b8*/ 	.dword	__unnamed_23
	.align		8
        /*00c0*/ 	.dword	__unnamed_24
	.align		8
        /*00c8*/ 	.dword	$str
	.align		8
        /*00d0*/ 	.dword	$str$1


//--------------------- .text._ZN4mmha33masked_multihead_attention_kernelItLi64ELi64ELi1ELi8ELi256ELb1ELb1EEEv26Multihead_attention_paramsIT_XT5_EE --------------------------
	.section	.text._ZN4mmha33masked_multihead_attention_kernelItLi64ELi64ELi1ELi8ELi256ELb1ELb1EEEv26Multihead_attention_paramsIT_XT5_EE,"ax",@progbits
	.align	128
        .global         _ZN4mmha33masked_multihead_attention_kernelItLi64ELi64ELi1ELi8ELi256ELb1ELb1EEEv26Multihead_attention_paramsIT_XT5_EE
        .type           _ZN4mmha33masked_multihead_attention_kernelItLi64ELi64ELi1ELi8ELi256ELb1ELb1EEEv26Multihead_attention_paramsIT_XT5_EE,@function
        .size           _ZN4mmha33masked_multihead_attention_kernelItLi64ELi64ELi1ELi8ELi256ELb1ELb1EEEv26Multihead_attention_paramsIT_XT5_EE,(.L_x_3000 - _ZN4mmha33masked_multihead_attention_kernelItLi64ELi64ELi1ELi8ELi256ELb1ELb1EEEv26Multihead_attention_paramsIT_XT5_EE)
        .other          _ZN4mmha33masked_multihead_attention_kernelItLi64ELi64ELi1ELi8ELi256ELb1ELb1EEEv26Multihead_attention_paramsIT_XT5_EE,@"STO_CUDA_ENTRY STV_DEFAULT"
_ZN4mmha33masked_multihead_attention_kernelItLi64ELi64ELi1ELi8ELi256ELb1ELb1EEEv26Multihead_attention_paramsIT_XT5_EE:
.text._ZN4mmha33masked_multihead_attention_kernelItLi64ELi64ELi1ELi8ELi256ELb1ELb1EEEv26Multihead_attention_paramsIT_XT5_EE:
[----:B------:R-:W0:Y:S01]  /*0000*/  LDC R1, c[0x0][0x37c] ;  /* 0x0000df00ff017b82 */ /* 0x000e220000000800 */
[----:B------:R-:W1:Y:S07]  /*0010*/  LDCU.64 UR4, c[0x0][0x490] ;  /* 0x00009200ff0477ac */ /* 0x000e6e0008000a00 */
[----:B------:R-:W2:Y:S01]  /*0020*/  S2UR UR41, SR_CTAID.Y ;  /* 0x00000000002979c3 */ /* 0x000ea20000002600 */
[----:B------:R-:W3:Y:S01]  /*0030*/  LDCU.64 UR36, c[0x0][0x358] ;  /* 0x00006b00ff2477ac */ /* 0x000ee20008000a00 */
[----:B-1----:R-:W-:-:S04]  /*0040*/  UISETP.NE.U32.AND UP0, UPT, UR4, URZ, UPT ;  /* 0x000000ff0400728c */ /* 0x002fc8000bf05070 */
[----:B------:R-:W-:-:S09]  /*0050*/  UISETP.NE.AND.EX UP0, UPT, UR5, URZ, UPT, UP0 ;  /* 0x000000ff0500728c */ /* 0x000fd2000bf05300 */
[----:B--23--:R-:W-:Y:S05]  /*0060*/  BRA.U !UP0, `(.L_x_0) ;  /* 0x00000001081c7547 */ /* 0x00cfea000b800000 */
[----:B------:R-:W-:-:S04]  /*0070*/  UIADD3 UR4, UP0, UPT, UR41, UR4, URZ ;  /* 0x0000000429047290 */ /* 0x000fc8000ff1e0ff */
[----:B------:R-:W-:Y:S02]  /*0080*/  UIADD3.X UR5, UPT, UPT, URZ, UR5, URZ, UP0, !UPT ;  /* 0x00000005ff057290 */ /* 0x000fe400087fe4ff */
[----:B------:R-:W-:-:S04]  /*0090*/  MOV R2, UR4 ;  /* 0x0000000400027c02 */ /* 0x000fc80008000f00 */
[----:B------:R-:W-:-:S05]  /*00a0*/  IMAD.U32 R3, RZ, RZ, UR5 ;  /* 0x00000005ff037e24 */ /* 0x000fca000f8e00ff */
[----:B------:R-:W2:Y:S02]  /*00b0*/  LDG.E.U8 R2, desc[UR36][R2.64] ;  /* 0x0000002402027981 */ /* 0x000ea4000c1e1100 */
[----:B--2---:R-:W-:-:S13]  /*00c0*/  ISETP.NE.AND P0, PT, R2, 0x1, PT ;  /* 0x000000010200780c */ /* 0x004fda0003f05270 */
[----:B------:R-:W-:Y:S05]  /*00d0*/  @!P0 EXIT ;  /* 0x000000000000894d */ /* 0x000fea0003800000 */
.L_x_0:
[----:B------:R-:W1:Y:S01]  /*00e0*/  LDCU.64 UR4, c[0x0][0x498] ;  /* 0x00009300ff0477ac */ /* 0x000e620008000a00 */
[----:B------:R-:W2:Y:S01]  /*00f0*/  S2R R6, SR_CTAID.Y ;  /* 0x0000000000067919 */ /* 0x000ea20000002600 */
[----:B------:R-:W3:Y:S01]  /*0100*/  LDCU UR7, c[0x0][0x3f0] ;  /* 0x00007e00ff0777ac */ /* 0x000ee20008000800 */
[----:B------:R-:W4:Y:S01]  /*0110*/  LDCU UR9, c[0x0][0x40c] ;  /* 0x00008180ff0977ac */ /* 0x000f220008000800 */
[----:B------:R-:W0:Y:S01]  /*0120*/  S2R R110, SR_TID.X ;  /* 0x00000000006e7919 */ /* 0x000e220000002100 */
[----:B------:R-:W0:Y:S01]  /*0130*/  LDCU UR8, c[0x0][0x3e8] ;  /* 0x00007d00ff0877ac */ /* 0x000e220008000800 */
[----:B------:R-:W0:Y:S01]  /*0140*/  S2UR UR46, SR_CTAID.X ;  /* 0x00000000002e79c3 */ /* 0x000e220000002500 */
[----:B-1----:R-:W-:-:S07]  /*0150*/  UIMAD.WIDE.U32 UR4, UR41, 0x4, UR4 ;  /* 0x00000004290478a5 */ /* 0x002fce000f8e0004 */
[----:B------:R-:W1:Y:S01]  /*0160*/  LDC.64 R16, c[0x0][0x418] ;  /* 0x00010600ff107b82 */ /* 0x000e620000000a00 */
[----:B---3--:R-:W-:Y:S02]  /*0170*/  MOV R0, UR7 ;  /* 0x0000000700007c02 */ /* 0x008fe40008000f00 */
[----:B------:R-:W-:Y:S01]  /*0180*/  MOV R2, UR4 ;  /* 0x0000000400027c02 */ /* 0x000fe20008000f00 */
[----:B------:R-:W-:Y:S01]  /*0190*/  IMAD.U32 R3, RZ, RZ, UR5 ;  /* 0x00000005ff037e24 */ /* 0x000fe2000f8e00ff */
[----:B------:R-:W-:-:S04]  /*01a0*/  IABS R7, R0 ;  /* 0x0000000000077213 */ /* 0x000fc80000000000 */
[----:B------:R3:W4:Y:S01]  /*01b0*/  LDG.E R11, desc[UR36][R2.64] ;  /* 0x00000024020b7981 */ /* 0x000722000c1e1900 */
[----:B------:R-:W2:Y:S08]  /*01c0*/  I2F.RP R0, R7 ;  /* 0x0000000700007306 */ /* 0x000eb00000209400 */
[----:B--2---:R-:W2:Y:S02]  /*01d0*/  MUFU.RCP R0, R0 ;  /* 0x0000000000007308 */ /* 0x004ea40000001000 */
[----:B--2---:R-:W-:-:S06]  /*01e0*/  VIADD R4, R0, 0xffffffe ;  /* 0x0ffffffe00047836 */ /* 0x004fcc0000000000 */
[----:B------:R2:W0:Y:S01]  /*01f0*/  F2I.FTZ.U32.TRUNC.NTZ R5, R4 ;  /* 0x0000000400057305 */ /* 0x000422000021f000 */
[----:B------:R-:W-:Y:S01]  /*0200*/  IABS R0, R6 ;  /* 0x0000000600007213 */ /* 0x000fe20000000000 */
[----:B--2---:R-:W-:Y:S01]  /*0210*/  IMAD.MOV.U32 R4, RZ, RZ, RZ ;  /* 0x000000ffff047224 */ /* 0x004fe200078e00ff */
[----:B0-----:R-:W-:-:S05]  /*0220*/  IADD3 R8, PT, PT, RZ, -R5, RZ ;  /* 0x80000005ff087210 */ /* 0x001fca0007ffe0ff */
[----:B------:R-:W-:-:S04]  /*0230*/  IMAD R9, R8, R7, RZ ;  /* 0x0000000708097224 */ /* 0x000fc800078e02ff */
[----:B------:R-:W-:-:S06]  /*0240*/  IMAD.HI.U32 R5, R5, R9, R4 ;  /* 0x0000000905057227 */ /* 0x000fcc00078e0004 */
[----:B------:R-:W-:-:S05]  /*0250*/  IMAD.HI.U32 R5, R5, R0, RZ ;  /* 0x0000000005057227 */ /* 0x000fca00078e00ff */
[----:B------:R-:W-:-:S13]  /*0260*/  R2UR UR6, R5 ;  /* 0x00000000050672ca */ /* 0x000fda00000e0000 */
[----:B------:R-:W-:-:S05]  /*0270*/  IADD3 R4, PT, PT, RZ, -UR6, RZ ;  /* 0x80000006ff047c10 */ /* 0x000fca000fffe0ff */
[C---:B------:R-:W-:Y:S02]  /*0280*/  IMAD R0, R7.reuse, R4, R0 ;  /* 0x0000000407007224 */ /* 0x040fe400078e0200 */
[----:B---3--:R-:W-:Y:S01]  /*0290*/  IMAD.U32 R2, RZ, RZ, UR6 ;  /* 0x00000006ff027e24 */ /* 0x008fe2000f8e00ff */
[----:B------:R-:W-:Y:S01]  /*02a0*/  ULOP3.LUT UR4, UR41, UR7, URZ, 0x3c, !UPT ;  /* 0x0000000729047292 */ /* 0x000fe2000f8e3cff */
[----:B------:R-:W0:Y:S01]  /*02b0*/  LDC.64 R4, c[0x0][0x460] ;  /* 0x00011800ff047b82 */ /* 0x000e220000000a00 */
[----:B------:R-:W-:-:S13]  /*02c0*/  ISETP.GT.U32.AND P0, PT, R7, R0, PT ;  /* 0x000000000700720c */ /* 0x000fda0003f04070 */
[----:B------:R-:W-:Y:S01]  /*02d0*/  @!P0 IADD3 R2, PT, PT, R2, 0x1, RZ ;  /* 0x0000000102028810 */ /* 0x000fe20007ffe0ff */
[----:B------:R-:W-:-:S03]  /*02e0*/  @!P0 IMAD.IADD R0, R0, 0x1, -R7 ;  /* 0x0000000100008824 */ /* 0x000fc600078e0a07 */
[----:B------:R-:W-:Y:S02]  /*02f0*/  @!P0 R2UR UR6, R2 ;  /* 0x00000000020682ca */ /* 0x000fe400000e0000 */
[----:B------:R-:W-:-:S11]  /*0300*/  ISETP.GE.U32.AND P1, PT, R0, R7, PT ;  /* 0x000000070000720c */ /* 0x000fd60003f26070 */
[----:B------:R-:W-:-:S05]  /*0310*/  MOV R0, UR6 ;  /* 0x0000000600007c02 */ /* 0x000fca0008000f00 */
[----:B------:R-:W-:Y:S01]  /*0320*/  @P1 VIADD R0, R0, 0x1 ;  /* 0x0000000100001836 */ /* 0x000fe20000000000 */
[----:B------:R-:W-:-:S04]  /*0330*/  UISETP.GE.AND UP1, UPT, UR4, URZ, UPT ;  /* 0x000000ff0400728c */ /* 0x000fc8000bf26270 */
[----:B------:R-:W-:Y:S01]  /*0340*/  @P1 R2UR UR6, R0 ;  /* 0x00000000000612ca */ /* 0x000fe200000e0000 */
[----:B------:R-:W-:-:S12]  /*0350*/  UISETP.NE.AND UP0, UPT, UR7, URZ, UPT ;  /* 0x000000ff0700728c */ /* 0x000fd8000bf05270 */
[----:B------:R-:W-:Y:S01]  /*0360*/  UMOV UR42, UR6 ;  /* 0x00000006002a7c82 */ /* 0x000fe20008000000 */
[----:B0-----:R-:W-:Y:S01]  /*0370*/  ISETP.NE.U32.AND P0, PT, R4, RZ, PT ;  /* 0x000000ff0400720c */ /* 0x001fe20003f05070 */
[----:B------:R-:W-:Y:S02]  /*0380*/  @!UP1 UIADD3 UR42, UPT, UPT, -UR42, URZ, URZ ;  /* 0x000000ff2a2a9290 */ /* 0x000fe4000fffe1ff */
[----:B------:R-:W-:Y:S01]  /*0390*/  @!UP0 ULOP3.LUT UR42, URZ, UR7, URZ, 0x33, !UPT ;  /* 0x00000007ff2a8292 */ /* 0x000fe2000f8e33ff */
[----:B------:R-:W0:Y:S01]  /*03a0*/  LDCU UR7, c[0x0][0x3f4] ;  /* 0x00007e80ff0777ac */ /* 0x000e220008000800 */
[----:B------:R-:W-:Y:S01]  /*03b0*/  ISETP.NE.AND.EX P0, PT, R5, RZ, PT, P0 ;  /* 0x000000ff0500720c */ /* 0x000fe20003f05300 */
[----:B------:R-:W2:Y:S03]  /*03c0*/  LDCU UR6, c[0x0][0x3f8] ;  /* 0x00007f00ff0677ac */ /* 0x000ea60008000800 */
[----:B----4-:R-:W-:-:S02]  /*03d0*/  ISETP.EQ.AND P4, PT, RZ, UR9, P0 ;  /* 0x00000009ff007c0c */ /* 0x010fc40008782270 */
[----:B0-----:R-:W-:-:S04]  /*03e0*/  MOV R10, UR7 ;  /* 0x00000007000a7c02 */ /* 0x001fc80008000f00 */
[----:B------:R-:W-:-:S04]  /*03f0*/  IABS R8, R10 ;  /* 0x0000000a00087213 */ /* 0x000fc80000000000 */
[----:B------:R-:W0:Y:S03]  /*0400*/  I2F.RP R0, R8 ;  /* 0x0000000800007306 */ /* 0x000e260000209400 */
[----:B------:R-:W-:-:S05]  /*0410*/  VOTEU.ANY UP2, P4 ;  /* 0x0000000000ff7886 */ /* 0x000fca0002040100 */
[----:B------:R-:W3:Y:S01]  /*0420*/  @UP2 LDCU.64 UR4, c[0x0][0x460] ;  /* 0x00008c00ff0427ac */ /* 0x000ee20008000a00 */
[----:B0-----:R-:W0:Y:S01]  /*0430*/  MUFU.RCP R0, R0 ;  /* 0x0000000000007308 */ /* 0x001e220000001000 */
[----:B------:R-:W-:Y:S01]  /*0440*/  PLOP3.LUT P0, PT, PT, PT, UP2, 0x80, 0x8 ;  /* 0x000000000008781c */ /* 0x000fe20003f0f028 */
[----:B---3--:R-:W-:Y:S01]  /*0450*/  @UP2 UIMAD.WIDE UR4, UR42, 0x4, UR4 ;  /* 0x000000042a0428a5 */ /* 0x008fe2000f8e0204 */
[----:B0-----:R-:W-:-:S05]  /*0460*/  IADD3 R6, PT, PT, R0, 0xffffffe, RZ ;  /* 0x0ffffffe00067810 */ /* 0x001fca0007ffe0ff */
[----:B------:R0:W3:Y:S01]  /*0470*/  F2I.FTZ.U32.TRUNC.NTZ R7, R6 ;  /* 0x0000000600077305 */ /* 0x0000e2000021f000 */
[----:B------:R-:W-:Y:S01]  /*0480*/  MOV R4, UR4 ;  /* 0x0000000400047c02 */ /* 0x000fe20008000f00 */
[----:B------:R-:W-:-:S05]  /*0490*/  IMAD.U32 R5, RZ, RZ, UR5 ;  /* 0x00000005ff057e24 */ /* 0x000fca000f8e00ff */
[----:B------:R3:W5:Y:S01]  /*04a0*/  @P0 LDG.E R3, desc[UR36][R4.64] ;  /* 0x0000002404030981 */ /* 0x000762000c1e1900 */
[----:B0-----:R-:W-:Y:S02]  /*04b0*/  HFMA2 R6, -RZ, RZ, 0, 0 ;  /* 0x00000000ff067431 */ /* 0x001fe400000001ff */
[----:B---3--:R-:W-:-:S04]  /*04c0*/  IMAD.MOV R5, RZ, RZ, -R7 ;  /* 0x000000ffff057224 */ /* 0x008fc800078e0a07 */
[----:B------:R-:W-:-:S04]  /*04d0*/  IMAD R5, R5, R8, RZ ;  /* 0x0000000805057224 */ /* 0x000fc800078e02ff */
[----:B------:R-:W-:Y:S01]  /*04e0*/  IMAD.HI.U32 R7, R7, R5, R6 ;  /* 0x0000000507077227 */ /* 0x000fe200078e0006 */
[----:B------:R-:W-:-:S13]  /*04f0*/  R2UR UR45, R11 ;  /* 0x000000000b2d72ca */ /* 0x000fda00000e0000 */
[----:B------:R-:W-:-:S06]  /*0500*/  UIADD3 UR47, UPT, UPT, UR45, -0x1, URZ ;  /* 0xffffffff2d2f7890 */ /* 0x000fcc000fffe0ff */
[----:B------:R-:W-:-:S04]  /*0510*/  MOV R12, UR47 ;  /* 0x0000002f000c7c02 */ /* 0x000fc80008000f00 */
[----:B------:R-:W-:-:S05]  /*0520*/  IABS R0, R12 ;  /* 0x0000000c00007213 */ /* 0x000fca0000000000 */
[----:B------:R-:W-:-:S04]  /*0530*/  IMAD.HI.U32 R7, R7, R0, RZ ;  /* 0x0000000007077227 */ /* 0x000fc800078e00ff */
[----:B------:R-:W-:-:S04]  /*0540*/  IMAD.MOV R7, RZ, RZ, -R7 ;  /* 0x000000ffff077224 */ /* 0x000fc800078e0a07 */
[----:B------:R-:W-:-:S05]  /*0550*/  IMAD R7, R8, R7, R0 ;  /* 0x0000000708077224 */ /* 0x000fca00078e0200 */
[----:B------:R-:W-:-:S13]  /*0560*/  R2UR UR40, R7 ;  /* 0x00000000072872ca */ /* 0x000fda00000e0000 */
[----:B------:R-:W-:-:S13]  /*0570*/  ISETP.GT.U32.AND P0, PT, R8, UR40, PT ;  /* 0x0000002808007c0c */ /* 0x000fda000bf04070 */
[----:B------:R-:W-:-:S04]  /*0580*/  @!P0 IADD3 R0, PT, PT, -R8, UR40, RZ ;  /* 0x0000002808008c10 */ /* 0x000fc8000fffe1ff */
[----:B------:R-:W-:-:S13]  /*0590*/  @!P0 R2UR UR40, R0 ;  /* 0x00000000002882ca */ /* 0x000fda00000e0000 */
[----:B------:R-:W-:Y:S01]  /*05a0*/  ISETP.GT.U32.AND P0, PT, R8, UR40, PT ;  /* 0x0000002808007c0c */ /* 0x000fe2000bf04070 */
[----:B------:R-:W-:Y:S01]  /*05b0*/  UISETP.NE.AND UP1, UPT, UR8, URZ, UPT ;  /* 0x000000ff0800728c */ /* 0x000fe2000bf25270 */
[----:B------:R-:W-:Y:S01]  /*05c0*/  ISETP.GT.U32.AND P3, PT, R110, 0x1f, PT ;  /* 0x0000001f6e00780c */ /* 0x000fe20003f64070 */
[----:B------:R-:W-:Y:S02]  /*05d0*/  UP2UR UR44, UPR, URZ, 0x4 ;  /* 0x00000004ff2c7883 */ /* 0x000fe40008000000 */
[----:B------:R-:W-:-:S08]  /*05e0*/  UISETP.GE.AND UP2, UPT, UR47, URZ, UPT ;  /* 0x000000ff2f00728c */ /* 0x000fd0000bf46270 */
[----:B------:R-:W-:Y:S01]  /*05f0*/  @!P0 IADD3 R8, PT, PT, -R8, UR40, RZ ;  /* 0x0000002808088c10 */ /* 0x000fe2000fffe1ff */
[----:B------:R-:W-:-:S03]  /*0600*/  UISETP.NE.AND UP0, UPT, UR7, URZ, UPT ;  /* 0x000000ff0700728c */ /* 0x000fc6000bf05270 */
[----:B------:R-:W-:Y:S01]  /*0610*/  @!P0 R2UR UR40, R8 ;  /* 0x00000000082882ca */ /* 0x000fe200000e0000 */
[----:B--2---:R-:W-:Y:S02]  /*0620*/  UIMAD UR43, UR41, UR6, UR46 ;  /* 0x00000006292b72a4 */ /* 0x004fe4000f8e022e */
[----:B------:R-:W-:Y:S01]  /*0630*/  @UP1 USHF.L.U32 UR5, UR46, 0x6, URZ ;  /* 0x000000062e051899 */ /* 0x000fe200080006ff */
[----:B------:R-:W-:Y:S01]  /*0640*/  BSSY.RECONVERGENT B0, `(.L_x_1) ;  /* 0x000001c000007945 */ /* 0x000fe20003800200 */
[----:B------:R-:W-:Y:S01]  /*0650*/  @!UP1 USHF.L.U32 UR4, UR43, 0x6, URZ ;  /* 0x000000062b049899 */ /* 0x000fe200080006ff */
[----:B------:R-:W-:Y:S01]  /*0660*/  HFMA2 R18, -RZ, RZ, 0, 0 ;  /* 0x00000000ff127431 */ /* 0x000fe200000001ff */
[----:B------:R-:W-:Y:S01]  /*0670*/  UMOV UR38, URZ ;  /* 0x000000ff00267c82 */ /* 0x000fe20008000000 */
[----:B------:R-:W-:Y:S02]  /*0680*/  @UP1 UIMAD UR4, UR41, UR8, UR5 ;  /* 0x00000008290412a4 */ /* 0x000fe4000f8e0205 */
[----:B------:R-:W-:-:S03]  /*0690*/  UIMAD UR42, UR42, UR6, URZ ;  /* 0x000000062a2a72a4 */ /* 0x000fc6000f8e02ff */
[----:B------:R-:W-:Y:S02]  /*06a0*/  @!UP2 UIADD3 UR40, UPT, UPT, -UR40, URZ, URZ ;  /* 0x000000ff2828a290 */ /* 0x000fe4000fffe1ff */
[----:B------:R-:W-:Y:S01]  /*06b0*/  @!UP0 ULOP3.LUT UR40, URZ, UR7, URZ, 0x33, !UPT ;  /* 0x00000007ff288292 */ /* 0x000fe2000f8e33ff */
[----:B------:R-:W-:Y:S02]  /*06c0*/  P2R R2, PR, RZ, 0x10 ;  /* 0x00000010ff027803 */ /* 0x000fe40000000000 */
[----:B------:R-:W-:Y:S01]  /*06d0*/  SHF.L.U32 R0, R110, 0x1, RZ ;  /* 0x000000016e007819 */ /* 0x000fe200000006ff */
[----:B-1----:R-:W-:Y:S08]  /*06e0*/  @P3 BRA `(.L_x_2) ;  /* 0x0000000000443947 */ /* 0x002ff00003800000 */
[----:B------:R-:W0:Y:S01]  /*06f0*/  LDC R4, c[0x0][0x478] ;  /* 0x00011e00ff047b82 */ /* 0x000e220000000800 */
[----:B------:R-:W-:Y:S01]  /*0700*/  VIADD R15, R0, UR4 ;  /* 0x00000004000f7c36 */ /* 0x000fe20008000000 */
[----:B0-----:R-:W-:-:S13]  /*0710*/  ISETP.NE.AND P0, PT, R4, 0x2, PT ;  /* 0x000000020400780c */ /* 0x001fda0003f05270 */
[----:B------:R-:W0:Y:S08]  /*0720*/  @!P0 LDC.64 R8, c[0x0][0x388] ;  /* 0x0000e200ff088b82 */ /* 0x000e300000000a00 */
[----:B------:R-:W1:Y:S08]  /*0730*/  @!P0 LDC.64 R4, c[0x0][0x468] ;  /* 0x00011a00ff048b82 */ /* 0x000e700000000a00 */
[----:B------:R-:W2:Y:S01]  /*0740*/  @P0 LDC.64 R6, c[0x0][0x388] ;  /* 0x0000e200ff060b82 */ /* 0x000ea20000000a00 */
[----:B0-----:R-:W-:-:S04]  /*0750*/  @!P0 IADD3 R8, P1, PT, R15, R8, RZ ;  /* 0x000000080f088210 */ /* 0x001fc80007f3e0ff */
[C---:B------:R-:W-:Y:S01]  /*0760*/  @!P0 LEA.HI.X.SX32 R9, R15.reuse, R9, 0x1, P1 ;  /* 0x000000090f098211 */ /* 0x040fe200008f0eff */
[----:B-1----:R-:W3:Y:S04]  /*0770*/  @!P0 LDG.E R4, desc[UR36][R4.64] ;  /* 0x0000002404048981 */ /* 0x002ee8000c1e1900 */
[----:B------:R-:W4:Y:S01]  /*0780*/  @!P0 LDG.E.U16 R8, desc[UR36][R8.64] ;  /* 0x0000002408088981 */ /* 0x000f22000c1e1500 */
[----:B--2---:R-:W-:Y:S01]  /*0790*/  @P0 IMAD.WIDE R6, R15, 0x2, R6 ;  /* 0x000000020f060825 */ /* 0x004fe200078e0206 */
[----:B----4-:R-:W3:Y:S08]  /*07a0*/  @!P0 I2F.S8 R11, R8 ;  /* 0x00000008000b8306 */ /* 0x010ef00000001400 */
[----:B------:R-:W0:Y:S01]  /*07b0*/  @!P0 I2F.S8 R13, R8.B1 ;  /* 0x10000008000d8306 */ /* 0x000e220000001400 */
[C---:B---3--:R-:W-:Y:S01]  /*07c0*/  @!P0 FMUL.FTZ R11, R4.reuse, R11 ;  /* 0x0000000b040b8220 */ /* 0x048fe20000410000 */
[----:B0-----:R-:W-:-:S05]  /*07d0*/  @!P0 FMUL.FTZ R18, R4, R13 ;  /* 0x0000000d04128220 */ /* 0x001fca0000410000 */
[----:B------:R-:W-:-:S06]  /*07e0*/  @!P0 F2FP.F16.F32.PACK_AB R18, R18, R11 ;  /* 0x0000000b1212823e */ /* 0x000fcc00000000ff */
[----:B------:R0:W5:Y:S02]  /*07f0*/  @P0 LDG.E R18, desc[UR36][R6.64] ;  /* 0x0000002406120981 */ /* 0x000164000c1e1900 */
.L_x_2:
[----:B------:R-:W-:Y:S05]  /*0800*/  BSYNC.RECONVERGENT B0 ;  /* 0x0000000000007941 */ /* 0x000fea0003800200 */
.L_x_1:
[----:B------:R-:W1:Y:S01]  /*0810*/  LDCU.64 UR10, c[0x0][0x3a0] ;  /* 0x00007400ff0a77ac */ /* 0x000e620008000a00 */
[----:B------:R-:W-:Y:S01]  /*0820*/  ISETP.NE.U32.AND P1, PT, R16, RZ, PT ;  /* 0x000000ff1000720c */ /* 0x000fe20003f25070 */
[----:B------:R-:W2:Y:S01]  /*0830*/  @!P3 LDC.64 R4, c[0x0][0x3b8] ;  /* 0x0000ee00ff04bb82 */ /* 0x000ea20000000a00 */
[----:B------:R-:W-:Y:S01]  /*0840*/  R2UR UR8, R17 ;  /* 0x00000000110872ca */ /* 0x000fe200000e0000 */
[----:B------:R-:W3:Y:S01]  /*0850*/  LDCU.64 UR4, c[0x0][0x390] ;  /* 0x00007200ff0477ac */ /* 0x000ee20008000a00 */
[----:B------:R-:W-:Y:S02]  /*0860*/  LOP3.LUT R17, R0, 0x6, RZ, 0xc0, !PT ;  /* 0x0000000600117812 */ /* 0x000fe400078ec0ff */
[----:B------:R-:W-:Y:S01]  /*0870*/  SHF.R.U32.HI R19, RZ, 0x2, R110 ;  /* 0x00000002ff137819 */ /* 0x000fe2000001166e */
[----:B------:R-:W-:Y:S01]  /*0880*/  VOTEU.ANY UP1, P4 ;  /* 0x0000000000ff7886 */ /* 0x000fe20002020100 */
[----:B------:R-:W-:Y:S01]  /*0890*/  PLOP3.LUT P4, PT, PT, PT, UP1, 0x80, 0x8 ;  /* 0x000000000008781c */ /* 0x000fe20003f8f018 */
[----:B------:R-:W-:Y:S01]  /*08a0*/  USHF.L.U32 UR43, UR43, 0x6, URZ ;  /* 0x000000062b2b7899 */ /* 0x000fe200080006ff */
[----:B------:R-:W-:Y:S01]  /*08b0*/  MOV R23, RZ ;  /* 0x000000ff00177202 */ /* 0x000fe20000000f00 */
[----:B------:R-:W-:-:S02]  /*08c0*/  @!P3 IMAD R12, R19, UR7, R12 ;  /* 0x00000007130cbc24 */ /* 0x000fc4000f8e020c */
[----:B------:R-:W-:Y:S01]  /*08d0*/  VOTEU.ANY UP0, P1 ;  /* 0x0000000000ff7886 */ /* 0x000fe20000800100 */
[----:B------:R-:W-:Y:S01]  /*08e0*/  PLOP3.LUT P1, PT, PT, PT, UP1, 0x40, 0x4 ;  /* 0x000000000004781c */ /* 0x000fe20003f2e818 */
[----:B------:R-:W-:Y:S01]  /*08f0*/  UISETP.NE.AND.EX UP0, UPT, UR8, URZ, UPT, UP0 ;  /* 0x000000ff0800728c */ /* 0x000fe2000bf05300 */
[----:B-1----:R-:W-:Y:S02]  /*0900*/  ISETP.NE.U32.AND P0, PT, RZ, UR10, PT ;  /* 0x0000000aff007c0c */ /* 0x002fe4000bf05070 */
[----:B------:R-:W-:Y:S02]  /*0910*/  ISETP.GT.U32.OR P1, PT, R110, 0x1f, P1 ;  /* 0x0000001f6e00780c */ /* 0x000fe40000f24470 */
[----:B---3--:R-:W-:Y:S02]  /*0920*/  ISETP.NE.U32.AND P2, PT, RZ, UR4, PT ;  /* 0x00000004ff007c0c */ /* 0x008fe4000bf45070 */
[----:B------:R-:W-:Y:S02]  /*0930*/  ISETP.NE.AND.EX P0, PT, RZ, UR11, PT, P0 ;  /* 0x0000000bff007c0c */ /* 0x000fe4000bf05300 */
[----:B------:R-:W-:-:S02]  /*0940*/  ISETP.NE.AND.EX P2, PT, RZ, UR5, PT, P2 ;  /* 0x00000005ff007c0c */ /* 0x000fc4000bf45320 */
[----:B------:R-:W1:Y:S01]  /*0950*/  @UP0 LDCU.64 UR4, c[0x0][0x418] ;  /* 0x00008300ff0407ac */ /* 0x000e620008000a00 */
[C---:B------:R-:W-:Y:S02]  /*0960*/  ISETP.GT.U32.OR P0, PT, R110.reuse, 0x1f, !P0 ;  /* 0x0000001f6e00780c */ /* 0x040fe40004704470 */
[----:B------:R-:W-:Y:S02]  /*0970*/  ISETP.GT.U32.OR P2, PT, R110, 0x1f, !P2 ;  /* 0x0000001f6e00780c */ /* 0x000fe40005744470 */
[----:B------:R-:W-:Y:S01]  /*0980*/  ISETP.NE.OR P0, PT, RZ, UR9, P0 ;  /* 0x00000009ff007c0c */ /* 0x000fe20008705670 */
[----:B------:R-:W-:Y:S01]  /*0990*/  VOTEU.ALL UP1, P1 ;  /* 0x0000000000ff7886 */ /* 0x000fe20000820000 */
[----:B-----5:R-:W-:Y:S01]  /*09a0*/  @P4 R2UR UR38, R3 ;  /* 0x00000000032642ca */ /* 0x020fe200000e0000 */
[----:B------:R-:W-:Y:S01]  /*09b0*/  @!P3 IMAD R3, R10, UR43, R17 ;  /* 0x0000002b0a03bc24 */ /* 0x000fe2000f8e0211 */
[----:B------:R-:W-:Y:S01]  /*09c0*/  PLOP3.LUT P4, PT, PT, PT, UP0, 0x80, 0x8 ;  /* 0x000000000008781c */ /* 0x000fe20003f8f008 */
[----:B------:R-:W3:Y:S03]  /*09d0*/  @!P1 LDC.64 R10, c[0x0][0x450] ;  /* 0x00011400ff0a9b82 */ /* 0x000ee60000000a00 */
[----:B------:R-:W-:-:S05]  /*09e0*/  @!P3 LEA R3, R12, R3, 0x3 ;  /* 0x000000030c03b211 */ /* 0x000fca00078e18ff */
[----:B------:R-:W4:Y:S01]  /*09f0*/  @!P0 LDC.64 R8, c[0x0][0x3a0] ;  /* 0x0000e800ff088b82 */ /* 0x000f220000000a00 */
[----:B--2---:R-:W-:Y:S01]  /*0a00*/  @!P3 IMAD.WIDE R4, R3, 0x2, R4 ;  /* 0x000000020304b825 */ /* 0x004fe200078e0204 */
[----:B------:R-:W-:-:S03]  /*0a10*/  @!UP1 UIMAD UR6, UR38, UR6, URZ ;  /* 0x00000006260692a4 */ /* 0x000fc6000f8e02ff */
[----:B------:R-:W-:Y:S01]  /*0a20*/  HFMA2 R16, -RZ, RZ, 0, 0 ;  /* 0x00000000ff107431 */ /* 0x000fe200000001ff */
[----:B-1----:R-:W-:Y:S01]  /*0a30*/  @UP0 UIMAD.WIDE.U32 UR4, UR41, 0x4, UR4 ;  /* 0x00000004290408a5 */ /* 0x002fe2000f8e0004 */
[----:B------:R-:W-:Y:S01]  /*0a40*/  IMAD.U32 R3, RZ, RZ, UR46 ;  /* 0x0000002eff037e24 */ /* 0x000fe2000f8e00ff */
[----:B------:R-:W2:Y:S01]  /*0a50*/  @!P3 LDG.E R23, desc[UR36][R4.64] ;  /* 0x000000240417b981 */ /* 0x000ea2000c1e1900 */
[----:B0-----:R-:W0:Y:S01]  /*0a60*/  @!P2 LDC.64 R6, c[0x0][0x390] ;  /* 0x0000e400ff06ab82 */ /* 0x001e220000000a00 */
[----:B------:R-:W-:Y:S02]  /*0a70*/  MOV R14, UR6 ;  /* 0x00000006000e7c02 */ /* 0x000fe40008000f00 */
[----:B------:R-:W-:Y:S01]  /*0a80*/  LEA R3, R3, R0, 0x6 ;  /* 0x0000000003037211 */ /* 0x000fe200078e30ff */
[----:B------:R-:W-:Y:S01]  /*0a90*/  IMAD.U32 R12, RZ, RZ, UR4 ;  /* 0x00000004ff0c7e24 */ /* 0x000fe2000f8e00ff */
[----:B------:R-:W-:-:S03]  /*0aa0*/  MOV R13, UR5 ;  /* 0x00000005000d7c02 */ /* 0x000fc60008000f00 */
[----:B------:R-:W1:Y:S01]  /*0ab0*/  LDCU.U8 UR4, c[0x0][0x404] ;  /* 0x00008080ff0477ac */ /* 0x000e620008000000 */
[----:B------:R-:W-:Y:S01]  /*0ac0*/  @!P1 IMAD R15, R14, 0x40, R3 ;  /* 0x000000400e0f9824 */ /* 0x000fe200078e0203 */
[----:B------:R-:W2:Y:S03]  /*0ad0*/  @P4 LDG.E R12, desc[UR36][R12.64] ;  /* 0x000000240c0c4981 */ /* 0x000ea6000c1e1900 */
[----:B---3--:R-:W-:Y:S02]  /*0ae0*/  @!P1 IMAD.WIDE R10, R15, 0x2, R10 ;  /* 0x000000020f0a9825 */ /* 0x008fe400078e020a */
[----:B------:R-:W3:Y:S02]  /*0af0*/  LDC R15, c[0x0][0x400] ;  /* 0x00010000ff0f7b82 */ /* 0x000ee40000000800 */
[C---:B----4-:R-:W-:Y:S02]  /*0b00*/  @!P0 IMAD.WIDE.U32 R8, R3.reuse, 0x2, R8 ;  /* 0x0000000203088825 */ /* 0x050fe400078e0008 */
[----:B------:R-:W4:Y:S04]  /*0b10*/  @!P1 LDG.E R10, desc[UR36][R10.64] ;  /* 0x000000240a0a9981 */ /* 0x000f28000c1e1900 */
[----:B------:R-:W4:Y:S01]  /*0b20*/  @!P0 LDG.E R16, desc[UR36][R8.64] ;  /* 0x0000002408108981 */ /* 0x000f22000c1e1900 */
[----:B0-----:R-:W-:Y:S01]  /*0b30*/  @!P2 IMAD.WIDE.U32 R6, R3, 0x2, R6 ;  /* 0x000000020306a825 */ /* 0x001fe200078e0006 */
[----:B------:R-:W-:-:S06]  /*0b40*/  MOV R3, RZ ;  /* 0x000000ff00037202 */ /* 0x000fcc0000000f00 */
[----:B------:R-:W4:Y:S01]  /*0b50*/  @!P2 LDG.E R3, desc[UR36][R6.64] ;  /* 0x000000240603a981 */ /* 0x000f22000c1e1900 */
[----:B-1----:R-:W-:Y:S02]  /*0b60*/  ISETP.NE.AND P0, PT, RZ, UR4, PT ;  /* 0x00000004ff007c0c */ /* 0x002fe4000bf05270 */
[----:B------:R-:W-:Y:S02]  /*0b70*/  ISETP.NE.AND P2, PT, RZ, UR9, PT ;  /* 0x00000009ff007c0c */ /* 0x000fe4000bf45270 */
[----:B---3--:R-:W-:Y:S01]  /*0b80*/  ISETP.LT.OR P0, PT, R15, 0x1, P0 ;  /* 0x000000010f00780c */ /* 0x008fe20000701670 */
[----:B------:R-:W-:Y:S01]  /*0b90*/  UIMAD UR41, UR41, UR7, URZ ;  /* 0x00000007292972a4 */ /* 0x000fe2000f8e02ff */
[----:B------:R-:W-:Y:S01]  /*0ba0*/  BSSY.RECONVERGENT B6, `(.L_x_3) ;  /* 0x00000e2000067945 */ /* 0x000fe20003800200 */
[----:B------:R-:W-:-:S04]  /*0bb0*/  UMOV UR39, URZ ;  /* 0x000000ff00277c82 */ /* 0x000fc80008000000 */
[----:B------:R-:W-:-:S04]  /*0bc0*/  MOV R76, UR41 ;  /* 0x00000029004c7c02 */ /* 0x000fc80008000f00 */
[----:B------:R-:W-:Y:S02]  /*0bd0*/  SHF.R.S32.HI R76, RZ, 0x1f, R76 ;  /* 0x0000001fff4c7819 */ /* 0x000fe4000001144c */
[----:B--2---:R-:W-:Y:S01]  /*0be0*/  @P4 R2UR UR39, R12 ;  /* 0x000000000c2742ca */ /* 0x004fe200000e0000 */
[----:B----4-:R-:W-:-:S04]  /*0bf0*/  @!P2 HADD2 R23, R23, R16 ;  /* 0x000000101717a230 */ /* 0x010fc80000000000 */
[----:B------:R-:W-:Y:S02]  /*0c00*/  @!P1 HMUL2 R23, R23, R10 ;  /* 0x0000000a17179232 */ /* 0x000fe40000000000 */
[----:B------:R-:W-:Y:S01]  /*0c10*/  HFMA2 R18, R18, 1, 1, R3 ;  /* 0x3c003c0012127831 */ /* 0x000fe20000000003 */
[----:B------:R-:W-:Y:S07]  /*0c20*/  @P0 BRA `(.L_x_4) ;  /* 0x0000000000d00947 */ /* 0x000fee0003800000 */
[----:B------:R-:W-:Y:S05]  /*0c30*/  @P2 BRA `(.L_x_5) ;  /* 0x0000000000742947 */ /* 0x000fea0003800000 */
[----:B------:R-:W-:-:S13]  /*0c40*/  ISETP.GE.AND P0, PT, R0, R15, PT ;  /* 0x0000000f0000720c */ /* 0x000fda0003f06270 */
[----:B------:R-:W-:Y:S05]  /*0c50*/  @P0 BRA `(.L_x_6) ;  /* 0x0000000c00580947 */ /* 0x000fea0003800000 */
[----:B------:R-:W-:Y:S01]  /*0c60*/  I2FP.F32.U32 R3, R15 ;  /* 0x0000000f00037245 */ /* 0x000fe20000201000 */
[----:B------:R-:W-:Y:S01]  /*0c70*/  UIADD3 UR4, UPT, UPT, -UR39, UR9, URZ ;  /* 0x0000000927047290 */ /* 0x000fe2000fffe1ff */
[----:B------:R-:W-:Y:S01]  /*0c80*/  I2FP.F32.U32 R0, R0 ;  /* 0x0000000000007245 */ /* 0x000fe20000201000 */
[--C-:B------:R-:W-:Y:S02]  /*0c90*/  HADD2.F32 R6, -RZ, R23.reuse.H1_H1 ;  /* 0x30000017ff067230 */ /* 0x100fe40000004100 */
[----:B------:R-:W-:Y:S01]  /*0ca0*/  HADD2.F32 R23, -RZ, R23.H0_H0 ;  /* 0x20000017ff177230 */ /* 0x000fe20000004100 */
[----:B------:R-:W0:Y:S02]  /*0cb0*/  MUFU.RCP R3, R3 ;  /* 0x0000000300037308 */ /* 0x000e240000001000 */
[----:B0-----:R-:W-:Y:S01]  /*0cc0*/  FMUL.FTZ R0, R0, R3 ;  /* 0x0000000300007220 */ /* 0x001fe20000410000 */
[--C-:B------:R-:W-:Y:S02]  /*0cd0*/  HADD2.F32 R3, -RZ, R18.reuse.H1_H1 ;  /* 0x30000012ff037230 */ /* 0x100fe40000004100 */
[----:B------:R-:W-:-:S02]  /*0ce0*/  HADD2.F32 R18, -RZ, R18.H0_H0 ;  /* 0x20000012ff127230 */ /* 0x000fc40000004100 */
[----:B------:R-:W-:Y:S01]  /*0cf0*/  FMUL.FTZ R4, R0, 13.28771209716796875 ;  /* 0x41549a7800047820 */ /* 0x000fe20000410000 */
[----:B------:R-:W-:-:S03]  /*0d00*/  I2FP.F32.S32 R0, UR4 ;  /* 0x0000000400007c45 */ /* 0x000fc60008201400 */
[----:B------:R-:W0:Y:S02]  /*0d10*/  MUFU.EX2 R5, -R4 ;  /* 0x8000000400057308 */ /* 0x000e240000000800 */
[----:B0-----:R-:W-:-:S04]  /*0d20*/  FMUL.FTZ R0, R0, R5 ;  /* 0x0000000500007220 */ /* 0x001fc80000410000 */
[----:B------:R-:W-:-:S04]  /*0d30*/  FMUL.RZ R9, R0, 0.15915493667125701904 ;  /* 0x3e22f98300097820 */ /* 0x000fc8000040c000 */
[----:B------:R-:W0:Y:S08]  /*0d40*/  MUFU.SIN R5, R9 ;  /* 0x0000000900057308 */ /* 0x000e300000000400 */
[----:B------:R-:W1:Y:S01]  /*0d50*/  MUFU.COS R0, R9 ;  /* 0x0000000900007308 */ /* 0x000e620000000000 */
[CC--:B0-----:R-:W-:Y:S01]  /*0d60*/  FMUL.FTZ R7, R5.reuse, R3.reuse ;  /* 0x0000000305077220 */ /* 0x0c1fe20000410000 */
[CC--:B------:R-:W-:Y:S01]  /*0d70*/  FMUL.FTZ R8, R5.reuse, R6.reuse ;  /* 0x0000000605087220 */ /* 0x0c0fe20000410000 */
[C---:B-1----:R-:W-:Y:S01]  /*0d80*/  FMUL.FTZ R4, R0.reuse, R3 ;  /* 0x0000000300047220 */ /* 0x042fe20000410000 */
[C---:B------:R-:W-:Y:S01]  /*0d90*/  FMUL.FTZ R6, R0.reuse, R6 ;  /* 0x0000000600067220 */ /* 0x040fe20000410000 */
[CC--:B------:R-:W-:Y:S01]  /*0da0*/  FFMA.FTZ R7, R0.reuse, R18.reuse, -R7 ;  /* 0x0000001200077223 */ /* 0x0c0fe20000010807 */
[-C--:B------:R-:W-:Y:S01]  /*0db0*/  FFMA.FTZ R8, R0, R23.reuse, -R8 ;  /* 0x0000001700087223 */ /* 0x080fe20000010808 */
[C---:B------:R-:W-:Y:S01]  /*0dc0*/  FFMA.FTZ R18, R5.reuse, R18, R4 ;  /* 0x0000001205127223 */ /* 0x040fe20000010004 */
[----:B------:R-:W-:-:S04]  /*0dd0*/  FFMA.FTZ R23, R5, R23, R6 ;  /* 0x0000001705177223 */ /* 0x000fc80000010006 */
[----:B------:R-:W-:Y:S02]  /*0de0*/  F2FP.F16.F32.PACK_AB R18, R18, R7 ;  /* 0x000000071212723e */ /* 0x000fe400000000ff */
[----:B------:R-:W-:Y:S01]  /*0df0*/  F2FP.F16.F32.PACK_AB R23, R23, R8 ;  /* 0x000000081717723e */ /* 0x000fe200000000ff */
[----:B------:R-:W-:Y:S06]  /*0e00*/  BRA `(.L_x_6) ;  /* 0x0000000800ec7947 */ /* 0x000fec0003800000 */
.L_x_5:
        /* <DEDUP_REMOVED lines=8> */
[----:B0-----:R-:W-:-:S04]  /*0e90*/  FMUL.FTZ R0, R0, R15 ;  /* 0x0000000f00007220 */ /* 0x001fc80000410000 */
[----:B------:R-:W-:Y:S01]  /*0ea0*/  FMUL.FTZ R3, R0, 13.28771209716796875 ;  /* 0x41549a7800037820 */ /* 0x000fe20000410000 */
[----:B------:R-:W-:-:S05]  /*0eb0*/  I2FP.F32.S32 R0, UR4 ;  /* 0x0000000400007c45 */ /* 0x000fca0008201400 */
[----:B------:R-:W0:Y:S02]  /*0ec0*/  MUFU.EX2 R3, -R3 ;  /* 0x8000000300037308 */ /* 0x000e240000000800 */
[----:B0-----:R-:W-:-:S04]  /*0ed0*/  FMUL.FTZ R0, R0, R3 ;  /* 0x0000000300007220 */ /* 0x001fc80000410000 */
[----:B------:R-:W-:-:S04]  /*0ee0*/  FMUL.RZ R0, R0, 0.15915493667125701904 ;  /* 0x3e22f98300007820 */ /* 0x000fc8000040c000 */
[----:B------:R-:W0:Y:S08]  /*0ef0*/  MUFU.SIN R5, R0 ;  /* 0x0000000000057308 */ /* 0x000e300000000400 */
[----:B------:R-:W1:Y:S01]  /*0f00*/  MUFU.COS R4, R0 ;  /* 0x0000000000047308 */ /* 0x000e620000000000 */
[-C--:B0-----:R-:W-:Y:S01]  /*0f10*/  FMUL.FTZ R7, R5, R6.reuse ;  /* 0x0000000605077220 */ /* 0x081fe20000410000 */
[----:B-1----:R-:W-:-:S03]  /*0f20*/  FMUL.FTZ R6, R4, R6 ;  /* 0x0000000604067220 */ /* 0x002fc60000410000 */
[-C--:B------:R-:W-:Y:S01]  /*0f30*/  FFMA.FTZ R7, R4, R18.reuse, -R7 ;  /* 0x0000001204077223 */ /* 0x080fe20000010807 */
[----:B------:R-:W-:-:S05]  /*0f40*/  FFMA.FTZ R18, R5, R18, R6 ;  /* 0x0000001205127223 */ /* 0x000fca0000010006 */
[----:B------:R-:W-:Y:S01]  /*0f50*/  F2FP.F16.F32.PACK_AB R18, R18, R7 ;  /* 0x000000071212723e */ /* 0x000fe200000000ff */
[----:B------:R-:W-:Y:S06]  /*0f60*/  BRA `(.L_x_6) ;  /* 0x0000000800947947 */ /* 0x000fec0003800000 */
.L_x_4:
[----:B------:R-:W-:-:S04]  /*0f70*/  ISETP.NE.AND P0, PT, RZ, UR4, PT ;  /* 0x00000004ff007c0c */ /* 0x000fc8000bf05270 */
[----:B------:R-:W-:-:S13]  /*0f80*/  ISETP.LT.OR P0, PT, R15, 0x1, !P0 ;  /* 0x000000010f00780c */ /* 0x000fda0004701670 */
[----:B------:R-:W-:Y:S05]  /*0f90*/  @P0 BRA `(.L_x_6) ;  /* 0x0000000800880947 */ /* 0x000fea0003800000 */
[----:B------:R-:W-:Y:S02]  /*0fa0*/  LEA.HI R3, R15, R15, RZ, 0x1 ;  /* 0x0000000f0f037211 */ /* 0x000fe400078f08ff */
[----:B------:R-:W-:Y:S02]  /*0fb0*/  IABS R8, R0 ;  /* 0x0000000000087213 */ /* 0x000fe40000000000 */
[----:B------:R-:W-:-:S04]  /*0fc0*/  SHF.R.S32.HI R25, RZ, 0x1, R3 ;  /* 0x00000001ff197819 */ /* 0x000fc80000011403 */
[-C--:B------:R-:W-:Y:S02]  /*0fd0*/  IABS R6, R25.reuse ;  /* 0x0000001900067213 */ /* 0x080fe40000000000 */
[----:B------:R-:W-:Y:S02]  /*0fe0*/  IABS R9, R25 ;  /* 0x0000001900097213 */ /* 0x000fe40000000000 */
[----:B------:R-:W0:Y:S08]  /*0ff0*/  I2F.RP R3, R6 ;  /* 0x0000000600037306 */ /* 0x000e300000209400 */
[----:B0-----:R-:W0:Y:S02]  /*1000*/  MUFU.RCP R3, R3 ;  /* 0x0000000300037308 */ /* 0x001e240000001000 */
[----:B0-----:R-:W-:-:S02]  /*1010*/  VIADD R4, R3, 0xffffffe ;  /* 0x0ffffffe03047836 */ /* 0x001fc40000000000 */
[----:B------:R-:W-:-:S04]  /*1020*/  IMAD.MOV R3, RZ, RZ, -R9 ;  /* 0x000000ffff037224 */ /* 0x000fc800078e0a09 */
[----:B------:R0:W1:Y:S02]  /*1030*/  F2I.FTZ.U32.TRUNC.NTZ R5, R4 ;  /* 0x0000000400057305 */ /* 0x000064000021f000 */
[----:B0-----:R-:W-:Y:S02]  /*1040*/  MOV R4, RZ ;  /* 0x000000ff00047202 */ /* 0x001fe40000000f00 */
[----:B-1----:R-:W-:-:S05]  /*1050*/  IADD3 R7, PT, PT, RZ, -R5, RZ ;  /* 0x80000005ff077210 */ /* 0x002fca0007ffe0ff */
[----:B------:R-:W-:-:S04]  /*1060*/  IMAD R7, R7, R6, RZ ;  /* 0x0000000607077224 */ /* 0x000fc800078e02ff */
[----:B------:R-:W-:-:S06]  /*1070*/  IMAD.HI.U32 R5, R5, R7, R4 ;  /* 0x0000000705057227 */ /* 0x000fcc00078e0004 */
[----:B------:R-:W-:-:S04]  /*1080*/  IMAD.HI.U32 R5, R5, R8, RZ ;  /* 0x0000000805057227 */ /* 0x000fc800078e00ff */
[----:B------:R-:W-:-:S05]  /*1090*/  IMAD R3, R5, R3, R8 ;  /* 0x0000000305037224 */ /* 0x000fca00078e0208 */
[----:B------:R-:W-:-:S13]  /*10a0*/  ISETP.GT.U32.AND P1, PT, R6, R3, PT ;  /* 0x000000030600720c */ /* 0x000fda0003f24070 */
[-C--:B------:R-:W-:Y:S02]  /*10b0*/  @!P1 IADD3 R3, PT, PT, R3, -R6.reuse, RZ ;  /* 0x8000000603039210 */ /* 0x080fe40007ffe0ff */
[----:B------:R-:W-:Y:S02]  /*10c0*/  @!P1 IADD3 R5, PT, PT, R5, 0x1, RZ ;  /* 0x0000000105059810 */ /* 0x000fe40007ffe0ff */
[----:B------:R-:W-:Y:S02]  /*10d0*/  ISETP.GE.U32.AND P0, PT, R3, R6, PT ;  /* 0x000000060300720c */ /* 0x000fe40003f06070 */
[----:B------:R-:W-:Y:S02]  /*10e0*/  LOP3.LUT R3, R0, R25, RZ, 0x3c, !PT ;  /* 0x0000001900037212 */ /* 0x000fe400078e3cff */
[----:B------:R-:W-:Y:S02]  /*10f0*/  ISETP.NE.AND P1, PT, R25, RZ, PT ;  /* 0x000000ff1900720c */ /* 0x000fe40003f25270 */
[----:B------:R-:W-:-:S02]  /*1100*/  ISETP.GE.AND P2, PT, R3, RZ, PT ;  /* 0x000000ff0300720c */ /* 0x000fc40003f46270 */
[----:B------:R-:W-:-:S05]  /*1110*/  LOP3.LUT R3, R25, 0x1, RZ, 0xc0, !PT ;  /* 0x0000000119037812 */ /* 0x000fca00078ec0ff */
[----:B------:R-:W-:Y:S01]  /*1120*/  @P0 VIADD R5, R5, 0x1 ;  /* 0x0000000105050836 */ /* 0x000fe20000000000 */
[----:B------:R-:W-:-:S04]  /*1130*/  ISETP.GE.AND P0, PT, R0, R15, PT ;  /* 0x0000000f0000720c */ /* 0x000fc80003f06270 */
[----:B------:R-:W-:-:S04]  /*1140*/  MOV R22, R5 ;  /* 0x0000000500167202 */ /* 0x000fc80000000f00 */
[----:B------:R-:W-:Y:S02]  /*1150*/  @!P2 IADD3 R22, PT, PT, -R22, RZ, RZ ;  /* 0x000000ff1616a210 */ /* 0x000fe40007ffe1ff */
[----:B------:R-:W-:Y:S02]  /*1160*/  @!P1 LOP3.LUT R22, RZ, R25, RZ, 0x33, !PT ;  /* 0x00000019ff169212 */ /* 0x000fe400078e33ff */
[----:B------:R-:W-:Y:S02]  /*1170*/  ISETP.GT.U32.OR P1, PT, R110, 0x1f, P0 ;  /* 0x0000001f6e00780c */ /* 0x000fe40000724470 */
[----:B------:R-:W-:Y:S01]  /*1180*/  ISETP.NE.U32.AND P0, PT, R3, 0x1, PT ;  /* 0x000000010300780c */ /* 0x000fe20003f05070 */
[----:B------:R-:W-:Y:S01]  /*1190*/  IMAD.MOV R3, RZ, RZ, -R22 ;  /* 0x000000ffff037224 */ /* 0x000fe200078e0a16 */
[----:B------:R-:W-:-:S03]  /*11a0*/  P2R R26, PR, RZ, 0x2 ;  /* 0x00000002ff1a7803 */ /* 0x000fc60000000000 */
[----:B------:R-:W-:-:S08]  /*11b0*/  IMAD R24, R25, R3, R0 ;  /* 0x0000000319187224 */ /* 0x000fd000078e0200 */
[----:B------:R-:W-:Y:S05]  /*11c0*/  @P0 BRA `(.L_x_7) ;  /* 0x0000000000400947 */ /* 0x000fea0003800000 */
[----:B------:R-:W-:Y:S01]  /*11d0*/  MOV R0, 0x0 ;  /* 0x0000000000007802 */ /* 0x000fe20000000f00 */
[----:B------:R-:W0:Y:S01]  /*11e0*/  LDCU.64 UR4, c[0x4][0xc8] ;  /* 0x01001900ff0477ac */ /* 0x000e220008000a00 */
[----:B------:R-:W-:Y:S01]  /*11f0*/  HFMA2 R8, -RZ, RZ, 0, 8.0049037933349609375e-05 ;  /* 0x0000053fff087431 */ /* 0x000fe200000001ff */
[----:B------:R-:W-:Y:S01]  /*1200*/  MOV R12, 0x1 ;  /* 0x00000001000c7802 */ /* 0x000fe20000000f00 */
[----:B------:R1:W2:Y:S01]  /*1210*/  LDC.64 R14, c[0x4][R0] ;  /* 0x01000000000e7b82 */ /* 0x0002a20000000a00 */
[----:B------:R-:W3:Y:S01]  /*1220*/  LDCU.64 UR6, c[0x4][0xd0] ;  /* 0x01001a00ff0677ac */ /* 0x000ee20008000a00 */
[----:B------:R-:W-:Y:S01]  /*1230*/  IMAD.MOV.U32 R13, RZ, RZ, RZ ;  /* 0x000000ffff0d7224 */ /* 0x000fe200078e00ff */
[----:B------:R-:W4:Y:S01]  /*1240*/  LDCU.64 UR8, c[0x4][0xc0] ;  /* 0x01001800ff0877ac */ /* 0x000f220008000a00 */
[----:B0-----:R-:W-:Y:S02]  /*1250*/  MOV R4, UR4 ;  /* 0x0000000400047c02 */ /* 0x001fe40008000f00 */
[----:B------:R-:W-:Y:S01]  /*1260*/  MOV R5, UR5 ;  /* 0x0000000500057c02 */ /* 0x000fe20008000f00 */
[----:B---3--:R-:W-:Y:S01]  /*1270*/  IMAD.U32 R6, RZ, RZ, UR6 ;  /* 0x00000006ff067e24 */ /* 0x008fe2000f8e00ff */
[----:B------:R-:W-:-:S02]  /*1280*/  MOV R7, UR7 ;  /* 0x0000000700077c02 */ /* 0x000fc40008000f00 */
[----:B----4-:R-:W-:Y:S01]  /*1290*/  MOV R10, UR8 ;  /* 0x00000008000a7c02 */ /* 0x010fe20008000f00 */
[----:B-1----:R-:W-:-:S07]  /*12a0*/  IMAD.U32 R11, RZ, RZ, UR9 ;  /* 0x00000009ff0b7e24 */ /* 0x002fce000f8e00ff */
[----:B------:R-:W-:-:S07]  /*12b0*/  LEPC R20, `(.L_x_7) ;  /* 0x000000001014794e */ /* 0x000fce0000000000 */
[----:B--2---:R-:W-:Y:S05]  /*12c0*/  CALL.ABS.NOINC R14 ;  /* 0x000000000e007343 */ /* 0x004fea0003c00000 */
.L_x_7:
[----:B------:R-:W0:Y:S01]  /*12d0*/  S2R R3, SR_CgaCtaId ;  /* 0x0000000000037919 */ /* 0x000e220000008800 */
[----:B------:R-:W1:Y:S01]  /*12e0*/  LDC R7, c[0x0][0x400] ;  /* 0x00010000ff077b82 */ /* 0x000e620000000800 */
[----:B------:R-:W-:Y:S02]  /*12f0*/  ISETP.NE.AND P6, PT, R26, RZ, PT ;  /* 0x000000ff1a00720c */ /* 0x000fe40003fc5270 */
[----:B------:R-:W-:-:S04]  /*1300*/  MOV R0, 0x400 ;  /* 0x0000040000007802 */ /* 0x000fc80000000f00 */
[----:B------:R-:W-:-:S04]  /*1310*/  IADD3 R0, PT, PT, R0, 0x140, RZ ;  /* 0x0000014000007810 */ /* 0x000fc80007ffe0ff */
[----:B0-----:R-:W-:-:S04]  /*1320*/  LEA R0, R3, R0, 0x18 ;  /* 0x0000000003007211 */ /* 0x001fc800078ec0ff */
[----:B-1----:R-:W-:Y:S01]  /*1330*/  LEA R3, R7, R0, 0x1 ;  /* 0x0000000007037211 */ /* 0x002fe200078e08ff */
[----:B------:R-:W-:Y:S06]  /*1340*/  @P6 BRA `(.L_x_8) ;  /* 0x00000000001c6947 */ /* 0x000fec0003800000 */
[----:B------:R-:W0:Y:S01]  /*1350*/  LDCU UR4, c[0x0][0x40c] ;  /* 0x00008180ff0477ac */ /* 0x000e220008000800 */
[----:B------:R-:W-:-:S04]  /*1360*/  IMAD R4, R25, R22, R24 ;  /* 0x0000001619047224 */ /* 0x000fc800078e0218 */
[----:B------:R-:W-:-:S05]  /*1370*/  IMAD R5, R4, 0x2, R0 ;  /* 0x0000000204057824 */ /* 0x000fca00078e0200 */
[----:B------:R1:W-:Y:S01]  /*1380*/  STS [R5], R18 ;  /* 0x0000001205007388 */ /* 0x0003e20000000800 */
[----:B0-----:R-:W-:-:S13]  /*1390*/  ISETP.NE.AND P0, PT, RZ, UR4, PT ;  /* 0x00000004ff007c0c */ /* 0x001fda000bf05270 */
[----:B------:R-:W-:-:S05]  /*13a0*/  @!P0 LEA R4, R4, R3, 0x1 ;  /* 0x0000000304048211 */ /* 0x000fca00078e08ff */
[----:B------:R1:W-:Y:S02]  /*13b0*/  @!P0 STS [R4], R23 ;  /* 0x0000001704008388 */ /* 0x0003e40000000800 */
.L_x_8:
[----:B------:R-:W-:Y:S05]  /*13c0*/  WARPSYNC.ALL ;  /* 0x0000000000007948 */ /* 0x000fea0003800000 */
[----:B------:R-:W-:Y:S06]  /*13d0*/  BAR.SYNC.DEFER_BLOCKING 0x0 ;  /* 0x0000000000007b1d */ /* 0x000fec0000010000 */
[----:B------:R-:W-:Y:S05]  /*13e0*/  @P6 BRA.U `(.L_x_9) ;  /* 0x0000000500446947 */ /* 0x000fea0003800000 */
[----:B-1----:R-:W-:Y:S01]  /*13f0*/  SHF.R.S32.HI R4, RZ, 0x1f, R7 ;  /* 0x0000001fff047819 */ /* 0x002fe20000011407 */
[----:B------:R-:W-:Y:S01]  /*1400*/  BSSY.RECONVERGENT B0, `(.L_x_9) ;  /* 0x000004f000007945 */ /* 0x000fe20003800200 */
[----:B------:R-:W-:Y:S02]  /*1410*/  SHF.R.U32.HI R5, RZ, 0x1, R24 ;  /* 0x00000001ff057819 */ /* 0x000fe40000011618 */
[----:B------:R-:W-:-:S04]  /*1420*/  LEA.HI R4, R4, R7, RZ, 0x2 ;  /* 0x0000000704047211 */ /* 0x000fc800078f10ff */
[----:B------:R-:W-:-:S05]  /*1430*/  SHF.R.S32.HI R4, RZ, 0x2, R4 ;  /* 0x00000002ff047819 */ /* 0x000fca0000011404 */
[----:B------:R-:W-:Y:S01]  /*1440*/  IMAD R4, R22, R4, R5 ;  /* 0x0000000416047224 */ /* 0x000fe200078e0205 */
[----:B------:R-:W-:Y:S06]  /*1450*/  @P6 BRA `(.L_x_10) ;  /* 0x0000000400246947 */ /* 0x000fec0003800000 */
[----:B------:R-:W-:Y:S01]  /*1460*/  SHF.L.U32 R6, R4, 0x1, RZ ;  /* 0x0000000104067819 */ /* 0x000fe200000006ff */
[----:B------:R-:W0:Y:S01]  /*1470*/  LDC R8, c[0x0][0x40c] ;  /* 0x00010300ff087b82 */ /* 0x000e220000000800 */
[----:B------:R-:W-:Y:S03]  /*1480*/  BSSY.RECONVERGENT B1, `(.L_x_11) ;  /* 0x0000043000017945 */ /* 0x000fe60003800200 */
[----:B------:R-:W-:-:S05]  /*1490*/  IMAD.IADD R11, R0, 0x1, R6 ;  /* 0x00000001000b7824 */ /* 0x000fca00078e0206 */
[----:B------:R-:W-:Y:S01]  /*14a0*/  LEA R12, R25, R11, 0x1 ;  /* 0x0000000b190c7211 */ /* 0x000fe200078e08ff */
[----:B------:R-:W-:Y:S04]  /*14b0*/  LDS.U16 R18, [R11] ;  /* 0x000000000b127984 */ /* 0x000fe80000000400 */
[----:B------:R-:W1:Y:S01]  /*14c0*/  LDS.U16 R5, [R12] ;  /* 0x000000000c057984 */ /* 0x000e620000000400 */
[----:B0-----:R-:W-:Y:S02]  /*14d0*/  ISETP.NE.AND P0, PT, R8, RZ, PT ;  /* 0x000000ff0800720c */ /* 0x001fe40003f05270 */
[----:B-1----:R-:W-:-:S11]  /*14e0*/  PRMT R18, R18, 0x5410, R5 ;  /* 0x0000541012127816 */ /* 0x002fd60000000005 */
[----:B------:R-:W-:Y:S05]  /*14f0*/  @P0 BRA `(.L_x_12) ;  /* 0x00000000009c0947 */ /* 0x000fea0003800000 */
[----:B------:R-:W-:Y:S01]  /*1500*/  IADD3 R14, PT, PT, R3, R6, RZ ;  /* 0x00000006030e7210 */ /* 0x000fe20007ffe0ff */
[----:B------:R-:W-:Y:S01]  /*1510*/  BSSY.RECONVERGENT B2, `(.L_x_13) ;  /* 0x0000021000027945 */ /* 0x000fe20003800200 */
[----:B------:R-:W-:-:S03]  /*1520*/  ISETP.GE.AND P0, PT, R6, R7, PT ;  /* 0x000000070600720c */ /* 0x000fc60003f06270 */
[----:B------:R-:W-:Y:S01]  /*1530*/  IMAD R13, R25, 0x2, R14 ;  /* 0x00000002190d7824 */ /* 0x000fe200078e020e */
[----:B------:R-:W-:Y:S04]  /*1540*/  LDS.U16 R23, [R14] ;  /* 0x000000000e177984 */ /* 0x000fe80000000400 */
[----:B------:R-:W0:Y:S02]  /*1550*/  LDS.U16 R4, [R13] ;  /* 0x000000000d047984 */ /* 0x000e240000000400 */
[----:B0-----:R-:W-:-:S03]  /*1560*/  PRMT R23, R23, 0x5410, R4 ;  /* 0x0000541017177816 */ /* 0x001fc60000000004 */
[----:B------:R-:W-:Y:S05]  /*1570*/  @P0 BRA `(.L_x_14) ;  /* 0x0000000000680947 */ /* 0x000fea0003800000 */
[----:B------:R-:W-:Y:S01]  /*1580*/  I2FP.F32.S32 R5, R7 ;  /* 0x0000000700057245 */ /* 0x000fe20000201400 */
[--C-:B------:R-:W-:Y:S01]  /*1590*/  HADD2.F32 R15, -RZ, R23.reuse.H1_H1 ;  /* 0x30000017ff0f7230 */ /* 0x100fe20000004100 */
[----:B------:R-:W-:Y:S01]  /*15a0*/  I2FP.F32.S32 R4, R6 ;  /* 0x0000000600047245 */ /* 0x000fe20000201400 */
[----:B------:R-:W-:Y:S01]  /*15b0*/  HADD2.F32 R20, -RZ, R23.H0_H0 ;  /* 0x20000017ff147230 */ /* 0x000fe20000004100 */
[----:B------:R-:W-:Y:S02]  /*15c0*/  IADD3 R8, PT, PT, R8, -UR39, RZ ;  /* 0x8000002708087c10 */ /* 0x000fe4000fffe0ff */
[----:B------:R-:W0:Y:S02]  /*15d0*/  MUFU.RCP R5, R5 ;  /* 0x0000000500057308 */ /* 0x000e240000001000 */
[----:B------:R-:W-:Y:S01]  /*15e0*/  I2FP.F32.S32 R7, R8 ;  /* 0x0000000800077245 */ /* 0x000fe20000201400 */
[--C-:B------:R-:W-:Y:S02]  /*15f0*/  HADD2.F32 R8, -RZ, R18.reuse.H1_H1 ;  /* 0x30000012ff087230 */ /* 0x100fe40000004100 */
[----:B------:R-:W-:-:S02]  /*1600*/  HADD2.F32 R18, -RZ, R18.H0_H0 ;  /* 0x20000012ff127230 */ /* 0x000fc40000004100 */
[----:B0-----:R-:W-:-:S04]  /*1610*/  FMUL.FTZ R4, R4, R5 ;  /* 0x0000000504047220 */ /* 0x001fc80000410000 */
[----:B------:R-:W-:-:S06]  /*1620*/  FMUL.FTZ R4, R4, 13.28771209716796875 ;  /* 0x41549a7804047820 */ /* 0x000fcc0000410000 */
[----:B------:R-:W0:Y:S02]  /*1630*/  MUFU.EX2 R4, -R4 ;  /* 0x8000000400047308 */ /* 0x000e240000000800 */
[----:B0-----:R-:W-:-:S04]  /*1640*/  FMUL.FTZ R6, R7, R4 ;  /* 0x0000000407067220 */ /* 0x001fc80000410000 */
[----:B------:R-:W-:-:S04]  /*1650*/  FMUL.RZ R10, R6, 0.15915493667125701904 ;  /* 0x3e22f983060a7820 */ /* 0x000fc8000040c000 */
[----:B------:R-:W0:Y:S08]  /*1660*/  MUFU.SIN R7, R10 ;  /* 0x0000000a00077308 */ /* 0x000e300000000400 */
[----:B------:R-:W1:Y:S01]  /*1670*/  MUFU.COS R6, R10 ;  /* 0x0000000a00067308 */ /* 0x000e620000000000 */
[CC--:B0-----:R-:W-:Y:S01]  /*1680*/  FMUL.FTZ R5, R8.reuse, R7.reuse ;  /* 0x0000000708057220 */ /* 0x0c1fe20000410000 */
[CC--:B------:R-:W-:Y:S01]  /*1690*/  FMUL.FTZ R9, R15.reuse, R7.reuse ;  /* 0x000000070f097220 */ /* 0x0c0fe20000410000 */
[-C--:B-1----:R-:W-:Y:S01]  /*16a0*/  FMUL.FTZ R4, R8, R6.reuse ;  /* 0x0000000608047220 */ /* 0x082fe20000410000 */
[-C--:B------:R-:W-:Y:S01]  /*16b0*/  FMUL.FTZ R8, R15, R6.reuse ;  /* 0x000000060f087220 */ /* 0x080fe20000410000 */
[-C--:B------:R-:W-:Y:S01]  /*16c0*/  FFMA.FTZ R5, R18, R6.reuse, -R5 ;  /* 0x0000000612057223 */ /* 0x080fe20000010805 */
[----:B------:R-:W-:Y:S01]  /*16d0*/  FFMA.FTZ R9, R20, R6, -R9 ;  /* 0x0000000614097223 */ /* 0x000fe20000010809 */
[-C--:B------:R-:W-:Y:S01]  /*16e0*/  FFMA.FTZ R4, R18, R7.reuse, R4 ;  /* 0x0000000712047223 */ /* 0x080fe20000010004 */
[----:B------:R-:W-:-:S04]  /*16f0*/  FFMA.FTZ R8, R20, R7, R8 ;  /* 0x0000000714087223 */ /* 0x000fc80000010008 */
[----:B------:R-:W-:Y:S02]  /*1700*/  F2FP.F16.F32.PACK_AB R18, R4, R5 ;  /* 0x000000050412723e */ /* 0x000fe400000000ff */
[----:B------:R-:W-:-:S07]  /*1710*/  F2FP.F16.F32.PACK_AB R23, R8, R9 ;  /* 0x000000090817723e */ /* 0x000fce00000000ff */
.L_x_14:
[----:B------:R-:W-:Y:S05]  /*1720*/  BSYNC.RECONVERGENT B2 ;  /* 0x0000000000027941 */ /* 0x000fea0003800200 */
.L_x_13:
[----:B------:R-:W-:Y:S01]  /*1730*/  PRMT R4, R23, 0x7632, R4 ;  /* 0x0000763217047816 */ /* 0x000fe20000000004 */
[----:B------:R0:W-:Y:S04]  /*1740*/  STS.U16 [R14], R23 ;  /* 0x000000170e007388 */ /* 0x0001e80000000400 */
[----:B------:R0:W-:Y:S01]  /*1750*/  STS.U16 [R13], R4 ;  /* 0x000000040d007388 */ /* 0x0001e20000000400 */
[----:B------:R-:W-:Y:S05]  /*1760*/  BRA `(.L_x_15) ;  /* 0x0000000000507947 */ /* 0x000fea0003800000 */
.L_x_12:
[----:B------:R-:W-:-:S13]  /*1770*/  ISETP.GE.AND P0, PT, R6, R7, PT ;  /* 0x000000070600720c */ /* 0x000fda0003f06270 */
[----:B------:R-:W-:Y:S05]  /*1780*/  @P0 BRA `(.L_x_15) ;  /* 0x0000000000480947 */ /* 0x000fea0003800000 */
[----:B------:R-:W-:Y:S02]  /*1790*/  I2FP.F32.S32 R7, R7 ;  /* 0x0000000700077245 */ /* 0x000fe40000201400 */
[----:B------:R-:W-:Y:S02]  /*17a0*/  I2FP.F32.S32 R6, R6 ;  /* 0x0000000600067245 */ /* 0x000fe40000201400 */
[----:B------:R-:W-:Y:S02]  /*17b0*/  I2FP.F32.S32 R4, R8 ;  /* 0x0000000800047245 */ /* 0x000fe40000201400 */
[----:B------:R-:W0:Y:S02]  /*17c0*/  MUFU.RCP R7, R7 ;  /* 0x0000000700077308 */ /* 0x000e240000001000 */
[----:B0-----:R-:W-:-:S04]  /*17d0*/  FMUL.FTZ R6, R6, R7 ;  /* 0x0000000706067220 */ /* 0x001fc80000410000 */
[----:B------:R-:W-:Y:S01]  /*17e0*/  FMUL.FTZ R9, R6, 13.28771209716796875 ;  /* 0x41549a7806097820 */ /* 0x000fe20000410000 */
[--C-:B------:R-:W-:Y:S02]  /*17f0*/  HADD2.F32 R6, -RZ, R18.reuse.H1_H1 ;  /* 0x30000012ff067230 */ /* 0x100fe40000004100 */
[----:B------:R-:W-:-:S03]  /*1800*/  HADD2.F32 R18, -RZ, R18.H0_H0 ;  /* 0x20000012ff127230 */ /* 0x000fc60000004100 */
[----:B------:R-:W0:Y:S02]  /*1810*/  MUFU.EX2 R9, -R9 ;  /* 0x8000000900097308 */ /* 0x000e240000000800 */
[----:B0-----:R-:W-:-:S04]  /*1820*/  FMUL.FTZ R4, R4, R9 ;  /* 0x0000000904047220 */ /* 0x001fc80000410000 */
[----:B------:R-:W-:-:S04]  /*1830*/  FMUL.RZ R8, R4, 0.15915493667125701904 ;  /* 0x3e22f98304087820 */ /* 0x000fc8000040c000 */
[----:B------:R-:W0:Y:S08]  /*1840*/  MUFU.SIN R5, R8 ;  /* 0x0000000800057308 */ /* 0x000e300000000400 */
[----:B------:R-:W1:Y:S01]  /*1850*/  MUFU.COS R4, R8 ;  /* 0x0000000800047308 */ /* 0x000e620000000000 */
[C---:B0-----:R-:W-:Y:S01]  /*1860*/  FMUL.FTZ R7, R6.reuse, R5 ;  /* 0x0000000506077220 */ /* 0x041fe20000410000 */
[----:B-1----:R-:W-:-:S03]  /*1870*/  FMUL.FTZ R6, R6, R4 ;  /* 0x0000000406067220 */ /* 0x002fc60000410000 */
[C---:B------:R-:W-:Y:S01]  /*1880*/  FFMA.FTZ R7, R18.reuse, R4, -R7 ;  /* 0x0000000412077223 */ /* 0x040fe20000010807 */
[----:B------:R-:W-:-:S05]  /*1890*/  FFMA.FTZ R6, R18, R5, R6 ;  /* 0x0000000512067223 */ /* 0x000fca0000010006 */
[----:B------:R-:W-:-:S07]  /*18a0*/  F2FP.F16.F32.PACK_AB R18, R6, R7 ;  /* 0x000000070612723e */ /* 0x000fce00000000ff */
.L_x_15:
[----:B------:R-:W-:Y:S05]  /*18b0*/  BSYNC.RECONVERGENT B1 ;  /* 0x0000000000017941 */ /* 0x000fea0003800200 */
.L_x_11:
[----:B------:R-:W-:Y:S01]  /*18c0*/  PRMT R6, R18, 0x7632, R6 ;  /* 0x0000763212067816 */ /* 0x000fe20000000006 */
[----:B------:R1:W-:Y:S04]  /*18d0*/  STS.U16 [R11], R18 ;  /* 0x000000120b007388 */ /* 0x0003e80000000400 */
[----:B------:R1:W-:Y:S02]  /*18e0*/  STS.U16 [R12], R6 ;  /* 0x000000060c007388 */ /* 0x0003e40000000400 */
.L_x_10:
[----:B------:R-:W-:Y:S05]  /*18f0*/  BSYNC.RECONVERGENT B0 ;  /* 0x0000000000007941 */ /* 0x000fea0003800200 */
.L_x_9:
[----:B------:R-:W-:Y:S06]  /*1900*/  BAR.SYNC.DEFER_BLOCKING 0x0 ;  /* 0x0000000000007b1d */ /* 0x000fec0000010000 */
[----:B------:R-:W-:Y:S04]  /*1910*/  BSSY.RECONVERGENT B0, `(.L_x_16) ;  /* 0x0000009000007945 */ /* 0x000fe80003800200 */
[----:B------:R-:W-:Y:S05]  /*1920*/  @P6 BRA `(.L_x_17) ;  /* 0x00000000001c6947 */ /* 0x000fea0003800000 */
[----:B------:R-:W2:Y:S01]  /*1930*/  LDCU UR4, c[0x0][0x40c] ;  /* 0x00008180ff0477ac */ /* 0x000ea20008000800 */
[----:B------:R-:W-:-:S05]  /*1940*/  IMAD R22, R25, R22, R24 ;  /* 0x0000001619167224 */ /* 0x000fca00078e0218 */
[----:B------:R-:W-:-:S05]  /*1950*/  LEA R0, R22, R0, 0x1 ;  /* 0x0000000016007211 */ /* 0x000fca00078e08ff */
[----:B-1----:R3:W4:Y:S01]  /*1960*/  LDS R18, [R0] ;  /* 0x0000000000127984 */ /* 0x0027220000000800 */
[----:B--2---:R-:W-:-:S13]  /*1970*/  ISETP.NE.AND P0, PT, RZ, UR4, PT ;  /* 0x00000004ff007c0c */ /* 0x004fda000bf05270 */
[----:B------:R-:W-:-:S05]  /*1980*/  @!P0 IMAD R3, R22, 0x2, R3 ;  /* 0x0000000216038824 */ /* 0x000fca00078e0203 */
[----:B0-----:R3:W2:Y:S02]  /*1990*/  @!P0 LDS R23, [R3] ;  /* 0x0000000003178984 */ /* 0x0016a40000000800 */
.L_x_17:
[----:B------:R-:W-:Y:S05]  /*19a0*/  BSYNC.RECONVERGENT B0 ;  /* 0x0000000000007941 */ /* 0x000fea0003800200 */
.L_x_16:
[----:B------:R-:W-:Y:S06]  /*19b0*/  BAR.SYNC.DEFER_BLOCKING 0x0 ;  /* 0x0000000000007b1d */ /* 0x000fec0000010000 */
.L_x_6:
[----:B------:R-:W-:Y:S05]  /*19c0*/  BSYNC.RECONVERGENT B6 ;  /* 0x0000000000067941 */ /* 0x000fea0003800200 */
.L_x_3:
[----:B------:R-:W3:Y:S01]  /*19d0*/  LDCU UR4, c[0x0][0x3f4] ;  /* 0x00007e80ff0477ac */ /* 0x000ee20008000800 */
[----:B------:R-:W-:Y:S02]  /*19e0*/  ISETP.GT.U32.AND P0, PT, R110, 0x1f, PT ;  /* 0x0000001f6e00780c */ /* 0x000fe40003f04070 */
[----:B---3--:R-:W-:-:S04]  /*19f0*/  MOV R0, UR4 ;  /* 0x0000000400007c02 */ /* 0x008fc80008000f00 */
[----:B------:R-:W-:-:S04]  /*1a00*/  IADD3 R3, PT, PT, RZ, -R0, RZ ;  /* 0x80000000ff037210 */ /* 0x000fc80007ffe0ff */
[----:B------:R-:W-:-:S04]  /*1a10*/  VIADDMNMX R3, R3, UR45, RZ, !PT ;  /* 0x0000002d03037c46 */ /* 0x000fc8000f8001ff */
[----:B------:R-:W-:Y:S01]  /*1a20*/  R2UR UR16, R3 ;  /* 0x00000000031072ca */ /* 0x000fe200000e0000 */
[----:B------:R-:W-:Y:S01]  /*1a30*/  IMAD.MOV.U32 R3, RZ, RZ, -0x800001 ;  /* 0xff7fffffff037424 */ /* 0x000fe200078e00ff */
[----:B------:R-:W-:-:S13]  /*1a40*/  @P0 BRA `(.L_x_18) ;  /* 0x0000000000f00947 */ /* 0x000fda0003800000 */
[----:B------:R-:W3:Y:S01]  /*1a50*/  LDCU UR4, c[0x0][0x40c] ;  /* 0x00008180ff0477ac */ /* 0x000ee20008000800 */
[----:B------:R-:W5:Y:S01]  /*1a60*/  S2R R9, SR_CgaCtaId ;  /* 0x0000000000097919 */ /* 0x000f620000008800 */
[----:B------:R-:W-:Y:S01]  /*1a70*/  MOV R20, 0x400 ;  /* 0x0000040000147802 */ /* 0x000fe20000000f00 */
[----:B------:R-:W-:Y:S02]  /*1a80*/  IMAD R19, R19, R0, UR40 ;  /* 0x0000002813137e24 */ /* 0x000fe4000f8e0200 */
[----:B------:R-:W-:Y:S01]  /*1a90*/  IMAD R10, R0, UR43, R17 ;  /* 0x0000002b000a7c24 */ /* 0x000fe2000f8e0211 */
[----:B-1----:R-:W-:-:S03]  /*1aa0*/  IADD3 R6, PT, PT, R20, 0x40, RZ ;  /* 0x0000004014067810 */ /* 0x002fc60007ffe0ff */
[----:B------:R-:W-:Y:S01]  /*1ab0*/  IMAD R19, R19, 0x8, R10 ;  /* 0x0000000813137824 */ /* 0x000fe200078e020a */
[----:B---3--:R-:W-:Y:S01]  /*1ac0*/  ISETP.NE.AND P0, PT, RZ, UR4, PT ;  /* 0x00000004ff007c0c */ /* 0x008fe2000bf05270 */
[----:B------:R-:W-:-:S12]  /*1ad0*/  UMOV UR4, 0xffffffff ;  /* 0xffffffff00047882 */ /* 0x000fd80000000000 */
[----:B0-----:R-:W0:Y:S01]  /*1ae0*/  @!P0 LDC.64 R4, c[0x0][0x3b8] ;  /* 0x0000ee00ff048b82 */ /* 0x001e220000000a00 */
[----:B------:R-:W-:Y:S02]  /*1af0*/  @!P0 IADD3 R8, PT, PT, R20, 0xc0, RZ ;  /* 0x000000c014088810 */ /* 0x000fe40007ffe0ff */
[C---:B-----5:R-:W-:Y:S02]  /*1b00*/  LEA R7, R9.reuse, R6, 0x18 ;  /* 0x0000000609077211 */ /* 0x060fe400078ec0ff */
[----:B------:R-:W-:Y:S02]  /*1b10*/  @!P0 LEA R9, R9, R8, 0x18 ;  /* 0x0000000809098211 */ /* 0x000fe400078ec0ff */
[C---:B------:R-:W-:Y:S02]  /*1b20*/  LEA R7, R110.reuse, R7, 0x2 ;  /* 0x000000076e077211 */ /* 0x040fe400078e10ff */
[----:B------:R-:W-:-:S03]  /*1b30*/  @!P0 LEA R9, R110, R9, 0x2 ;  /* 0x000000096e098211 */ /* 0x000fc600078e10ff */
[----:B----4-:R-:W-:Y:S04]  /*1b40*/  STS [R7], R18 ;  /* 0x0000001207007388 */ /* 0x010fe80000000800 */
[----:B------:R-:W-:Y:S01]  /*1b50*/  @!P0 STS [R9], R16 ;  /* 0x0000001009008388 */ /* 0x000fe20000000800 */
[----:B0-----:R-:W-:-:S05]  /*1b60*/  @!P0 IMAD.WIDE R4, R19, 0x2, R4 ;  /* 0x0000000213048825 */ /* 0x001fca00078e0204 */
[----:B--2---:R0:W-:Y:S02]  /*1b70*/  @!P0 STG.E desc[UR36][R4.64], R23 ;  /* 0x0000001704008986 */ /* 0x0041e4000c101924 */
[----:B0-----:R-:W-:-:S05]  /*1b80*/  HMUL2 R5, R18, R23 ;  /* 0x0000001712057232 */ /* 0x001fca0000000000 */
[--C-:B------:R-:W-:Y:S02]  /*1b90*/  HADD2.F32 R13, -RZ, R5.reuse.H0_H0 ;  /* 0x20000005ff0d7230 */ /* 0x100fe40000004100 */
[----:B------:R-:W-:-:S05]  /*1ba0*/  HADD2.F32 R6, -RZ, R5.H1_H1 ;  /* 0x30000005ff067230 */ /* 0x000fca0000004100 */
[----:B------:R-:W-:Y:S01]  /*1bb0*/  FADD.FTZ R13, R13, R6 ;  /* 0x000000060d0d7221 */ /* 0x000fe20000010000 */
[----:B------:R-:W-:Y:S06]  /*1bc0*/  BRA.DIV UR4, `(.L_x_19) ;  /* 0x0000007604a47947 */ /* 0x000fec000b800000 */
[----:B------:R-:W0:Y:S02]  /*1bd0*/  SHFL.BFLY PT, R14, R13, 0x10, 0x1f ;  /* 0x0e001f000d0e7f89 */ /* 0x000e2400000e0000 */
[----:B0-----:R-:W-:-:S05]  /*1be0*/  FADD.FTZ R4, R13, R14 ;  /* 0x0000000e0d047221 */ /* 0x001fca0000010000 */
[----:B------:R-:W0:Y:S02]  /*1bf0*/  SHFL.BFLY PT, R14, R4, 0x8, 0x1f ;  /* 0x0d001f00040e7f89 */ /* 0x000e2400000e0000 */
[----:B0-----:R-:W-:-:S05]  /*1c00*/  FADD.FTZ R5, R4, R14 ;  /* 0x0000000e04057221 */ /* 0x001fca0000010000 */
[----:B------:R-:W0:Y:S02]  /*1c10*/  SHFL.BFLY PT, R14, R5, 0x4, 0x1f ;  /* 0x0c801f00050e7f89 */ /* 0x000e2400000e0000 */
[----:B0-----:R-:W-:-:S05]  /*1c20*/  FADD.FTZ R6, R5, R14 ;  /* 0x0000000e05067221 */ /* 0x001fca0000010000 */
[----:B------:R-:W0:Y:S02]  /*1c30*/  SHFL.BFLY PT, R14, R6, 0x2, 0x1f ;  /* 0x0c401f00060e7f89 */ /* 0x000e2400000e0000 */
[----:B0-----:R-:W-:-:S05]  /*1c40*/  FADD.FTZ R7, R6, R14 ;  /* 0x0000000e06077221 */ /* 0x001fca0000010000 */
[----:B------:R0:W1:Y:S02]  /*1c50*/  SHFL.BFLY PT, R14, R7, 0x1, 0x1f ;  /* 0x0c201f00070e7f89 */ /* 0x00006400000e0000 */
.L_x_114:
[----:B------:R-:W-:Y:S01]  /*1c60*/  ISETP.NE.AND P0, PT, R110, RZ, PT ;  /* 0x000000ff6e00720c */ /* 0x000fe20003f05270 */
[----:B-1----:R-:W-:-:S12]  /*1c70*/  FADD.FTZ R14, R7, R14 ;  /* 0x0000000e070e7221 */ /* 0x002fd80000010000 */
[----:B------:R-:W-:Y:S05]  /*1c80*/  @P0 BRA `(.L_x_18) ;  /* 0x0000000000600947 */ /* 0x000fea0003800000 */
[----:B------:R-:W1:Y:S02]  /*1c90*/  LDCU.64 UR4, c[0x0][0x438] ;  /* 0x00008700ff0477ac */ /* 0x000e640008000a00 */
[----:B-1----:R-:W-:-:S04]  /*1ca0*/  UISETP.NE.U32.AND UP0, UPT, UR4, URZ, UPT ;  /* 0x000000ff0400728c */ /* 0x002fc8000bf05070 */
[----:B------:R-:W-:-:S06]  /*1cb0*/  UISETP.NE.AND.EX UP0, UPT, UR5, URZ, UPT, UP0 ;  /* 0x000000ff0500728c */ /* 0x000fcc000bf05300 */
[----:B------:R-:W-:-:S05]  /*1cc0*/  PLOP3.LUT P0, PT, PT, PT, UP0, 0x80, 0x8 ;  /* 0x000000000008781c */ /* 0x000fca0003f0f008 */
[----:B------:R-:W1:Y:S01]  /*1cd0*/  @UP0 LDCU UR8, c[0x0][0x440] ;  /* 0x00008800ff0807ac */ /* 0x000e620008000800 */
[----:B------:R-:W2:Y:S01]  /*1ce0*/  @UP0 LDCU.64 UR4, c[0x0][0x438] ;  /* 0x00008700ff0407ac */ /* 0x000ea20008000a00 */
[----:B------:R-:W-:-:S04]  /*1cf0*/  @UP0 UIADD3 UR6, UPT, UPT, UR47, -UR39, URZ ;  /* 0x800000272f060290 */ /* 0x000fc8000fffe0ff */
[----:B-1----:R-:W-:-:S04]  /*1d00*/  @UP0 UIMAD UR7, UR46, UR8, UR6 ;  /* 0x000000082e0702a4 */ /* 0x002fc8000f8e0206 */
[----:B------:R-:W-:-:S04]  /*1d10*/  @UP0 UIMAD UR7, UR7, UR8, UR6 ;  /* 0x00000008070702a4 */ /* 0x000fc8000f8e0206 */
[----:B--2---:R-:W-:-:S06]  /*1d20*/  @UP0 UIMAD.WIDE UR4, UR7, 0x2, UR4 ;  /* 0x00000002070408a5 */ /* 0x004fcc000f8e0204 */
[----:B------:R-:W-:Y:S01]  /*1d30*/  IMAD.U32 R4, RZ, RZ, UR4 ;  /* 0x00000004ff047e24 */ /* 0x000fe2000f8e00ff */
[----:B------:R-:W-:Y:S01]  /*1d40*/  MOV R5, UR5 ;  /* 0x0000000500057c02 */ /* 0x000fe20008000f00 */
[----:B------:R-:W1:Y:S01]  /*1d50*/  S2UR UR6, SR_CgaCtaId ;  /* 0x00000000000679c3 */ /* 0x000e620000008800 */
[----:B------:R-:W2:Y:S03]  /*1d60*/  LDCU UR7, c[0x0][0x410] ;  /* 0x00008200ff0777ac */ /* 0x000ea60008000800 */
[----:B------:R-:W3:Y:S01]  /*1d70*/  @P0 LDG.E.U16 R4, desc[UR36][R4.64] ;  /* 0x0000002404040981 */ /* 0x000ee2000c1e1500 */
[----:B------:R-:W-:Y:S01]  /*1d80*/  R2UR UR5, R20 ;  /* 0x00000000140572ca */ /* 0x000fe200000e0000 */
[----:B------:R-:W-:-:S12]  /*1d90*/  UIADD3 UR4, UPT, UPT, UR45, -UR16, URZ ;  /* 0x800000102d047290 */ /* 0x000fd8000fffe0ff */
[----:B------:R-:W-:Y:S01]  /*1da0*/  UIADD3 UR5, UPT, UPT, UR5, 0x140, URZ ;  /* 0x0000014005057890 */ /* 0x000fe2000fffe0ff */
[----:B--2---:R-:W-:-:S03]  /*1db0*/  FMUL.FTZ R3, R14, UR7 ;  /* 0x000000070e037c20 */ /* 0x004fc60008410000 */
[----:B-1----:R-:W-:-:S04]  /*1dc0*/  ULEA UR5, UR6, UR5, 0x18 ;  /* 0x0000000506057291 */ /* 0x002fc8000f8ec0ff */
[----:B------:R-:W-:Y:S01]  /*1dd0*/  ULEA UR4, UR4, UR5, 0x2 ;  /* 0x0000000504047291 */ /* 0x000fe2000f8e10ff */
[----:B---3--:R-:W-:-:S05]  /*1de0*/  @P0 HADD2.F32 R6, -RZ, R4.H0_H0 ;  /* 0x20000004ff060230 */ /* 0x008fca0000004100 */
[----:B------:R-:W-:-:S05]  /*1df0*/  @P0 FADD.FTZ R3, R3, R6 ;  /* 0x0000000603030221 */ /* 0x000fca0000010000 */
[----:B------:R3:W-:Y:S02]  /*1e00*/  STS [UR4+-0x4], R3 ;  /* 0xfffffc03ff007988 */ /* 0x0007e40008000804 */
.L_x_18:
[----:B------:R-:W-:Y:S05]  /*1e10*/  WARPSYNC.ALL ;  /* 0x0000000000007948 */ /* 0x000fea0003800000 */
[----:B------:R-:W5:Y:S08]  /*1e20*/  S2UR UR21, SR_CgaCtaId ;  /* 0x00000000001579c3 */ /* 0x000f700000008800 */
[----:B------:R-:W-:Y:S01]  /*1e30*/  BAR.SYNC.DEFER_BLOCKING 0x0 ;  /* 0x0000000000007b1d */ /* 0x000fe20000010000 */
[----:B------:R-:W-:-:S04]  /*1e40*/  UIADD3 UR4, UPT, UPT, UR47, 0x1f, -UR16 ;  /* 0x0000001f2f047890 */ /* 0x000fc8000fffe810 */
[----:B------:R-:W-:Y:S01]  /*1e50*/  USHF.R.S32.HI UR5, URZ, 0x1f, UR4 ;  /* 0x0000001fff057899 */ /* 0x000fe20008011404 */
[----:B------:R-:W-:Y:S01]  /*1e60*/  UMOV UR20, 0x400 ;  /* 0x0000040000147882 */ /* 0x000fe20000000000 */
[----:B------:R-:W0:Y:S01]  /*1e70*/  LDCU UR18, c[0x0][0x40c] ;  /* 0x00008180ff1277ac */ /* 0x000e220008000800 */
[----:B------:R-:W2:Y:S01]  /*1e80*/  LDCU UR6, c[0x0][0x3f0] ;  /* 0x00007e00ff0677ac */ /* 0x000ea20008000800 */
[----:B------:R-:W-:Y:S01]  /*1e90*/  ULEA.HI UR5, UR5, UR4, URZ, 0x5 ;  /* 0x0000000405057291 */ /* 0x000fe2000f8f28ff */
[----:B------:R-:W1:Y:S03]  /*1ea0*/  LDCU UR22, c[0x0][0x40c] ;  /* 0x00008180ff1677ac */ /* 0x000e660008000800 */
[----:B------:R-:W-:Y:S02]  /*1eb0*/  ULOP3.LUT UR7, UR5, 0xffffffe0, URZ, 0xc0, !UPT ;  /* 0xffffffe005077892 */ /* 0x000fe4000f8ec0ff */
[----:B-----5:R-:W-:-:S02]  /*1ec0*/  ULEA UR17, UR21, UR20, 0x18 ;  /* 0x0000001415117291 */ /* 0x020fc4000f8ec0ff */
[----:B0-----:R-:W-:Y:S02]  /*1ed0*/  UISETP.NE.AND UP0, UPT, UR18, URZ, UPT ;  /* 0x000000ff1200728c */ /* 0x001fe4000bf05270 */
[----:B------:R-:W-:Y:S01]  /*1ee0*/  ISETP.GE.AND P0, PT, R110, UR7, PT ;  /* 0x000000076e007c0c */ /* 0x000fe2000bf06270 */
[----:B------:R-:W0:Y:S04]  /*1ef0*/  LDCU UR23, c[0x0][0x3f8] ;  /* 0x00007f00ff1777ac */ /* 0x000e280008000800 */
[----:B-1----:R-:W1:Y:S01]  /*1f00*/  LDS.128 R12, [UR17+0x40] ;  /* 0x00004011ff0c7984 */ /* 0x002e620008000c00 */
[----:B--2---:R-:W-:Y:S01]  /*1f10*/  UIMAD UR6, UR42, UR6, UR46 ;  /* 0x000000062a0672a4 */ /* 0x004fe2000f8e022e */
[----:B------:R-:W2:Y:S02]  /*1f20*/  LDCU UR25, c[0x0][0x3f4] ;  /* 0x00007e80ff1977ac */ /* 0x000ea40008000800 */
[----:B----4-:R-:W4:Y:S01]  /*1f30*/  LDS.128 R16, [UR17+0x50] ;  /* 0x00005011ff107984 */ /* 0x010f220008000c00 */
[----:B------:R-:W0:Y:S03]  /*1f40*/  LDCU UR24, c[0x0][0x410] ;  /* 0x00008200ff1877ac */ /* 0x000e260008000800 */
[----:B------:R-:W0:Y:S01]  /*1f50*/  LDS.128 R20, [UR17+0x60] ;  /* 0x00006011ff147984 */ /* 0x000e220008000c00 */
[----:B------:R-:W0:Y:S03]  /*1f60*/  LDCU.64 UR10, c[0x0][0x3c8] ;  /* 0x00007900ff0a77ac */ /* 0x000e260008000a00 */
[----:B------:R-:W0:Y:S01]  /*1f70*/  LDS.128 R24, [UR17+0x70] ;  /* 0x00007011ff187984 */ /* 0x000e220008000c00 */
[----:B------:R-:W0:Y:S03]  /*1f80*/  LDCU.64 UR8, c[0x0][0x3b8] ;  /* 0x00007700ff0877ac */ /* 0x000e260008000a00 */
[----:B------:R-:W0:Y:S01]  /*1f90*/  LDS.128 R28, [UR17+0x80] ;  /* 0x00008011ff1c7984 */ /* 0x000e220008000c00 */
[----:B------:R-:W0:Y:S03]  /*1fa0*/  LDCU.64 UR12, c[0x0][0x438] ;  /* 0x00008700ff0c77ac */ /* 0x000e260008000a00 */
[----:B------:R-:W0:Y:S01]  /*1fb0*/  LDS.128 R32, [UR17+0x90] ;  /* 0x00009011ff207984 */ /* 0x000e220008000c00 */
[----:B------:R-:W0:Y:S03]  /*1fc0*/  LDCU.64 UR14, c[0x0][0x448] ;  /* 0x00008900ff0e77ac */ /* 0x000e260008000a00 */
[----:B------:R-:W0:Y:S01]  /*1fd0*/  LDS.128 R36, [UR17+0xa0] ;  /* 0x0000a011ff247984 */ /* 0x000e220008000c00 */
[----:B------:R-:W-:-:S03]  /*1fe0*/  USHF.L.U32 UR6, UR6, 0x6, URZ ;  /* 0x0000000606067899 */ /* 0x000fc600080006ff */
[----:B------:R-:W0:Y:S01]  /*1ff0*/  LDS.128 R40, [UR17+0xb0] ;  /* 0x0000b011ff287984 */ /* 0x000e220008000c00 */
[----:B--2---:R-:W-:Y:S08]  /*2000*/  BRA.U UP0, `(.L_x_20) ;  /* 0x0000000100207547 */ /* 0x004ff0000b800000 */
[----:B------:R-:W2:Y:S04]  /*2010*/  LDS.128 R44, [UR17+0xc0] ;  /* 0x0000c011ff2c7984 */ /* 0x000ea80008000c00 */
[----:B------:R-:W0:Y:S04]  /*2020*/  LDS.128 R48, [UR17+0xd0] ;  /* 0x0000d011ff307984 */ /* 0x000e280008000c00 */
[----:B------:R-:W0:Y:S04]  /*2030*/  LDS.128 R52, [UR17+0xe0] ;  /* 0x0000e011ff347984 */ /* 0x000e280008000c00 */
[----:B------:R-:W0:Y:S04]  /*2040*/  LDS.128 R56, [UR17+0xf0] ;  /* 0x0000f011ff387984 */ /* 0x000e280008000c00 */
[----:B------:R-:W0:Y:S04]  /*2050*/  LDS.128 R60, [UR17+0x100] ;  /* 0x00010011ff3c7984 */ /* 0x000e280008000c00 */
[----:B------:R-:W0:Y:S04]  /*2060*/  LDS.128 R64, [UR17+0x110] ;  /* 0x00011011ff407984 */ /* 0x000e280008000c00 */
[----:B------:R-:W0:Y:S04]  /*2070*/  LDS.128 R68, [UR17+0x120] ;  /* 0x00012011ff447984 */ /* 0x000e280008000c00 */
[----:B------:R-:W0:Y:S02]  /*2080*/  LDS.128 R72, [UR17+0x130] ;  /* 0x00013011ff487984 */ /* 0x000e240008000c00 */
.L_x_20:
[----:B------:R-:W-:Y:S04]  /*2090*/  BSSY.RECONVERGENT B0, `(.L_x_21) ;  /* 0x00001ef000007945 */ /* 0x000fe80003800200 */
[----:B------:R-:W-:Y:S05]  /*20a0*/  @P0 BRA `(.L_x_22) ;  /* 0x0000001c00b40947 */ /* 0x000fea0003800000 */
[----:B------:R-:W-:Y:S01]  /*20b0*/  IABS R4, R0 ;  /* 0x0000000000047213 */ /* 0x000fe20000000000 */
[----:B------:R-:W5:Y:S01]  /*20c0*/  LDCU UR4, c[0x0][0x3f8] ;  /* 0x00007f00ff0477ac */ /* 0x000f620008000800 */
[----:B------:R-:W1:Y:S01]  /*20d0*/  LDC.64 R116, c[0x0][0x450] ;  /* 0x00011400ff747b82 */ /* 0x000e620000000a00 */
[----:B------:R-:W-:Y:S01]  /*20e0*/  VIADD R111, R110, UR16 ;  /* 0x000000106e6f7c36 */ /* 0x000fe20008000000 */
[----:B------:R-:W3:Y:S01]  /*20f0*/  I2F.RP R0, R4 ;  /* 0x0000000400007306 */ /* 0x000ee20000209400 */
[----:B------:R-:W4:Y:S01]  /*2100*/  LDCU.64 UR18, c[0x0][0x420] ;  /* 0x00008400ff1277ac */ /* 0x000f220008000a00 */
[----:B------:R-:W-:Y:S01]  /*2110*/  IMAD.U32 R112, RZ, RZ, UR7 ;  /* 0x00000007ff707e24 */ /* 0x000fe2000f8e00ff */
[----:B------:R-:W2:Y:S04]  /*2120*/  LDCU UR17, c[0x0][0x440] ;  /* 0x00008800ff1177ac */ /* 0x000ea80008000800 */
[----:B------:R-:W-:Y:S01]  /*2130*/  IADD3 R112, PT, PT, R112, UR16, RZ ;  /* 0x0000001070707c10 */ /* 0x000fe2000fffe0ff */
[----:B---3--:R-:W3:Y:S01]  /*2140*/  MUFU.RCP R0, R0 ;  /* 0x0000000000007308 */ /* 0x008ee20000001000 */
[----:B-----5:R-:W-:Y:S01]  /*2150*/  UIMAD UR4, UR38, UR4, UR46 ;  /* 0x00000004260472a4 */ /* 0x020fe2000f8e022e */
[----:B----4-:R-:W-:-:S03]  /*2160*/  MOV R108, UR18 ;  /* 0x00000012006c7c02 */ /* 0x010fc60008000f00 */
[----:B------:R-:W-:Y:S01]  /*2170*/  USHF.L.U32 UR4, UR4, 0x6, URZ ;  /* 0x0000000604047899 */ /* 0x000fe200080006ff */
[----:B------:R-:W-:Y:S01]  /*2180*/  ISETP.NE.U32.AND P0, PT, RZ, UR18, PT ;  /* 0x00000012ff007c0c */ /* 0x000fe2000bf05070 */
[----:B--2---:R-:W-:Y:S01]  /*2190*/  UIMAD UR5, UR46, UR17, UR47 ;  /* 0x000000112e0572a4 */ /* 0x004fe2000f8e022f */
[----:B------:R-:W-:-:S03]  /*21a0*/  IADD3 R108, P1, P2, R108, UR41, R111 ;  /* 0x000000296c6c7c10 */ /* 0x000fc6000fa3e06f */
[----:B------:R-:W-:Y:S01]  /*21b0*/  MOV R9, UR4 ;  /* 0x0000000400097c02 */ /* 0x000fe20008000f00 */
[----:B------:R-:W-:Y:S01]  /*21c0*/  UIADD3 UR4, UPT, UPT, UR20, 0x140, URZ ;  /* 0x0000014014047890 */ /* 0x000fe2000fffe0ff */
[----:B------:R-:W-:-:S03]  /*21d0*/  ISETP.NE.AND.EX P0, PT, RZ, UR19, PT, P0 ;  /* 0x00000013ff007c0c */ /* 0x000fc6000bf05300 */
[----:B------:R-:W-:Y:S01]  /*21e0*/  ULEA UR4, UR21, UR4, 0x18 ;  /* 0x0000000415047291 */ /* 0x000fe2000f8ec0ff */
[----:B---3--:R-:W-:Y:S01]  /*21f0*/  IADD3 R6, PT, PT, R0, 0xffffffe, RZ ;  /* 0x0ffffffe00067810 */ /* 0x008fe20007ffe0ff */
[----:B-1----:R-:W-:Y:S01]  /*2200*/  IMAD.WIDE R116, R9, 0x2, R116 ;  /* 0x0000000209747825 */ /* 0x002fe200078e0274 */
[----:B------:R-:W-:Y:S02]  /*2210*/  MOV R0, UR17 ;  /* 0x0000001100007c02 */ /* 0x000fe40008000f00 */
[----:B------:R1:W2:Y:S01]  /*2220*/  F2I.FTZ.U32.TRUNC.NTZ R7, R6 ;  /* 0x0000000600077305 */ /* 0x0002a2000021f000 */
[----:B------:R-:W-:Y:S02]  /*2230*/  LEA R110, R110, UR4, 0x2 ;  /* 0x000000046e6e7c11 */ /* 0x000fe4000f8e10ff */
[----:B------:R-:W-:Y:S01]  /*2240*/  IMAD R109, R0, UR5, R111 ;  /* 0x00000005006d7c24 */ /* 0x000fe2000f8e026f */
[----:B------:R-:W-:Y:S01]  /*2250*/  IADD3 R111, PT, PT, R111, 0x1, RZ ;  /* 0x000000016f6f7810 */ /* 0x000fe20007ffe0ff */
[----:B-1----:R-:W-:-:S02]  /*2260*/  HFMA2 R6, -RZ, RZ, 0, 0 ;  /* 0x00000000ff067431 */ /* 0x002fc400000001ff */
[----:B--2---:R-:W-:-:S04]  /*2270*/  IMAD.MOV R5, RZ, RZ, -R7 ;  /* 0x000000ffff057224 */ /* 0x004fc800078e0a07 */
[----:B------:R-:W-:-:S04]  /*2280*/  IMAD R5, R5, R4, RZ ;  /* 0x0000000405057224 */ /* 0x000fc800078e02ff */
[----:B------:R-:W-:Y:S01]  /*2290*/  IMAD.HI.U32 R5, R7, R5, R6 ;  /* 0x0000000507057227 */ /* 0x000fe200078e0006 */
[----:B------:R-:W-:-:S07]  /*22a0*/  IADD3.X R7, PT, PT, R76, UR19, RZ, P1, P2 ;  /* 0x000000134c077c10 */ /* 0x000fce0008fe44ff */
.L_x_37:
[----:B------:R-:W-:-:S05]  /*22b0*/  @P0 IMAD.MOV.U32 R6, RZ, RZ, R108 ;  /* 0x000000ffff060224 */ /* 0x000fca00078e006c */
[----:B------:R1:W2:Y:S01]  /*22c0*/  @P0 LDG.E.U8 R105, desc[UR36][R6.64] ;  /* 0x0000002406690981 */ /* 0x0002a2000c1e1100 */
[----:B------:R-:W-:Y:S01]  /*22d0*/  MOV R0, UR25 ;  /* 0x0000001900007c02 */ /* 0x000fe20008000f00 */
[----:B------:R-:W-:Y:S01]  /*22e0*/  BSSY.RECONVERGENT B1, `(.L_x_23) ;  /* 0x0000040000017945 */ /* 0x000fe20003800200 */
[----:B------:R-:W-:Y:S02]  /*22f0*/  MOV R115, UR45 ;  /* 0x0000002d00737c02 */ /* 0x000fe40008000f00 */
[----:B------:R-:W-:Y:S02]  /*2300*/  IABS R114, R0 ;  /* 0x0000000000727213 */ /* 0x000fe40000000000 */
[----:B------:R-:W-:Y:S01]  /*2310*/  ISETP.NE.AND P3, PT, R0, RZ, PT ;  /* 0x000000ff0000720c */ /* 0x000fe20003f65270 */
[----:B------:R-:W-:Y:S01]  /*2320*/  VIADD R115, R115, 0xffffffff ;  /* 0xffffffff73737836 */ /* 0x000fe20000000000 */
[----:B-1----:R-:W-:-:S04]  /*2330*/  IADD3 R6, PT, PT, R111, -0x1, RZ ;  /* 0xffffffff6f067810 */ /* 0x002fc80007ffe0ff */
[----:B------:R-:W-:Y:S02]  /*2340*/  IABS R106, R6 ;  /* 0x00000006006a7213 */ /* 0x000fe40000000000 */
[----:B------:R-:W-:-:S03]  /*2350*/  ISETP.GE.AND P2, PT, R6, RZ, PT ;  /* 0x000000ff0600720c */ /* 0x000fc60003f46270 */
[----:B------:R-:W-:-:S04]  /*2360*/  IMAD.HI.U32 R104, R5, R106, RZ ;  /* 0x0000006a05687227 */ /* 0x000fc800078e00ff */
[----:B------:R-:W-:-:S04]  /*2370*/  IMAD.MOV R113, RZ, RZ, -R104 ;  /* 0x000000ffff717224 */ /* 0x000fc800078e0a68 */
[----:B------:R-:W-:-:S05]  /*2380*/  IMAD R113, R114, R113, R106 ;  /* 0x0000007172717224 */ /* 0x000fca00078e026a */
[----:B------:R-:W-:-:S13]  /*2390*/  ISETP.GT.U32.AND P1, PT, R4, R113, PT ;  /* 0x000000710400720c */ /* 0x000fda0003f24070 */
[----:B------:R-:W-:-:S04]  /*23a0*/  @!P1 IADD3 R113, PT, PT, R113, -R114, RZ ;  /* 0x8000007271719210 */ /* 0x000fc80007ffe0ff */
[----:B------:R-:W-:-:S13]  /*23b0*/  ISETP.GT.U32.AND P1, PT, R4, R113, PT ;  /* 0x000000710400720c */ /* 0x000fda0003f24070 */
[----:B------:R-:W-:Y:S02]  /*23c0*/  @!P1 IADD3 R113, PT, PT, R113, -R114, RZ ;  /* 0x8000007271719210 */ /* 0x000fe40007ffe0ff */
[----:B------:R-:W-:Y:S02]  /*23d0*/  ISETP.GE.AND P1, PT, R6, R115, PT ;  /* 0x000000730600720c */ /* 0x000fe40003f26270 */
[----:B------:R-:W-:Y:S02]  /*23e0*/  @!P2 IADD3 R113, PT, PT, -R113, RZ, RZ ;  /* 0x000000ff7171a210 */ /* 0x000fe40007ffe1ff */
[----:B------:R-:W-:Y:S02]  /*23f0*/  @!P3 LOP3.LUT R113, RZ, R0, RZ, 0x33, !PT ;  /* 0x00000000ff71b212 */ /* 0x000fe400078e33ff */
[----:B--2---:R-:W-:-:S07]  /*2400*/  ISETP.NE.AND P6, PT, R105, RZ, P0 ;  /* 0x000000ff6900720c */ /* 0x004fce00007c5270 */
[----:B-----5:R-:W-:Y:S06]  /*2410*/  @P1 BRA `(.L_x_24) ;  /* 0x0000000000b01947 */ /* 0x020fec0003800000 */
[----:B------:R-:W1:Y:S02]  /*2420*/  S2UR UR4, SR_CTAID.Y ;  /* 0x00000000000479c3 */ /* 0x000e640000002600 */
[----:B-1----:R-:W-:-:S05]  /*2430*/  IMAD R78, R0, UR4, RZ ;  /* 0x00000004004e7c24 */ /* 0x002fca000f8e02ff */
[----:B------:R-:W-:-:S04]  /*2440*/  IADD3 R76, P1, PT, R78, R113, RZ ;  /* 0x000000714e4c7210 */ /* 0x000fc80007f3e0ff */
[----:B------:R-:W-:Y:S02]  /*2450*/  LEA.HI.X.SX32 R77, R78, RZ, 0x1, P1 ;  /* 0x000000ff4e4d7211 */ /* 0x000fe400008f0eff */
[----:B0-----:R-:W-:-:S04]  /*2460*/  LEA R78, P1, R76, UR10, 0x2 ;  /* 0x0000000a4c4e7c11 */ /* 0x001fc8000f8210ff */
[----:B------:R-:W-:-:S05]  /*2470*/  LEA.HI.X R79, R76, UR11, R77, 0x2, P1 ;  /* 0x0000000b4c4f7c11 */ /* 0x000fca00088f144d */
[----:B------:R-:W2:Y:S01]  /*2480*/  LDG.E R78, desc[UR36][R78.64] ;  /* 0x000000244e4e7981 */ /* 0x000ea2000c1e1900 */
[----:B------:R-:W-:-:S04]  /*2490*/  IMAD R77, R0, UR23, RZ ;  /* 0x00000017004d7c24 */ /* 0x000fc8000f8e02ff */
[----:B--2---:R-:W-:Y:S02]  /*24a0*/  IMAD R76, R78, R77, RZ ;  /* 0x0000004d4e4c7224 */ /* 0x004fe400078e02ff */
[----:B------:R-:W-:Y:S02]  /*24b0*/  IMAD R77, R0, UR6, RZ ;  /* 0x00000006004d7c24 */ /* 0x000fe4000f8e02ff */
[----:B------:R-:W-:-:S03]  /*24c0*/  IMAD R76, R76, 0x8, R113 ;  /* 0x000000084c4c7824 */ /* 0x000fc600078e0271 */
[----:B------:R-:W-:Y:S02]  /*24d0*/  SHF.R.S32.HI R105, RZ, 0x1f, R77 ;  /* 0x0000001fff697819 */ /* 0x000fe4000001144d */
[----:B------:R-:W-:-:S04]  /*24e0*/  SHF.L.U32 R76, R76, 0x3, RZ ;  /* 0x000000034c4c7819 */ /* 0x000fc800000006ff */
[----:B------:R-:W-:-:S04]  /*24f0*/  IADD3 R77, P1, PT, R76, R77, RZ ;  /* 0x0000004d4c4d7210 */ /* 0x000fc80007f3e0ff */
[----:B------:R-:W-:Y:S02]  /*2500*/  LEA.HI.X.SX32 R104, R76, R105, 0x1, P1 ;  /* 0x000000694c687211 */ /* 0x000fe400008f0eff */
[----:B------:R-:W-:-:S04]  /*2510*/  LEA R76, P1, R77, UR8, 0x1 ;  /* 0x000000084d4c7c11 */ /* 0x000fc8000f8208ff */
[----:B------:R-:W-:-:S06]  /*2520*/  LEA.HI.X R77, R77, UR9, R104, 0x1, P1 ;  /* 0x000000094d4d7c11 */ /* 0x000fcc00088f0c68 */
[----:B------:R-:W5:Y:S01]  /*2530*/  LDG.E.128 R76, desc[UR36][R76.64] ;  /* 0x000000244c4c7981 */ /* 0x000f62000c1e1d00 */
[----:B------:R-:W-:-:S09]  /*2540*/  UISETP.NE.AND UP0, UPT, UR22, URZ, UPT ;  /* 0x000000ff1600728c */ /* 0x000fd2000bf05270 */
[----:B------:R-:W-:Y:S05]  /*2550*/  BRA.U UP0, `(.L_x_24) ;  /* 0x0000000100607547 */ /* 0x000fea000b800000 */
[----:B------:R-:W-:-:S13]  /*2560*/  ISETP.NE.AND P4, PT, R2, RZ, PT ;  /* 0x000000ff0200720c */ /* 0x000fda0003f85270 */
[----:B------:R-:W-:Y:S01]  /*2570*/  VOTEU.ANY UP0, P4 ;  /* 0x0000000000ff7886 */ /* 0x000fe20002000100 */
[----:B------:R-:W-:-:S13]  /*2580*/  PLOP3.LUT P1, PT, PT, PT, UP0, 0x80, 0x8 ;  /* 0x000000000008781c */ /* 0x000fda0003f2f008 */
[----:B------:R-:W2:Y:S01]  /*2590*/  @P1 LDG.E.128 R104, desc[UR36][R116.64] ;  /* 0x0000002474681981 */ /* 0x000ea2000c1e1d00 */
[----:B------:R-:W-:Y:S01]  /*25a0*/  PLOP3.LUT P1, PT, PT, PT, UP0, 0x80, 0x8 ;  /* 0x000000000008781c */ /* 0x000fe20003f2f008 */
[----:B-----5:R-:W-:Y:S01]  /*25b0*/  HFMA2 R76, R76, 1, 1, R44 ;  /* 0x3c003c004c4c7831 */ /* 0x020fe2000000002c */
[----:B------:R-:W-:Y:S01]  /*25c0*/  PLOP3.LUT P2, PT, PT, PT, UP0, 0x80, 0x8 ;  /* 0x000000000008781c */ /* 0x000fe20003f4f008 */
[----:B------:R-:W-:Y:S01]  /*25d0*/  UIMAD UR4, UR4, UR23, UR46 ;  /* 0x00000017040472a4 */ /* 0x000fe2000f8e022e */
[----:B------:R-:W-:Y:S01]  /*25e0*/  HADD2 R77, R77, R45 ;  /* 0x0000002d4d4d7230 */ /* 0x000fe20000000000 */
[----:B------:R-:W-:Y:S01]  /*25f0*/  PLOP3.LUT P3, PT, PT, PT, UP0, 0x80, 0x8 ;  /* 0x000000000008781c */ /* 0x000fe20003f6f008 */
[----:B------:R-:W-:Y:S02]  /*2600*/  HADD2 R78, R78, R46 ;  /* 0x0000002e4e4e7230 */ /* 0x000fe40000000000 */
[----:B------:R-:W-:-:S05]  /*2610*/  HFMA2 R79, R79, 1, 1, R47 ;  /* 0x3c003c004f4f7831 */ /* 0x000fca000000002f */
[----:B--2---:R-:W-:Y:S02]  /*2620*/  @P1 HMUL2 R76, R76, R104 ;  /* 0x000000684c4c1232 */ /* 0x004fe40000000000 */
[----:B------:R-:W-:Y:S02]  /*2630*/  IMAD R104, R0, UR4, RZ ;  /* 0x0000000400687c24 */ /* 0x000fe4000f8e02ff */
[----:B------:R-:W-:Y:S01]  /*2640*/  @P2 HFMA2 R77, R77, R105, -RZ ;  /* 0x000000694d4d2231 */ /* 0x000fe200001000ff */
[----:B------:R-:W-:Y:S01]  /*2650*/  PLOP3.LUT P2, PT, PT, PT, UP0, 0x80, 0x8 ;  /* 0x000000000008781c */ /* 0x000fe20003f4f008 */
[----:B------:R-:W-:Y:S01]  /*2660*/  @P3 HMUL2 R78, R78, R106 ;  /* 0x0000006a4e4e3232 */ /* 0x000fe20000000000 */
[----:B------:R-:W-:-:S04]  /*2670*/  SHF.L.U32 R104, R104, 0x6, RZ ;  /* 0x0000000668687819 */ /* 0x000fc800000006ff */
[----:B------:R-:W-:-:S04]  /*2680*/  LEA R105, P1, R113, R104, 0x3 ;  /* 0x0000006871697211 */ /* 0x000fc800078218ff */
[----:B------:R-:W-:Y:S02]  /*2690*/  LEA.HI.X.SX32 R106, R104, RZ, 0x1, P1 ;  /* 0x000000ff686a7211 */ /* 0x000fe400008f0eff */
[----:B------:R-:W-:Y:S01]  /*26a0*/  LEA R104, P1, R105, UR8, 0x1 ;  /* 0x0000000869687c11 */ /* 0x000fe2000f8208ff */
[----:B------:R-:W-:-:S03]  /*26b0*/  @P2 HMUL2 R79, R79, R107 ;  /* 0x0000006b4f4f2232 */ /* 0x000fc60000000000 */
[----:B------:R-:W-:-:S05]  /*26c0*/  LEA.HI.X R105, R105, UR9, R106, 0x1, P1 ;  /* 0x0000000969697c11 */ /* 0x000fca00088f0c6a */
[----:B------:R1:W-:Y:S04]  /*26d0*/  STG.E.128 desc[UR36][R104.64], R76 ;  /* 0x0000004c68007986 */ /* 0x0003e8000c101d24 */
.L_x_24:
[----:B0-----:R-:W-:Y:S05]  /*26e0*/  BSYNC.RECONVERGENT B1 ;  /* 0x0000000000017941 */ /* 0x001fea0003800200 */
.L_x_23:
[----:B------:R-:W-:Y:S01]  /*26f0*/  ISETP.GE.AND P1, PT, R6, R115, PT ;  /* 0x000000730600720c */ /* 0x000fe20003f26270 */
[----:B------:R-:W-:Y:S01]  /*2700*/  BSSY.RECONVERGENT B1, `(.L_x_25) ;  /* 0x00000a9000017945 */ /* 0x000fe20003800200 */
[----:B------:R-:W-:-:S11]  /*2710*/  IMAD.IADD R115, R113, 0x1, R0 ;  /* 0x0000000171737824 */ /* 0x000fd600078e0200 */
[----:B------:R-:W-:Y:S05]  /*2720*/  @P1 BRA `(.L_x_26) ;  /* 0x0000000800981947 */ /* 0x000fea0003800000 */
[----:B------:R-:W0:Y:S02]  /*2730*/  S2UR UR4, SR_CTAID.Y ;  /* 0x00000000000479c3 */ /* 0x000e240000002600 */
[----:B0-----:R-:W-:-:S05]  /*2740*/  IMAD R8, R0, UR4, RZ ;  /* 0x0000000400087c24 */ /* 0x001fca000f8e02ff */
[----:B------:R-:W-:-:S04]  /*2750*/  IADD3 R9, P2, PT, R8, R113, RZ ;  /* 0x0000007108097210 */ /* 0x000fc80007f5e0ff */
[----:B------:R-:W-:Y:S02]  /*2760*/  LEA.HI.X.SX32 R8, R8, RZ, 0x1, P2 ;  /* 0x000000ff08087211 */ /* 0x000fe400010f0eff */
[----:B------:R-:W-:-:S04]  /*2770*/  LEA R84, P2, R9, UR10, 0x2 ;  /* 0x0000000a09547c11 */ /* 0x000fc8000f8410ff */
[----:B------:R-:W-:-:S05]  /*2780*/  LEA.HI.X R85, R9, UR11, R8, 0x2, P2 ;  /* 0x0000000b09557c11 */ /* 0x000fca00090f1408 */
[----:B------:R-:W2:Y:S01]  /*2790*/  LDG.E R9, desc[UR36][R84.64] ;  /* 0x0000002454097981 */ /* 0x000ea2000c1e1900 */
[C---:B------:R-:W-:Y:S01]  /*27a0*/  IMAD R90, R0.reuse, UR23, RZ ;  /* 0x00000017005a7c24 */ /* 0x040fe2000f8e02ff */
[----:B------:R-:W0:Y:S01]  /*27b0*/  S2UR UR5, SR_CTAID.Y ;  /* 0x00000000000579c3 */ /* 0x000e220000002600 */
[----:B------:R-:W-:Y:S01]  /*27c0*/  IMAD R89, R0, UR6, RZ ;  /* 0x0000000600597c24 */ /* 0x000fe2000f8e02ff */
[----:B------:R-:W-:-:S04]  /*27d0*/  UISETP.NE.AND UP0, UPT, UR22, URZ, UPT ;  /* 0x000000ff1600728c */ /* 0x000fc8000bf05270 */
[----:B------:R-:W-:Y:S01]  /*27e0*/  SHF.R.S32.HI R88, RZ, 0x1f, R89 ;  /* 0x0000001fff587819 */ /* 0x000fe20000011459 */
[----:B--2---:R-:W-:-:S05]  /*27f0*/  IMAD R8, R90, R9, RZ ;  /* 0x000000095a087224 */ /* 0x004fca00078e02ff */
[----:B------:R-:W-:-:S04]  /*2800*/  LEA R8, R8, R115, 0x3 ;  /* 0x0000007308087211 */ /* 0x000fc800078e18ff */
[----:B------:R-:W-:-:S04]  /*2810*/  SHF.L.U32 R8, R8, 0x3, RZ ;  /* 0x0000000308087819 */ /* 0x000fc800000006ff */
[----:B------:R-:W-:-:S04]  /*2820*/  IADD3 R10, P2, PT, R89, R8, RZ ;  /* 0x00000008590a7210 */ /* 0x000fc80007f5e0ff */
[----:B------:R-:W-:Y:S02]  /*2830*/  LEA.HI.X.SX32 R11, R8, R88, 0x1, P2 ;  /* 0x00000058080b7211 */ /* 0x000fe400010f0eff */
[----:B------:R-:W-:-:S04]  /*2840*/  LEA R80, P2, R10, UR8, 0x1 ;  /* 0x000000080a507c11 */ /* 0x000fc8000f8408ff */
[----:B------:R-:W-:-:S06]  /*2850*/  LEA.HI.X R81, R10, UR9, R11, 0x1, P2 ;  /* 0x000000090a517c11 */ /* 0x000fcc00090f0c0b */
[----:B------:R-:W5:Y:S01]  /*2860*/  LDG.E.128 R80, desc[UR36][R80.64] ;  /* 0x0000002450507981 */ /* 0x000f62000c1e1d00 */
[----:B0-----:R-:W-:Y:S05]  /*2870*/  BRA.U UP0, `(.L_x_27) ;  /* 0x00000001006c7547 */ /* 0x001fea000b800000 */
[----:B------:R-:W-:-:S13]  /*2880*/  ISETP.NE.AND P3, PT, R2, RZ, PT ;  /* 0x000000ff0200720c */ /* 0x000fda0003f65270 */
[----:B------:R-:W-:Y:S01]  /*2890*/  VOTEU.ANY UP1, P3 ;  /* 0x0000000000ff7886 */ /* 0x000fe20001820100 */
[----:B------:R-:W-:-:S13]  /*28a0*/  PLOP3.LUT P2, PT, PT, PT, UP1, 0x80, 0x8 ;  /* 0x000000000008781c */ /* 0x000fda0003f4f018 */
[----:B------:R-:W2:Y:S01]  /*28b0*/  @P2 LDG.E.128 R8, desc[UR36][R116.64+0x10] ;  /* 0x0000102474082981 */ /* 0x000ea2000c1e1d00 */
[----:B------:R-:W-:Y:S01]  /*28c0*/  PLOP3.LUT P2, PT, PT, PT, UP1, 0x80, 0x8 ;  /* 0x000000000008781c */ /* 0x000fe20003f4f018 */
[----:B------:R-:W-:Y:S01]  /*28d0*/  UIMAD UR17, UR4, UR23, UR46 ;  /* 0x00000017041172a4 */ /* 0x000fe2000f8e022e */
[----:B-----5:R-:W-:Y:S01]  /*28e0*/  HADD2 R80, R80, R48 ;  /* 0x0000003050507230 */ /* 0x020fe20000000000 */
[----:B------:R-:W-:Y:S01]  /*28f0*/  PLOP3.LUT P3, PT, PT, PT, UP1, 0x80, 0x8 ;  /* 0x000000000008781c */ /* 0x000fe20003f6f018 */
[----:B------:R-:W-:Y:S01]  /*2900*/  HFMA2 R82, R82, 1, 1, R50 ;  /* 0x3c003c0052527831 */ /* 0x000fe20000000032 */
[----:B------:R-:W-:Y:S01]  /*2910*/  PLOP3.LUT P4, PT, PT, PT, UP1, 0x80, 0x8 ;  /* 0x000000000008781c */ /* 0x000fe20003f8f018 */
[----:B------:R-:W-:Y:S02]  /*2920*/  HADD2 R81, R81, R49 ;  /* 0x0000003151517230 */ /* 0x000fe40000000000 */
[----:B------:R-:W-:Y:S02]  /*2930*/  IMAD R86, R0, UR17, RZ ;  /* 0x0000001100567c24 */ /* 0x000fe4000f8e02ff */
[----:B------:R-:W-:-:S03]  /*2940*/  HADD2 R83, R83, R51 ;  /* 0x0000003353537230 */ /* 0x000fc60000000000 */
[----:B------:R-:W-:Y:S01]  /*2950*/  SHF.L.U32 R87, R86, 0x6, RZ ;  /* 0x0000000656577819 */ /* 0x000fe200000006ff */
[----:B--2---:R-:W-:Y:S02]  /*2960*/  @P2 HFMA2 R80, R80, R8, -RZ ;  /* 0x0000000850502231 */ /* 0x004fe400001000ff */
[----:B------:R-:W-:Y:S01]  /*2970*/  IMAD.SHL.U32 R8, R115, 0x8, RZ ;  /* 0x0000000873087824 */ /* 0x000fe200078e00ff */
[----:B------:R-:W-:Y:S01]  /*2980*/  PLOP3.LUT P2, PT, PT, PT, UP1, 0x80, 0x8 ;  /* 0x000000000008781c */ /* 0x000fe20003f4f018 */
[----:B------:R-:W-:Y:S02]  /*2990*/  @P3 HFMA2 R82, R82, R10, -RZ ;  /* 0x0000000a52523231 */ /* 0x000fe400001000ff */
[----:B------:R-:W-:Y:S01]  /*29a0*/  @P4 HMUL2 R81, R81, R9 ;  /* 0x0000000951514232 */ /* 0x000fe20000000000 */
[----:B------:R-:W-:Y:S02]  /*29b0*/  SHF.R.S32.HI R86, RZ, 0x1f, R8 ;  /* 0x0000001fff567819 */ /* 0x000fe40000011408 */
[----:B------:R-:W-:-:S04]  /*29c0*/  IADD3 R8, P5, PT, R87, R8, RZ ;  /* 0x0000000857087210 */ /* 0x000fc80007fbe0ff */
[----:B------:R-:W-:Y:S02]  /*29d0*/  LEA.HI.X.SX32 R87, R87, R86, 0x1, P5 ;  /* 0x0000005657577211 */ /* 0x000fe400028f0eff */
[----:B------:R-:W-:Y:S01]  /*29e0*/  LEA R86, P5, R8, UR8, 0x1 ;  /* 0x0000000808567c11 */ /* 0x000fe2000f8a08ff */
[----:B------:R-:W-:-:S03]  /*29f0*/  @P2 HMUL2 R83, R83, R11 ;  /* 0x0000000b53532232 */ /* 0x000fc60000000000 */
[----:B------:R-:W-:-:S05]  /*2a00*/  LEA.HI.X R87, R8, UR9, R87, 0x1, P5 ;  /* 0x0000000908577c11 */ /* 0x000fca000a8f0c57 */
[----:B------:R0:W-:Y:S04]  /*2a10*/  STG.E.128 desc[UR36][R86.64], R80 ;  /* 0x0000005056007986 */ /* 0x0001e8000c101d24 */
[----:B------:R0:W5:Y:S02]  /*2a20*/  LDG.E R9, desc[UR36][R84.64] ;  /* 0x0000002454097981 */ /* 0x000164000c1e1900 */
.L_x_27:
[----:B-----5:R-:W-:Y:S01]  /*2a30*/  IMAD R9, R90, R9, RZ ;  /* 0x000000095a097224 */ /* 0x020fe200078e02ff */
[C---:B------:R-:W-:Y:S01]  /*2a40*/  LEA R90, R0.reuse, R113, 0x1 ;  /* 0x00000071005a7211 */ /* 0x040fe200078e08ff */
[----:B------:R-:W-:-:S04]  /*2a50*/  IMAD R10, R0, UR5, RZ ;  /* 0x00000005000a7c24 */ /* 0x000fc8000f8e02ff */
[----:B------:R-:W-:Y:S01]  /*2a60*/  IMAD R8, R9, 0x8, R90 ;  /* 0x0000000809087824 */ /* 0x000fe200078e025a */
[----:B------:R-:W-:-:S04]  /*2a70*/  IADD3 R9, P3, PT, R10, R113, RZ ;  /* 0x000000710a097210 */ /* 0x000fc80007f7e0ff */
[----:B------:R-:W-:Y:S02]  /*2a80*/  SHF.L.U32 R8, R8, 0x3, RZ ;  /* 0x0000000308087819 */ /* 0x000fe400000006ff */
[----:B------:R-:W-:Y:S02]  /*2a90*/  LEA.HI.X.SX32 R10, R10, RZ, 0x1, P3 ;  /* 0x000000ff0a0a7211 */ /* 0x000fe400018f0eff */
[----:B------:R-:W-:Y:S02]  /*2aa0*/  IADD3 R89, P2, PT, R89, R8, RZ ;  /* 0x0000000859597210 */ /* 0x000fe40007f5e0ff */
[----:B-1----:R-:W-:Y:S02]  /*2ab0*/  LEA R104, P3, R9, UR10, 0x2 ;  /* 0x0000000a09687c11 */ /* 0x002fe4000f8610ff */
[----:B------:R-:W-:Y:S02]  /*2ac0*/  LEA.HI.X.SX32 R8, R8, R88, 0x1, P2 ;  /* 0x0000005808087211 */ /* 0x000fe400010f0eff */
[----:B0-----:R-:W-:-:S02]  /*2ad0*/  LEA R84, P2, R89, UR8, 0x1 ;  /* 0x0000000859547c11 */ /* 0x001fc4000f8408ff */
[----:B------:R-:W-:Y:S02]  /*2ae0*/  LEA.HI.X R105, R9, UR11, R10, 0x2, P3 ;  /* 0x0000000b09697c11 */ /* 0x000fe400098f140a */
[----:B------:R-:W-:-:S06]  /*2af0*/  LEA.HI.X R85, R89, UR9, R8, 0x1, P2 ;  /* 0x0000000959557c11 */ /* 0x000fcc00090f0c08 */
[----:B------:R-:W5:Y:S01]  /*2b00*/  LDG.E.128 R84, desc[UR36][R84.64] ;  /* 0x0000002454547981 */ /* 0x000f62000c1e1d00 */
[----:B------:R-:W-:Y:S05]  /*2b10*/  BRA.U UP0, `(.L_x_28) ;  /* 0x0000000100687547 */ /* 0x000fea000b800000 */
        /* <DEDUP_REMOVED lines=12> */
[----:B------:R-:W-:-:S02]  /*2be0*/  HADD2 R87, R87, R55 ;  /* 0x0000003757577230 */ /* 0x000fc40000000000 */
[----:B------:R-:W-:Y:S02]  /*2bf0*/  IMAD.SHL.U32 R89, R88, 0x40, RZ ;  /* 0x0000004058597824 */ /* 0x000fe400078e00ff */
[----:B--2---:R-:W-:Y:S01]  /*2c00*/  @P2 HFMA2 R84, R84, R8, -RZ ;  /* 0x0000000854542231 */ /* 0x004fe200001000ff */
[----:B------:R-:W-:Y:S01]  /*2c10*/  SHF.L.U32 R8, R90, 0x3, RZ ;  /* 0x000000035a087819 */ /* 0x000fe200000006ff */
[----:B------:R-:W-:Y:S01]  /*2c20*/  @P3 HFMA2 R86, R86, R10, -RZ ;  /* 0x0000000a56563231 */ /* 0x000fe200001000ff */
[----:B------:R-:W-:Y:S01]  /*2c30*/  PLOP3.LUT P2, PT, PT, PT, UP0, 0x80, 0x8 ;  /* 0x000000000008781c */ /* 0x000fe20003f4f008 */
[----:B------:R-:W-:Y:S01]  /*2c40*/  @P4 HMUL2 R85, R85, R9 ;  /* 0x0000000955554232 */ /* 0x000fe20000000000 */
[----:B------:R-:W-:Y:S02]  /*2c50*/  SHF.R.S32.HI R88, RZ, 0x1f, R8 ;  /* 0x0000001fff587819 */ /* 0x000fe40000011408 */
[----:B------:R-:W-:-:S04]  /*2c60*/  IADD3 R8, P5, PT, R89, R8, RZ ;  /* 0x0000000859087210 */ /* 0x000fc80007fbe0ff */
[----:B------:R-:W-:Y:S02]  /*2c70*/  LEA.HI.X.SX32 R89, R89, R88, 0x1, P5 ;  /* 0x0000005859597211 */ /* 0x000fe400028f0eff */
[----:B------:R-:W-:-:S03]  /*2c80*/  LEA R88, P5, R8, UR8, 0x1 ;  /* 0x0000000808587c11 */ /* 0x000fc6000f8a08ff */
[----:B------:R-:W-:Y:S01]  /*2c90*/  @P2 HMUL2 R87, R87, R11 ;  /* 0x0000000b57572232 */ /* 0x000fe20000000000 */
[----:B------:R-:W-:-:S05]  /*2ca0*/  LEA.HI.X R89, R8, UR9, R89, 0x1, P5 ;  /* 0x0000000908597c11 */ /* 0x000fca000a8f0c59 */
[----:B------:R0:W-:Y:S04]  /*2cb0*/  STG.E.128 desc[UR36][R88.64], R84 ;  /* 0x0000005458007986 */ /* 0x0001e8000c101d24 */
.L_x_28:
[----:B------:R-:W2:Y:S01]  /*2cc0*/  LDG.E R11, desc[UR36][R104.64] ;  /* 0x00000024680b7981 */ /* 0x000ea2000c1e1900 */
[C---:B------:R-:W-:Y:S01]  /*2cd0*/  IMAD R106, R0.reuse, UR23, RZ ;  /* 0x00000017006a7c24 */ /* 0x040fe2000f8e02ff */
[C---:B------:R-:W-:Y:S01]  /*2ce0*/  LEA R118, R0.reuse, R115, 0x1 ;  /* 0x0000007300767211 */ /* 0x040fe200078e08ff */
[----:B------:R-:W-:Y:S01]  /*2cf0*/  IMAD R107, R0, UR6, RZ ;  /* 0x00000006006b7c24 */ /* 0x000fe2000f8e02ff */
[----:B------:R-:W-:-:S04]  /*2d00*/  UISETP.NE.AND UP0, UPT, UR22, URZ, UPT ;  /* 0x000000ff1600728c */ /* 0x000fc8000bf05270 */
[----:B------:R-:W-:Y:S01]  /*2d10*/  SHF.R.S32.HI R114, RZ, 0x1f, R107 ;  /* 0x0000001fff727819 */ /* 0x000fe2000001146b */
[----:B--2---:R-:W-:-:S05]  /*2d20*/  IMAD R9, R106, R11, RZ ;  /* 0x0000000b6a097224 */ /* 0x004fca00078e02ff */
[----:B------:R-:W-:-:S05]  /*2d30*/  LEA R8, R9, R118, 0x3 ;  /* 0x0000007609087211 */ /* 0x000fca00078e18ff */
[----:B------:R-:W-:-:S05]  /*2d40*/  IMAD.SHL.U32 R8, R8, 0x8, RZ ;  /* 0x0000000808087824 */ /* 0x000fca00078e00ff */
[----:B------:R-:W-:-:S04]  /*2d50*/  IADD3 R9, P2, PT, R107, R8, RZ ;  /* 0x000000086b097210 */ /* 0x000fc80007f5e0ff */
[----:B------:R-:W-:Y:S02]  /*2d60*/  LEA.HI.X.SX32 R8, R8, R114, 0x1, P2 ;  /* 0x0000007208087211 */ /* 0x000fe400010f0eff */
[----:B0-----:R-:W-:-:S04]  /*2d70*/  LEA R88, P2, R9, UR8, 0x1 ;  /* 0x0000000809587c11 */ /* 0x001fc8000f8408ff */
        /* <DEDUP_REMOVED lines=14> */
[----:B------:R-:W-:Y:S01]  /*2e60*/  IMAD R119, R0, UR4, RZ ;  /* 0x0000000400777c24 */ /* 0x000fe2000f8e02ff */
[----:B------:R-:W-:Y:S01]  /*2e70*/  SHF.L.U32 R118, R118, 0x3, RZ ;  /* 0x0000000376767819 */ /* 0x000fe200000006ff */
[----:B------:R-:W-:-:S03]  /*2e80*/  HADD2 R91, R91, R59 ;  /* 0x0000003b5b5b7230 */ /* 0x000fc60000000000 */
[----:B------:R-:W-:Y:S02]  /*2e90*/  SHF.L.U32 R120, R119, 0x6, RZ ;  /* 0x0000000677787819 */ /* 0x000fe400000006ff */
[----:B------:R-:W-:Y:S02]  /*2ea0*/  SHF.R.S32.HI R119, RZ, 0x1f, R118 ;  /* 0x0000001fff777819 */ /* 0x000fe40000011476 */
[----:B------:R-:W-:-:S04]  /*2eb0*/  IADD3 R118, P5, PT, R120, R118, RZ ;  /* 0x0000007678767210 */ /* 0x000fc80007fbe0ff */
[----:B------:R-:W-:Y:S01]  /*2ec0*/  LEA.HI.X.SX32 R119, R120, R119, 0x1, P5 ;  /* 0x0000007778777211 */ /* 0x000fe200028f0eff */
[----:B--2---:R-:W-:Y:S01]  /*2ed0*/  @P2 HFMA2 R88, R88, R8, -RZ ;  /* 0x0000000858582231 */ /* 0x004fe200001000ff */
[----:B------:R-:W-:Y:S01]  /*2ee0*/  PLOP3.LUT P2, PT, PT, PT, UP1, 0x80, 0x8 ;  /* 0x000000000008781c */ /* 0x000fe20003f4f018 */
[----:B------:R-:W-:Y:S01]  /*2ef0*/  @P3 HMUL2 R89, R89, R9 ;  /* 0x0000000959593232 */ /* 0x000fe20000000000 */
[----:B------:R-:W-:Y:S01]  /*2f00*/  LEA R8, P3, R118, UR8, 0x1 ;  /* 0x0000000876087c11 */ /* 0x000fe2000f8608ff */
[----:B------:R-:W-:-:S03]  /*2f10*/  @P4 HFMA2 R90, R90, R10, -RZ ;  /* 0x0000000a5a5a4231 */ /* 0x000fc600001000ff */
[----:B------:R-:W-:-:S07]  /*2f20*/  LEA.HI.X R9, R118, UR9, R119, 0x1, P3 ;  /* 0x0000000976097c11 */ /* 0x000fce00098f0c77 */
[----:B------:R-:W-:-:S05]  /*2f30*/  @P2 HMUL2 R91, R91, R11 ;  /* 0x0000000b5b5b2232 */ /* 0x000fca0000000000 */
[----:B------:R0:W-:Y:S04]  /*2f40*/  STG.E.128 desc[UR36][R8.64], R88 ;  /* 0x0000005808007986 */ /* 0x0001e8000c101d24 */
[----:B------:R0:W5:Y:S02]  /*2f50*/  LDG.E R11, desc[UR36][R104.64] ;  /* 0x00000024680b7981 */ /* 0x000164000c1e1900 */
.L_x_29:
[----:B------:R-:W-:Y:S02]  /*2f60*/  IMAD R118, R0, 0x4, R113 ;  /* 0x0000000400767824 */ /* 0x000fe400078e0271 */
[----:B-----5:R-:W-:-:S03]  /*2f70*/  IMAD R11, R106, R11, RZ ;  /* 0x0000000b6a0b7224 */ /* 0x020fc600078e02ff */
[----:B------:R-:W-:-:S04]  /*2f80*/  SHF.L.U32 R118, R118, 0x3, RZ ;  /* 0x0000000376767819 */ /* 0x000fc800000006ff */
[----:B------:R-:W-:-:S04]  /*2f90*/  LEA R11, R11, R118, 0x6 ;  /* 0x000000760b0b7211 */ /* 0x000fc800078e30ff */
        /* <DEDUP_REMOVED lines=11> */
[----:B-----5:R-:W-:Y:S01]  /*3050*/  HFMA2 R8, R8, 1, 1, R60 ;  /* 0x3c003c0008087831 */ /* 0x020fe2000000003c */
[----:B------:R-:W-:Y:S01]  /*3060*/  UIMAD UR5, UR5, UR23, UR46 ;  /* 0x00000017050572a4 */ /* 0x000fe2000f8e022e */
[----:B------:R-:W-:Y:S01]  /*3070*/  PLOP3.LUT P3, PT, PT, PT, UP0, 0x80, 0x8 ;  /* 0x000000000008781c */ /* 0x000fe20003f6f008 */
[----:B------:R-:W-:Y:S01]  /*3080*/  HFMA2 R10, R10, 1, 1, R62 ;  /* 0x3c003c000a0a7831 */ /* 0x000fe2000000003e */
[----:B------:R-:W-:Y:S01]  /*3090*/  PLOP3.LUT P4, PT, PT, PT, UP0, 0x80, 0x8 ;  /* 0x000000000008781c */ /* 0x000fe20003f8f008 */
[----:B------:R-:W-:Y:S02]  /*30a0*/  HADD2 R9, R9, R61 ;  /* 0x0000003d09097230 */ /* 0x000fe40000000000 */
[----:B------:R-:W-:Y:S02]  /*30b0*/  IMAD R114, R0, UR5, RZ ;  /* 0x0000000500727c24 */ /* 0x000fe4000f8e02ff */
[----:B------:R-:W-:-:S02]  /*30c0*/  HADD2 R11, R11, R63 ;  /* 0x0000003f0b0b7230 */ /* 0x000fc40000000000 */
[----:B------:R-:W-:Y:S01]  /*30d0*/  IMAD.SHL.U32 R119, R114, 0x40, RZ ;  /* 0x0000004072777824 */ /* 0x000fe200078e00ff */
[----:B------:R-:W-:-:S04]  /*30e0*/  SHF.R.S32.HI R114, RZ, 0x1f, R118 ;  /* 0x0000001fff727819 */ /* 0x000fc80000011476 */
[----:B------:R-:W-:-:S04]  /*30f0*/  IADD3 R118, P5, PT, R119, R118, RZ ;  /* 0x0000007677767210 */ /* 0x000fc80007fbe0ff */
[----:B------:R-:W-:Y:S01]  /*3100*/  LEA.HI.X.SX32 R119, R119, R114, 0x1, P5 ;  /* 0x0000007277777211 */ /* 0x000fe200028f0eff */
[----:B--2---:R-:W-:Y:S01]  /*3110*/  @P2 HMUL2 R8, R8, R104 ;  /* 0x0000006808082232 */ /* 0x004fe20000000000 */
[----:B------:R-:W-:Y:S01]  /*3120*/  PLOP3.LUT P2, PT, PT, PT, UP0, 0x80, 0x8 ;  /* 0x000000000008781c */ /* 0x000fe20003f4f008 */
[----:B------:R-:W-:Y:S01]  /*3130*/  @P3 HMUL2 R9, R9, R105 ;  /* 0x0000006909093232 */ /* 0x000fe20000000000 */
[----:B------:R-:W-:Y:S01]  /*3140*/  LEA R104, P3, R118, UR8, 0x1 ;  /* 0x0000000876687c11 */ /* 0x000fe2000f8608ff */
[----:B------:R-:W-:-:S03]  /*3150*/  @P4 HFMA2 R10, R10, R106, -RZ ;  /* 0x0000006a0a0a4231 */ /* 0x000fc600001000ff */
[----:B------:R-:W-:-:S07]  /*3160*/  LEA.HI.X R105, R118, UR9, R119, 0x1, P3 ;  /* 0x0000000976697c11 */ /* 0x000fce00098f0c77 */
[----:B------:R-:W-:-:S05]  /*3170*/  @P2 HMUL2 R11, R11, R107 ;  /* 0x0000006b0b0b2232 */ /* 0x000fca0000000000 */
[----:B------:R0:W-:Y:S02]  /*3180*/  STG.E.128 desc[UR36][R104.64], R8 ;  /* 0x0000000868007986 */ /* 0x0001e4000c101d24 */
.L_x_26:
[----:B------:R-:W-:Y:S05]  /*3190*/  BSYNC.RECONVERGENT B1 ;  /* 0x0000000000017941 */ /* 0x000fea0003800200 */
.L_x_25:
[----:B------:R-:W-:Y:S01]  /*31a0*/  BSSY.RECONVERGENT B1, `(.L_x_30) ;  /* 0x0000031000017945 */ /* 0x000fe20003800200 */
[----:B------:R-:W-:-:S03]  /*31b0*/  LEA R115, R0, R115, 0x2 ;  /* 0x0000007300737211 */ /* 0x000fc600078e10ff */
[----:B------:R-:W-:Y:S05]  /*31c0*/  @P1 BRA `(.L_x_31) ;  /* 0x0000000000b81947 */ /* 0x000fea0003800000 */
[----:B------:R-:W2:Y:S02]  /*31d0*/  S2UR UR4, SR_CTAID.Y ;  /* 0x00000000000479c3 */ /* 0x000ea40000002600 */
[----:B--2---:R-:W-:-:S05]  /*31e0*/  IMAD R92, R0, UR4, RZ ;  /* 0x00000004005c7c24 */ /* 0x004fca000f8e02ff */
[----:B------:R-:W-:-:S04]  /*31f0*/  IADD3 R93, P2, PT, R92, R113, RZ ;  /* 0x000000715c5d7210 */ /* 0x000fc80007f5e0ff */
[----:B------:R-:W-:Y:S02]  /*3200*/  LEA.HI.X.SX32 R92, R92, RZ, 0x1, P2 ;  /* 0x000000ff5c5c7211 */ /* 0x000fe400010f0eff */
[----:B------:R-:W-:-:S04]  /*3210*/  LEA R94, P2, R93, UR10, 0x2 ;  /* 0x0000000a5d5e7c11 */ /* 0x000fc8000f8410ff */
[----:B------:R-:W-:-:S05]  /*3220*/  LEA.HI.X R95, R93, UR11, R92, 0x2, P2 ;  /* 0x0000000b5d5f7c11 */ /* 0x000fca00090f145c */
[----:B------:R-:W2:Y:S01]  /*3230*/  LDG.E R94, desc[UR36][R94.64] ;  /* 0x000000245e5e7981 */ /* 0x000ea2000c1e1900 */
[C---:B------:R-:W-:Y:S02]  /*3240*/  IMAD R93, R0.reuse, UR23, RZ ;  /* 0x00000017005d7c24 */ /* 0x040fe4000f8e02ff */
[----:B01----:R-:W-:Y:S02]  /*3250*/  IMAD R105, R0, UR6, RZ ;  /* 0x0000000600697c24 */ /* 0x003fe4000f8e02ff */
[----:B--2---:R-:W-:-:S05]  /*3260*/  IMAD R92, R93, R94, RZ ;  /* 0x0000005e5d5c7224 */ /* 0x004fca00078e02ff */
[----:B------:R-:W-:-:S05]  /*3270*/  LEA R92, R92, R115, 0x3 ;  /* 0x000000735c5c7211 */ /* 0x000fca00078e18ff */
[----:B------:R-:W-:-:S05]  /*3280*/  IMAD.SHL.U32 R92, R92, 0x8, RZ ;  /* 0x000000085c5c7824 */ /* 0x000fca00078e00ff */
[----:B------:R-:W-:Y:S02]  /*3290*/  SHF.R.S32.HI R93, RZ, 0x1f, R92 ;  /* 0x0000001fff5d7819 */ /* 0x000fe4000001145c */
        /* <DEDUP_REMOVED lines=12> */
[----:B------:R-:W-:Y:S01]  /*3360*/  UIMAD UR4, UR4, UR23, UR46 ;  /* 0x00000017040472a4 */ /* 0x000fe2000f8e022e */
[----:B-----5:R-:W-:Y:S01]  /*3370*/  HFMA2 R92, R92, 1, 1, R64 ;  /* 0x3c003c005c5c7831 */ /* 0x020fe20000000040 */
[----:B------:R-:W-:Y:S01]  /*3380*/  PLOP3.LUT P3, PT, PT, PT, UP0, 0x80, 0x8 ;  /* 0x000000000008781c */ /* 0x000fe20003f6f008 */
[----:B------:R-:W-:Y:S01]  /*3390*/  HFMA2 R94, R94, 1, 1, R66 ;  /* 0x3c003c005e5e7831 */ /* 0x000fe20000000042 */
[----:B------:R-:W-:Y:S01]  /*33a0*/  PLOP3.LUT P4, PT, PT, PT, UP0, 0x80, 0x8 ;  /* 0x000000000008781c */ /* 0x000fe20003f8f008 */
[----:B------:R-:W-:Y:S02]  /*33b0*/  HADD2 R93, R93, R65 ;  /* 0x000000415d5d7230 */ /* 0x000fe40000000000 */
[----:B------:R-:W-:Y:S02]  /*33c0*/  IMAD R114, R0, UR4, RZ ;  /* 0x0000000400727c24 */ /* 0x000fe4000f8e02ff */
[----:B------:R-:W-:-:S03]  /*33d0*/  HADD2 R95, R95, R67 ;  /* 0x000000435f5f7230 */ /* 0x000fc60000000000 */
[----:B------:R-:W-:Y:S02]  /*33e0*/  SHF.L.U32 R119, R114, 0x6, RZ ;  /* 0x0000000672777819 */ /* 0x000fe400000006ff */
[----:B------:R-:W-:-:S04]  /*33f0*/  SHF.L.U32 R114, R115, 0x3, RZ ;  /* 0x0000000373727819 */ /* 0x000fc800000006ff */
[----:B------:R-:W-:Y:S02]  /*3400*/  SHF.R.S32.HI R118, RZ, 0x1f, R114 ;  /* 0x0000001fff767819 */ /* 0x000fe40000011472 */
        /* <DEDUP_REMOVED lines=10> */
.L_x_31:
[----:B------:R-:W-:Y:S05]  /*34b0*/  BSYNC.RECONVERGENT B1 ;  /* 0x0000000000017941 */ /* 0x000fea0003800200 */
.L_x_30:
[----:B------:R-:W-:Y:S04]  /*34c0*/  BSSY.RECONVERGENT B1, `(.L_x_32) ;  /* 0x000005f000017945 */ /* 0x000fe80003800200 */
[----:B------:R-:W-:Y:S05]  /*34d0*/  @P1 BRA `(.L_x_33) ;  /* 0x0000000400741947 */ /* 0x000fea0003800000 */
[----:B------:R-:W3:Y:S02]  /*34e0*/  S2UR UR4, SR_CTAID.Y ;  /* 0x00000000000479c3 */ /* 0x000ee40000002600 */
[----:B---3--:R-:W-:-:S05]  /*34f0*/  IMAD R96, R0, UR4, RZ ;  /* 0x0000000400607c24 */ /* 0x008fca000f8e02ff */
[----:B------:R-:W-:-:S04]  /*3500*/  IADD3 R97, P2, PT, R96, R113, RZ ;  /* 0x0000007160617210 */ /* 0x000fc80007f5e0ff */
[----:B------:R-:W-:Y:S02]  /*3510*/  LEA.HI.X.SX32 R98, R96, RZ, 0x1, P2 ;  /* 0x000000ff60627211 */ /* 0x000fe400010f0eff */
[----:B------:R-:W-:-:S04]  /*3520*/  LEA R96, P2, R97, UR10, 0x2 ;  /* 0x0000000a61607c11 */ /* 0x000fc8000f8410ff */
[----:B------:R-:W-:-:S05]  /*3530*/  LEA.HI.X R97, R97, UR11, R98, 0x2, P2 ;  /* 0x0000000b61617c11 */ /* 0x000fca00090f1462 */
[----:B------:R-:W3:Y:S01]  /*3540*/  LDG.E R96, desc[UR36][R96.64] ;  /* 0x0000002460607981 */ /* 0x000ee2000c1e1900 */
[C---:B------:R-:W-:Y:S01]  /*3550*/  IMAD R99, R0.reuse, UR23, RZ ;  /* 0x0000001700637c24 */ /* 0x040fe2000f8e02ff */
[----:B------:R-:W4:Y:S01]  /*3560*/  S2UR UR5, SR_CTAID.Y ;  /* 0x00000000000579c3 */ /* 0x000f220000002600 */
[----:B------:R-:W-:Y:S01]  /*3570*/  IMAD.IADD R115, R115, 0x1, R0 ;  /* 0x0000000173737824 */ /* 0x000fe200078e0200 */
[----:B------:R-:W-:Y:S01]  /*3580*/  UISETP.NE.AND UP0, UPT, UR22, URZ, UPT ;  /* 0x000000ff1600728c */ /* 0x000fe2000bf05270 */
[C---:B------:R-:W-:Y:S02]  /*3590*/  IMAD R100, R0.reuse, UR6, RZ ;  /* 0x0000000600647c24 */ /* 0x040fe4000f8e02ff */
[----:B----4-:R-:W-:-:S05]  /*35a0*/  IMAD R102, R0, UR5, RZ ;  /* 0x0000000500667c24 */ /* 0x010fca000f8e02ff */
[----:B------:R-:W-:-:S04]  /*35b0*/  IADD3 R113, P3, PT, R102, R113, RZ ;  /* 0x0000007166717210 */ /* 0x000fc80007f7e0ff */
[----:B------:R-:W-:Y:S02]  /*35c0*/  LEA.HI.X.SX32 R102, R102, RZ, 0x1, P3 ;  /* 0x000000ff66667211 */ /* 0x000fe400018f0eff */
[----:B012---:R-:W-:-:S04]  /*35d0*/  LEA R104, P3, R113, UR10, 0x2 ;  /* 0x0000000a71687c11 */ /* 0x007fc8000f8610ff */
[----:B------:R-:W-:Y:S01]  /*35e0*/  LEA.HI.X R105, R113, UR11, R102, 0x2, P3 ;  /* 0x0000000b71697c11 */ /* 0x000fe200098f1466 */
[----:B---3--:R-:W-:-:S05]  /*35f0*/  IMAD R98, R99, R96, RZ ;  /* 0x0000006063627224 */ /* 0x008fca00078e02ff */
[----:B------:R-:W-:-:S04]  /*3600*/  LEA R98, R98, R115, 0x3 ;  /* 0x0000007362627211 */ /* 0x000fc800078e18ff */
[----:B------:R-:W-:-:S04]  /*3610*/  SHF.L.U32 R98, R98, 0x3, RZ ;  /* 0x0000000362627819 */ /* 0x000fc800000006ff */
[----:B------:R-:W-:Y:S02]  /*3620*/  SHF.R.S32.HI R99, RZ, 0x1f, R98 ;  /* 0x0000001fff637819 */ /* 0x000fe40000011462 */
[----:B------:R-:W-:-:S04]  /*3630*/  IADD3 R98, P2, PT, R100, R98, RZ ;  /* 0x0000006264627210 */ /* 0x000fc80007f5e0ff */
[----:B------:R-:W-:Y:S02]  /*3640*/  LEA.HI.X.SX32 R99, R100, R99, 0x1, P2 ;  /* 0x0000006364637211 */ /* 0x000fe400010f0eff */
[----:B------:R-:W-:-:S04]  /*3650*/  LEA R96, P2, R98, UR8, 0x1 ;  /* 0x0000000862607c11 */ /* 0x000fc8000f8408ff */
        /* <DEDUP_REMOVED lines=15> */
[----:B------:R-:W-:-:S03]  /*3750*/  HADD2 R99, R99, R71 ;  /* 0x0000004763637230 */ /* 0x000fc60000000000 */
[----:B------:R-:W-:Y:S01]  /*3760*/  SHF.L.U32 R107, R106, 0x6, RZ ;  /* 0x000000066a6b7819 */ /* 0x000fe200000006ff */
[----:B--2---:R-:W-:Y:S02]  /*3770*/  @P2 HMUL2 R96, R96, R100 ;  /* 0x0000006460602232 */ /* 0x004fe40000000000 */
        /* <DEDUP_REMOVED lines=11> */
.L_x_34:
[----:B------:R-:W2:Y:S01]  /*3830*/  LDG.E R104, desc[UR36][R104.64] ;  /* 0x0000002468687981 */ /* 0x000ea2000c1e1900 */
[----:B------:R-:W-:Y:S01]  /*3840*/  IADD3 R113, PT, PT, R115, R0, RZ ;  /* 0x0000000073717210 */ /* 0x000fe20007ffe0ff */
[C---:B------:R-:W-:Y:S02]  /*3850*/  IMAD R101, R0.reuse, UR23, RZ ;  /* 0x0000001700657c24 */ /* 0x040fe4000f8e02ff */
[----:B------:R-:W-:Y:S02]  /*3860*/  IMAD R103, R0, UR6, RZ ;  /* 0x0000000600677c24 */ /* 0x000fe4000f8e02ff */
[----:B------:R-:W-:Y:S02]  /*3870*/  IMAD.SHL.U32 R113, R113, 0x8, RZ ;  /* 0x0000000871717824 */ /* 0x000fe400078e00ff */
[----:B--2---:R-:W-:-:S05]  /*3880*/  IMAD R100, R101, R104, RZ ;  /* 0x0000006865647224 */ /* 0x004fca00078e02ff */
[----:B------:R-:W-:-:S04]  /*3890*/  LEA R100, R100, R113, 0x6 ;  /* 0x0000007164647211 */ /* 0x000fc800078e30ff */
        /* <DEDUP_REMOVED lines=11> */
[----:B0-----:R-:W2:Y:S01]  /*3950*/  @P2 LDG.E.128 R104, desc[UR36][R116.64+0x70] ;  /* 0x0000702474682981 */ /* 0x001ea2000c1e1d00 */
        /* <DEDUP_REMOVED lines=10> */
[----:B--2---:R-:W-:Y:S01]  /*3a00*/  @P3 HFMA2 R100, R100, R104, -RZ ;  /* 0x0000006864643231 */ /* 0x004fe200001000ff */
[----:B------:R-:W-:Y:S01]  /*3a10*/  PLOP3.LUT P3, PT, PT, PT, UP0, 0x80, 0x8 ;  /* 0x000000000008781c */ /* 0x000fe20003f6f008 */
[----:B------:R-:W-:Y:S01]  /*3a20*/  @P2 HMUL2 R101, R101, R105 ;  /* 0x0000006965652232 */ /* 0x000fe20000000000 */
[----:B------:R-:W-:Y:S01]  /*3a30*/  SHF.R.S32.HI R104, RZ, 0x1f, R113 ;  /* 0x0000001fff687819 */ /* 0x000fe20000011471 */
[----:B------:R-:W-:Y:S01]  /*3a40*/  @P4 HFMA2 R103, R103, R107, -RZ ;  /* 0x0000006b67674231 */ /* 0x000fe200001000ff */
[----:B------:R-:W-:-:S04]  /*3a50*/  IADD3 R113, P5, PT, R114, R113, RZ ;  /* 0x0000007172717210 */ /* 0x000fc80007fbe0ff */
[----:B------:R-:W-:Y:S02]  /*3a60*/  LEA.HI.X.SX32 R114, R114, R104, 0x1, P5 ;  /* 0x0000006872727211 */ /* 0x000fe400028f0eff */
[----:B------:R-:W-:-:S03]  /*3a70*/  LEA R104, P2, R113, UR8, 0x1 ;  /* 0x0000000871687c11 */ /* 0x000fc6000f8408ff */
[----:B------:R-:W-:Y:S01]  /*3a80*/  @P3 HMUL2 R102, R102, R106 ;  /* 0x0000006a66663232 */ /* 0x000fe20000000000 */
[----:B------:R-:W-:-:S05]  /*3a90*/  LEA.HI.X R105, R113, UR9, R114, 0x1, P2 ;  /* 0x0000000971697c11 */ /* 0x000fca00090f0c72 */
[----:B------:R3:W-:Y:S04]  /*3aa0*/  STG.E.128 desc[UR36][R104.64], R100 ;  /* 0x0000006468007986 */ /* 0x0007e8000c101d24 */
.L_x_33:
[----:B------:R-:W-:Y:S05]  /*3ab0*/  BSYNC.RECONVERGENT B1 ;  /* 0x0000000000017941 */ /* 0x000fea0003800200 */
.L_x_32:
[----:B------:R-:W-:Y:S04]  /*3ac0*/  BSSY.RECONVERGENT B1, `(.L_x_35) ;  /* 0x0000043000017945 */ /* 0x000fe80003800200 */
[----:B------:R-:W-:Y:S05]  /*3ad0*/  @P1 BRA `(.L_x_36) ;  /* 0x0000000400041947 */ /* 0x000fea0003800000 */
[----:B------:R-:W-:Y:S01]  /*3ae0*/  ISETP.NE.U32.AND P1, PT, RZ, UR12, PT ;  /* 0x0000000cff007c0c */ /* 0x000fe2000bf25070 */
[----:B------:R-:W-:-:S03]  /*3af0*/  UISETP.NE.U32.AND UP0, UPT, UR14, URZ, UPT ;  /* 0x000000ff0e00728c */ /* 0x000fc6000bf05070 */
[----:B------:R-:W-:Y:S01]  /*3b00*/  ISETP.NE.AND.EX P1, PT, RZ, UR13, PT, P1 ;  /* 0x0000000dff007c0c */ /* 0x000fe2000bf25310 */
[----:B------:R-:W-:-:S06]  /*3b10*/  UISETP.NE.AND.EX UP0, UPT, UR15, URZ, UPT, UP0 ;  /* 0x000000ff0f00728c */ /* 0x000fcc000bf05300 */
[----:B------:R-:W-:-:S05]  /*3b20*/  PLOP3.LUT P3, PT, PT, PT, UP0, 0x80, 0x8 ;  /* 0x000000000008781c */ /* 0x000fca0003f6f008 */
[----:B------:R-:W4:Y:S01]  /*3b30*/  @UP0 LDCU.64 UR4, c[0x0][0x448] ;  /* 0x00008900ff0407ac */ /* 0x000f220008000a00 */
[----:B0-----:R-:W0:Y:S01]  /*3b40*/  @P1 LDC.64 R106, c[0x0][0x438] ;  /* 0x00010e00ff6a1b82 */ /* 0x001e220000000a00 */
[----:B----4-:R-:W-:-:S06]  /*3b50*/  @UP0 UIMAD.WIDE.U32 UR4, UR46, 0x2, UR4 ;  /* 0x000000022e0408a5 */ /* 0x010fcc000f8e0004 */
[----:B-123--:R-:W-:Y:S01]  /*3b60*/  IMAD.U32 R104, RZ, RZ, UR4 ;  /* 0x00000004ff687e24 */ /* 0x00efe2000f8e00ff */
[----:B------:R-:W-:Y:S01]  /*3b70*/  MOV R105, UR5 ;  /* 0x0000000500697c02 */ /* 0x000fe20008000f00 */
[----:B0-----:R-:W-:-:S03]  /*3b80*/  @P1 IMAD.WIDE R106, R109, 0x2, R106 ;  /* 0x000000026d6a1825 */ /* 0x001fc600078e026a */
[----:B------:R-:W0:Y:S01]  /*3b90*/  @UP0 LDCU UR4, c[0x0][0x408] ;  /* 0x00008100ff0407ac */ /* 0x000e220008000800 */
[----:B------:R1:W2:Y:S01]  /*3ba0*/  @P3 LDG.E.U16 R104, desc[UR36][R104.64] ;  /* 0x0000002468683981 */ /* 0x0002a2000c1e1500 */
[----:B------:R-:W0:Y:S03]  /*3bb0*/  @UP0 LDCU UR5, c[0x0][0x430] ;  /* 0x00008600ff0507ac */ /* 0x000e260008000800 */
[----:B------:R3:W4:Y:S01]  /*3bc0*/  @P1 LDG.E.U16 R106, desc[UR36][R106.64] ;  /* 0x000000246a6a1981 */ /* 0x000722000c1e1500 */
[----:B-1---5:R-:W-:-:S04]  /*3bd0*/  HMUL2 R105, R12, R76 ;  /* 0x0000004c0c697232 */ /* 0x022fc80000000000 */
[----:B------:R-:W-:-:S04]  /*3be0*/  HFMA2 R105, R16, R80, R105 ;  /* 0x0000005010697231 */ /* 0x000fc80000000069 */
[----:B------:R-:W-:Y:S02]  /*3bf0*/  HFMA2 R105, R20, R84, R105 ;  /* 0x0000005414697231 */ /* 0x000fe40000000069 */
[----:B---3--:R-:W-:Y:S02]  /*3c00*/  HFMA2 R107, R13, R77, -RZ ;  /* 0x0000004d0d6b7231 */ /* 0x008fe400001000ff */
[----:B------:R-:W-:Y:S02]  /*3c10*/  HFMA2 R105, R24, R88, R105 ;  /* 0x0000005818697231 */ /* 0x000fe40000000069 */
[----:B------:R-:W-:Y:S02]  /*3c20*/  HFMA2 R107, R17, R81, R107 ;  /* 0x00000051116b7231 */ /* 0x000fe4000000006b */
[----:B------:R-:W-:Y:S02]  /*3c30*/  HFMA2 R105, R28, R8, R105 ;  /* 0x000000081c697231 */ /* 0x000fe40000000069 */
[----:B------:R-:W-:-:S02]  /*3c40*/  HFMA2 R107, R21, R85, R107 ;  /* 0x00000055156b7231 */ /* 0x000fc4000000006b */
[----:B------:R-:W-:Y:S02]  /*3c50*/  HFMA2 R105, R32, R92, R105 ;  /* 0x0000005c20697231 */ /* 0x000fe40000000069 */
[----:B------:R-:W-:-:S04]  /*3c60*/  HFMA2 R107, R25, R89, R107 ;  /* 0x00000059196b7231 */ /* 0x000fc8000000006b */
[----:B------:R-:W-:Y:S02]  /*3c70*/  HFMA2 R107, R29, R9, R107 ;  /* 0x000000091d6b7231 */ /* 0x000fe4000000006b */
[----:B------:R-:W-:Y:S02]  /*3c80*/  HFMA2 R105, R36, R96, R105 ;  /* 0x0000006024697231 */ /* 0x000fe40000000069 */
[----:B------:R-:W-:-:S04]  /*3c90*/  HFMA2 R107, R33, R93, R107 ;  /* 0x0000005d216b7231 */ /* 0x000fc8000000006b */
[----:B------:R-:W-:Y:S02]  /*3ca0*/  HFMA2 R107, R37, R97, R107 ;  /* 0x00000061256b7231 */ /* 0x000fe4000000006b */
[----:B------:R-:W-:Y:S02]  /*3cb0*/  HFMA2 R105, R40, R100, R105 ;  /* 0x0000006428697231 */ /* 0x000fe40000000069 */
[----:B------:R-:W-:Y:S02]  /*3cc0*/  HFMA2 R113, R41, R101, R107 ;  /* 0x0000006529717231 */ /* 0x000fe4000000006b */
[----:B------:R-:W-:Y:S02]  /*3cd0*/  HMUL2 R107, R14, R78 ;  /* 0x0000004e0e6b7232 */ /* 0x000fe40000000000 */
[----:B------:R-:W-:Y:S02]  /*3ce0*/  HADD2 R105, R105, R113 ;  /* 0x0000007169697230 */ /* 0x000fe40000000000 */
[----:B------:R-:W-:-:S02]  /*3cf0*/  HFMA2 R113, R18, R82, R107 ;  /* 0x0000005212717231 */ /* 0x000fc4000000006b */
[----:B------:R-:W-:-:S04]  /*3d00*/  HMUL2 R107, R15, R79 ;  /* 0x0000004f0f6b7232 */ /* 0x000fc80000000000 */
[----:B------:R-:W-:-:S04]  /*3d10*/  HFMA2 R107, R19, R83, R107 ;  /* 0x00000053136b7231 */ /* 0x000fc8000000006b */
[----:B------:R-:W-:-:S04]  /*3d20*/  HFMA2 R107, R23, R87, R107 ;  /* 0x00000057176b7231 */ /* 0x000fc8000000006b */
[----:B------:R-:W-:Y:S02]  /*3d30*/  HFMA2 R107, R27, R91, R107 ;  /* 0x0000005b1b6b7231 */ /* 0x000fe4000000006b */
[----:B------:R-:W-:Y:S02]  /*3d40*/  HFMA2 R113, R22, R86, R113 ;  /* 0x0000005616717231 */ /* 0x000fe40000000071 */
[----:B------:R-:W-:Y:S02]  /*3d50*/  HFMA2 R107, R31, R11, R107 ;  /* 0x0000000b1f6b7231 */ /* 0x000fe4000000006b */
[----:B------:R-:W-:-:S04]  /*3d60*/  HFMA2 R113, R26, R90, R113 ;  /* 0x0000005a1a717231 */ /* 0x000fc80000000071 */
[----:B------:R-:W-:Y:S02]  /*3d70*/  HFMA2 R113, R30, R10, R113 ;  /* 0x0000000a1e717231 */ /* 0x000fe40000000071 */
[----:B------:R-:W-:Y:S02]  /*3d80*/  HFMA2 R107, R35, R95, R107 ;  /* 0x0000005f236b7231 */ /* 0x000fe4000000006b */
[----:B------:R-:W-:-:S04]  /*3d90*/  HFMA2 R113, R34, R94, R113 ;  /* 0x0000005e22717231 */ /* 0x000fc80000000071 */
[----:B------:R-:W-:Y:S02]  /*3da0*/  HFMA2 R113, R38, R98, R113 ;  /* 0x0000006226717231 */ /* 0x000fe40000000071 */
[----:B------:R-:W-:Y:S02]  /*3db0*/  HFMA2 R107, R39, R99, R107 ;  /* 0x00000063276b7231 */ /* 0x000fe4000000006b */
[----:B------:R-:W-:-:S04]  /*3dc0*/  HFMA2 R113, R42, R102, R113 ;  /* 0x000000662a717231 */ /* 0x000fc80000000071 */
[----:B------:R-:W-:Y:S02]  /*3dd0*/  HADD2 R105, R105, R113 ;  /* 0x0000007169697230 */ /* 0x000fe40000000000 */
[----:B------:R-:W-:Y:S01]  /*3de0*/  HFMA2 R107, R43, R103, R107 ;  /* 0x000000672b6b7231 */ /* 0x000fe2000000006b */
[----:B0-----:R-:W-:-:S03]  /*3df0*/  @UP0 UIADD3 UR4, UPT, UPT, UR4, UR5, URZ ;  /* 0x0000000504040290 */ /* 0x001fc6000fffe0ff */
[----:B------:R-:W-:-:S03]  /*3e00*/  HFMA2 R105, R105, 1, 1, R107 ;  /* 0x3c003c0069697831 */ /* 0x000fc6000000006b */
[----:B------:R-:W-:-:S04]  /*3e10*/  @P3 ISETP.GE.AND P2, PT, R6, UR4, PT ;  /* 0x0000000406003c0c */ /* 0x000fc8000bf46270 */
[----:B------:R-:W-:Y:S01]  /*3e20*/  @P3 SEL R114, RZ, UR39, P2 ;  /* 0x00000027ff723c07 */ /* 0x000fe20009000000 */
[--C-:B------:R-:W-:Y:S02]  /*3e30*/  HADD2.F32 R6, -RZ, R105.reuse.H0_H0 ;  /* 0x20000069ff067230 */ /* 0x100fe40000004100 */
[----:B------:R-:W-:Y:S01]  /*3e40*/  HADD2.F32 R105, -RZ, R105.H1_H1 ;  /* 0x30000069ff697230 */ /* 0x000fe20000004100 */
[----:B------:R-:W-:-:S04]  /*3e50*/  @P3 IADD3 R114, PT, PT, R111, -UR45, R114 ;  /* 0x8000002d6f723c10 */ /* 0x000fc8000fffe072 */
[----:B------:R-:W-:Y:S01]  /*3e60*/  FADD.FTZ R6, R6, R105 ;  /* 0x0000006906067221 */ /* 0x000fe20000010000 */
[----:B------:R-:W-:-:S03]  /*3e70*/  @P3 I2FP.F32.S32 R107, R114 ;  /* 0x00000072006b3245 */ /* 0x000fc60000201400 */
[----:B------:R-:W-:Y:S01]  /*3e80*/  FMUL.FTZ R6, R6, UR24 ;  /* 0x0000001806067c20 */ /* 0x000fe20008410000 */
[----:B--2---:R-:W-:Y:S02]  /*3e90*/  @P3 HADD2.F32 R104, -RZ, R104.H0_H0 ;  /* 0x20000068ff683230 */ /* 0x004fe40000004100 */
[----:B----4-:R-:W-:-:S05]  /*3ea0*/  @P1 HADD2.F32 R105, -RZ, R106.H0_H0 ;  /* 0x2000006aff691230 */ /* 0x010fca0000004100 */
[----:B------:R-:W-:-:S04]  /*3eb0*/  @P1 FADD.FTZ R6, R6, R105 ;  /* 0x0000006906061221 */ /* 0x000fc80000010000 */
[----:B------:R-:W-:-:S05]  /*3ec0*/  @P3 FFMA.FTZ R6, R107, R104, R6 ;  /* 0x000000686b063223 */ /* 0x000fca0000010006 */
[----:B------:R4:W-:Y:S01]  /*3ed0*/  STS [R110], R6 ;  /* 0x000000066e007388 */ /* 0x0009e20000000800 */
[----:B------:R-:W-:-:S07]  /*3ee0*/  @!P6 FMNMX.FTZ R3, R3, R6, !PT ;  /* 0x000000060303e209 */ /* 0x000fce0007810000 */
.L_x_36:
[----:B------:R-:W-:Y:S05]  /*3ef0*/  BSYNC.RECONVERGENT B1 ;  /* 0x0000000000017941 */ /* 0x000fea0003800200 */
.L_x_35:
[C---:B0123--:R-:W-:Y:S01]  /*3f00*/  IADD3 R105, PT, PT, R111.reuse, 0xff, RZ ;  /* 0x000000ff6f697810 */ /* 0x04ffe20007ffe0ff */
[----:B------:R-:W-:Y:S01]  /*3f10*/  VIADD R111, R111, 0x100 ;  /* 0x000001006f6f7836 */ /* 0x000fe20000000000 */
[----:B------:R-:W-:Y:S02]  /*3f20*/  IADD3 R108, P2, PT, R108, 0x100, RZ ;  /* 0x000001006c6c7810 */ /* 0x000fe40007f5e0ff */
[----:B------:R-:W-:Y:S02]  /*3f30*/  ISETP.GE.AND P1, PT, R105, R112, PT ;  /* 0x000000706900720c */ /* 0x000fe40003f26270 */
[----:B----4-:R-:W-:Y:S01]  /*3f40*/  IADD3 R110, PT, PT, R110, 0x400, RZ ;  /* 0x000004006e6e7810 */ /* 0x010fe20007ffe0ff */
[----:B------:R-:W-:Y:S01]  /*3f50*/  IMAD.X R7, RZ, RZ, R7, P2 ;  /* 0x000000ffff077224 */ /* 0x000fe200010e0607 */
[----:B------:R-:W-:-:S09]  /*3f60*/  IADD3 R109, PT, PT, R109, 0x100, RZ ;  /* 0x000001006d6d7810 */ /* 0x000fd20007ffe0ff */
[----:B------:R-:W-:Y:S05]  /*3f70*/  @!P1 BRA `(.L_x_37) ;  /* 0xffffffe000cc9947 */ /* 0x000fea000383ffff */
.L_x_22:
[----:B0-----:R-:W-:Y:S05]  /*3f80*/  BSYNC.RECONVERGENT B0 ;  /* 0x0000000000007941 */ /* 0x001fea0003800200 */
.L_x_21:
[----:B------:R-:W0:Y:S01]  /*3f90*/  SHFL.BFLY PT, R4, R3, 0x10, 0x1f ;  /* 0x0e001f0003047f89 */ /* 0x000e2200000e0000 */
[----:B------:R-:W1:Y:S01]  /*3fa0*/  S2UR UR9, SR_CgaCtaId ;  /* 0x00000000000979c3 */ /* 0x000e620000008800 */
[----:B------:R-:W-:Y:S01]  /*3fb0*/  UMOV UR7, 0x400 ;  /* 0x0000040000077882 */ /* 0x000fe20000000000 */
[----:B------:R-:W-:Y:S06]  /*3fc0*/  BSSY.RECONVERGENT B0, `(.L_x_38) ;  /* 0x000016b000007945 */ /* 0x000fec0003800200 */
[----:B------:R-:W2:Y:S01]  /*3fd0*/  S2UR UR8, SR_CTAID.Y ;  /* 0x00000000000879c3 */ /* 0x000ea20000002600 */
[----:B0-----:R-:W-:Y:S01]  /*3fe0*/  FMNMX.FTZ R6, R4, R3, !PT ;  /* 0x0000000304067209 */ /* 0x001fe20007810000 */
[----:B-1----:R-:W-:-:S04]  /*3ff0*/  ULEA UR10, UR9, UR7, 0x18 ;  /* 0x00000007090a7291 */ /* 0x002fc8000f8ec0ff */
[----:B------:R-:W0:Y:S01]  /*4000*/  SHFL.BFLY PT, R5, R6, 0x8, 0x1f ;  /* 0x0d001f0006057f89 */ /* 0x000e2200000e0000 */
[----:B--2---:R-:W-:Y:S02]  /*4010*/  IMAD R25, R0, UR8, RZ ;  /* 0x0000000800197c24 */ /* 0x004fe4000f8e02ff */
[----:B------:R-:W-:Y:S01]  /*4020*/  IMAD.MOV.U32 R0, RZ, RZ, RZ ;  /* 0x000000ffff007224 */ /* 0x000fe200078e00ff */
[----:B0-----:R-:W-:-:S05]  /*4030*/  FMNMX.FTZ R7, R6, R5, !PT ;  /* 0x0000000506077209 */ /* 0x001fca0007810000 */
[----:B------:R-:W0:Y:S02]  /*4040*/  SHFL.BFLY PT, R4, R7, 0x4, 0x1f ;  /* 0x0c801f0007047f89 */ /* 0x000e2400000e0000 */
[----:B0----5:R-:W-:Y:S02]  /*4050*/  FMNMX.FTZ R8, R7, R4, !PT ;  /* 0x0000000407087209 */ /* 0x021fe40007810000 */
[----:B------:R-:W0:Y:S03]  /*4060*/  S2R R4, SR_TID.X ;  /* 0x0000000000047919 */ /* 0x000e260000002100 */
[----:B------:R-:W1:Y:S02]  /*4070*/  SHFL.BFLY PT, R5, R8, 0x2, 0x1f ;  /* 0x0c401f0008057f89 */ /* 0x000e6400000e0000 */
[----:B-1----:R-:W-:Y:S02]  /*4080*/  FMNMX.FTZ R9, R8, R5, !PT ;  /* 0x0000000508097209 */ /* 0x002fe40007810000 */
[----:B------:R-:W-:-:S02]  /*4090*/  MOV R8, 0xff7fffff ;  /* 0xff7fffff00087802 */ /* 0x000fc40000000f00 */
[----:B0-----:R-:W-:Y:S01]  /*40a0*/  LOP3.LUT P0, R5, R4, 0x1f, RZ, 0xc0, !PT ;  /* 0x0000001f04057812 */ /* 0x001fe2000780c0ff */
[----:B------:R-:W0:Y:S01]  /*40b0*/  SHFL.BFLY PT, R10, R9, 0x1, 0x1f ;  /* 0x0c201f00090a7f89 */ /* 0x000e2200000e0000 */
[----:B------:R-:W-:Y:S02]  /*40c0*/  SHF.R.U32.HI R6, RZ, 0x3, R4 ;  /* 0x00000003ff067819 */ /* 0x000fe40000011604 */
[C---:B------:R-:W-:Y:S02]  /*40d0*/  ISETP.GT.U32.AND P1, PT, R5.reuse, 0x7, PT ;  /* 0x000000070500780c */ /* 0x040fe40003f24070 */
[----:B------:R-:W-:Y:S02]  /*40e0*/  LEA R7, R5, UR10, 0x2 ;  /* 0x0000000a05077c11 */ /* 0x000fe4000f8e10ff */
[----:B0-----:R-:W-:-:S05]  /*40f0*/  FMNMX.FTZ R13, R9, R10, !PT ;  /* 0x0000000a090d7209 */ /* 0x001fca0007810000 */
[----:B------:R-:W-:Y:S01]  /*4100*/  @!P0 STS [R6+UR10], R13 ;  /* 0x0000000d06008988 */ /* 0x000fe2000800080a */
[----:B------:R-:W-:Y:S06]  /*4110*/  BAR.SYNC.DEFER_BLOCKING 0x0 ;  /* 0x0000000000007b1d */ /* 0x000fec0000010000 */
[----:B------:R-:W3:Y:S04]  /*4120*/  @!P1 LDS R8, [R7] ;  /* 0x0000000007089984 */ /* 0x000ee80000000800 */
[----:B---3--:R-:W0:Y:S02]  /*4130*/  SHFL.BFLY PT, R3, R8, 0x4, 0x1f ;  /* 0x0c801f0008037f89 */ /* 0x008e2400000e0000 */
[----:B0-----:R-:W-:-:S02]  /*4140*/  FMNMX.FTZ R10, R3, R8, !PT ;  /* 0x00000008030a7209 */ /* 0x001fc40007810000 */
[----:B------:R-:W-:-:S03]  /*4150*/  SHF.R.S32.HI R8, RZ, 0x1f, R25 ;  /* 0x0000001fff087819 */ /* 0x000fc60000011419 */
[----:B------:R-:W0:Y:S02]  /*4160*/  SHFL.BFLY PT, R3, R10, 0x2, 0x1f ;  /* 0x0c401f000a037f89 */ /* 0x000e2400000e0000 */
[----:B0-----:R-:W-:Y:S02]  /*4170*/  FMNMX.FTZ R11, R10, R3, !PT ;  /* 0x000000030a0b7209 */ /* 0x001fe40007810000 */
[----:B------:R-:W-:-:S03]  /*4180*/  IADD3 R3, PT, PT, R4, UR16, RZ ;  /* 0x0000001004037c10 */ /* 0x000fc6000fffe0ff */
[----:B------:R-:W0:Y:S01]  /*4190*/  SHFL.BFLY PT, R12, R11, 0x1, 0x1f ;  /* 0x0c201f000b0c7f89 */ /* 0x000e2200000e0000 */
[----:B------:R-:W-:Y:S02]  /*41a0*/  ISETP.GE.AND P0, PT, R3, UR45, PT ;  /* 0x0000002d03007c0c */ /* 0x000fe4000bf06270 */
[----:B0-----:R-:W-:-:S06]  /*41b0*/  FMNMX.FTZ R9, R11, R12, !PT ;  /* 0x0000000c0b097209 */ /* 0x001fcc0007810000 */
[----:B------:R-:W0:Y:S05]  /*41c0*/  SHFL.IDX PT, R9, R9, RZ, 0x1f ;  /* 0x00001fff09097589 */ /* 0x000e2a00000e0000 */
[----:B------:R-:W-:Y:S05]  /*41d0*/  @P0 BRA `(.L_x_39) ;  /* 0x0000001400240947 */ /* 0x000fea0003800000 */
[----:B------:R-:W1:Y:S02]  /*41e0*/  LDC.64 R10, c[0x0][0x420] ;  /* 0x00010800ff0a7b82 */ /* 0x000e640000000a00 */
[----:B-1----:R-:W-:-:S04]  /*41f0*/  ISETP.NE.U32.AND P0, PT, R10, RZ, PT ;  /* 0x000000ff0a00720c */ /* 0x002fc80003f05070 */
[----:B------:R-:W-:-:S13]  /*4200*/  ISETP.NE.AND.EX P0, PT, R11, RZ, PT, P0 ;  /* 0x000000ff0b00720c */ /* 0x000fda0003f05300 */
[----:B------:R-:W-:Y:S05]  /*4210*/  @P0 BRA `(.L_x_40) ;  /* 0x0000000c00980947 */ /* 0x000fea0003800000 */
[----:B------:R-:W-:Y:S01]  /*4220*/  HFMA2 R0, -RZ, RZ, 0, 1.52587890625e-05 ;  /* 0x00000100ff007431 */ /* 0x000fe200000001ff */
[----:B------:R-:W-:Y:S01]  /*4230*/  LOP3.LUT R11, RZ, R4, RZ, 0x33, !PT ;  /* 0x00000004ff0b7212 */ /* 0x000fe200078e33ff */
[----:B------:R-:W-:Y:S03]  /*4240*/  BSSY.RECONVERGENT B1, `(.L_x_41) ;  /* 0x000001c000017945 */ /* 0x000fe60003800200 */
[----:B------:R-:W-:-:S04]  /*4250*/  VIADDMNMX R0, R3, R0, UR45, !PT ;  /* 0x0000002d03007e46 */ /* 0x000fc8000f800100 */
[----:B------:R-:W-:Y:S01]  /*4260*/  IADD3 R10, PT, PT, R0, -UR16, R11 ;  /* 0x80000010000a7c10 */ /* 0x000fe2000fffe00b */
[----:B------:R-:W-:-:S03]  /*4270*/  IMAD.MOV.U32 R11, RZ, RZ, R3 ;  /* 0x000000ffff0b7224 */ /* 0x000fc600078e0003 */
[C---:B------:R-:W-:Y:S02]  /*4280*/  LOP3.LUT R0, R10.reuse, 0x300, RZ, 0xc0, !PT ;  /* 0x000003000a007812 */ /* 0x040fe400078ec0ff */
[----:B------:R-:W-:Y:S02]  /*4290*/  ISETP.GE.U32.AND P1, PT, R10, 0x300, PT ;  /* 0x000003000a00780c */ /* 0x000fe40003f26070 */
[----:B------:R-:W-:Y:S02]  /*42a0*/  ISETP.NE.AND P0, PT, R0, 0x300, PT ;  /* 0x000003000000780c */ /* 0x000fe40003f05270 */
[----:B------:R-:W-:-:S11]  /*42b0*/  MOV R0, RZ ;  /* 0x000000ff00007202 */ /* 0x000fd60000000f00 */
[----:B------:R-:W-:Y:S05]  /*42c0*/  @!P0 BRA `(.L_x_42) ;  /* 0x00000000004c8947 */ /* 0x000fea0003800000 */
[----:B------:R-:W-:Y:S01]  /*42d0*/  UIADD3 UR4, UPT, UPT, UR7, 0x140, URZ ;  /* 0x0000014007047890 */ /* 0x000fe2000fffe0ff */
[----:B------:R-:W-:Y:S02]  /*42e0*/  LEA.HI R0, R10, 0x1, RZ, 0x18 ;  /* 0x000000010a007811 */ /* 0x000fe400078fc0ff */
[----:B------:R-:W-:Y:S01]  /*42f0*/  MOV R11, R3 ;  /* 0x00000003000b7202 */ /* 0x000fe20000000f00 */
[----:B------:R-:W-:Y:S01]  /*4300*/  ULEA UR4, UR9, UR4, 0x18 ;  /* 0x0000000409047291 */ /* 0x000fe2000f8ec0ff */
[----:B------:R-:W-:Y:S02]  /*4310*/  LOP3.LUT R10, R0, 0x3, RZ, 0xc0, !PT ;  /* 0x00000003000a7812 */ /* 0x000fe400078ec0ff */
[----:B------:R-:W-:-:S03]  /*4320*/  MOV R0, RZ ;  /* 0x000000ff00007202 */ /* 0x000fc60000000f00 */
[----:B------:R-:W-:Y:S01]  /*4330*/  IMAD.MOV R12, RZ, RZ, -R10 ;  /* 0x000000ffff0c7224 */ /* 0x000fe200078e0a0a */
[----:B------:R-:W-:-:S07]  /*4340*/  LEA R10, R4, UR4, 0x2 ;  /* 0x00000004040a7c11 */ /* 0x000fce000f8e10ff */
.L_x_43:
[----:B------:R-:W0:Y:S01]  /*4350*/  LDS R14, [R10] ;  /* 0x000000000a0e7984 */ /* 0x000e220000000800 */
[----:B------:R-:W-:Y:S02]  /*4360*/  IADD3 R12, PT, PT, R12, 0x1, RZ ;  /* 0x000000010c0c7810 */ /* 0x000fe40007ffe0ff */
[----:B------:R-:W-:Y:S02]  /*4370*/  IADD3 R11, PT, PT, R11, 0x100, RZ ;  /* 0x000001000b0b7810 */ /* 0x000fe40007ffe0ff */
[----:B------:R-:W-:Y:S01]  /*4380*/  ISETP.NE.AND P0, PT, R12, RZ, PT ;  /* 0x000000ff0c00720c */ /* 0x000fe20003f05270 */
[----:B0-----:R-:W-:-:S04]  /*4390*/  FADD.FTZ R14, -R9, R14 ;  /* 0x0000000e090e7221 */ /* 0x001fc80000010100 */
[----:B------:R-:W-:-:S04]  /*43a0*/  FMUL.FTZ R14, R14, 1.4426950216293334961 ;  /* 0x3fb8aa3b0e0e7820 */ /* 0x000fc80000410000 */
[----:B------:R-:W0:Y:S02]  /*43b0*/  MUFU.EX2 R13, R14 ;  /* 0x0000000e000d7308 */ /* 0x000e240000000800 */
[----:B0-----:R0:W-:Y:S01]  /*43c0*/  STS [R10], R13 ;  /* 0x0000000d0a007388 */ /* 0x0011e20000000800 */
[----:B------:R-:W-:Y:S01]  /*43d0*/  FADD.FTZ R0, R13, R0 ;  /* 0x000000000d007221 */ /* 0x000fe20000010000 */
[----:B0-----:R-:W-:Y:S01]  /*43e0*/  VIADD R10, R10, 0x400 ;  /* 0x000004000a0a7836 */ /* 0x001fe20000000000 */
[----:B------:R-:W-:Y:S06]  /*43f0*/  @P0 BRA `(.L_x_43) ;  /* 0xfffffffc00d40947 */ /* 0x000fec000383ffff */
.L_x_42:
[----:B------:R-:W-:Y:S05]  /*4400*/  BSYNC.RECONVERGENT B1 ;  /* 0x0000000000017941 */ /* 0x000fea0003800200 */
.L_x_41:
[----:B------:R-:W-:Y:S05]  /*4410*/  @!P1 BRA `(.L_x_39) ;  /* 0x0000001000949947 */ /* 0x000fea0003800000 */
[----:B------:R-:W-:Y:S01]  /*4420*/  IADD3 R10, PT, PT, -R11, UR45, RZ ;  /* 0x0000002d0b0a7c10 */ /* 0x000fe2000fffe1ff */
[----:B------:R-:W-:Y:S01]  /*4430*/  UIADD3 UR4, UPT, UPT, UR7, 0x140, URZ ;  /* 0x0000014007047890 */ /* 0x000fe2000fffe0ff */
[----:B------:R-:W-:Y:S01]  /*4440*/  BSSY.RECONVERGENT B1, `(.L_x_44) ;  /* 0x0000070000017945 */ /* 0x000fe20003800200 */
[----:B------:R-:W-:Y:S01]  /*4450*/  USHF.L.U32 UR5, UR16, 0x2, URZ ;  /* 0x0000000210057899 */ /* 0x000fe200080006ff */
[----:B------:R-:W-:Y:S01]  /*4460*/  ISETP.GT.AND P1, PT, R10, 0xc00, PT ;  /* 0x00000c000a00780c */ /* 0x000fe20003f24270 */
[----:B------:R-:W-:Y:S01]  /*4470*/  ULEA UR4, UR9, UR4, 0x18 ;  /* 0x0000000409047291 */ /* 0x000fe2000f8ec0ff */
[----:B------:R-:W-:-:S03]  /*4480*/  PLOP3.LUT P0, PT, PT, PT, PT, 0x80, 0x8 ;  /* 0x000000000008781c */ /* 0x000fc60003f0f070 */
[----:B------:R-:W-:Y:S02]  /*4490*/  LEA R10, R11, -UR5, 0x2 ;  /* 0x800000050b0a7c11 */ /* 0x000fe4000f8e10ff */
[----:B------:R-:W-:-:S04]  /*44a0*/  MOV R13, UR4 ;  /* 0x00000004000d7c02 */ /* 0x000fc80008000f00 */
[----:B------:R-:W-:Y:S02]  /*44b0*/  IADD3 R10, PT, PT, R10, 0x800, R13 ;  /* 0x000008000a0a7810 */ /* 0x000fe40007ffe00d */
[----:B------:R-:W-:Y:S05]  /*44c0*/  @!P1 BRA `(.L_x_45) ;  /* 0x00000004009c9947 */ /* 0x000fea0003800000 */
[----:B------:R-:W-:Y:S02]  /*44d0*/  MOV R34, UR45 ;  /* 0x0000002d00227c02 */ /* 0x000fe40008000f00 */
[----:B------:R-:W-:-:S03]  /*44e0*/  PLOP3.LUT P0, PT, PT, PT, PT, 0x8, 0x80 ;  /* 0x000000000080781c */ /* 0x000fc60003f0e170 */
[----:B------:R-:W-:-:S10]  /*44f0*/  VIADD R34, R34, 0xfffff400 ;  /* 0xfffff40022227836 */ /* 0x000fd40000000000 */
.L_x_46:
[----:B------:R-:W0:Y:S01]  /*4500*/  LDS R12, [R10+-0x800] ;  /* 0xfff800000a0c7984 */ /* 0x000e220000000800 */
[----:B------:R-:W-:-:S03]  /*4510*/  IADD3 R11, PT, PT, R11, 0x1000, RZ ;  /* 0x000010000b0b7810 */ /* 0x000fc60007ffe0ff */
[----:B------:R-:W1:Y:S01]  /*4520*/  LDS R14, [R10+-0x400] ;  /* 0xfffc00000a0e7984 */ /* 0x000e620000000800 */
[----:B------:R-:W-:-:S03]  /*4530*/  ISETP.GE.AND P1, PT, R11, R34, PT ;  /* 0x000000220b00720c */ /* 0x000fc60003f26270 */
[----:B----4-:R-:W2:Y:S04]  /*4540*/  LDS R16, [R10] ;  /* 0x000000000a107984 */ /* 0x010ea80000000800 */
[----:B------:R-:W3:Y:S04]  /*4550*/  LDS R18, [R10+0x400] ;  /* 0x000400000a127984 */ /* 0x000ee80000000800 */
[----:B------:R-:W4:Y:S04]  /*4560*/  LDS R20, [R10+0x800] ;  /* 0x000800000a147984 */ /* 0x000f280000000800 */
[----:B------:R-:W5:Y:S04]  /*4570*/  LDS R22, [R10+0xc00] ;  /* 0x000c00000a167984 */ /* 0x000f680000000800 */
[----:B------:R-:W5:Y:S04]  /*4580*/  LDS R24, [R10+0x1000] ;  /* 0x001000000a187984 */ /* 0x000f680000000800 */
[----:B------:R-:W5:Y:S04]  /*4590*/  LDS R26, [R10+0x1400] ;  /* 0x001400000a1a7984 */ /* 0x000f680000000800 */
[----:B------:R-:W5:Y:S04]  /*45a0*/  LDS R28, [R10+0x1800] ;  /* 0x001800000a1c7984 */ /* 0x000f680000000800 */
[----:B------:R-:W5:Y:S01]  /*45b0*/  LDS R30, [R10+0x1c00] ;  /* 0x001c00000a1e7984 */ /* 0x000f620000000800 */
[----:B0-----:R-:W-:-:S03]  /*45c0*/  FADD.FTZ R12, -R9, R12 ;  /* 0x0000000c090c7221 */ /* 0x001fc60000010100 */
[----:B------:R-:W0:Y:S01]  /*45d0*/  LDS R32, [R10+0x2000] ;  /* 0x002000000a207984 */ /* 0x000e220000000800 */
[----:B------:R-:W-:Y:S01]  /*45e0*/  FMUL.FTZ R12, R12, 1.4426950216293334961 ;  /* 0x3fb8aa3b0c0c7820 */ /* 0x000fe20000410000 */
[C---:B-1----:R-:W-:Y:S01]  /*45f0*/  FADD.FTZ R14, -R9.reuse, R14 ;  /* 0x0000000e090e7221 */ /* 0x042fe20000010100 */
[----:B--2---:R-:W-:-:S03]  /*4600*/  FADD.FTZ R16, -R9, R16 ;  /* 0x0000001009107221 */ /* 0x004fc60000010100 */
[----:B------:R-:W-:Y:S01]  /*4610*/  FMUL.FTZ R14, R14, 1.4426950216293334961 ;  /* 0x3fb8aa3b0e0e7820 */ /* 0x000fe20000410000 */
[----:B------:R1:W2:Y:S01]  /*4620*/  MUFU.EX2 R13, R12 ;  /* 0x0000000c000d7308 */ /* 0x0002a20000000800 */
[----:B------:R-:W-:Y:S01]  /*4630*/  FMUL.FTZ R16, R16, 1.4426950216293334961 ;  /* 0x3fb8aa3b10107820 */ /* 0x000fe20000410000 */
[C---:B---3--:R-:W-:Y:S01]  /*4640*/  FADD.FTZ R18, -R9.reuse, R18 ;  /* 0x0000001209127221 */ /* 0x048fe20000010100 */
[----:B----4-:R-:W-:-:S03]  /*4650*/  FADD.FTZ R20, -R9, R20 ;  /* 0x0000001409147221 */ /* 0x010fc60000010100 */
[----:B------:R-:W-:Y:S02]  /*4660*/  FMUL.FTZ R18, R18, 1.4426950216293334961 ;  /* 0x3fb8aa3b12127820 */ /* 0x000fe40000410000 */
[----:B------:R3:W4:Y:S01]  /*4670*/  MUFU.EX2 R15, R14 ;  /* 0x0000000e000f7308 */ /* 0x0007220000000800 */
[----:B-1----:R-:W1:Y:S01]  /*4680*/  LDS R12, [R10+0x2400] ;  /* 0x002400000a0c7984 */ /* 0x002e620000000800 */
[----:B------:R-:W-:Y:S01]  /*4690*/  FMUL.FTZ R20, R20, 1.4426950216293334961 ;  /* 0x3fb8aa3b14147820 */ /* 0x000fe20000410000 */
[C---:B-----5:R-:W-:Y:S01]  /*46a0*/  FADD.FTZ R22, -R9.reuse, R22 ;  /* 0x0000001609167221 */ /* 0x060fe20000010100 */
[----:B------:R-:W-:-:S03]  /*46b0*/  FADD.FTZ R24, -R9, R24 ;  /* 0x0000001809187221 */ /* 0x000fc60000010100 */
[----:B------:R-:W-:Y:S01]  /*46c0*/  FMUL.FTZ R22, R22, 1.4426950216293334961 ;  /* 0x3fb8aa3b16167820 */ /* 0x000fe20000410000 */
[----:B------:R5:W0:Y:S01]  /*46d0*/  MUFU.EX2 R17, R16 ;  /* 0x0000001000117308 */ /* 0x000a220000000800 */
[----:B---3--:R-:W3:Y:S01]  /*46e0*/  LDS R14, [R10+0x2800] ;  /* 0x002800000a0e7984 */ /* 0x008ee20000000800 */
[----:B--2---:R-:W-:Y:S01]  /*46f0*/  FADD.FTZ R0, R13, R0 ;  /* 0x000000000d007221 */ /* 0x004fe20000010000 */
[----:B------:R-:W-:Y:S01]  /*4700*/  FMUL.FTZ R24, R24, 1.4426950216293334961 ;  /* 0x3fb8aa3b18187820 */ /* 0x000fe20000410000 */
[C---:B------:R-:W-:Y:S01]  /*4710*/  FADD.FTZ R26, -R9.reuse, R26 ;  /* 0x0000001a091a7221 */ /* 0x040fe20000010100 */
[----:B------:R-:W-:Y:S01]  /*4720*/  STS [R10+-0x800], R13 ;  /* 0xfff8000d0a007388 */ /* 0x000fe20000000800 */
[C---:B------:R-:W-:Y:S02]  /*4730*/  FADD.FTZ R28, -R9.reuse, R28 ;  /* 0x0000001c091c7221 */ /* 0x040fe40000010100 */
[----:B------:R2:W2:Y:S01]  /*4740*/  MUFU.EX2 R19, R18 ;  /* 0x0000001200137308 */ /* 0x0004a20000000800 */
[----:B-----5:R-:W5:Y:S01]  /*4750*/  LDS R16, [R10+0x2c00] ;  /* 0x002c00000a107984 */ /* 0x020f620000000800 */
[----:B----4-:R-:W-:Y:S01]  /*4760*/  FADD.FTZ R0, R0, R15 ;  /* 0x0000000f00007221 */ /* 0x010fe20000010000 */
[----:B------:R-:W-:Y:S01]  /*4770*/  FMUL.FTZ R26, R26, 1.4426950216293334961 ;  /* 0x3fb8aa3b1a1a7820 */ /* 0x000fe20000410000 */
[----:B------:R-:W-:Y:S01]  /*4780*/  FMUL.FTZ R28, R28, 1.4426950216293334961 ;  /* 0x3fb8aa3b1c1c7820 */ /* 0x000fe20000410000 */
[C---:B------:R-:W-:Y:S01]  /*4790*/  FADD.FTZ R30, -R9.reuse, R30 ;  /* 0x0000001e091e7221 */ /* 0x040fe20000010100 */
[----:B------:R-:W-:Y:S01]  /*47a0*/  STS [R10+-0x400], R15 ;  /* 0xfffc000f0a007388 */ /* 0x000fe20000000800 */
[----:B0-----:R-:W-:Y:S01]  /*47b0*/  FADD.FTZ R32, -R9, R32 ;  /* 0x0000002009207221 */ /* 0x001fe20000010100 */
[----:B------:R0:W4:Y:S01]  /*47c0*/  MUFU.EX2 R21, R20 ;  /* 0x0000001400157308 */ /* 0x0001220000000800 */
[----:B------:R-:W-:Y:S01]  /*47d0*/  FADD.FTZ R0, R0, R17 ;  /* 0x0000001100007221 */ /* 0x000fe20000010000 */
[----:B--2---:R-:W2:Y:S01]  /*47e0*/  LDS R18, [R10+0x3000] ;  /* 0x003000000a127984 */ /* 0x004ea20000000800 */
[----:B------:R-:W-:Y:S01]  /*47f0*/  FMUL.FTZ R30, R30, 1.4426950216293334961 ;  /* 0x3fb8aa3b1e1e7820 */ /* 0x000fe20000410000 */
[----:B------:R-:W-:-:S02]  /*4800*/  FMUL.FTZ R32, R32, 1.4426950216293334961 ;  /* 0x3fb8aa3b20207820 */ /* 0x000fc40000410000 */
[----:B------:R-:W-:Y:S02]  /*4810*/  STS [R10], R17 ;  /* 0x000000110a007388 */ /* 0x000fe40000000800 */
[----:B------:R-:W3:Y:S01]  /*4820*/  MUFU.EX2 R23, R22 ;  /* 0x0000001600177308 */ /* 0x000ee20000000800 */
[----:B------:R-:W-:Y:S01]  /*4830*/  FADD.FTZ R0, R0, R19 ;  /* 0x0000001300007221 */ /* 0x000fe20000010000 */
[----:B0-----:R-:W0:Y:S04]  /*4840*/  LDS R20, [R10+0x3400] ;  /* 0x003400000a147984 */ /* 0x001e280000000800 */
[----:B------:R-:W-:Y:S02]  /*4850*/  STS [R10+0x400], R19 ;  /* 0x000400130a007388 */ /* 0x000fe40000000800 */
[----:B------:R-:W5:Y:S01]  /*4860*/  MUFU.EX2 R27, R24 ;  /* 0x00000018001b7308 */ /* 0x000f620000000800 */
[----:B----4-:R-:W-:Y:S01]  /*4870*/  FADD.FTZ R0, R0, R21 ;  /* 0x0000001500007221 */ /* 0x010fe20000010000 */
[----:B-1----:R-:W-:Y:S01]  /*4880*/  FADD.FTZ R12, -R9, R12 ;  /* 0x0000000c090c7221 */ /* 0x002fe20000010100 */
[----:B------:R-:W-:Y:S03]  /*4890*/  STS [R10+0x800], R21 ;  /* 0x000800150a007388 */ /* 0x000fe60000000800 */
[----:B------:R-:W-:-:S02]  /*48a0*/  FMUL.FTZ R12, R12, 1.4426950216293334961 ;  /* 0x3fb8aa3b0c0c7820 */ /* 0x000fc40000410000 */
[----:B------:R-:W1:Y:S01]  /*48b0*/  MUFU.EX2 R29, R26 ;  /* 0x0000001a001d7308 */ /* 0x000e620000000800 */
[----:B---3--:R-:W-:Y:S01]  /*48c0*/  FADD.FTZ R0, R0, R23 ;  /* 0x0000001700007221 */ /* 0x008fe20000010000 */
[C---:B------:R-:W-:Y:S01]  /*48d0*/  FADD.FTZ R14, -R9.reuse, R14 ;  /* 0x0000000e090e7221 */ /* 0x040fe20000010100 */
[----:B------:R-:W-:Y:S03]  /*48e0*/  STS [R10+0xc00], R23 ;  /* 0x000c00170a007388 */ /* 0x000fe60000000800 */
[----:B------:R-:W-:Y:S02]  /*48f0*/  FMUL.FTZ R14, R14, 1.4426950216293334961 ;  /* 0x3fb8aa3b0e0e7820 */ /* 0x000fe40000410000 */
[----:B------:R-:W3:Y:S01]  /*4900*/  MUFU.EX2 R31, R28 ;  /* 0x0000001c001f7308 */ /* 0x000ee20000000800 */
[----:B-----5:R-:W-:Y:S01]  /*4910*/  FADD.FTZ R0, R0, R27 ;  /* 0x0000001b00007221 */ /* 0x020fe20000010000 */
[----:B------:R-:W-:Y:S01]  /*4920*/  FADD.FTZ R16, -R9, R16 ;  /* 0x0000001009107221 */ /* 0x000fe20000010100 */
[----:B------:R-:W-:Y:S03]  /*4930*/  STS [R10+0x1000], R27 ;  /* 0x0010001b0a007388 */ /* 0x000fe60000000800 */
[----:B------:R-:W-:-:S02]  /*4940*/  FMUL.FTZ R16, R16, 1.4426950216293334961 ;  /* 0x3fb8aa3b10107820 */ /* 0x000fc40000410000 */
[----:B------:R-:W4:Y:S01]  /*4950*/  MUFU.EX2 R33, R30 ;  /* 0x0000001e00217308 */ /* 0x000f220000000800 */
[----:B-1----:R-:W-:Y:S01]  /*4960*/  FADD.FTZ R0, R0, R29 ;  /* 0x0000001d00007221 */ /* 0x002fe20000010000 */
[C---:B--2---:R-:W-:Y:S01]  /*4970*/  FADD.FTZ R18, -R9.reuse, R18 ;  /* 0x0000001209127221 */ /* 0x044fe20000010100 */
[----:B------:R-:W-:Y:S03]  /*4980*/  STS [R10+0x1400], R29 ;  /* 0x0014001d0a007388 */ /* 0x000fe60000000800 */
[----:B------:R-:W-:Y:S02]  /*4990*/  FMUL.FTZ R18, R18, 1.4426950216293334961 ;  /* 0x3fb8aa3b12127820 */ /* 0x000fe40000410000 */
[----:B------:R-:W1:Y:S01]  /*49a0*/  MUFU.EX2 R35, R32 ;  /* 0x0000002000237308 */ /* 0x000e620000000800 */
[----:B---3--:R-:W-:Y:S01]  /*49b0*/  FADD.FTZ R0, R0, R31 ;  /* 0x0000001f00007221 */ /* 0x008fe20000010000 */
[----:B0-----:R-:W-:Y:S01]  /*49c0*/  FADD.FTZ R20, -R9, R20 ;  /* 0x0000001409147221 */ /* 0x001fe20000010100 */
[----:B------:R-:W-:Y:S03]  /*49d0*/  STS [R10+0x1800], R31 ;  /* 0x0018001f0a007388 */ /* 0x000fe60000000800 */
[----:B------:R-:W-:-:S02]  /*49e0*/  FMUL.FTZ R20, R20, 1.4426950216293334961 ;  /* 0x3fb8aa3b14147820 */ /* 0x000fc40000410000 */
[----:B------:R-:W0:Y:S01]  /*49f0*/  MUFU.EX2 R37, R12 ;  /* 0x0000000c00257308 */ /* 0x000e220000000800 */
[----:B----4-:R-:W-:Y:S01]  /*4a00*/  FADD.FTZ R0, R0, R33 ;  /* 0x0000002100007221 */ /* 0x010fe20000010000 */
[----:B------:R-:W-:Y:S06]  /*4a10*/  STS [R10+0x1c00], R33 ;  /* 0x001c00210a007388 */ /* 0x000fec0000000800 */
[----:B------:R-:W2:Y:S01]  /*4a20*/  MUFU.EX2 R39, R14 ;  /* 0x0000000e00277308 */ /* 0x000ea20000000800 */
[----:B-1----:R-:W-:Y:S01]  /*4a30*/  FADD.FTZ R0, R0, R35 ;  /* 0x0000002300007221 */ /* 0x002fe20000010000 */
[----:B------:R-:W-:Y:S06]  /*4a40*/  STS [R10+0x2000], R35 ;  /* 0x002000230a007388 */ /* 0x000fec0000000800 */
[----:B------:R-:W1:Y:S01]  /*4a50*/  MUFU.EX2 R41, R16 ;  /* 0x0000001000297308 */ /* 0x000e620000000800 */
[----:B0-----:R-:W-:Y:S01]  /*4a60*/  FADD.FTZ R0, R0, R37 ;  /* 0x0000002500007221 */ /* 0x001fe20000010000 */
[----:B------:R-:W-:Y:S06]  /*4a70*/  STS [R10+0x2400], R37 ;  /* 0x002400250a007388 */ /* 0x000fec0000000800 */
[----:B------:R-:W0:Y:S01]  /*4a80*/  MUFU.EX2 R43, R18 ;  /* 0x00000012002b7308 */ /* 0x000e220000000800 */
[----:B--2---:R-:W-:Y:S01]  /*4a90*/  FADD.FTZ R0, R0, R39 ;  /* 0x0000002700007221 */ /* 0x004fe20000010000 */
[----:B------:R-:W-:Y:S06]  /*4aa0*/  STS [R10+0x2800], R39 ;  /* 0x002800270a007388 */ /* 0x000fec0000000800 */
[----:B------:R-:W2:Y:S01]  /*4ab0*/  MUFU.EX2 R45, R20 ;  /* 0x00000014002d7308 */ /* 0x000ea20000000800 */
[----:B-1----:R-:W-:Y:S01]  /*4ac0*/  FADD.FTZ R0, R0, R41 ;  /* 0x0000002900007221 */ /* 0x002fe20000010000 */
[----:B------:R-:W-:Y:S03]  /*4ad0*/  STS [R10+0x2c00], R41 ;  /* 0x002c00290a007388 */ /* 0x000fe60000000800 */
[----:B0-----:R-:W-:Y:S01]  /*4ae0*/  FADD.FTZ R0, R0, R43 ;  /* 0x0000002b00007221 */ /* 0x001fe20000010000 */
[----:B------:R-:W-:Y:S04]  /*4af0*/  STS [R10+0x3000], R43 ;  /* 0x0030002b0a007388 */ /* 0x000fe80000000800 */
[----:B--2---:R0:W-:Y:S01]  /*4b00*/  STS [R10+0x3400], R45 ;  /* 0x0034002d0a007388 */ /* 0x0041e20000000800 */
[----:B------:R-:W-:Y:S01]  /*4b10*/  FADD.FTZ R0, R0, R45 ;  /* 0x0000002d00007221 */ /* 0x000fe20000010000 */
[----:B0-----:R-:W-:Y:S01]  /*4b20*/  IADD3 R10, PT, PT, R10, 0x4000, RZ ;  /* 0x000040000a0a7810 */ /* 0x001fe20007ffe0ff */
[----:B------:R-:W-:Y:S06]  /*4b30*/  @!P1 BRA `(.L_x_46) ;  /* 0xfffffff800709947 */ /* 0x000fec000383ffff */
.L_x_45:
[----:B------:R-:W-:Y:S05]  /*4b40*/  BSYNC.RECONVERGENT B1 ;  /* 0x0000000000017941 */ /* 0x000fea0003800200 */
.L_x_44:
[----:B------:R-:W-:Y:S01]  /*4b50*/  IADD3 R12, PT, PT, -R11, UR45, RZ ;  /* 0x0000002d0b0c7c10 */ /* 0x000fe2000fffe1ff */
[----:B------:R-:W-:Y:S03]  /*4b60*/  BSSY.RECONVERGENT B1, `(.L_x_47) ;  /* 0x0000036000017945 */ /* 0x000fe60003800200 */
[----:B------:R-:W-:-:S13]  /*4b70*/  ISETP.GT.AND P1, PT, R12, 0x400, PT ;  /* 0x000004000c00780c */ /* 0x000fda0003f24270 */
[----:B------:R-:W-:Y:S05]  /*4b80*/  @!P1 BRA `(.L_x_48) ;  /* 0x0000000000cc9947 */ /* 0x000fea0003800000 */
[----:B------:R-:W0:Y:S01]  /*4b90*/  LDS R12, [R10+-0x800] ;  /* 0xfff800000a0c7984 */ /* 0x000e220000000800 */
[----:B------:R-:W-:Y:S01]  /*4ba0*/  PLOP3.LUT P0, PT, PT, PT, PT, 0x8, 0x80 ;  /* 0x000000000080781c */ /* 0x000fe20003f0e170 */
[----:B------:R-:W-:Y:S02]  /*4bb0*/  VIADD R11, R11, 0x800 ;  /* 0x000008000b0b7836 */ /* 0x000fe40000000000 */
[----:B------:R-:W1:Y:S04]  /*4bc0*/  LDS R14, [R10+-0x400] ;  /* 0xfffc00000a0e7984 */ /* 0x000e680000000800 */
[----:B----4-:R-:W2:Y:S04]  /*4bd0*/  LDS R16, [R10] ;  /* 0x000000000a107984 */ /* 0x010ea80000000800 */
[----:B------:R-:W3:Y:S04]  /*4be0*/  LDS R18, [R10+0x400] ;  /* 0x000400000a127984 */ /* 0x000ee80000000800 */
[----:B------:R-:W4:Y:S04]  /*4bf0*/  LDS R20, [R10+0x800] ;  /* 0x000800000a147984 */ /* 0x000f280000000800 */
[----:B------:R-:W5:Y:S04]  /*4c00*/  LDS R22, [R10+0xc00] ;  /* 0x000c00000a167984 */ /* 0x000f680000000800 */
[----:B------:R-:W5:Y:S04]  /*4c10*/  LDS R24, [R10+0x1000] ;  /* 0x001000000a187984 */ /* 0x000f680000000800 */
[----:B------:R-:W5:Y:S01]  /*4c20*/  LDS R26, [R10+0x1400] ;  /* 0x001400000a1a7984 */ /* 0x000f620000000800 */
[----:B0-----:R-:W-:-:S04]  /*4c30*/  FADD.FTZ R12, -R9, R12 ;  /* 0x0000000c090c7221 */ /* 0x001fc80000010100 */
[----:B------:R-:W-:Y:S01]  /*4c40*/  FMUL.FTZ R12, R12, 1.4426950216293334961 ;  /* 0x3fb8aa3b0c0c7820 */ /* 0x000fe20000410000 */
[----:B-1----:R-:W-:-:S03]  /*4c50*/  FADD.FTZ R14, -R9, R14 ;  /* 0x0000000e090e7221 */ /* 0x002fc60000010100 */
[----:B------:R-:W0:Y:S01]  /*4c60*/  MUFU.EX2 R13, R12 ;  /* 0x0000000c000d7308 */ /* 0x000e220000000800 */
[----:B------:R-:W-:Y:S01]  /*4c70*/  FMUL.FTZ R14, R14, 1.4426950216293334961 ;  /* 0x3fb8aa3b0e0e7820 */ /* 0x000fe20000410000 */
[C---:B--2---:R-:W-:Y:S01]  /*4c80*/  FADD.FTZ R16, -R9.reuse, R16 ;  /* 0x0000001009107221 */ /* 0x044fe20000010100 */
[----:B---3--:R-:W-:-:S03]  /*4c90*/  FADD.FTZ R18, -R9, R18 ;  /* 0x0000001209127221 */ /* 0x008fc60000010100 */
[----:B------:R-:W-:Y:S02]  /*4ca0*/  FMUL.FTZ R16, R16, 1.4426950216293334961 ;  /* 0x3fb8aa3b10107820 */ /* 0x000fe40000410000 */
[----:B------:R-:W1:Y:S01]  /*4cb0*/  MUFU.EX2 R15, R14 ;  /* 0x0000000e000f7308 */ /* 0x000e620000000800 */
[----:B------:R-:W-:Y:S01]  /*4cc0*/  FMUL.FTZ R18, R18, 1.4426950216293334961 ;  /* 0x3fb8aa3b12127820 */ /* 0x000fe20000410000 */
[C---:B----4-:R-:W-:Y:S01]  /*4cd0*/  FADD.FTZ R20, -R9.reuse, R20 ;  /* 0x0000001409147221 */ /* 0x050fe20000010100 */
[----:B-----5:R-:W-:-:S03]  /*4ce0*/  FADD.FTZ R22, -R9, R22 ;  /* 0x0000001609167221 */ /* 0x020fc60000010100 */
[----:B------:R-:W-:Y:S02]  /*4cf0*/  FMUL.FTZ R20, R20, 1.4426950216293334961 ;  /* 0x3fb8aa3b14147820 */ /* 0x000fe40000410000 */
[----:B------:R-:W2:Y:S01]  /*4d00*/  MUFU.EX2 R17, R16 ;  /* 0x0000001000117308 */ /* 0x000ea20000000800 */
[----:B------:R-:W-:Y:S01]  /*4d10*/  FMUL.FTZ R22, R22, 1.4426950216293334961 ;  /* 0x3fb8aa3b16167820 */ /* 0x000fe20000410000 */
[C---:B------:R-:W-:Y:S01]  /*4d20*/  FADD.FTZ R24, -R9.reuse, R24 ;  /* 0x0000001809187221 */ /* 0x040fe20000010100 */
[----:B0-----:R-:W-:Y:S01]  /*4d30*/  FADD.FTZ R0, R0, R13 ;  /* 0x0000000d00007221 */ /* 0x001fe20000010000 */
[----:B------:R-:W-:Y:S01]  /*4d40*/  FADD.FTZ R26, -R9, R26 ;  /* 0x0000001a091a7221 */ /* 0x000fe20000010100 */
[----:B------:R-:W-:Y:S01]  /*4d50*/  STS [R10+-0x800], R13 ;  /* 0xfff8000d0a007388 */ /* 0x000fe20000000800 */
[----:B------:R-:W-:Y:S02]  /*4d60*/  FMUL.FTZ R24, R24, 1.4426950216293334961 ;  /* 0x3fb8aa3b18187820 */ /* 0x000fe40000410000 */
[----:B------:R-:W0:Y:S01]  /*4d70*/  MUFU.EX2 R19, R18 ;  /* 0x0000001200137308 */ /* 0x000e220000000800 */
[----:B-1----:R-:W-:Y:S01]  /*4d80*/  FADD.FTZ R0, R0, R15 ;  /* 0x0000000f00007221 */ /* 0x002fe20000010000 */
[----:B------:R-:W-:Y:S01]  /*4d90*/  FMUL.FTZ R26, R26, 1.4426950216293334961 ;  /* 0x3fb8aa3b1a1a7820 */ /* 0x000fe20000410000 */
[----:B------:R-:W-:Y:S05]  /*4da0*/  STS [R10+-0x400], R15 ;  /* 0xfffc000f0a007388 */ /* 0x000fea0000000800 */
[----:B------:R-:W1:Y:S01]  /*4db0*/  MUFU.EX2 R21, R20 ;  /* 0x0000001400157308 */ /* 0x000e620000000800 */
[----:B--2---:R-:W-:Y:S01]  /*4dc0*/  FADD.FTZ R0, R0, R17 ;  /* 0x0000001100007221 */ /* 0x004fe20000010000 */
[----:B------:R-:W-:Y:S06]  /*4dd0*/  STS [R10], R17 ;  /* 0x000000110a007388 */ /* 0x000fec0000000800 */
[----:B------:R-:W2:Y:S01]  /*4de0*/  MUFU.EX2 R23, R22 ;  /* 0x0000001600177308 */ /* 0x000ea20000000800 */
[----:B0-----:R-:W-:Y:S01]  /*4df0*/  FADD.FTZ R0, R0, R19 ;  /* 0x0000001300007221 */ /* 0x001fe20000010000 */
[----:B------:R-:W-:Y:S06]  /*4e00*/  STS [R10+0x400], R19 ;  /* 0x000400130a007388 */ /* 0x000fec0000000800 */
[----:B------:R-:W0:Y:S01]  /*4e10*/  MUFU.EX2 R27, R24 ;  /* 0x00000018001b7308 */ /* 0x000e220000000800 */
[----:B-1----:R-:W-:Y:S01]  /*4e20*/  FADD.FTZ R0, R0, R21 ;  /* 0x0000001500007221 */ /* 0x002fe20000010000 */
[----:B------:R-:W-:Y:S06]  /*4e30*/  STS [R10+0x800], R21 ;  /* 0x000800150a007388 */ /* 0x000fec0000000800 */
[----:B------:R-:W1:Y:S01]  /*4e40*/  MUFU.EX2 R29, R26 ;  /* 0x0000001a001d7308 */ /* 0x000e620000000800 */
[----:B--2---:R-:W-:Y:S01]  /*4e50*/  FADD.FTZ R0, R0, R23 ;  /* 0x0000001700007221 */ /* 0x004fe20000010000 */
[----:B------:R-:W-:Y:S03]  /*4e60*/  STS [R10+0xc00], R23 ;  /* 0x000c00170a007388 */ /* 0x000fe60000000800 */
[----:B0-----:R-:W-:Y:S01]  /*4e70*/  FADD.FTZ R0, R0, R27 ;  /* 0x0000001b00007221 */ /* 0x001fe20000010000 */
[----:B------:R-:W-:Y:S04]  /*4e80*/  STS [R10+0x1000], R27 ;  /* 0x0010001b0a007388 */ /* 0x000fe80000000800 */
[----:B-1----:R0:W-:Y:S01]  /*4e90*/  STS [R10+0x1400], R29 ;  /* 0x0014001d0a007388 */ /* 0x0021e20000000800 */
[----:B------:R-:W-:Y:S01]  /*4ea0*/  FADD.FTZ R0, R0, R29 ;  /* 0x0000001d00007221 */ /* 0x000fe20000010000 */
[----:B0-----:R-:W-:-:S07]  /*4eb0*/  IADD3 R10, PT, PT, R10, 0x2000, RZ ;  /* 0x000020000a0a7810 */ /* 0x001fce0007ffe0ff */
.L_x_48:
[----:B------:R-:W-:Y:S05]  /*4ec0*/  BSYNC.RECONVERGENT B1 ;  /* 0x0000000000017941 */ /* 0x000fea0003800200 */
.L_x_47:
[----:B------:R-:W-:-:S13]  /*4ed0*/  ISETP.LT.OR P0, PT, R11, UR45, P0 ;  /* 0x0000002d0b007c0c */ /* 0x000fda0008701670 */
[----:B------:R-:W-:Y:S05]  /*4ee0*/  @!P0 BRA `(.L_x_39) ;  /* 0x0000000400e08947 */ /* 0x000fea0003800000 */
[----:B------:R-:W0:Y:S04]  /*4ef0*/  LDS R12, [R10+-0x800] ;  /* 0xfff800000a0c7984 */ /* 0x000e280000000800 */
[----:B------:R-:W1:Y:S04]  /*4f00*/  LDS R14, [R10+-0x400] ;  /* 0xfffc00000a0e7984 */ /* 0x000e680000000800 */
[----:B----4-:R-:W2:Y:S04]  /*4f10*/  LDS R16, [R10] ;  /* 0x000000000a107984 */ /* 0x010ea80000000800 */
[----:B------:R-:W3:Y:S01]  /*4f20*/  LDS R18, [R10+0x400] ;  /* 0x000400000a127984 */ /* 0x000ee20000000800 */
[C---:B0-----:R-:W-:Y:S01]  /*4f30*/  FADD.FTZ R12, -R9.reuse, R12 ;  /* 0x0000000c090c7221 */ /* 0x041fe20000010100 */
[----:B-1----:R-:W-:-:S03]  /*4f40*/  FADD.FTZ R14, -R9, R14 ;  /* 0x0000000e090e7221 */ /* 0x002fc60000010100 */
[----:B------:R-:W-:Y:S01]  /*4f50*/  FMUL.FTZ R12, R12, 1.4426950216293334961 ;  /* 0x3fb8aa3b0c0c7820 */ /* 0x000fe20000410000 */
[C---:B--2---:R-:W-:Y:S01]  /*4f60*/  FADD.FTZ R16, -R9.reuse, R16 ;  /* 0x0000001009107221 */ /* 0x044fe20000010100 */
[----:B------:R-:W-:Y:S02]  /*4f70*/  FMUL.FTZ R14, R14, 1.4426950216293334961 ;  /* 0x3fb8aa3b0e0e7820 */ /* 0x000fe40000410000 */
[----:B------:R-:W0:Y:S01]  /*4f80*/  MUFU.EX2 R11, R12 ;  /* 0x0000000c000b7308 */ /* 0x000e220000000800 */
[----:B---3--:R-:W-:Y:S01]  /*4f90*/  FADD.FTZ R18, -R9, R18 ;  /* 0x0000001209127221 */ /* 0x008fe20000010100 */
[----:B------:R-:W-:-:S03]  /*4fa0*/  FMUL.FTZ R16, R16, 1.4426950216293334961 ;  /* 0x3fb8aa3b10107820 */ /* 0x000fc60000410000 */
[----:B------:R-:W-:-:S03]  /*4fb0*/  FMUL.FTZ R18, R18, 1.4426950216293334961 ;  /* 0x3fb8aa3b12127820 */ /* 0x000fc60000410000 */
[----:B------:R-:W1:Y:S08]  /*4fc0*/  MUFU.EX2 R13, R14 ;  /* 0x0000000e000d7308 */ /* 0x000e700000000800 */
[----:B------:R-:W2:Y:S01]  /*4fd0*/  MUFU.EX2 R9, R16 ;  /* 0x0000001000097308 */ /* 0x000ea20000000800 */
[----:B0-----:R3:W-:Y:S01]  /*4fe0*/  STS [R10+-0x800], R11 ;  /* 0xfff8000b0a007388 */ /* 0x0017e20000000800 */
[----:B------:R-:W-:-:S06]  /*4ff0*/  FADD.FTZ R0, R0, R11 ;  /* 0x0000000b00007221 */ /* 0x000fcc0000010000 */
[----:B------:R-:W0:Y:S01]  /*5000*/  MUFU.EX2 R15, R18 ;  /* 0x00000012000f7308 */ /* 0x000e220000000800 */
[----:B-1----:R3:W-:Y:S01]  /*5010*/  STS [R10+-0x400], R13 ;  /* 0xfffc000d0a007388 */ /* 0x0027e20000000800 */
[----:B------:R-:W-:-:S03]  /*5020*/  FADD.FTZ R0, R0, R13 ;  /* 0x0000000d00007221 */ /* 0x000fc60000010000 */
[----:B--2---:R3:W-:Y:S01]  /*5030*/  STS [R10], R9 ;  /* 0x000000090a007388 */ /* 0x0047e20000000800 */
[----:B------:R-:W-:-:S03]  /*5040*/  FADD.FTZ R0, R0, R9 ;  /* 0x0000000900007221 */ /* 0x000fc60000010000 */
[----:B0-----:R3:W-:Y:S01]  /*5050*/  STS [R10+0x400], R15 ;  /* 0x0004000f0a007388 */ /* 0x0017e20000000800 */
[----:B------:R-:W-:Y:S01]  /*5060*/  FADD.FTZ R0, R0, R15 ;  /* 0x0000000f00007221 */ /* 0x000fe20000010000 */
[----:B------:R-:W-:Y:S06]  /*5070*/  BRA `(.L_x_39) ;  /* 0x00000004007c7947 */ /* 0x000fec0003800000 */
.L_x_40:
[----:B------:R-:W-:Y:S01]  /*5080*/  HFMA2 R0, -RZ, RZ, 0, 1.52587890625e-05 ;  /* 0x00000100ff007431 */ /* 0x000fe200000001ff */
[----:B------:R-:W-:Y:S01]  /*5090*/  LOP3.LUT R13, RZ, R4, RZ, 0x33, !PT ;  /* 0x00000004ff0d7212 */ /* 0x000fe200078e33ff */
[----:B------:R-:W-:Y:S01]  /*50a0*/  BSSY.RECONVERGENT B1, `(.L_x_49) ;  /* 0x0000024000017945 */ /* 0x000fe20003800200 */
[----:B------:R-:W-:Y:S02]  /*50b0*/  MOV R12, R3 ;  /* 0x00000003000c7202 */ /* 0x000fe40000000f00 */
[----:B------:R-:W-:-:S04]  /*50c0*/  VIADDMNMX R0, R3, R0, UR45, !PT ;  /* 0x0000002d03007e46 */ /* 0x000fc8000f800100 */
[----:B------:R-:W-:-:S04]  /*50d0*/  IADD3 R13, PT, PT, R0, -UR16, R13 ;  /* 0x80000010000d7c10 */ /* 0x000fc8000fffe00d */
[C---:B------:R-:W-:Y:S02]  /*50e0*/  LOP3.LUT R0, R13.reuse, 0x300, RZ, 0xc0, !PT ;  /* 0x000003000d007812 */ /* 0x040fe400078ec0ff */
[----:B------:R-:W-:Y:S02]  /*50f0*/  ISETP.GE.U32.AND P0, PT, R13, 0x300, PT ;  /* 0x000003000d00780c */ /* 0x000fe40003f06070 */
[----:B------:R-:W-:Y:S01]  /*5100*/  ISETP.NE.AND P1, PT, R0, 0x300, PT ;  /* 0x000003000000780c */ /* 0x000fe20003f25270 */
[----:B------:R-:W-:-:S12]  /*5110*/  IMAD.MOV.U32 R0, RZ, RZ, RZ ;  /* 0x000000ffff007224 */ /* 0x000fd800078e00ff */
[----:B------:R-:W-:Y:S05]  /*5120*/  @!P1 BRA `(.L_x_50) ;  /* 0x00000000006c9947 */ /* 0x000fea0003800000 */
[----:B------:R-:W-:Y:S01]  /*5130*/  UIADD3 UR4, UPT, UPT, UR7, 0x140, URZ ;  /* 0x0000014007047890 */ /* 0x000fe2000fffe0ff */
[----:B------:R-:W-:Y:S01]  /*5140*/  LEA.HI R0, R13, 0x1, RZ, 0x18 ;  /* 0x000000010d007811 */ /* 0x000fe200078fc0ff */
[--C-:B------:R-:W-:Y:S01]  /*5150*/  IMAD.MOV.U32 R12, RZ, RZ, R3.reuse ;  /* 0x000000ffff0c7224 */ /* 0x100fe200078e0003 */
[----:B----4-:R-:W-:Y:S01]  /*5160*/  IADD3 R17, P1, P2, R25, R10, R3 ;  /* 0x0000000a19117210 */ /* 0x010fe20007a3e003 */
[----:B------:R-:W-:Y:S01]  /*5170*/  ULEA UR4, UR9, UR4, 0x18 ;  /* 0x0000000409047291 */ /* 0x000fe2000f8ec0ff */
[----:B------:R-:W-:Y:S02]  /*5180*/  LOP3.LUT R10, R0, 0x3, RZ, 0xc0, !PT ;  /* 0x00000003000a7812 */ /* 0x000fe400078ec0ff */
[----:B------:R-:W-:Y:S02]  /*5190*/  IADD3.X R11, PT, PT, R8, R11, RZ, P1, P2 ;  /* 0x0000000b080b7210 */ /* 0x000fe40000fe44ff */
[----:B------:R-:W-:Y:S02]  /*51a0*/  MOV R0, RZ ;  /* 0x000000ff00007202 */ /* 0x000fe40000000f00 */
[----:B------:R-:W-:-:S02]  /*51b0*/  IADD3 R14, PT, PT, -R10, RZ, RZ ;  /* 0x000000ff0a0e7210 */ /* 0x000fc40007ffe1ff */
[----:B------:R-:W-:-:S07]  /*51c0*/  LEA R13, R4, UR4, 0x2 ;  /* 0x00000004040d7c11 */ /* 0x000fce000f8e10ff */
.L_x_51:
[----:B------:R-:W-:-:S06]  /*51d0*/  MOV R10, R17 ;  /* 0x00000011000a7202 */ /* 0x000fcc0000000f00 */
[----:B------:R1:W2:Y:S01]  /*51e0*/  LDG.E.U8 R10, desc[UR36][R10.64] ;  /* 0x000000240a0a7981 */ /* 0x0002a2000c1e1100 */
[----:B------:R-:W-:Y:S01]  /*51f0*/  IMAD.MOV.U32 R15, RZ, RZ, RZ ;  /* 0x000000ffff0f7224 */ /* 0x000fe200078e00ff */
[----:B------:R-:W-:Y:S02]  /*5200*/  IADD3 R14, PT, PT, R14, 0x1, RZ ;  /* 0x000000010e0e7810 */ /* 0x000fe40007ffe0ff */
[----:B------:R-:W-:Y:S02]  /*5210*/  IADD3 R17, P2, PT, R17, 0x100, RZ ;  /* 0x0000010011117810 */ /* 0x000fe40007f5e0ff */
[----:B------:R-:W-:-:S03]  /*5220*/  IADD3 R12, PT, PT, R12, 0x100, RZ ;  /* 0x000001000c0c7810 */ /* 0x000fc60007ffe0ff */
[----:B-1----:R-:W-:Y:S01]  /*5230*/  IMAD.X R11, RZ, RZ, R11, P2 ;  /* 0x000000ffff0b7224 */ /* 0x002fe200010e060b */
[----:B--2---:R-:W-:-:S13]  /*5240*/  ISETP.NE.AND P1, PT, R10, RZ, PT ;  /* 0x000000ff0a00720c */ /* 0x004fda0003f25270 */
[----:B------:R-:W0:Y:S02]  /*5250*/  @!P1 LDS R16, [R13] ;  /* 0x000000000d109984 */ /* 0x000e240000000800 */
[----:B0-----:R-:W-:-:S04]  /*5260*/  @!P1 FADD.FTZ R16, -R9, R16 ;  /* 0x0000001009109221 */ /* 0x001fc80000010100 */
[----:B------:R-:W-:-:S04]  /*5270*/  @!P1 FMUL.FTZ R16, R16, 1.4426950216293334961 ;  /* 0x3fb8aa3b10109820 */ /* 0x000fc80000410000 */
[----:B------:R-:W0:Y:S01]  /*5280*/  @!P1 MUFU.EX2 R15, R16 ;  /* 0x00000010000f9308 */ /* 0x000e220000000800 */
[----:B------:R-:W-:Y:S01]  /*5290*/  ISETP.NE.AND P1, PT, R14, RZ, PT ;  /* 0x000000ff0e00720c */ /* 0x000fe20003f25270 */
[----:B0-----:R0:W-:Y:S01]  /*52a0*/  STS [R13], R15 ;  /* 0x0000000f0d007388 */ /* 0x0011e20000000800 */
[----:B------:R-:W-:Y:S01]  /*52b0*/  FADD.FTZ R0, R15, R0 ;  /* 0x000000000f007221 */ /* 0x000fe20000010000 */
[----:B0-----:R-:W-:-:S10]  /*52c0*/  IADD3 R13, PT, PT, R13, 0x400, RZ ;  /* 0x000004000d0d7810 */ /* 0x001fd40007ffe0ff */
[----:B------:R-:W-:Y:S05]  /*52d0*/  @P1 BRA `(.L_x_51) ;  /* 0xfffffffc00bc1947 */ /* 0x000fea000383ffff */
.L_x_50:
[----:B------:R-:W-:Y:S05]  /*52e0*/  BSYNC.RECONVERGENT B1 ;  /* 0x0000000000017941 */ /* 0x000fea0003800200 */
.L_x_49:
[----:B------:R-:W-:Y:S05]  /*52f0*/  @!P0 BRA `(.L_x_39) ;  /* 0x0000000000dc8947 */ /* 0x000fea0003800000 */
[----:B------:R-:W1:Y:S01]  /*5300*/  S2R R14, SR_CgaCtaId ;  /* 0x00000000000e7919 */ /* 0x000e620000008800 */
[----:B------:R-:W2:Y:S01]  /*5310*/  LDCU.64 UR12, c[0x0][0x420] ;  /* 0x00008400ff0c77ac */ /* 0x000ea20008000a00 */
[----:B------:R-:W-:Y:S01]  /*5320*/  MOV R10, 0x400 ;  /* 0x00000400000a7802 */ /* 0x000fe20000000f00 */
[----:B------:R-:W-:-:S03]  /*5330*/  USHF.L.U32 UR4, UR16, 0x2, URZ ;  /* 0x0000000210047899 */ /* 0x000fc600080006ff */
[----:B------:R-:W-:-:S03]  /*5340*/  IADD3 R11, PT, PT, R10, 0x140, RZ ;  /* 0x000001400a0b7810 */ /* 0x000fc60007ffe0ff */
[----:B------:R-:W-:Y:S02]  /*5350*/  LEA R10, R12, -UR4, 0x2 ;  /* 0x800000040c0a7c11 */ /* 0x000fe4000f8e10ff */
[----:B--2---:R-:W-:-:S04]  /*5360*/  IADD3 R15, P0, P1, R25, UR12, R12 ;  /* 0x0000000c190f7c10 */ /* 0x004fc8000f91e00c */
[----:B------:R-:W-:Y:S02]  /*5370*/  IADD3 R15, P2, PT, R15, 0x200, RZ ;  /* 0x000002000f0f7810 */ /* 0x000fe40007f5e0ff */
[----:B-1----:R-:W-:Y:S02]  /*5380*/  LEA R13, R14, R11, 0x18 ;  /* 0x0000000b0e0d7211 */ /* 0x002fe400078ec0ff */
[----:B------:R-:W-:Y:S02]  /*5390*/  IADD3.X R11, PT, PT, R8, UR13, RZ, P0, P1 ;  /* 0x0000000d080b7c10 */ /* 0x000fe400087e24ff */
[----:B------:R-:W-:-:S03]  /*53a0*/  IADD3 R13, PT, PT, R10, 0x800, R13 ;  /* 0x000008000a0d7810 */ /* 0x000fc60007ffe00d */
[----:B------:R-:W-:-:S07]  /*53b0*/  IMAD.X R11, RZ, RZ, R11, P2 ;  /* 0x000000ffff0b7224 */ /* 0x000fce00010e060b */
.L_x_52:
[----:B------:R-:W-:-:S05]  /*53c0*/  MOV R10, R15 ;  /* 0x0000000f000a7202 */ /* 0x000fca0000000f00 */
[----:B----4-:R-:W2:Y:S04]  /*53d0*/  LDG.E.U8 R16, desc[UR36][R10.64+-0x200] ;  /* 0xfffe00240a107981 */ /* 0x010ea8000c1e1100 */
[----:B------:R-:W3:Y:S04]  /*53e0*/  LDG.E.U8 R14, desc[UR36][R10.64+-0x100] ;  /* 0xffff00240a0e7981 */ /* 0x000ee8000c1e1100 */
[----:B------:R-:W4:Y:S04]  /*53f0*/  LDG.E.U8 R15, desc[UR36][R10.64] ;  /* 0x000000240a0f7981 */ /* 0x000f28000c1e1100 */
[----:B------:R-:W5:Y:S01]  /*5400*/  LDG.E.U8 R17, desc[UR36][R10.64+0x100] ;  /* 0x000100240a117981 */ /* 0x000f62000c1e1100 */
[----:B------:R-:W-:Y:S01]  /*5410*/  VIADD R12, R12, 0x400 ;  /* 0x000004000c0c7836 */ /* 0x000fe20000000000 */
[----:B--2---:R-:W-:-:S02]  /*5420*/  ISETP.NE.AND P0, PT, R16, RZ, PT ;  /* 0x000000ff1000720c */ /* 0x004fc40003f05270 */
[----:B---3--:R-:W-:Y:S02]  /*5430*/  ISETP.NE.AND P1, PT, R14, RZ, PT ;  /* 0x000000ff0e00720c */ /* 0x008fe40003f25270 */
[----:B----4-:R-:W-:Y:S02]  /*5440*/  ISETP.NE.AND P2, PT, R15, RZ, PT ;  /* 0x000000ff0f00720c */ /* 0x010fe40003f45270 */
[----:B-----5:R-:W-:-:S07]  /*5450*/  ISETP.NE.AND P3, PT, R17, RZ, PT ;  /* 0x000000ff1100720c */ /* 0x020fce0003f65270 */
[----:B------:R-:W0:Y:S04]  /*5460*/  @!P0 LDS R14, [R13+-0x800] ;  /* 0xfff800000d0e8984 */ /* 0x000e280000000800 */
[----:B------:R-:W1:Y:S04]  /*5470*/  @!P1 LDS R16, [R13+-0x400] ;  /* 0xfffc00000d109984 */ /* 0x000e680000000800 */
[----:B------:R-:W2:Y:S04]  /*5480*/  @!P2 LDS R18, [R13] ;  /* 0x000000000d12a984 */ /* 0x000ea80000000800 */
[----:B------:R-:W3:Y:S01]  /*5490*/  @!P3 LDS R20, [R13+0x400] ;  /* 0x000400000d14b984 */ /* 0x000ee20000000800 */
[----:B0-----:R-:W-:Y:S01]  /*54a0*/  @!P0 FADD.FTZ R15, -R9, R14 ;  /* 0x0000000e090f8221 */ /* 0x001fe20000010100 */
[----:B------:R-:W-:-:S03]  /*54b0*/  HFMA2 R14, -RZ, RZ, 0, 0 ;  /* 0x00000000ff0e7431 */ /* 0x000fc600000001ff */
[----:B------:R-:W-:Y:S01]  /*54c0*/  @!P0 FMUL.FTZ R15, R15, 1.4426950216293334961 ;  /* 0x3fb8aa3b0f0f8820 */ /* 0x000fe20000410000 */
[C---:B-1----:R-:W-:Y:S01]  /*54d0*/  @!P1 FADD.FTZ R17, -R9.reuse, R16 ;  /* 0x0000001009119221 */ /* 0x042fe20000010100 */
[----:B------:R-:W-:Y:S02]  /*54e0*/  IMAD.MOV.U32 R16, RZ, RZ, RZ ;  /* 0x000000ffff107224 */ /* 0x000fe400078e00ff */
[----:B--2---:R-:W-:Y:S01]  /*54f0*/  @!P2 FADD.FTZ R19, -R9, R18 ;  /* 0x000000120913a221 */ /* 0x004fe20000010100 */
[----:B------:R-:W-:Y:S01]  /*5500*/  @!P1 FMUL.FTZ R17, R17, 1.4426950216293334961 ;  /* 0x3fb8aa3b11119820 */ /* 0x000fe20000410000 */
[----:B------:R-:W-:Y:S01]  /*5510*/  MOV R18, RZ ;  /* 0x000000ff00127202 */ /* 0x000fe20000000f00 */
[----:B------:R-:W0:Y:S01]  /*5520*/  @!P0 MUFU.EX2 R14, R15 ;  /* 0x0000000f000e8308 */ /* 0x000e220000000800 */
[----:B---3--:R-:W-:Y:S01]  /*5530*/  @!P3 FADD.FTZ R21, -R9, R20 ;  /* 0x000000140915b221 */ /* 0x008fe20000010100 */
[----:B------:R-:W-:Y:S02]  /*5540*/  HFMA2 R20, -RZ, RZ, 0, 0 ;  /* 0x00000000ff147431 */ /* 0x000fe400000001ff */
[----:B------:R-:W-:Y:S01]  /*5550*/  @!P2 FMUL.FTZ R19, R19, 1.4426950216293334961 ;  /* 0x3fb8aa3b1313a820 */ /* 0x000fe20000410000 */
[----:B------:R-:W-:Y:S01]  /*5560*/  ISETP.GE.AND P0, PT, R12, UR45, PT ;  /* 0x0000002d0c007c0c */ /* 0x000fe2000bf06270 */
[----:B------:R-:W-:-:S02]  /*5570*/  @!P3 FMUL.FTZ R21, R21, 1.4426950216293334961 ;  /* 0x3fb8aa3b1515b820 */ /* 0x000fc40000410000 */
[----:B------:R-:W1:Y:S08]  /*5580*/  @!P1 MUFU.EX2 R16, R17 ;  /* 0x0000001100109308 */ /* 0x000e700000000800 */
[----:B------:R-:W2:Y:S01]  /*5590*/  @!P2 MUFU.EX2 R18, R19 ;  /* 0x000000130012a308 */ /* 0x000ea20000000800 */
[----:B0-----:R-:W-:Y:S01]  /*55a0*/  FADD.FTZ R15, R14, R0 ;  /* 0x000000000e0f7221 */ /* 0x001fe20000010000 */
[----:B------:R-:W-:Y:S06]  /*55b0*/  STS [R13+-0x800], R14 ;  /* 0xfff8000e0d007388 */ /* 0x000fec0000000800 */
[----:B------:R-:W0:Y:S01]  /*55c0*/  @!P3 MUFU.EX2 R20, R21 ;  /* 0x000000150014b308 */ /* 0x000e220000000800 */
[----:B-1----:R-:W-:Y:S01]  /*55d0*/  FADD.FTZ R15, R15, R16 ;  /* 0x000000100f0f7221 */ /* 0x002fe20000010000 */
[----:B------:R-:W-:Y:S03]  /*55e0*/  STS [R13+-0x400], R16 ;  /* 0xfffc00100d007388 */ /* 0x000fe60000000800 */
[----:B--2---:R-:W-:Y:S01]  /*55f0*/  FADD.FTZ R17, R15, R18 ;  /* 0x000000120f117221 */ /* 0x004fe20000010000 */
[----:B------:R-:W-:Y:S01]  /*5600*/  IADD3 R15, P1, PT, R10, 0x400, RZ ;  /* 0x000004000a0f7810 */ /* 0x000fe20007f3e0ff */
[----:B------:R-:W-:Y:S03]  /*5610*/  STS [R13], R18 ;  /* 0x000000120d007388 */ /* 0x000fe60000000800 */
[----:B------:R-:W-:Y:S01]  /*5620*/  IADD3.X R11, PT, PT, RZ, R11, RZ, P1, !PT ;  /* 0x0000000bff0b7210 */ /* 0x000fe20000ffe4ff */
[----:B0-----:R0:W-:Y:S01]  /*5630*/  STS [R13+0x400], R20 ;  /* 0x000400140d007388 */ /* 0x0011e20000000800 */
[----:B------:R-:W-:Y:S01]  /*5640*/  FADD.FTZ R0, R17, R20 ;  /* 0x0000001411007221 */ /* 0x000fe20000010000 */
[----:B0-----:R-:W-:Y:S01]  /*5650*/  IADD3 R13, PT, PT, R13, 0x1000, RZ ;  /* 0x000010000d0d7810 */ /* 0x001fe20007ffe0ff */
[----:B------:R-:W-:Y:S06]  /*5660*/  @!P0 BRA `(.L_x_52) ;  /* 0xfffffffc00548947 */ /* 0x000fec000383ffff */
.L_x_39:
[----:B------:R-:W-:Y:S05]  /*5670*/  BSYNC.RECONVERGENT B0 ;  /* 0x0000000000007941 */ /* 0x000fea0003800200 */
.L_x_38:
[----:B0--3--:R-:W0:Y:S01]  /*5680*/  SHFL.BFLY PT, R9, R0, 0x10, 0x1f ;  /* 0x0e001f0000097f89 */ /* 0x009e2200000e0000 */
[C---:B------:R-:W-:Y:S01]  /*5690*/  ISETP.NE.AND P0, PT, R5.reuse, RZ, PT ;  /* 0x000000ff0500720c */ /* 0x040fe20003f05270 */
[----:B------:R-:W1:Y:S01]  /*56a0*/  LDCU.U8 UR11, c[0x0][0x48c] ;  /* 0x00009180ff0b77ac */ /* 0x000e620008000000 */
[----:B------:R-:W-:Y:S01]  /*56b0*/  ISETP.GT.U32.AND P1, PT, R5, 0x7, PT ;  /* 0x000000070500780c */ /* 0x000fe20003f24070 */
[----:B------:R-:W-:Y:S01]  /*56c0*/  UMOV UR5, URZ ;  /* 0x000000ff00057c82 */ /* 0x000fe20008000000 */
[----:B0-----:R-:W-:-:S05]  /*56d0*/  FADD.FTZ R9, R9, R0 ;  /* 0x0000000009097221 */ /* 0x001fca0000010000 */
[----:B------:R-:W0:Y:S02]  /*56e0*/  SHFL.BFLY PT, R10, R9, 0x8, 0x1f ;  /* 0x0d001f00090a7f89 */ /* 0x000e2400000e0000 */
[----:B0-----:R-:W-:Y:S02]  /*56f0*/  FADD.FTZ R10, R9, R10 ;  /* 0x0000000a090a7221 */ /* 0x001fe40000010000 */
[----:B------:R-:W0:Y:S03]  /*5700*/  LDC R9, c[0x0][0x3f4] ;  /* 0x0000fd00ff097b82 */ /* 0x000e260000000800 */
[----:B------:R-:W2:Y:S01]  /*5710*/  SHFL.BFLY PT, R11, R10, 0x4, 0x1f ;  /* 0x0c801f000a0b7f89 */ /* 0x000ea200000e0000 */
[----:B0-----:R-:W-:Y:S02]  /*5720*/  VIADD R9, R9, 0x4 ;  /* 0x0000000409097836 */ /* 0x001fe40000000000 */
[----:B--2---:R-:W-:-:S05]  /*5730*/  FADD.FTZ R11, R10, R11 ;  /* 0x0000000b0a0b7221 */ /* 0x004fca0000010000 */
[----:B------:R-:W0:Y:S02]  /*5740*/  SHFL.BFLY PT, R12, R11, 0x2, 0x1f ;  /* 0x0c401f000b0c7f89 */ /* 0x000e2400000e0000 */
[----:B0-----:R-:W-:-:S05]  /*5750*/  FADD.FTZ R12, R11, R12 ;  /* 0x0000000c0b0c7221 */ /* 0x001fca0000010000 */
[----:B------:R-:W0:Y:S02]  /*5760*/  SHFL.BFLY PT, R13, R12, 0x1, 0x1f ;  /* 0x0c201f000c0d7f89 */ /* 0x000e2400000e0000 */
[----:B0-----:R-:W-:Y:S01]  /*5770*/  FADD.FTZ R13, R12, R13 ;  /* 0x0000000d0c0d7221 */ /* 0x001fe20000010000 */
[----:B------:R-:W-:-:S04]  /*5780*/  SHF.R.S32.HI R12, RZ, 0x1f, R9 ;  /* 0x0000001fff0c7819 */ /* 0x000fc80000011409 */
[----:B------:R-:W-:Y:S01]  /*5790*/  @!P0 STS [R6+UR10+0x20], R13 ;  /* 0x0000200d06008988 */ /* 0x000fe2000800080a */
[----:B------:R-:W-:Y:S01]  /*57a0*/  LEA.HI R12, R12, R9, RZ, 0x2 ;  /* 0x000000090c0c7211 */ /* 0x000fe200078f10ff */
[----:B------:R-:W-:Y:S03]  /*57b0*/  BAR.SYNC.DEFER_BLOCKING 0x0 ;  /* 0x0000000000007b1d */ /* 0x000fe60000010000 */
[----:B------:R-:W-:Y:S02]  /*57c0*/  SHF.L.U32 R12, R12, 0x2, RZ ;  /* 0x000000020c0c7819 */ /* 0x000fe400000006ff */
[----:B-1----:R-:W-:Y:S02]  /*57d0*/  ISETP.NE.AND P0, PT, RZ, UR11, PT ;  /* 0x0000000bff007c0c */ /* 0x002fe4000bf05270 */
[----:B------:R-:W-:-:S13]  /*57e0*/  R2UR UR4, R12 ;  /* 0x000000000c0472ca */ /* 0x000fda00000e0000 */
[----:B------:R-:W-:-:S03]  /*57f0*/  ULOP3.LUT UR7, UR4, 0xfffffff0, URZ, 0xc0, !UPT ;  /* 0xfffffff004077892 */ /* 0x000fc6000f8ec0ff */
[----:B------:R-:W-:Y:S01]  /*5800*/  UMOV UR4, URZ ;  /* 0x000000ff00047c82 */ /* 0x000fe20008000000 */
[----:B------:R-:W0:Y:S01]  /*5810*/  @!P1 LDS R13, [R7+0x20] ;  /* 0x00002000070d9984 */ /* 0x000e220000000800 */
[----:B------:R-:W-:-:S03]  /*5820*/  ISETP.GE.AND P1, PT, R3, UR45, PT ;  /* 0x0000002d03007c0c */ /* 0x000fc6000bf26270 */
[----:B0-----:R-:W0:Y:S02]  /*5830*/  SHFL.BFLY PT, R0, R13, 0x4, 0x1f ;  /* 0x0c801f000d007f89 */ /* 0x001e2400000e0000 */
[----:B0-----:R-:W-:-:S05]  /*5840*/  FADD.FTZ R0, R0, R13 ;  /* 0x0000000d00007221 */ /* 0x001fca0000010000 */
[----:B------:R-:W0:Y:S02]  /*5850*/  SHFL.BFLY PT, R5, R0, 0x2, 0x1f ;  /* 0x0c401f0000057f89 */ /* 0x000e2400000e0000 */
[----:B0-----:R-:W-:-:S05]  /*5860*/  FADD.FTZ R5, R0, R5 ;  /* 0x0000000500057221 */ /* 0x001fca0000010000 */
[----:B------:R-:W0:Y:S02]  /*5870*/  SHFL.BFLY PT, R10, R5, 0x1, 0x1f ;  /* 0x0c201f00050a7f89 */ /* 0x000e2400000e0000 */
[----:B0-----:R-:W-:-:S06]  /*5880*/  FADD.FTZ R10, R5, R10 ;  /* 0x0000000a050a7221 */ /* 0x001fcc0000010000 */
[----:B------:R-:W0:Y:S02]  /*5890*/  SHFL.IDX PT, R10, R10, RZ, 0x1f ;  /* 0x00001fff0a0a7589 */ /* 0x000e2400000e0000 */
[----:B0-----:R-:W-:-:S04]  /*58a0*/  FADD.FTZ R0, R10, 9.9999999747524270788e-07 ;  /* 0x358637bd0a007421 */ /* 0x001fc80000010000 */
[----:B----4-:R0:W1:Y:S01]  /*58b0*/  MUFU.RCP R16, R0 ;  /* 0x0000000000107308 */ /* 0x0100620000001000 */
[----:B------:R-:W-:Y:S05]  /*58c0*/  @!P0 BRA `(.L_x_53) ;  /* 0x0000000000208947 */ /* 0x000fea0003800000 */
[----:B------:R-:W2:Y:S01]  /*58d0*/  LDCU UR5, c[0x0][0x3f8] ;  /* 0x00007f00ff0577ac */ /* 0x000ea20008000800 */
[----:B------:R-:W3:Y:S01]  /*58e0*/  LDCU UR4, c[0x0][0x488] ;  /* 0x00009100ff0477ac */ /* 0x000ee20008000800 */
[----:B------:R-:W3:Y:S01]  /*58f0*/  LDCU UR9, c[0x0][0x40c] ;  /* 0x00008180ff0977ac */ /* 0x000ee20008000800 */
[----:B------:R-:W4:Y:S01]  /*5900*/  LDCU UR10, c[0x0][0x3f4] ;  /* 0x00007e80ff0a77ac */ /* 0x000f220008000800 */
[----:B--2---:R-:W-:-:S04]  /*5910*/  UIMAD UR5, UR8, UR5, UR46 ;  /* 0x00000005080572a4 */ /* 0x004fc8000f8e022e */
[----:B---3--:R-:W-:-:S04]  /*5920*/  UIMAD UR4, UR5, UR4, UR9 ;  /* 0x00000004050472a4 */ /* 0x008fc8000f8e0209 */
[----:B----4-:R-:W-:-:S04]  /*5930*/  UIMAD UR4, UR4, UR10, URZ ;  /* 0x0000000a040472a4 */ /* 0x010fc8000f8e02ff */
[----:B------:R-:W-:-:S12]  /*5940*/  USHF.R.S32.HI UR5, URZ, 0x1f, UR4 ;  /* 0x0000001fff057899 */ /* 0x000fd80008011404 */
.L_x_53:
[----:B------:R-:W-:Y:S04]  /*5950*/  BSSY.RECONVERGENT B0, `(.L_x_54) ;  /* 0x0000063000007945 */ /* 0x000fe80003800200 */
[----:B------:R-:W-:Y:S05]  /*5960*/  @P1 BRA `(.L_x_55) ;  /* 0x0000000400841947 */ /* 0x000fea0003800000 */
[----:B0-----:R-:W-:Y:S01]  /*5970*/  HFMA2 R0, -RZ, RZ, 0, 1.52587890625e-05 ;  /* 0x00000100ff007431 */ /* 0x001fe200000001ff */
[----:B------:R-:W-:Y:S01]  /*5980*/  LOP3.LUT R5, RZ, R4, RZ, 0x33, !PT ;  /* 0x00000004ff057212 */ /* 0x000fe200078e33ff */
[----:B------:R-:W-:Y:S03]  /*5990*/  BSSY.RECONVERGENT B1, `(.L_x_56) ;  /* 0x0000027000017945 */ /* 0x000fe60003800200 */
[----:B------:R-:W-:-:S04]  /*59a0*/  VIADDMNMX R0, R3, R0, UR45, !PT ;  /* 0x0000002d03007e46 */ /* 0x000fc8000f800100 */
[----:B------:R-:W-:-:S04]  /*59b0*/  IADD3 R0, PT, PT, R0, -UR16, R5 ;  /* 0x8000001000007c10 */ /* 0x000fc8000fffe005 */
[C---:B------:R-:W-:Y:S02]  /*59c0*/  LOP3.LUT R5, R0.reuse, 0x300, RZ, 0xc0, !PT ;  /* 0x0000030000057812 */ /* 0x040fe400078ec0ff */
[----:B------:R-:W-:Y:S02]  /*59d0*/  ISETP.GE.U32.AND P1, PT, R0, 0x300, PT ;  /* 0x000003000000780c */ /* 0x000fe40003f26070 */
[----:B------:R-:W-:-:S13]  /*59e0*/  ISETP.NE.AND P2, PT, R5, 0x300, PT ;  /* 0x000003000500780c */ /* 0x000fda0003f45270 */
[----:B------:R-:W-:Y:S05]  /*59f0*/  @!P2 BRA `(.L_x_57) ;  /* 0x000000000080a947 */ /* 0x000fea0003800000 */
[----:B------:R-:W0:Y:S01]  /*5a00*/  S2UR UR10, SR_CgaCtaId ;  /* 0x00000000000a79c3 */ /* 0x000e220000008800 */
[----:B------:R-:W2:Y:S01]  /*5a10*/  LDCU.64 UR12, c[0x0][0x480] ;  /* 0x00009000ff0c77ac */ /* 0x000ea20008000a00 */
[----:B------:R-:W-:Y:S02]  /*5a20*/  LEA.HI R0, R0, 0x1, RZ, 0x18 ;  /* 0x0000000100007811 */ /* 0x000fe400078fc0ff */
[----:B------:R-:W-:Y:S01]  /*5a30*/  IADD3 R13, P2, PT, R3, UR4, RZ ;  /* 0x00000004030d7c10 */ /* 0x000fe2000ff5e0ff */
[----:B------:R-:W-:Y:S02]  /*5a40*/  UMOV UR9, 0x400 ;  /* 0x0000040000097882 */ /* 0x000fe40000000000 */
[----:B------:R-:W-:Y:S01]  /*5a50*/  UIADD3 UR9, UPT, UPT, UR9, 0x140, URZ ;  /* 0x0000014009097890 */ /* 0x000fe2000fffe0ff */
[C---:B------:R-:W-:Y:S01]  /*5a60*/  IMAD.SHL.U32 R5, R0.reuse, 0x100, RZ ;  /* 0x0000010000057824 */ /* 0x040fe200078e00ff */
[----:B------:R-:W-:Y:S02]  /*5a70*/  LOP3.LUT R0, R0, 0x3, RZ, 0xc0, !PT ;  /* 0x0000000300007812 */ /* 0x000fe400078ec0ff */
[----:B------:R-:W-:-:S02]  /*5a80*/  IADD3.X R14, PT, PT, RZ, UR5, RZ, P2, !PT ;  /* 0x00000005ff0e7c10 */ /* 0x000fc400097fe4ff */
[----:B------:R-:W-:Y:S01]  /*5a90*/  LOP3.LUT R10, R5, 0x300, RZ, 0xc0, !PT ;  /* 0x00000300050a7812 */ /* 0x000fe200078ec0ff */
[----:B------:R-:W-:Y:S01]  /*5aa0*/  IMAD.MOV R7, RZ, RZ, -R0 ;  /* 0x000000ffff077224 */ /* 0x000fe200078e0a00 */
[----:B------:R-:W-:Y:S02]  /*5ab0*/  LEA R5, R4, UR7, 0x1 ;  /* 0x0000000704057c11 */ /* 0x000fe4000f8e08ff */
[----:B------:R-:W-:Y:S02]  /*5ac0*/  IADD3 R3, PT, PT, R3, R10, RZ ;  /* 0x0000000a03037210 */ /* 0x000fe40007ffe0ff */
[----:B--2---:R-:W-:-:S04]  /*5ad0*/  LEA R12, P2, R13, UR12, 0x2 ;  /* 0x0000000c0d0c7c11 */ /* 0x004fc8000f8410ff */
[----:B------:R-:W-:Y:S01]  /*5ae0*/  LEA.HI.X R13, R13, UR13, R14, 0x2, P2 ;  /* 0x0000000d0d0d7c11 */ /* 0x000fe200090f140e */
[----:B0-----:R-:W-:-:S06]  /*5af0*/  ULEA UR9, UR10, UR9, 0x18 ;  /* 0x000000090a097291 */ /* 0x001fcc000f8ec0ff */
[----:B------:R-:W-:Y:S02]  /*5b00*/  IADD3 R5, PT, PT, R5, UR9, RZ ;  /* 0x0000000905057c10 */ /* 0x000fe4000fffe0ff */
[----:B------:R-:W-:-:S07]  /*5b10*/  LEA R0, R4, UR9, 0x2 ;  /* 0x0000000904007c11 */ /* 0x000fce000f8e10ff */
.L_x_58:
[----:B------:R0:W1:Y:S01]  /*5b20*/  LDS R9, [R0] ;  /* 0x0000000000097984 */ /* 0x0000620000000800 */
[----:B------:R-:W-:Y:S01]  /*5b30*/  @P0 MOV R10, R12 ;  /* 0x0000000c000a0202 */ /* 0x000fe20000000f00 */
[--C-:B------:R-:W-:Y:S01]  /*5b40*/  @P0 IMAD.MOV.U32 R11, RZ, RZ, R13.reuse ;  /* 0x000000ffff0b0224 */ /* 0x100fe200078e000d */
[----:B------:R-:W-:Y:S02]  /*5b50*/  IADD3 R7, PT, PT, R7, 0x1, RZ ;  /* 0x0000000107077810 */ /* 0x000fe40007ffe0ff */
[----:B------:R-:W-:Y:S02]  /*5b60*/  IADD3 R12, P2, PT, R12, 0x400, RZ ;  /* 0x000004000c0c7810 */ /* 0x000fe40007f5e0ff */
[----:B------:R-:W-:Y:S02]  /*5b70*/  ISETP.NE.AND P3, PT, R7, RZ, PT ;  /* 0x000000ff0700720c */ /* 0x000fe40003f65270 */
[----:B0-----:R-:W-:Y:S01]  /*5b80*/  IADD3 R0, PT, PT, R0, 0x400, RZ ;  /* 0x0000040000007810 */ /* 0x001fe20007ffe0ff */
[----:B------:R-:W-:-:S02]  /*5b90*/  IMAD.X R13, RZ, RZ, R13, P2 ;  /* 0x000000ffff0d7224 */ /* 0x000fc400010e060d */
[----:B-1----:R-:W-:-:S05]  /*5ba0*/  FMUL.FTZ R15, R9, R16 ;  /* 0x00000010090f7220 */ /* 0x002fca0000410000 */
[----:B------:R-:W-:Y:S01]  /*5bb0*/  @P0 STG.E desc[UR36][R10.64], R15 ;  /* 0x0000000f0a000986 */ /* 0x000fe2000c101924 */
[----:B------:R-:W-:-:S05]  /*5bc0*/  F2FP.F16.F32.PACK_AB R9, RZ, R15 ;  /* 0x0000000fff09723e */ /* 0x000fca00000000ff */
[----:B------:R0:W-:Y:S02]  /*5bd0*/  STS.U16 [R5], R9 ;  /* 0x0000000905007388 */ /* 0x0001e40000000400 */
[----:B0-----:R-:W-:Y:S01]  /*5be0*/  IADD3 R5, PT, PT, R5, 0x200, RZ ;  /* 0x0000020005057810 */ /* 0x001fe20007ffe0ff */
[----:B------:R-:W-:Y:S06]  /*5bf0*/  @P3 BRA `(.L_x_58) ;  /* 0xfffffffc00c83947 */ /* 0x000fec000383ffff */
.L_x_57:
[----:B------:R-:W-:Y:S05]  /*5c00*/  BSYNC.RECONVERGENT B1 ;  /* 0x0000000000017941 */ /* 0x000fea0003800200 */
.L_x_56:
[----:B------:R-:W-:Y:S05]  /*5c10*/  @!P1 BRA `(.L_x_55) ;  /* 0x0000000000d89947 */ /* 0x000fea0003800000 */
[----:B------:R-:W0:Y:S01]  /*5c20*/  S2R R10, SR_CgaCtaId ;  /* 0x00000000000a7919 */ /* 0x000e220000008800 */
[----:B------:R-:W2:Y:S01]  /*5c30*/  LDCU.64 UR12, c[0x0][0x480] ;  /* 0x00009000ff0c77ac */ /* 0x000ea20008000a00 */
[----:B------:R-:W-:Y:S02]  /*5c40*/  MOV R7, 0x400 ;  /* 0x0000040000077802 */ /* 0x000fe40000000f00 */
[C---:B------:R-:W-:Y:S01]  /*5c50*/  IADD3 R11, P2, PT, R3.reuse, UR4, RZ ;  /* 0x00000004030b7c10 */ /* 0x040fe2000ff5e0ff */
[----:B------:R-:W-:Y:S01]  /*5c60*/  USHF.L.U32 UR9, UR16, 0x2, URZ ;  /* 0x0000000210097899 */ /* 0x000fe200080006ff */
[----:B------:R-:W-:Y:S01]  /*5c70*/  LEA R0, R3, UR7, 0x1 ;  /* 0x0000000703007c11 */ /* 0x000fe2000f8e08ff */
[----:B------:R-:W-:Y:S01]  /*5c80*/  VIADD R7, R7, 0x140 ;  /* 0x0000014007077836 */ /* 0x000fe20000000000 */
[----:B------:R-:W-:Y:S01]  /*5c90*/  MOV R5, UR16 ;  /* 0x0000001000057c02 */ /* 0x000fe20008000f00 */
[----:B------:R-:W-:Y:S02]  /*5ca0*/  UISETP.NE.AND UP0, UPT, UR11, URZ, UPT ;  /* 0x000000ff0b00728c */ /* 0x000fe4000bf05270 */
[----:B------:R-:W-:-:S02]  /*5cb0*/  ISETP.NE.AND P1, PT, RZ, UR11, PT ;  /* 0x0000000bff007c0c */ /* 0x000fc4000bf25270 */
[----:B------:R-:W-:Y:S01]  /*5cc0*/  IMAD R5, R5, -0x2, R0 ;  /* 0xfffffffe05057824 */ /* 0x000fe200078e0200 */
[----:B------:R-:W-:Y:S02]  /*5cd0*/  LEA R0, R3, -UR9, 0x2 ;  /* 0x8000000903007c11 */ /* 0x000fe4000f8e10ff */
[----:B------:R-:W-:Y:S02]  /*5ce0*/  PLOP3.LUT P0, PT, PT, PT, UP0, 0x80, 0x8 ;  /* 0x000000000008781c */ /* 0x000fe40003f0f008 */
[----:B--2---:R-:W-:Y:S02]  /*5cf0*/  LEA R9, P3, R11, UR12, 0x2 ;  /* 0x0000000c0b097c11 */ /* 0x004fe4000f8610ff */
[----:B0-----:R-:W-:Y:S02]  /*5d00*/  LEA R7, R10, R7, 0x18 ;  /* 0x000000070a077211 */ /* 0x001fe400078ec0ff */
[----:B------:R-:W-:Y:S02]  /*5d10*/  IADD3.X R10, PT, PT, RZ, UR5, RZ, P2, !PT ;  /* 0x00000005ff0a7c10 */ /* 0x000fe400097fe4ff */
[----:B------:R-:W-:-:S02]  /*5d20*/  IADD3 R9, P2, PT, R9, 0x800, RZ ;  /* 0x0000080009097810 */ /* 0x000fc40007f5e0ff */
[----:B------:R-:W-:Y:S02]  /*5d30*/  LEA.HI.X R10, R11, UR13, R10, 0x2, P3 ;  /* 0x0000000d0b0a7c11 */ /* 0x000fe400098f140a */
[--C-:B------:R-:W-:Y:S02]  /*5d40*/  IADD3 R0, PT, PT, R0, 0x800, R7.reuse ;  /* 0x0000080000007810 */ /* 0x100fe40007ffe007 */
[----:B------:R-:W-:Y:S02]  /*5d50*/  IADD3 R5, PT, PT, R5, 0x400, R7 ;  /* 0x0000040005057810 */ /* 0x000fe40007ffe007 */
[----:B------:R-:W-:-:S07]  /*5d60*/  IADD3.X R12, PT, PT, RZ, R10, RZ, P2, !PT ;  /* 0x0000000aff0c7210 */ /* 0x000fce00017fe4ff */
.L_x_59:
[----:B------:R-:W1:Y:S01]  /*5d70*/  LDS R7, [R0+-0x800] ;  /* 0xfff8000000077984 */ /* 0x000e620000000800 */
[----:B------:R-:W-:-:S04]  /*5d80*/  IADD3 R3, PT, PT, R3, 0x400, RZ ;  /* 0x0000040003037810 */ /* 0x000fc80007ffe0ff */
[----:B------:R-:W-:Y:S01]  /*5d90*/  ISETP.GE.AND P2, PT, R3, UR45, PT ;  /* 0x0000002d03007c0c */ /* 0x000fe2000bf46270 */
[----:B-1----:R-:W-:-:S05]  /*5da0*/  FMUL.FTZ R13, R7, R16 ;  /* 0x00000010070d7220 */ /* 0x002fca0000410000 */
[----:B------:R-:W-:-:S04]  /*5db0*/  F2FP.F16.F32.PACK_AB R7, RZ, R13 ;  /* 0x0000000dff07723e */ /* 0x000fc800000000ff */
[----:B------:R-:W-:-:S05]  /*5dc0*/  PRMT R10, R7, 0x7610, R10 ;  /* 0x00007610070a7816 */ /* 0x000fca000000000a */
[----:B------:R0:W-:Y:S04]  /*5dd0*/  STS.U16 [R5+-0x400], R10 ;  /* 0xfffc000a05007388 */ /* 0x0001e80000000400 */
[----:B------:R-:W1:Y:S01]  /*5de0*/  LDS R7, [R0+-0x400] ;  /* 0xfffc000000077984 */ /* 0x000e620000000800 */
[----:B0-----:R-:W-:-:S05]  /*5df0*/  IMAD.MOV.U32 R10, RZ, RZ, R9 ;  /* 0x000000ffff0a7224 */ /* 0x001fca00078e0009 */
[----:B------:R-:W-:Y:S01]  /*5e00*/  IADD3 R9, P3, PT, R10, 0x1000, RZ ;  /* 0x000010000a097810 */ /* 0x000fe20007f7e0ff */
[----:B-1----:R-:W-:-:S05]  /*5e10*/  FMUL.FTZ R15, R7, R16 ;  /* 0x00000010070f7220 */ /* 0x002fca0000410000 */
[----:B------:R-:W-:-:S04]  /*5e20*/  F2FP.F16.F32.PACK_AB R7, RZ, R15 ;  /* 0x0000000fff07723e */ /* 0x000fc800000000ff */
[----:B------:R-:W-:-:S05]  /*5e30*/  PRMT R11, R7, 0x7610, R11 ;  /* 0x00007610070b7816 */ /* 0x000fca000000000b */
[----:B------:R0:W-:Y:S04]  /*5e40*/  STS.U16 [R5+-0x200], R11 ;  /* 0xfffe000b05007388 */ /* 0x0001e80000000400 */
[----:B------:R-:W1:Y:S01]  /*5e50*/  LDS R7, [R0] ;  /* 0x0000000000077984 */ /* 0x000e620000000800 */
[----:B0-----:R-:W-:-:S05]  /*5e60*/  MOV R11, R12 ;  /* 0x0000000c000b7202 */ /* 0x001fca0000000f00 */
[----:B------:R-:W-:Y:S01]  /*5e70*/  @P0 STG.E desc[UR36][R10.64+-0x800], R13 ;  /* 0xfff8000d0a000986 */ /* 0x000fe2000c101924 */
[----:B------:R-:W-:Y:S01]  /*5e80*/  PLOP3.LUT P0, PT, P1, PT, PT, 0x80, 0x8 ;  /* 0x000000000008781c */ /* 0x000fe20000f0f070 */
[----:B------:R-:W-:-:S12]  /*5e90*/  IMAD.X R12, RZ, RZ, R11, P3 ;  /* 0x000000ffff0c7224 */ /* 0x000fd800018e060b */
[----:B------:R-:W-:Y:S01]  /*5ea0*/  @P0 STG.E desc[UR36][R10.64+-0x400], R15 ;  /* 0xfffc000f0a000986 */ /* 0x000fe2000c101924 */
[----:B-1----:R-:W-:-:S05]  /*5eb0*/  FMUL.FTZ R17, R7, R16 ;  /* 0x0000001007117220 */ /* 0x002fca0000410000 */
[----:B------:R-:W-:Y:S01]  /*5ec0*/  F2FP.F16.F32.PACK_AB R7, RZ, R17 ;  /* 0x00000011ff07723e */ /* 0x000fe200000000ff */
[----:B------:R-:W-:Y:S03]  /*5ed0*/  @P0 STG.E desc[UR36][R10.64], R17 ;  /* 0x000000110a000986 */ /* 0x000fe6000c101924 */
[----:B------:R-:W-:-:S05]  /*5ee0*/  PRMT R14, R7, 0x7610, R14 ;  /* 0x00007610070e7816 */ /* 0x000fca000000000e */
[----:B------:R-:W-:Y:S04]  /*5ef0*/  STS.U16 [R5], R14 ;  /* 0x0000000e05007388 */ /* 0x000fe80000000400 */
[----:B------:R0:W1:Y:S02]  /*5f00*/  LDS R7, [R0+0x400] ;  /* 0x0004000000077984 */ /* 0x0000640000000800 */
[----:B0-----:R-:W-:Y:S01]  /*5f10*/  IADD3 R0, PT, PT, R0, 0x1000, RZ ;  /* 0x0000100000007810 */ /* 0x001fe20007ffe0ff */
[----:B-1----:R-:W-:-:S05]  /*5f20*/  FMUL.FTZ R19, R7, R16 ;  /* 0x0000001007137220 */ /* 0x002fca0000410000 */
[----:B------:R-:W-:Y:S01]  /*5f30*/  @P0 STG.E desc[UR36][R10.64+0x400], R19 ;  /* 0x000400130a000986 */ /* 0x000fe2000c101924 */
[----:B------:R-:W-:-:S05]  /*5f40*/  F2FP.F16.F32.PACK_AB R7, RZ, R19 ;  /* 0x00000013ff07723e */ /* 0x000fca00000000ff */
[----:B------:R0:W-:Y:S02]  /*5f50*/  STS.U16 [R5+0x200], R7 ;  /* 0x0002000705007388 */ /* 0x0001e40000000400 */
[----:B0-----:R-:W-:Y:S01]  /*5f60*/  IADD3 R5, PT, PT, R5, 0x800, RZ ;  /* 0x0000080005057810 */ /* 0x001fe20007ffe0ff */
[----:B------:R-:W-:Y:S06]  /*5f70*/  @!P2 BRA `(.L_x_59) ;  /* 0xfffffffc007ca947 */ /* 0x000fec000383ffff */
.L_x_55:
[----:B------:R-:W-:Y:S05]  /*5f80*/  BSYNC.RECONVERGENT B0 ;  /* 0x0000000000007941 */ /* 0x000fea0003800200 */
.L_x_54:
[----:B------:R-:W-:Y:S01]  /*5f90*/  UIADD3 UR14, UPT, UPT, UR45, -0x1, URZ ;  /* 0xffffffff2d0e7890 */ /* 0x000fe2000fffe0ff */
[----:B------:R-:W2:Y:S01]  /*5fa0*/  S2UR UR10, SR_CgaCtaId ;  /* 0x00000000000a79c3 */ /* 0x000ea20000008800 */
[----:B------:R-:W3:Y:S01]  /*5fb0*/  LDCU UR9, c[0x0][0x40c] ;  /* 0x00008180ff0977ac */ /* 0x000ee20008000800 */
[C---:B------:R-:W-:Y:S01]  /*5fc0*/  IMAD.SHL.U32 R10, R4.reuse, 0x8, RZ ;  /* 0x00000008040a7824 */ /* 0x040fe200078e00ff */
[----:B------:R-:W-:Y:S01]  /*5fd0*/  SHF.L.U32 R12, R4, 0x4, RZ ;  /* 0x00000004040c7819 */ /* 0x000fe200000006ff */
[----:B------:R-:W-:Y:S01]  /*5fe0*/  BSSY.RECONVERGENT B0, `(.L_x_60) ;  /* 0x000001b000007945 */ /* 0x000fe20003800200 */
[----:B------:R-:W-:Y:S01]  /*5ff0*/  USHF.R.S32.HI UR4, URZ, 0x1f, UR14 ;  /* 0x0000001fff047899 */ /* 0x000fe2000801140e */
[----:B------:R-:W-:Y:S01]  /*6000*/  CS2R R18, SRZ ;  /* 0x0000000000127805 */ /* 0x000fe2000001ff00 */
[----:B------:R-:W-:Y:S01]  /*6010*/  UMOV UR5, 0x400 ;  /* 0x0000040000057882 */ /* 0x000fe20000000000 */
[----:B-1----:R-:W-:Y:S01]  /*6020*/  CS2R R16, SRZ ;  /* 0x0000000000107805 */ /* 0x002fe2000001ff00 */
[----:B------:R-:W-:Y:S01]  /*6030*/  ULEA.HI UR4, UR4, UR14, URZ, 0x5 ;  /* 0x0000000e04047291 */ /* 0x000fe2000f8f28ff */
[----:B------:R-:W-:-:S02]  /*6040*/  LOP3.LUT R10, R10, 0x38, RZ, 0xc0, !PT ;  /* 0x000000380a0a7812 */ /* 0x000fc400078ec0ff */
[----:B------:R-:W-:Y:S01]  /*6050*/  LOP3.LUT R12, R12, 0x70, RZ, 0xc0, !PT ;  /* 0x000000700c0c7812 */ /* 0x000fe200078ec0ff */
[----:B------:R-:W-:-:S04]  /*6060*/  ULOP3.LUT UR4, UR4, 0xffffffe0, URZ, 0xc0, !UPT ;  /* 0xffffffe004047892 */ /* 0x000fc8000f8ec0ff */
[----:B------:R-:W-:Y:S01]  /*6070*/  UIADD3 UR4, UPT, UPT, UR14, -UR4, URZ ;  /* 0x800000040e047290 */ /* 0x000fe2000fffe0ff */
[----:B---3--:R-:W-:Y:S01]  /*6080*/  MOV R39, UR9 ;  /* 0x0000000900277c02 */ /* 0x008fe20008000f00 */
[----:B------:R-:W-:-:S04]  /*6090*/  UIADD3 UR9, UPT, UPT, UR5, 0xc0, URZ ;  /* 0x000000c005097890 */ /* 0x000fc8000fffe0ff */
[----:B------:R-:W-:Y:S01]  /*60a0*/  ISETP.NE.AND P0, PT, R6, UR4, PT ;  /* 0x0000000406007c0c */ /* 0x000fe2000bf05270 */
[----:B--2---:R-:W-:-:S03]  /*60b0*/  ULEA UR9, UR10, UR9, 0x18 ;  /* 0x000000090a097291 */ /* 0x004fc6000f8ec0ff */
[----:B------:R-:W-:-:S13]  /*60c0*/  ISETP.NE.OR P0, PT, R39, RZ, P0 ;  /* 0x000000ff2700720c */ /* 0x000fda0000705670 */
[----:B------:R-:W-:Y:S05]  /*60d0*/  @P0 BRA `(.L_x_61) ;  /* 0x00000000002c0947 */ /* 0x000fea0003800000 */
[----:B------:R-:W1:Y:S01]  /*60e0*/  LDCU.64 UR12, c[0x0][0x3b0] ;  /* 0x00007600ff0c77ac */ /* 0x000e620008000a00 */
[----:B------:R-:W-:Y:S01]  /*60f0*/  IMAD.MOV.U32 R19, RZ, RZ, RZ ;  /* 0x000000ffff137224 */ /* 0x000fe200078e00ff */
[----:B-1----:R-:W-:-:S04]  /*6100*/  UISETP.NE.U32.AND UP0, UPT, UR12, URZ, UPT ;  /* 0x000000ff0c00728c */ /* 0x002fc8000bf05070 */
[----:B------:R-:W-:-:S09]  /*6110*/  UISETP.NE.AND.EX UP0, UPT, UR13, URZ, UPT, UP0 ;  /* 0x000000ff0d00728c */ /* 0x000fd2000bf05300 */
[----:B------:R-:W-:Y:S05]  /*6120*/  BRA.U !UP0, `(.L_x_62) ;  /* 0x0000000108147547 */ /* 0x000fea000b800000 */
[----:B------:R-:W1:Y:S01]  /*6130*/  LDC.64 R16, c[0x0][0x3b0] ;  /* 0x0000ec00ff107b82 */ /* 0x000e620000000a00 */
[----:B------:R-:W-:-:S04]  /*6140*/  MOV R3, UR46 ;  /* 0x0000002e00037c02 */ /* 0x000fc80008000f00 */
[----:B------:R-:W-:-:S05]  /*6150*/  LEA R3, R3, R10, 0x6 ;  /* 0x0000000a03037211 */ /* 0x000fca00078e30ff */
[----:B-1----:R-:W-:-:S06]  /*6160*/  IMAD.WIDE.U32 R16, R3, 0x2, R16 ;  /* 0x0000000203107825 */ /* 0x002fcc00078e0010 */
[----:B------:R-:W5:Y:S02]  /*6170*/  LDG.E.128 R16, desc[UR36][R16.64] ;  /* 0x0000002410107981 */ /* 0x000f64000c1e1d00 */
.L_x_62:
[----:B-----5:R1:W-:Y:S02]  /*6180*/  STS.128 [R12+UR9], R16 ;  /* 0x000000100c007988 */ /* 0x0203e40008000c09 */
.L_x_61:
[----:B------:R-:W-:Y:S05]  /*6190*/  BSYNC.RECONVERGENT B0 ;  /* 0x0000000000007941 */ /* 0x000fea0003800200 */
.L_x_60:
[----:B------:R-:W2:Y:S01]  /*61a0*/  LDCU UR13, c[0x0][0x3f4] ;  /* 0x00007e80ff0d77ac */ /* 0x000ea20008000800 */
[----:B------:R-:W3:Y:S01]  /*61b0*/  LDC.64 R20, c[0x0][0x3c0] ;  /* 0x0000f000ff147b82 */ /* 0x000ee20000000a00 */
[----:B------:R-:W-:Y:S01]  /*61c0*/  IADD3 R38, PT, PT, R6, UR16, RZ ;  /* 0x0000001006267c10 */ /* 0x000fe2000fffe0ff */
[----:B------:R-:W-:Y:S01]  /*61d0*/  BSSY.RECONVERGENT B0, `(.L_x_63) ;  /* 0x00000d3000007945 */ /* 0x000fe20003800200 */
[----:B------:R-:W4:Y:S01]  /*61e0*/  LDCU UR12, c[0x0][0x3f8] ;  /* 0x00007f00ff0c77ac */ /* 0x000f220008000800 */
[----:B0-----:R-:W-:Y:S02]  /*61f0*/  HFMA2 R0, -RZ, RZ, 0, 0 ;  /* 0x00000000ff007431 */ /* 0x001fe400000001ff */
[----:B------:R-:W-:Y:S02]  /*6200*/  IMAD.MOV.U32 R13, RZ, RZ, RZ ;  /* 0x000000ffff0d7224 */ /* 0x000fe400078e00ff */
[----:B------:R-:W-:Y:S01]  /*6210*/  HFMA2 R9, -RZ, RZ, 0, 0 ;  /* 0x00000000ff097431 */ /* 0x000fe200000001ff */
[----:B------:R-:W-:Y:S01]  /*6220*/  UIADD3 UR5, UPT, UPT, UR5, 0x140, URZ ;  /* 0x0000014005057890 */ /* 0x000fe2000fffe0ff */
[----:B------:R-:W-:Y:S01]  /*6230*/  MOV R36, RZ ;  /* 0x000000ff00247202 */ /* 0x000fe20000000f00 */
[----:B------:R-:W0:Y:S01]  /*6240*/  LDCU UR15, c[0x0][0x40c] ;  /* 0x00008180ff0f77ac */ /* 0x000e220008000800 */
[----:B------:R-:W-:Y:S01]  /*6250*/  IMAD.MOV.U32 R24, RZ, RZ, RZ ;  /* 0x000000ffff187224 */ /* 0x000fe200078e00ff */
[----:B------:R-:W-:Y:S01]  /*6260*/  MOV R5, RZ ;  /* 0x000000ff00057202 */ /* 0x000fe20000000f00 */
[----:B------:R-:W-:Y:S01]  /*6270*/  IMAD.MOV.U32 R14, RZ, RZ, RZ ;  /* 0x000000ffff0e7224 */ /* 0x000fe200078e00ff */
[----:B------:R-:W-:Y:S01]  /*6280*/  ULEA UR5, UR10, UR5, 0x18 ;  /* 0x000000050a057291 */ /* 0x000fe2000f8ec0ff */
[----:B------:R-:W0:Y:S01]  /*6290*/  LDCU.64 UR20, c[0x0][0x3c8] ;  /* 0x00007900ff1477ac */ /* 0x000e220008000a00 */
[----:B--2---:R-:W-:Y:S01]  /*62a0*/  IMAD.U32 R7, RZ, RZ, UR13 ;  /* 0x0000000dff077e24 */ /* 0x004fe2000f8e00ff */
[----:B------:R-:W-:-:S02]  /*62b0*/  UISETP.LT.AND UP0, UPT, UR14, UR13, UPT ;  /* 0x0000000d0e00728c */ /* 0x000fc4000bf01270 */
[----:B----4-:R-:W-:Y:S01]  /*62c0*/  UIMAD UR8, UR8, UR12, UR46 ;  /* 0x0000000c080872a4 */ /* 0x010fe2000f8e022e */
[----:B------:R-:W-:Y:S01]  /*62d0*/  IMAD R23, R7, UR6, R10 ;  /* 0x0000000607177c24 */ /* 0x000fe2000f8e020a */
[----:B------:R-:W-:Y:S02]  /*62e0*/  USEL UR11, UR14, UR13, UP0 ;  /* 0x0000000d0e0b7287 */ /* 0x000fe40008000000 */
[----:B------:R-:W-:Y:S01]  /*62f0*/  USHF.L.U32 UR8, UR8, 0x6, URZ ;  /* 0x0000000608087899 */ /* 0x000fe200080006ff */
[----:B---3--:R-:W-:Y:S01]  /*6300*/  IMAD.WIDE R22, R23, 0x2, R20 ;  /* 0x0000000217167825 */ /* 0x008fe200078e0214 */
[----:B------:R-:W-:Y:S01]  /*6310*/  UIADD3 UR6, UPT, UPT, UR5, UR7, URZ ;  /* 0x0000000705067290 */ /* 0x000fe2000fffe0ff */
[----:B------:R-:W-:Y:S01]  /*6320*/  BAR.SYNC.DEFER_BLOCKING 0x0 ;  /* 0x0000000000007b1d */ /* 0x000fe20000010000 */
[----:B------:R-:W-:Y:S02]  /*6330*/  ISETP.GE.AND P0, PT, R38, UR11, PT ;  /* 0x0000000b26007c0c */ /* 0x000fe4000bf06270 */
[----:B------:R-:W-:-:S02]  /*6340*/  IMAD R3, R7, UR8, R10 ;  /* 0x0000000807037c24 */ /* 0x000fc4000f8e020a */
[----:B------:R-:W-:Y:S02]  /*6350*/  LEA R37, R6, UR6, 0x1 ;  /* 0x0000000606257c11 */ /* 0x000fe4000f8e08ff */
[----:B------:R-:W-:-:S04]  /*6360*/  IMAD.WIDE R20, R3, 0x2, R20 ;  /* 0x0000000203147825 */ /* 0x000fc800078e0214 */
[----:B------:R-:W-:-:S03]  /*6370*/  HFMA2 R3, -RZ, RZ, 0, 0 ;  /* 0x00000000ff037431 */ /* 0x000fc600000001ff */
[----:B0-----:R-:W-:Y:S05]  /*6380*/  @P0 BRA `(.L_x_64) ;  /* 0x0000000800dc0947 */ /* 0x001fea0003800000 */
[----:B------:R-:W-:Y:S01]  /*6390*/  UIMAD UR10, UR38, UR12, UR46 ;  /* 0x0000000c260a72a4 */ /* 0x000fe2000f8e022e */
[----:B------:R-:W-:Y:S01]  /*63a0*/  IADD3 R32, PT, PT, R38, 0x20, RZ ;  /* 0x0000002026207810 */ /* 0x000fe20007ffe0ff */
[----:B------:R-:W0:Y:S01]  /*63b0*/  LDC.64 R26, c[0x0][0x458] ;  /* 0x00011600ff1a7b82 */ /* 0x000e220000000a00 */
[----:B------:R-:W-:Y:S01]  /*63c0*/  BSSY.RECONVERGENT B1, `(.L_x_65) ;  /* 0x0000046000017945 */ /* 0x000fe20003800200 */
[----:B------:R-:W-:Y:S01]  /*63d0*/  IMAD R40, R7, UR12, RZ ;  /* 0x0000000c07287c24 */ /* 0x000fe2000f8e02ff */
[----:B------:R-:W-:Y:S01]  /*63e0*/  VIMNMX R5, PT, PT, R32, UR11, !PT ;  /* 0x0000000b20057c48 */ /* 0x000fe2000ffe0100 */
[----:B------:R-:W-:Y:S01]  /*63f0*/  IMAD.MOV.U32 R9, RZ, RZ, RZ ;  /* 0x000000ffff097224 */ /* 0x000fe200078e00ff */
[----:B------:R-:W-:Y:S01]  /*6400*/  MOV R3, UR10 ;  /* 0x0000000a00037c02 */ /* 0x000fe20008000f00 */
[----:B------:R-:W-:Y:S01]  /*6410*/  ULOP3.LUT UR10, URZ, UR16, URZ, 0x33, !UPT ;  /* 0x00000010ff0a7292 */ /* 0x000fe2000f8e33ff */
[----:B------:R-:W-:Y:S01]  /*6420*/  MOV R14, RZ ;  /* 0x000000ff000e7202 */ /* 0x000fe20000000f00 */
[----:B------:R-:W-:Y:S01]  /*6430*/  IMAD.MOV.U32 R0, RZ, RZ, RZ ;  /* 0x000000ffff007224 */ /* 0x000fe200078e00ff */
[----:B------:R-:W-:Y:S01]  /*6440*/  MOV R44, R38 ;  /* 0x00000026002c7202 */ /* 0x000fe20000000f00 */
[----:B------:R-:W-:Y:S01]  /*6450*/  IMAD R3, R3, 0x40, R10 ;  /* 0x0000004003037824 */ /* 0x000fe200078e020a */
[----:B------:R-:W-:-:S02]  /*6460*/  MOV R24, RZ ;  /* 0x000000ff00187202 */ /* 0x000fc40000000f00 */
[----:B------:R-:W-:Y:S02]  /*6470*/  IADD3 R33, PT, PT, -R6, UR10, R5 ;  /* 0x0000000a06217c10 */ /* 0x000fe4000fffe105 */
[----:B------:R-:W-:Y:S02]  /*6480*/  MOV R5, RZ ;  /* 0x000000ff00057202 */ /* 0x000fe40000000f00 */
[----:B------:R-:W-:Y:S02]  /*6490*/  LOP3.LUT P0, RZ, R33, 0x20, RZ, 0xc0, !PT ;  /* 0x0000002021ff7812 */ /* 0x000fe4000780c0ff */
[----:B------:R-:W-:Y:S02]  /*64a0*/  MOV R36, RZ ;  /* 0x000000ff00247202 */ /* 0x000fe40000000f00 */
[----:B------:R-:W-:Y:S01]  /*64b0*/  MOV R13, RZ ;  /* 0x000000ff000d7202 */ /* 0x000fe20000000f00 */
[----:B0-----:R-:W-:-:S04]  /*64c0*/  IMAD.WIDE R26, R3, 0x2, R26 ;  /* 0x00000002031a7825 */ /* 0x001fc800078e021a */
[----:B------:R-:W-:-:S04]  /*64d0*/  IMAD.MOV.U32 R3, RZ, RZ, RZ ;  /* 0x000000ffff037224 */ /* 0x000fc800078e00ff */
[----:B------:R-:W-:Y:S05]  /*64e0*/  @P0 BRA `(.L_x_66) ;  /* 0x0000000000cc0947 */ /* 0x000fea0003800000 */
[----:B------:R-:W0:Y:S01]  /*64f0*/  LDCU.64 UR18, c[0x0][0x3c8] ;  /* 0x00007900ff1277ac */ /* 0x000e220008000a00 */
[----:B------:R-:W-:-:S04]  /*6500*/  IADD3 R0, P0, PT, R25, R38, RZ ;  /* 0x0000002619007210 */ /* 0x000fc80007f1e0ff */
[----:B------:R-:W-:Y:S02]  /*6510*/  IADD3.X R3, PT, PT, RZ, R8, RZ, P0, !PT ;  /* 0x00000008ff037210 */ /* 0x000fe400007fe4ff */
[----:B0-----:R-:W-:-:S04]  /*6520*/  LEA R14, P0, R0, UR18, 0x2 ;  /* 0x00000012000e7c11 */ /* 0x001fc8000f8010ff */
[----:B------:R-:W-:-:S06]  /*6530*/  LEA.HI.X R15, R0, UR19, R3, 0x2, P0 ;  /* 0x00000013000f7c11 */ /* 0x000fcc00080f1403 */
[----:B------:R-:W2:Y:S01]  /*6540*/  LDG.E R15, desc[UR36][R14.64] ;  /* 0x000000240e0f7981 */ /* 0x000ea2000c1e1900 */
[----:B------:R-:W-:Y:S02]  /*6550*/  SHF.L.U32 R3, R38, 0x6, RZ ;  /* 0x0000000626037819 */ /* 0x000fe400000006ff */
[----:B------:R-:W-:Y:S01]  /*6560*/  ISETP.NE.AND P0, PT, R39, RZ, PT ;  /* 0x000000ff2700720c */ /* 0x000fe20003f05270 */
[----:B--2---:R-:W-:-:S04]  /*6570*/  IMAD R0, R40, R15, RZ ;  /* 0x0000000f28007224 */ /* 0x004fc800078e02ff */
[----:B------:R-:W-:Y:S02]  /*6580*/  IMAD R29, R0, 0x40, R3 ;  /* 0x00000040001d7824 */ /* 0x000fe400078e0203 */
[----:B------:R-:W0:Y:S02]  /*6590*/  LDS.U16 R0, [R37] ;  /* 0x0000000025007984 */ /* 0x000e240000000400 */
[----:B------:R-:W-:-:S06]  /*65a0*/  IMAD.WIDE R28, R29, 0x2, R22 ;  /* 0x000000021d1c7825 */ /* 0x000fcc00078e0216 */
[----:B------:R-:W5:Y:S01]  /*65b0*/  LDG.E.128 R28, desc[UR36][R28.64] ;  /* 0x000000241c1c7981 */ /* 0x000f62000c1e1d00 */
[----:B0-----:R-:W-:Y:S01]  /*65c0*/  HADD2.F32 R0, -RZ, R0.H0_H0 ;  /* 0x20000000ff007230 */ /* 0x001fe20000004100 */
[----:B------:R-:W-:Y:S06]  /*65d0*/  @P0 BRA `(.L_x_67) ;  /* 0x00000000004c0947 */ /* 0x000fec0003800000 */
[----:B------:R-:W-:Y:S01]  /*65e0*/  ISETP.NE.AND P1, PT, R2, RZ, PT ;  /* 0x000000ff0200720c */ /* 0x000fe20003f25270 */
[----:B------:R-:W0:-:S12]  /*65f0*/  LDS.128 R44, [R12+UR9] ;  /* 0x000000090c2c7984 */ /* 0x000e180008000c00 */
[----:B------:R-:W-:Y:S01]  /*6600*/  VOTEU.ANY UP0, P1 ;  /* 0x0000000000ff7886 */ /* 0x000fe20000800100 */
[----:B------:R-:W-:-:S13]  /*6610*/  PLOP3.LUT P0, PT, PT, PT, UP0, 0x80, 0x8 ;  /* 0x000000000008781c */ /* 0x000fda0003f0f008 */
[----:B------:R-:W2:Y:S01]  /*6620*/  @P0 LDG.E.128 R48, desc[UR36][R26.64] ;  /* 0x000000241a300981 */ /* 0x000ea2000c1e1d00 */
[----:B------:R-:W-:Y:S01]  /*6630*/  PLOP3.LUT P1, PT, PT, PT, UP0, 0x80, 0x8 ;  /* 0x000000000008781c */ /* 0x000fe20003f2f008 */
[----:B------:R-:W-:Y:S01]  /*6640*/  IMAD.WIDE.U32 R14, R3, 0x2, R20 ;  /* 0x00000002030e7825 */ /* 0x000fe200078e0014 */
[----:B------:R-:W-:Y:S02]  /*6650*/  PLOP3.LUT P3, PT, PT, PT, UP0, 0x80, 0x8 ;  /* 0x000000000008781c */ /* 0x000fe40003f6f008 */
[----:B------:R-:W-:Y:S02]  /*6660*/  PLOP3.LUT P0, PT, PT, PT, UP0, 0x80, 0x8 ;  /* 0x000000000008781c */ /* 0x000fe40003f0f008 */
[----:B------:R-:W-:Y:S01]  /*6670*/  PLOP3.LUT P2, PT, PT, PT, UP0, 0x80, 0x8 ;  /* 0x000000000008781c */ /* 0x000fe20003f4f008 */
[----:B0----5:R-:W-:Y:S02]  /*6680*/  HFMA2 R28, R28, 1, 1, R44 ;  /* 0x3c003c001c1c7831 */ /* 0x021fe4000000002c */
[----:B------:R-:W-:-:S02]  /*6690*/  HADD2 R29, R29, R45 ;  /* 0x0000002d1d1d7230 */ /* 0x000fc40000000000 */
[----:B------:R-:W-:Y:S02]  /*66a0*/  HFMA2 R30, R30, 1, 1, R46 ;  /* 0x3c003c001e1e7831 */ /* 0x000fe4000000002e */
[----:B------:R-:W-:Y:S02]  /*66b0*/  HADD2 R31, R31, R47 ;  /* 0x0000002f1f1f7230 */ /* 0x000fe40000000000 */
[----:B--2---:R-:W-:Y:S02]  /*66c0*/  @P1 HFMA2 R29, R29, R49, -RZ ;  /* 0x000000311d1d1231 */ /* 0x004fe400001000ff */
[----:B------:R-:W-:Y:S02]  /*66d0*/  @P0 HMUL2 R28, R28, R48 ;  /* 0x000000301c1c0232 */ /* 0x000fe40000000000 */
[----:B------:R-:W-:Y:S02]  /*66e0*/  @P3 HFMA2 R31, R31, R51, -RZ ;  /* 0x000000331f1f3231 */ /* 0x000fe400001000ff */
[----:B------:R-:W-:-:S05]  /*66f0*/  @P2 HMUL2 R30, R30, R50 ;  /* 0x000000321e1e2232 */ /* 0x000fca0000000000 */
[----:B------:R0:W-:Y:S02]  /*6700*/  STG.E.128 desc[UR36][R14.64], R28 ;  /* 0x0000001c0e007986 */ /* 0x0001e4000c101d24 */
.L_x_67:
[--C-:B-----5:R-:W-:Y:S01]  /*6710*/  HADD2.F32 R35, -RZ, R28.reuse.H0_H0 ;  /* 0x2000001cff237230 */ /* 0x120fe20000004100 */
[----:B------:R-:W-:Y:S01]  /*6720*/  MOV R44, R32 ;  /* 0x00000020002c7202 */ /* 0x000fe20000000f00 */
[----:B------:R-:W-:Y:S02]  /*6730*/  HADD2.F32 R3, -RZ, R28.H1_H1 ;  /* 0x3000001cff037230 */ /* 0x000fe40000004100 */
[--C-:B------:R-:W-:Y:S02]  /*6740*/  HADD2.F32 R5, -RZ, R29.reuse.H0_H0 ;  /* 0x2000001dff057230 */ /* 0x100fe40000004100 */
[C---:B0-----:R-:W-:Y:S01]  /*6750*/  FFMA.FTZ R14, R0.reuse, R35, RZ ;  /* 0x00000023000e7223 */ /* 0x041fe200000100ff */
[----:B------:R-:W-:Y:S02]  /*6760*/  HADD2.F32 R7, -RZ, R29.H1_H1 ;  /* 0x3000001dff077230 */ /* 0x000fe40000004100 */
[----:B------:R-:W-:Y:S01]  /*6770*/  FFMA.FTZ R3, R0, R3, RZ ;  /* 0x0000000300037223 */ /* 0x000fe200000100ff */
[----:B------:R-:W-:-:S02]  /*6780*/  HADD2.F32 R9, -RZ, R30.H0_H0 ;  /* 0x2000001eff097230 */ /* 0x000fc40000004100 */
[C---:B------:R-:W-:Y:S01]  /*6790*/  FFMA.FTZ R5, R0.reuse, R5, RZ ;  /* 0x0000000500057223 */ /* 0x040fe200000100ff */
[----:B------:R-:W-:Y:S02]  /*67a0*/  HADD2.F32 R11, -RZ, R30.H1_H1 ;  /* 0x3000001eff0b7230 */ /* 0x000fe40000004100 */
[C---:B------:R-:W-:Y:S01]  /*67b0*/  FFMA.FTZ R24, R0.reuse, R7, RZ ;  /* 0x0000000700187223 */ /* 0x040fe200000100ff */
[--C-:B------:R-:W-:Y:S02]  /*67c0*/  HADD2.F32 R13, -RZ, R31.reuse.H0_H0 ;  /* 0x2000001fff0d7230 */ /* 0x100fe40000004100 */
[C---:B------:R-:W-:Y:S01]  /*67d0*/  FFMA.FTZ R9, R0.reuse, R9, RZ ;  /* 0x0000000900097223 */ /* 0x040fe200000100ff */
[----:B------:R-:W-:Y:S02]  /*67e0*/  HADD2.F32 R15, -RZ, R31.H1_H1 ;  /* 0x3000001fff0f7230 */ /* 0x000fe40000004100 */
[C---:B------:R-:W-:Y:S01]  /*67f0*/  FFMA.FTZ R36, R0.reuse, R11, RZ ;  /* 0x0000000b00247223 */ /* 0x040fe200000100ff */
[----:B------:R-:W-:-:S02]  /*6800*/  FFMA.FTZ R13, R0, R13, RZ ;  /* 0x0000000d000d7223 */ /* 0x000fc400000100ff */
[----:B------:R-:W-:-:S07]  /*6810*/  FFMA.FTZ R0, R0, R15, RZ ;  /* 0x0000000f00007223 */ /* 0x000fce00000100ff */
.L_x_66:
[----:B------:R-:W-:Y:S05]  /*6820*/  BSYNC.RECONVERGENT B1 ;  /* 0x0000000000017941 */ /* 0x000fea0003800200 */
.L_x_65:
[----:B------:R-:W-:-:S13]  /*6830*/  ISETP.GE.U32.AND P0, PT, R33, 0x20, PT ;  /* 0x000000202100780c */ /* 0x000fda0003f06070 */
[----:B------:R-:W-:Y:S05]  /*6840*/  @!P0 BRA `(.L_x_64) ;  /* 0x0000000400ac8947 */ /* 0x000fea0003800000 */
[C---:B------:R-:W-:Y:S02]  /*6850*/  LEA R7, R44.reuse, UR7, 0x1 ;  /* 0x000000072c077c11 */ /* 0x040fe4000f8e08ff */
[----:B------:R-:W-:Y:S02]  /*6860*/  MOV R28, UR16 ;  /* 0x00000010001c7c02 */ /* 0x000fe40008000f00 */
[----:B------:R-:W-:Y:S02]  /*6870*/  ISETP.NE.AND P0, PT, R39, RZ, PT ;  /* 0x000000ff2700720c */ /* 0x000fe40003f05270 */
[----:B------:R-:W-:Y:S01]  /*6880*/  SHF.L.U32 R11, R44, 0x6, RZ ;  /* 0x000000062c0b7819 */ /* 0x000fe200000006ff */
[----:B------:R-:W-:Y:S01]  /*6890*/  IMAD R7, R28, -0x2, R7 ;  /* 0xfffffffe1c077824 */ /* 0x000fe200078e0207 */
[----:B------:R-:W-:Y:S01]  /*68a0*/  SHF.L.U32 R45, R40, 0x6, RZ ;  /* 0x00000006282d7819 */ /* 0x000fe200000006ff */
[----:B------:R-:W-:-:S05]  /*68b0*/  IMAD.U32 R28, RZ, RZ, UR5 ;  /* 0x00000005ff1c7e24 */ /* 0x000fca000f8e00ff */
[----:B------:R-:W-:-:S07]  /*68c0*/  IADD3 R7, PT, PT, R7, 0x40, R28 ;  /* 0x0000004007077810 */ /* 0x000fce0007ffe01c */
.L_x_71:
[----:B------:R-:W-:Y:S02]  /*68d0*/  IADD3 R15, P1, PT, R25, R44, RZ ;  /* 0x0000002c190f7210 */ /* 0x000fe40007f3e0ff */
[----:B------:R-:W-:-:S03]  /*68e0*/  ISETP.NE.AND P4, PT, R2, RZ, PT ;  /* 0x000000ff0200720c */ /* 0x000fc60003f85270 */
[----:B------:R-:W-:Y:S01]  /*68f0*/  IMAD.X R28, RZ, RZ, R8, P1 ;  /* 0x000000ffff1c7224 */ /* 0x000fe200008e0608 */
[----:B------:R-:W-:-:S04]  /*6900*/  LEA R42, P1, R15, UR20, 0x2 ;  /* 0x000000140f2a7c11 */ /* 0x000fc8000f8210ff */
[----:B------:R-:W-:-:S05]  /*6910*/  LEA.HI.X R43, R15, UR21, R28, 0x2, P1 ;  /* 0x000000150f2b7c11 */ /* 0x000fca00088f141c */
[----:B------:R-:W2:Y:S02]  /*6920*/  LDG.E R28, desc[UR36][R42.64] ;  /* 0x000000242a1c7981 */ /* 0x000ea4000c1e1900 */
[----:B--2---:R-:W-:-:S04]  /*6930*/  IMAD R29, R28, R45, R11 ;  /* 0x0000002d1c1d7224 */ /* 0x004fc800078e020b */
[----:B------:R-:W-:-:S06]  /*6940*/  IMAD.WIDE R28, R29, 0x2, R22 ;  /* 0x000000021d1c7825 */ /* 0x000fcc00078e0216 */
[----:B------:R-:W5:Y:S01]  /*6950*/  LDG.E.128 R28, desc[UR36][R28.64] ;  /* 0x000000241c1c7981 */ /* 0x000f62000c1e1d00 */
[----:B------:R-:W-:Y:S04]  /*6960*/  BSSY.RECONVERGENT B1, `(.L_x_68) ;  /* 0x0000014000017945 */ /* 0x000fe80003800200 */
[----:B------:R-:W-:Y:S05]  /*6970*/  @P0 BRA `(.L_x_69) ;  /* 0x0000000000480947 */ /* 0x000fea0003800000 */
[----:B------:R-:W-:Y:S01]  /*6980*/  VOTEU.ANY UP0, P4 ;  /* 0x0000000000ff7886 */ /* 0x000fe20002000100 */
[----:B------:R-:W-:Y:S01]  /*6990*/  PLOP3.LUT P0, PT, PT, PT, UP0, 0x80, 0x8 ;  /* 0x000000000008781c */ /* 0x000fe20003f0f008 */
[----:B------:R-:W0:-:S12]  /*69a0*/  LDS.128 R32, [R12+UR9] ;  /* 0x000000090c207984 */ /* 0x000e180008000c00 */
[----:B------:R-:W2:Y:S01]  /*69b0*/  @P0 LDG.E.128 R48, desc[UR36][R26.64] ;  /* 0x000000241a300981 */ /* 0x000ea2000c1e1d00 */
[----:B------:R-:W-:Y:S02]  /*69c0*/  PLOP3.LUT P1, PT, PT, PT, UP0, 0x80, 0x8 ;  /* 0x000000000008781c */ /* 0x000fe40003f2f008 */
[----:B------:R-:W-:Y:S02]  /*69d0*/  PLOP3.LUT P3, PT, PT, PT, UP0, 0x80, 0x8 ;  /* 0x000000000008781c */ /* 0x000fe40003f6f008 */
[----:B------:R-:W-:Y:S02]  /*69e0*/  PLOP3.LUT P0, PT, PT, PT, UP0, 0x80, 0x8 ;  /* 0x000000000008781c */ /* 0x000fe40003f0f008 */
[----:B------:R-:W-:Y:S01]  /*69f0*/  PLOP3.LUT P2, PT, PT, PT, UP0, 0x80, 0x8 ;  /* 0x000000000008781c */ /* 0x000fe20003f4f008 */
[----:B0----5:R-:W-:Y:S02]  /*6a00*/  HFMA2 R28, R28, 1, 1, R32 ;  /* 0x3c003c001c1c7831 */ /* 0x021fe40000000020 */
[----:B------:R-:W-:-:S02]  /*6a10*/  HADD2 R29, R29, R33 ;  /* 0x000000211d1d7230 */ /* 0x000fc40000000000 */
[----:B------:R-:W-:Y:S02]  /*6a20*/  HFMA2 R30, R30, 1, 1, R34 ;  /* 0x3c003c001e1e7831 */ /* 0x000fe40000000022 */
[----:B------:R-:W-:Y:S02]  /*6a30*/  HADD2 R31, R31, R35 ;  /* 0x000000231f1f7230 */ /* 0x000fe40000000000 */
[----:B------:R-:W-:-:S04]  /*6a40*/  IMAD.WIDE.U32 R32, R11, 0x2, R20 ;  /* 0x000000020b207825 */ /* 0x000fc800078e0014 */
[----:B--2---:R-:W-:Y:S02]  /*6a50*/  @P1 HFMA2 R29, R29, R49, -RZ ;  /* 0x000000311d1d1231 */ /* 0x004fe400001000ff */
[----:B------:R-:W-:Y:S02]  /*6a60*/  @P0 HMUL2 R28, R28, R48 ;  /* 0x000000301c1c0232 */ /* 0x000fe40000000000 */
[----:B------:R-:W-:Y:S02]  /*6a70*/  @P3 HFMA2 R31, R31, R51, -RZ ;  /* 0x000000331f1f3231 */ /* 0x000fe400001000ff */
[----:B------:R-:W-:-:S05]  /*6a80*/  @P2 HMUL2 R30, R30, R50 ;  /* 0x000000321e1e2232 */ /* 0x000fca0000000000 */
[----:B------:R0:W-:Y:S02]  /*6a90*/  STG.E.128 desc[UR36][R32.64], R28 ;  /* 0x0000001c20007986 */ /* 0x0001e4000c101d24 */
.L_x_69:
[----:B------:R-:W-:Y:S05]  /*6aa0*/  BSYNC.RECONVERGENT B1 ;  /* 0x0000000000017941 */ /* 0x000fea0003800200 */
.L_x_68:
[----:B------:R-:W0:Y:S04]  /*6ab0*/  LDG.E R43, desc[UR36][R42.64+0x80] ;  /* 0x000080242a2b7981 */ /* 0x000e28000c1e1900 */
[----:B------:R-:W2:Y:S01]  /*6ac0*/  LDS.U16 R15, [R7+-0x40] ;  /* 0xffffc000070f7984 */ /* 0x000ea20000000400 */
[----:B0-----:R-:W-:-:S05]  /*6ad0*/  IMAD R32, R40, R43, RZ ;  /* 0x0000002b28207224 */ /* 0x001fca00078e02ff */
[----:B------:R-:W-:-:S04]  /*6ae0*/  LEA R32, R32, R11, 0x6 ;  /* 0x0000000b20207211 */ /* 0x000fc800078e30ff */
[----:B------:R-:W-:-:S05]  /*6af0*/  IADD3 R33, PT, PT, R32, 0x800, RZ ;  /* 0x0000080020217810 */ /* 0x000fca0007ffe0ff */
[----:B------:R-:W-:-:S06]  /*6b00*/  IMAD.WIDE R32, R33, 0x2, R22 ;  /* 0x0000000221207825 */ /* 0x000fcc00078e0216 */
[----:B------:R-:W5:Y:S01]  /*6b10*/  LDG.E.128 R32, desc[UR36][R32.64] ;  /* 0x0000002420207981 */ /* 0x000f62000c1e1d00 */
[----:B------:R-:W-:Y:S02]  /*6b20*/  IMAD.U32 R39, RZ, RZ, UR15 ;  /* 0x0000000fff277e24 */ /* 0x000fe4000f8e00ff */
[--C-:B-----5:R-:W-:Y:S02]  /*6b30*/  HADD2.F32 R46, -RZ, R30.reuse.H0_H0 ;  /* 0x2000001eff2e7230 */ /* 0x120fe40000004100 */
[----:B------:R-:W-:Y:S01]  /*6b40*/  HADD2.F32 R43, -RZ, R30.H1_H1 ;  /* 0x3000001eff2b7230 */ /* 0x000fe20000004100 */
[----:B------:R-:W-:Y:S01]  /*6b50*/  ISETP.NE.AND P0, PT, R39, RZ, PT ;  /* 0x000000ff2700720c */ /* 0x000fe20003f05270 */
[----:B------:R-:W-:Y:S02]  /*6b60*/  HADD2.F32 R41, -RZ, R28.H0_H0 ;  /* 0x2000001cff297230 */ /* 0x000fe40000004100 */
[----:B------:R-:W-:Y:S02]  /*6b70*/  HADD2.F32 R42, -RZ, R29.H0_H0 ;  /* 0x2000001dff2a7230 */ /* 0x000fe40000004100 */
[----:B------:R-:W-:-:S02]  /*6b80*/  HADD2.F32 R30, -RZ, R31.H0_H0 ;  /* 0x2000001fff1e7230 */ /* 0x000fc40000004100 */
[----:B--2---:R-:W-:Y:S02]  /*6b90*/  HADD2.F32 R15, -RZ, R15.H0_H0 ;  /* 0x2000000fff0f7230 */ /* 0x004fe40000004100 */
[----:B------:R-:W-:Y:S02]  /*6ba0*/  HADD2.F32 R28, -RZ, R28.H1_H1 ;  /* 0x3000001cff1c7230 */ /* 0x000fe40000004100 */
[----:B------:R-:W-:Y:S02]  /*6bb0*/  HADD2.F32 R29, -RZ, R29.H1_H1 ;  /* 0x3000001dff1d7230 */ /* 0x000fe40000004100 */
[C---:B------:R-:W-:Y:S01]  /*6bc0*/  FFMA.FTZ R41, R15.reuse, R41, R14 ;  /* 0x000000290f297223 */ /* 0x040fe2000001000e */
[----:B------:R-:W-:Y:S02]  /*6bd0*/  HADD2.F32 R31, -RZ, R31.H1_H1 ;  /* 0x3000001fff1f7230 */ /* 0x000fe40000004100 */
[C---:B------:R-:W-:Y:S01]  /*6be0*/  FFMA.FTZ R48, R15.reuse, R28, R3 ;  /* 0x0000001c0f307223 */ /* 0x040fe20000010003 */
[C---:B------:R-:W-:Y:S01]  /*6bf0*/  FFMA.FTZ R42, R15.reuse, R42, R5 ;  /* 0x0000002a0f2a7223 */ /* 0x040fe20000010005 */
[C---:B------:R-:W-:Y:S01]  /*6c00*/  FFMA.FTZ R24, R15.reuse, R29, R24 ;  /* 0x0000001d0f187223 */ /* 0x040fe20000010018 */
[C---:B------:R-:W-:Y:S01]  /*6c10*/  FFMA.FTZ R46, R15.reuse, R46, R9 ;  /* 0x0000002e0f2e7223 */ /* 0x040fe20000010009 */
[C---:B------:R-:W-:Y:S01]  /*6c20*/  FFMA.FTZ R36, R15.reuse, R43, R36 ;  /* 0x0000002b0f247223 */ /* 0x040fe20000010024 */
[C---:B------:R-:W-:Y:S01]  /*6c30*/  FFMA.FTZ R50, R15.reuse, R30, R13 ;  /* 0x0000001e0f327223 */ /* 0x040fe2000001000d */
[----:B------:R-:W-:Y:S01]  /*6c40*/  FFMA.FTZ R52, R15, R31, R0 ;  /* 0x0000001f0f347223 */ /* 0x000fe20000010000 */
[----:B------:R-:W-:Y:S06]  /*6c50*/  @P0 BRA `(.L_x_70) ;  /* 0x00000000004c0947 */ /* 0x000fec0003800000 */
[----:B------:R-:W-:Y:S01]  /*6c60*/  VOTEU.ANY UP0, P4 ;  /* 0x0000000000ff7886 */ /* 0x000fe20002000100 */
[----:B------:R-:W-:Y:S01]  /*6c70*/  PLOP3.LUT P1, PT, PT, PT, UP0, 0x80, 0x8 ;  /* 0x000000000008781c */ /* 0x000fe20003f2f008 */
[----:B------:R-:W0:-:S12]  /*6c80*/  LDS.128 R56, [R12+UR9] ;  /* 0x000000090c387984 */ /* 0x000e180008000c00 */
[----:B------:R-:W2:Y:S01]  /*6c90*/  @P1 LDG.E.128 R28, desc[UR36][R26.64] ;  /* 0x000000241a1c1981 */ /* 0x000ea2000c1e1d00 */
[----:B------:R-:W-:Y:S02]  /*6ca0*/  PLOP3.LUT P2, PT, PT, PT, UP0, 0x80, 0x8 ;  /* 0x000000000008781c */ /* 0x000fe40003f4f008 */
[----:B------:R-:W-:Y:S02]  /*6cb0*/  PLOP3.LUT P4, PT, PT, PT, UP0, 0x80, 0x8 ;  /* 0x000000000008781c */ /* 0x000fe40003f8f008 */
[----:B------:R-:W-:Y:S02]  /*6cc0*/  PLOP3.LUT P1, PT, PT, PT, UP0, 0x80, 0x8 ;  /* 0x000000000008781c */ /* 0x000fe40003f2f008 */
[----:B------:R-:W-:Y:S02]  /*6cd0*/  PLOP3.LUT P3, PT, PT, PT, UP0, 0x80, 0x8 ;  /* 0x000000000008781c */ /* 0x000fe40003f6f008 */
[----:B------:R-:W-:-:S05]  /*6ce0*/  IADD3 R15, PT, PT, R11, 0x800, RZ ;  /* 0x000008000b0f7810 */ /* 0x000fca0007ffe0ff */
[----:B------:R-:W-:-:S04]  /*6cf0*/  IMAD.WIDE.U32 R14, R15, 0x2, R20 ;  /* 0x000000020f0e7825 */ /* 0x000fc800078e0014 */
[----:B0-----:R-:W-:Y:S02]  /*6d00*/  HFMA2 R32, R32, 1, 1, R56 ;  /* 0x3c003c0020207831 */ /* 0x001fe40000000038 */
[----:B------:R-:W-:Y:S02]  /*6d10*/  HADD2 R33, R33, R57 ;  /* 0x0000003921217230 */ /* 0x000fe40000000000 */
[----:B------:R-:W-:Y:S02]  /*6d20*/  HFMA2 R34, R34, 1, 1, R58 ;  /* 0x3c003c0022227831 */ /* 0x000fe4000000003a */
[----:B------:R-:W-:Y:S02]  /*6d30*/  HADD2 R35, R35, R59 ;  /* 0x0000003b23237230 */ /* 0x000fe40000000000 */
[----:B--2---:R-:W-:Y:S02]  /*6d40*/  @P2 HFMA2 R33, R33, R29, -RZ ;  /* 0x0000001d21212231 */ /* 0x004fe400001000ff */
[----:B------:R-:W-:-:S02]  /*6d50*/  @P1 HMUL2 R32, R32, R28 ;  /* 0x0000001c20201232 */ /* 0x000fc40000000000 */
[----:B------:R-:W-:Y:S02]  /*6d60*/  @P4 HFMA2 R35, R35, R31, -RZ ;  /* 0x0000001f23234231 */ /* 0x000fe400001000ff */
[----:B------:R-:W-:-:S05]  /*6d70*/  @P3 HMUL2 R34, R34, R30 ;  /* 0x0000001e22223232 */ /* 0x000fca0000000000 */
[----:B------:R0:W-:Y:S02]  /*6d80*/  STG.E.128 desc[UR36][R14.64], R32 ;  /* 0x000000200e007986 */ /* 0x0001e4000c101d24 */
.L_x_70:
[----:B------:R2:W3:Y:S01]  /*6d90*/  LDS.U16 R0, [R7] ;  /* 0x0000000007007984 */ /* 0x0004e20000000400 */
[----:B------:R-:W-:Y:S01]  /*6da0*/  IADD3 R44, PT, PT, R44, 0x40, RZ ;  /* 0x000000402c2c7810 */ /* 0x000fe20007ffe0ff */
[--C-:B------:R-:W-:Y:S02]  /*6db0*/  HADD2.F32 R3, -RZ, R32.reuse.H0_H0 ;  /* 0x20000020ff037230 */ /* 0x100fe40000004100 */
[----:B------:R-:W-:Y:S01]  /*6dc0*/  HADD2.F32 R5, -RZ, R32.H1_H1 ;  /* 0x30000020ff057230 */ /* 0x000fe20000004100 */
[----:B------:R-:W-:Y:S01]  /*6dd0*/  ISETP.GE.AND P1, PT, R44, UR11, PT ;  /* 0x0000000b2c007c0c */ /* 0x000fe2000bf26270 */
[--C-:B------:R-:W-:Y:S02]  /*6de0*/  HADD2.F32 R9, -RZ, R33.reuse.H0_H0 ;  /* 0x20000021ff097230 */ /* 0x100fe40000004100 */
[----:B------:R-:W-:Y:S01]  /*6df0*/  HADD2.F32 R13, -RZ, R34.H0_H0 ;  /* 0x20000022ff0d7230 */ /* 0x000fe20000004100 */
[----:B--2---:R-:W-:Y:S01]  /*6e00*/  IADD3 R7, PT, PT, R7, 0x80, RZ ;  /* 0x0000008007077810 */ /* 0x004fe20007ffe0ff */
[----:B0-----:R-:W-:-:S02]  /*6e10*/  HADD2.F32 R33, -RZ, R33.H1_H1 ;  /* 0x30000021ff217230 */ /* 0x001fc40000004100 */
[----:B------:R-:W-:Y:S02]  /*6e20*/  HADD2.F32 R15, -RZ, R34.H1_H1 ;  /* 0x30000022ff0f7230 */ /* 0x000fe40000004100 */
[--C-:B------:R-:W-:Y:S02]  /*6e30*/  HADD2.F32 R29, -RZ, R35.reuse.H0_H0 ;  /* 0x20000023ff1d7230 */ /* 0x100fe40000004100 */
[----:B------:R-:W-:Y:S02]  /*6e40*/  HADD2.F32 R35, -RZ, R35.H1_H1 ;  /* 0x30000023ff237230 */ /* 0x000fe40000004100 */
[----:B------:R-:W-:Y:S02]  /*6e50*/  VIADD R11, R11, 0x1000 ;  /* 0x000010000b0b7836 */ /* 0x000fe40000000000 */
[----:B---3--:R-:W-:-:S05]  /*6e60*/  HADD2.F32 R0, -RZ, R0.H0_H0 ;  /* 0x20000000ff007230 */ /* 0x008fca0000004100 */
[C---:B------:R-:W-:Y:S01]  /*6e70*/  FFMA.FTZ R14, R0.reuse, R3, R41 ;  /* 0x00000003000e7223 */ /* 0x040fe20000010029 */
[C---:B------:R-:W-:Y:S01]  /*6e80*/  FFMA.FTZ R3, R0.reuse, R5, R48 ;  /* 0x0000000500037223 */ /* 0x040fe20000010030 */
[C---:B------:R-:W-:Y:S01]  /*6e90*/  FFMA.FTZ R5, R0.reuse, R9, R42 ;  /* 0x0000000900057223 */ /* 0x040fe2000001002a */
[C---:B------:R-:W-:Y:S01]  /*6ea0*/  FFMA.FTZ R9, R0.reuse, R13, R46 ;  /* 0x0000000d00097223 */ /* 0x040fe2000001002e */
[C---:B------:R-:W-:Y:S01]  /*6eb0*/  FFMA.FTZ R24, R0.reuse, R33, R24 ;  /* 0x0000002100187223 */ /* 0x040fe20000010018 */
[C---:B------:R-:W-:Y:S01]  /*6ec0*/  FFMA.FTZ R36, R0.reuse, R15, R36 ;  /* 0x0000000f00247223 */ /* 0x040fe20000010024 */
[C---:B------:R-:W-:Y:S01]  /*6ed0*/  FFMA.FTZ R13, R0.reuse, R29, R50 ;  /* 0x0000001d000d7223 */ /* 0x040fe20000010032 */
[----:B------:R-:W-:Y:S01]  /*6ee0*/  FFMA.FTZ R0, R0, R35, R52 ;  /* 0x0000002300007223 */ /* 0x000fe20000010034 */
[----:B------:R-:W-:Y:S06]  /*6ef0*/  @!P1 BRA `(.L_x_71) ;  /* 0xfffffff800749947 */ /* 0x000fec000383ffff */
.L_x_64:
[----:B------:R-:W-:Y:S05]  /*6f00*/  BSYNC.RECONVERGENT B0 ;  /* 0x0000000000007941 */ /* 0x000fea0003800200 */
.L_x_63:
[----:B------:R-:W-:Y:S01]  /*6f10*/  ISETP.GE.AND P0, PT, R38, UR14, PT ;  /* 0x0000000e26007c0c */ /* 0x000fe2000bf06270 */
[----:B------:R-:W0:Y:S01]  /*6f20*/  LDCU UR13, c[0x0][0x40c] ;  /* 0x00008180ff0d77ac */ /* 0x000e220008000800 */
[----:B------:R-:W-:Y:S01]  /*6f30*/  BSSY.RECONVERGENT B0, `(.L_x_72) ;  /* 0x0000108000007945 */ /* 0x000fe20003800200 */
[----:B------:R-:W2:Y:S10]  /*6f40*/  LDCU.64 UR18, c[0x0][0x3c8] ;  /* 0x00007900ff1277ac */ /* 0x000eb40008000a00 */
[----:B------:R-:W-:Y:S05]  /*6f50*/  @P0 BRA `(.L_x_73) ;  /* 0x0000001000140947 */ /* 0x000fea0003800000 */
[----:B------:R-:W3:Y:S01]  /*6f60*/  LDCU UR10, c[0x0][0x3f8] ;  /* 0x00007f00ff0a77ac */ /* 0x000ee20008000800 */
[----:B------:R-:W4:Y:S01]  /*6f70*/  LDC.64 R26, c[0x0][0x458] ;  /* 0x00011600ff1a7b82 */ /* 0x000f220000000a00 */
[----:B------:R-:W-:Y:S01]  /*6f80*/  IADD3 R40, PT, PT, R38, 0x20, RZ ;  /* 0x0000002026287810 */ /* 0x000fe20007ffe0ff */
[----:B------:R-:W-:Y:S01]  /*6f90*/  BSSY.RECONVERGENT B1, `(.L_x_74) ;  /* 0x000005b000017945 */ /* 0x000fe20003800200 */
[----:B------:R-:W-:Y:S02]  /*6fa0*/  ULOP3.LUT UR12, URZ, UR16, URZ, 0x33, !UPT ;  /* 0x00000010ff0c7292 */ /* 0x000fe4000f8e33ff */
[----:B------:R-:W-:-:S03]  /*6fb0*/  VIMNMX R7, PT, PT, R40, UR14, !PT ;  /* 0x0000000e28077c48 */ /* 0x000fc6000ffe0100 */
[----:B------:R-:W5:Y:S01]  /*6fc0*/  LDC R31, c[0x0][0x3f4] ;  /* 0x0000fd00ff1f7b82 */ /* 0x000f620000000800 */
[----:B------:R-:W-:-:S04]  /*6fd0*/  IADD3 R11, PT, PT, -R6, UR12, R7 ;  /* 0x0000000c060b7c10 */ /* 0x000fc8000fffe107 */
[----:B------:R-:W-:Y:S01]  /*6fe0*/  LOP3.LUT P0, RZ, R11, 0x20, RZ, 0xc0, !PT ;  /* 0x000000200bff7812 */ /* 0x000fe2000780c0ff */
[----:B---3--:R-:W-:-:S06]  /*6ff0*/  UIMAD UR11, UR38, UR10, UR46 ;  /* 0x0000000a260b72a4 */ /* 0x008fcc000f8e022e */
[----:B------:R-:W-:-:S05]  /*7000*/  IMAD.U32 R15, RZ, RZ, UR11 ;  /* 0x0000000bff0f7e24 */ /* 0x000fca000f8e00ff */
[----:B------:R-:W-:Y:S02]  /*7010*/  LEA R7, R15, R10, 0x6 ;  /* 0x0000000a0f077211 */ /* 0x000fe400078e30ff */
[----:B------:R-:W-:-:S03]  /*7020*/  MOV R15, R38 ;  /* 0x00000026000f7202 */ /* 0x000fc60000000f00 */
[----:B----4-:R-:W-:-:S04]  /*7030*/  IMAD.WIDE R26, R7, 0x2, R26 ;  /* 0x00000002071a7825 */ /* 0x010fc800078e021a */
[----:B-----5:R-:W-:Y:S01]  /*7040*/  IMAD R7, R31, UR10, RZ ;  /* 0x0000000a1f077c24 */ /* 0x020fe2000f8e02ff */
[----:B------:R-:W-:Y:S06]  /*7050*/  @P0 BRA `(.L_x_75) ;  /* 0x0000000400380947 */ /* 0x000fec0003800000 */
[----:B------:R-:W-:Y:S01]  /*7060*/  ISETP.GE.AND P0, PT, R38, R31, PT ;  /* 0x0000001f2600720c */ /* 0x000fe20003f06270 */
[----:B------:R-:W-:-:S12]  /*7070*/  IMAD.MOV.U32 R15, RZ, RZ, R40 ;  /* 0x000000ffff0f7224 */ /* 0x000fd800078e0028 */
[----:B------:R-:W-:Y:S05]  /*7080*/  @!P0 BRA `(.L_x_75) ;  /* 0x00000004002c8947 */ /* 0x000fea0003800000 */
[----:B------:R-:W-:Y:S01]  /*7090*/  IABS R30, R31 ;  /* 0x0000001f001e7213 */ /* 0x000fe20000000000 */
[----:B------:R-:W-:Y:S01]  /*70a0*/  IMAD.MOV.U32 R28, RZ, RZ, RZ ;  /* 0x000000ffff1c7224 */ /* 0x000fe200078e00ff */
[----:B------:R-:W-:Y:S01]  /*70b0*/  IABS R33, R38 ;  /* 0x0000002600217213 */ /* 0x000fe20000000000 */
[----:B------:R-:W3:Y:S01]  /*70c0*/  LDCU.64 UR10, c[0x0][0x3c8] ;  /* 0x00007900ff0a77ac */ /* 0x000ee20008000a00 */
[----:B------:R-:W4:Y:S01]  /*70d0*/  I2F.RP R32, R30 ;  /* 0x0000001e00207306 */ /* 0x000f220000209400 */
[----:B------:R-:W-:Y:S01]  /*70e0*/  ISETP.GE.AND P1, PT, R38, RZ, PT ;  /* 0x000000ff2600720c */ /* 0x000fe20003f26270 */
[----:B------:R-:W0:Y:S01]  /*70f0*/  LDS.U16 R37, [R37] ;  /* 0x0000000025257984 */ /* 0x000e220000000400 */
[----:B------:R-:W-:-:S05]  /*7100*/  ISETP.NE.AND P2, PT, R31, RZ, PT ;  /* 0x000000ff1f00720c */ /* 0x000fca0003f45270 */
[----:B----4-:R-:W4:Y:S02]  /*7110*/  MUFU.RCP R32, R32 ;  /* 0x0000002000207308 */ /* 0x010f240000001000 */
[----:B----4-:R-:W-:-:S06]  /*7120*/  IADD3 R29, PT, PT, R32, 0xffffffe, RZ ;  /* 0x0ffffffe201d7810 */ /* 0x010fcc0007ffe0ff */
[----:B------:R-:W4:Y:S02]  /*7130*/  F2I.FTZ.U32.TRUNC.NTZ R29, R29 ;  /* 0x0000001d001d7305 */ /* 0x000f24000021f000 */
[----:B----4-:R-:W-:-:S05]  /*7140*/  IADD3 R15, PT, PT, RZ, -R29, RZ ;  /* 0x8000001dff0f7210 */ /* 0x010fca0007ffe0ff */
[----:B------:R-:W-:-:S04]  /*7150*/  IMAD R15, R15, R30, RZ ;  /* 0x0000001e0f0f7224 */ /* 0x000fc800078e02ff */
[----:B------:R-:W-:Y:S01]  /*7160*/  IMAD.HI.U32 R15, R29, R15, R28 ;  /* 0x0000000f1d0f7227 */ /* 0x000fe200078e001c */
[----:B------:R-:W-:-:S05]  /*7170*/  MOV R28, R33 ;  /* 0x00000021001c7202 */ /* 0x000fca0000000f00 */
[----:B------:R-:W-:-:S05]  /*7180*/  IMAD.HI.U32 R15, R15, R28, RZ ;  /* 0x0000001c0f0f7227 */ /* 0x000fca00078e00ff */
[----:B------:R-:W-:-:S05]  /*7190*/  IADD3 R15, PT, PT, -R15, RZ, RZ ;  /* 0x000000ff0f0f7210 */ /* 0x000fca0007ffe1ff */
[----:B------:R-:W-:-:S05]  /*71a0*/  IMAD R15, R30, R15, R28 ;  /* 0x0000000f1e0f7224 */ /* 0x000fca00078e021c */
[----:B------:R-:W-:-:S13]  /*71b0*/  ISETP.GT.U32.AND P0, PT, R30, R15, PT ;  /* 0x0000000f1e00720c */ /* 0x000fda0003f04070 */
[----:B------:R-:W-:-:S05]  /*71c0*/  @!P0 IMAD.IADD R15, R15, 0x1, -R30 ;  /* 0x000000010f0f8824 */ /* 0x000fca00078e0a1e */
[----:B------:R-:W-:-:S13]  /*71d0*/  ISETP.GT.U32.AND P0, PT, R30, R15, PT ;  /* 0x0000000f1e00720c */ /* 0x000fda0003f04070 */
[----:B------:R-:W-:-:S04]  /*71e0*/  @!P0 IADD3 R15, PT, PT, R15, -R30, RZ ;  /* 0x8000001e0f0f8210 */ /* 0x000fc80007ffe0ff */
[----:B------:R-:W-:Y:S02]  /*71f0*/  @!P1 IADD3 R15, PT, PT, -R15, RZ, RZ ;  /* 0x000000ff0f0f9210 */ /* 0x000fe40007ffe1ff */
[----:B------:R-:W-:-:S04]  /*7200*/  @!P2 LOP3.LUT R15, RZ, R31, RZ, 0x33, !PT ;  /* 0x0000001fff0fa212 */ /* 0x000fc800078e33ff */
[----:B------:R-:W-:-:S05]  /*7210*/  IADD3 R28, P0, PT, R25, R15, RZ ;  /* 0x0000000f191c7210 */ /* 0x000fca0007f1e0ff */
[----:B------:R-:W-:Y:S01]  /*7220*/  IMAD.X R29, RZ, RZ, R8, P0 ;  /* 0x000000ffff1d7224 */ /* 0x000fe200000e0608 */
[----:B---3--:R-:W-:-:S04]  /*7230*/  LEA R32, P0, R28, UR10, 0x2 ;  /* 0x0000000a1c207c11 */ /* 0x008fc8000f8010ff */
[----:B------:R-:W-:-:S05]  /*7240*/  LEA.HI.X R33, R28, UR11, R29, 0x2, P0 ;  /* 0x0000000b1c217c11 */ /* 0x000fca00080f141d */
[----:B------:R-:W3:Y:S01]  /*7250*/  LDG.E R32, desc[UR36][R32.64] ;  /* 0x0000002420207981 */ /* 0x000ee2000c1e1900 */
[----:B------:R-:W-:Y:S01]  /*7260*/  ISETP.NE.AND P0, PT, R39, RZ, PT ;  /* 0x000000ff2700720c */ /* 0x000fe20003f05270 */
[----:B---3--:R-:W-:-:S05]  /*7270*/  IMAD R29, R7, R32, R15 ;  /* 0x00000020071d7224 */ /* 0x008fca00078e020f */
[----:B------:R-:W-:-:S05]  /*7280*/  SHF.L.U32 R29, R29, 0x6, RZ ;  /* 0x000000061d1d7819 */ /* 0x000fca00000006ff */
[----:B------:R-:W-:-:S06]  /*7290*/  IMAD.WIDE R28, R29, 0x2, R22 ;  /* 0x000000021d1c7825 */ /* 0x000fcc00078e0216 */
[----:B------:R-:W5:Y:S01]  /*72a0*/  LDG.E.128 R28, desc[UR36][R28.64] ;  /* 0x000000241c1c7981 */ /* 0x000f62000c1e1d00 */
[----:B------:R-:W-:Y:S01]  /*72b0*/  BSSY.RECONVERGENT B2, `(.L_x_76) ;  /* 0x0000017000027945 */ /* 0x000fe20003800200 */
[----:B0-----:R-:W-:-:S03]  /*72c0*/  HADD2.F32 R15, -RZ, R37.H0_H0 ;  /* 0x20000025ff0f7230 */ /* 0x001fc60000004100 */
[----:B------:R-:W-:Y:S05]  /*72d0*/  @P0 BRA `(.L_x_77) ;  /* 0x0000000000500947 */ /* 0x000fea0003800000 */
[----:B------:R-:W-:Y:S01]  /*72e0*/  ISETP.NE.AND P3, PT, R2, RZ, PT ;  /* 0x000000ff0200720c */ /* 0x000fe20003f65270 */
[----:B------:R-:W0:-:S12]  /*72f0*/  LDS.128 R44, [R12+UR9] ;  /* 0x000000090c2c7984 */ /* 0x000e180008000c00 */
[----:B------:R-:W-:Y:S01]  /*7300*/  VOTEU.ANY UP0, P3 ;  /* 0x0000000000ff7886 */ /* 0x000fe20001800100 */
[----:B------:R-:W-:-:S13]  /*7310*/  PLOP3.LUT P0, PT, PT, PT, UP0, 0x80, 0x8 ;  /* 0x000000000008781c */ /* 0x000fda0003f0f008 */
[----:B------:R-:W3:Y:S01]  /*7320*/  @P0 LDG.E.128 R32, desc[UR36][R26.64] ;  /* 0x000000241a200981 */ /* 0x000ee2000c1e1d00 */
[----:B------:R-:W-:Y:S02]  /*7330*/  PLOP3.LUT P1, PT, PT, PT, UP0, 0x80, 0x8 ;  /* 0x000000000008781c */ /* 0x000fe40003f2f008 */
[----:B------:R-:W-:Y:S02]  /*7340*/  PLOP3.LUT P3, PT, PT, PT, UP0, 0x80, 0x8 ;  /* 0x000000000008781c */ /* 0x000fe40003f6f008 */
[----:B------:R-:W-:Y:S02]  /*7350*/  PLOP3.LUT P0, PT, PT, PT, UP0, 0x80, 0x8 ;  /* 0x000000000008781c */ /* 0x000fe40003f0f008 */
[----:B------:R-:W-:Y:S02]  /*7360*/  PLOP3.LUT P2, PT, PT, PT, UP0, 0x80, 0x8 ;  /* 0x000000000008781c */ /* 0x000fe40003f4f008 */
[----:B------:R-:W-:Y:S01]  /*7370*/  SHF.L.U32 R37, R38, 0x6, RZ ;  /* 0x0000000626257819 */ /* 0x000fe200000006ff */
[----:B0----5:R-:W-:-:S02]  /*7380*/  HFMA2 R28, R28, 1, 1, R44 ;  /* 0x3c003c001c1c7831 */ /* 0x021fc4000000002c */
[----:B------:R-:W-:Y:S02]  /*7390*/  HADD2 R29, R29, R45 ;  /* 0x0000002d1d1d7230 */ /* 0x000fe40000000000 */
[----:B------:R-:W-:Y:S02]  /*73a0*/  HFMA2 R30, R30, 1, 1, R46 ;  /* 0x3c003c001e1e7831 */ /* 0x000fe4000000002e */
[----:B------:R-:W-:Y:S02]  /*73b0*/  HADD2 R31, R31, R47 ;  /* 0x0000002f1f1f7230 */ /* 0x000fe40000000000 */
[----:B---3--:R-:W-:Y:S02]  /*73c0*/  @P1 HFMA2 R29, R29, R33, -RZ ;  /* 0x000000211d1d1231 */ /* 0x008fe400001000ff */
[----:B------:R-:W-:Y:S02]  /*73d0*/  @P0 HMUL2 R28, R28, R32 ;  /* 0x000000201c1c0232 */ /* 0x000fe40000000000 */
[----:B------:R-:W-:-:S02]  /*73e0*/  @P3 HFMA2 R31, R31, R35, -RZ ;  /* 0x000000231f1f3231 */ /* 0x000fc400001000ff */
[----:B------:R-:W-:Y:S02]  /*73f0*/  @P2 HMUL2 R30, R30, R34 ;  /* 0x000000221e1e2232 */ /* 0x000fe40000000000 */
[----:B------:R-:W-:-:S05]  /*7400*/  IMAD.WIDE.U32 R32, R37, 0x2, R20 ;  /* 0x0000000225207825 */ /* 0x000fca00078e0014 */
[----:B------:R0:W-:Y:S02]  /*7410*/  STG.E.128 desc[UR36][R32.64], R28 ;  /* 0x0000001c20007986 */ /* 0x0001e4000c101d24 */
.L_x_77:
[----:B--2---:R-:W-:Y:S05]  /*7420*/  BSYNC.RECONVERGENT B2 ;  /* 0x0000000000027941 */ /* 0x004fea0003800200 */
.L_x_76:
[--C-:B-----5:R-:W-:Y:S02]  /*7430*/  HADD2.F32 R38, -RZ, R30.reuse.H0_H0 ;  /* 0x2000001eff267230 */ /* 0x120fe40000004100 */
[----:B0-----:R-:W-:Y:S02]  /*7440*/  HADD2.F32 R33, -RZ, R30.H1_H1 ;  /* 0x3000001eff217230 */ /* 0x001fe40000004100 */
[----:B------:R-:W-:Y:S02]  /*7450*/  HADD2.F32 R32, -RZ, R28.H0_H0 ;  /* 0x2000001cff207230 */ /* 0x000fe40000004100 */
[C---:B------:R-:W-:Y:S01]  /*7460*/  FFMA.FTZ R9, R15.reuse, R38, R9 ;  /* 0x000000260f097223 */ /* 0x040fe20000010009 */
[----:B------:R-:W-:Y:S02]  /*7470*/  HADD2.F32 R34, -RZ, R29.H0_H0 ;  /* 0x2000001dff227230 */ /* 0x000fe40000004100 */
[----:B------:R-:W-:Y:S01]  /*7480*/  FFMA.FTZ R36, R15, R33, R36 ;  /* 0x000000210f247223 */ /* 0x000fe20000010024 */
[----:B------:R-:W-:-:S02]  /*7490*/  HADD2.F32 R30, -RZ, R31.H0_H0 ;  /* 0x2000001fff1e7230 */ /* 0x000fc40000004100 */
[C---:B------:R-:W-:Y:S01]  /*74a0*/  FFMA.FTZ R14, R15.reuse, R32, R14 ;  /* 0x000000200f0e7223 */ /* 0x040fe2000001000e */
[----:B------:R-:W-:Y:S02]  /*74b0*/  HADD2.F32 R28, -RZ, R28.H1_H1 ;  /* 0x3000001cff1c7230 */ /* 0x000fe40000004100 */
[C---:B------:R-:W-:Y:S01]  /*74c0*/  FFMA.FTZ R5, R15.reuse, R34, R5 ;  /* 0x000000220f057223 */ /* 0x040fe20000010005 */
[----:B------:R-:W-:Y:S02]  /*74d0*/  HADD2.F32 R29, -RZ, R29.H1_H1 ;  /* 0x3000001dff1d7230 */ /* 0x000fe40000004100 */
[C---:B------:R-:W-:Y:S01]  /*74e0*/  FFMA.FTZ R13, R15.reuse, R30, R13 ;  /* 0x0000001e0f0d7223 */ /* 0x040fe2000001000d */
[----:B------:R-:W-:Y:S02]  /*74f0*/  HADD2.F32 R31, -RZ, R31.H1_H1 ;  /* 0x3000001fff1f7230 */ /* 0x000fe40000004100 */
[C---:B------:R-:W-:Y:S01]  /*7500*/  FFMA.FTZ R3, R15.reuse, R28, R3 ;  /* 0x0000001c0f037223 */ /* 0x040fe20000010003 */
[----:B------:R-:W-:-:S02]  /*7510*/  FFMA.FTZ R24, R15, R29, R24 ;  /* 0x0000001d0f187223 */ /* 0x000fc40000010018 */
[----:B------:R-:W-:Y:S01]  /*7520*/  FFMA.FTZ R0, R15, R31, R0 ;  /* 0x0000001f0f007223 */ /* 0x000fe20000010000 */
[----:B------:R-:W-:-:S07]  /*7530*/  IMAD.MOV.U32 R15, RZ, RZ, R40 ;  /* 0x000000ffff0f7224 */ /* 0x000fce00078e0028 */
.L_x_75:
[----:B0-2---:R-:W-:Y:S05]  /*7540*/  BSYNC.RECONVERGENT B1 ;  /* 0x0000000000017941 */ /* 0x005fea0003800200 */
.L_x_74:
[----:B------:R-:W-:-:S13]  /*7550*/  ISETP.GE.U32.AND P0, PT, R11, 0x20, PT ;  /* 0x000000200b00780c */ /* 0x000fda0003f06070 */
[----:B------:R-:W-:Y:S05]  /*7560*/  @!P0 BRA `(.L_x_73) ;  /* 0x0000000800908947 */ /* 0x000fea0003800000 */
[----:B------:R-:W-:Y:S02]  /*7570*/  LEA R11, R15, UR7, 0x1 ;  /* 0x000000070f0b7c11 */ /* 0x000fe4000f8e08ff */
[----:B------:R-:W-:Y:S02]  /*7580*/  MOV R32, UR16 ;  /* 0x0000001000207c02 */ /* 0x000fe40008000f00 */
[----:B------:R-:W-:-:S03]  /*7590*/  MOV R29, UR5 ;  /* 0x00000005001d7c02 */ /* 0x000fc60008000f00 */
[----:B------:R-:W-:Y:S02]  /*75a0*/  IMAD R32, R32, -0x2, R11 ;  /* 0xfffffffe20207824 */ /* 0x000fe400078e020b */
[C---:B------:R-:W-:Y:S01]  /*75b0*/  VIADD R11, R15.reuse, 0x20 ;  /* 0x000000200f0b7836 */ /* 0x040fe20000000000 */
[----:B------:R-:W-:Y:S02]  /*75c0*/  SHF.L.U32 R15, R15, 0x6, RZ ;  /* 0x000000060f0f7819 */ /* 0x000fe400000006ff */
[----:B------:R-:W-:-:S07]  /*75d0*/  IADD3 R32, PT, PT, R32, 0x40, R29 ;  /* 0x0000004020207810 */ /* 0x000fce0007ffe01d */
.L_x_84:
[----:B------:R-:W0:Y:S01]  /*75e0*/  LDC R37, c[0x0][0x3f4] ;  /* 0x0000fd00ff257b82 */ /* 0x000e220000000800 */
[----:B------:R-:W-:Y:S01]  /*75f0*/  IADD3 R30, PT, PT, R11, -0x20, RZ ;  /* 0xffffffe00b1e7810 */ /* 0x000fe20007ffe0ff */
[----:B------:R-:W-:Y:S03]  /*7600*/  BSSY.RECONVERGENT B1, `(.L_x_78) ;  /* 0x0000049000017945 */ /* 0x000fe60003800200 */
[----:B0-----:R-:W-:-:S13]  /*7610*/  ISETP.GE.AND P0, PT, R30, R37, PT ;  /* 0x000000251e00720c */ /* 0x001fda0003f06270 */
[----:B------:R-:W-:Y:S05]  /*7620*/  @!P0 BRA `(.L_x_79) ;  /* 0x0000000400188947 */ /* 0x000fea0003800000 */
[----:B------:R-:W-:Y:S02]  /*7630*/  IABS R31, R37 ;  /* 0x00000025001f7213 */ /* 0x000fe40000000000 */
[----:B------:R-:W-:Y:S02]  /*7640*/  IABS R38, R30 ;  /* 0x0000001e00267213 */ /* 0x000fe40000000000 */
[----:B------:R-:W0:Y:S01]  /*7650*/  I2F.RP R33, R31 ;  /* 0x0000001f00217306 */ /* 0x000e220000209400 */
[----:B------:R-:W-:Y:S02]  /*7660*/  ISETP.GE.AND P1, PT, R30, RZ, PT ;  /* 0x000000ff1e00720c */ /* 0x000fe40003f26270 */
[----:B------:R-:W-:-:S05]  /*7670*/  ISETP.NE.AND P2, PT, R37, RZ, PT ;  /* 0x000000ff2500720c */ /* 0x000fca0003f45270 */
[----:B0-----:R-:W0:Y:S02]  /*7680*/  MUFU.RCP R33, R33 ;  /* 0x0000002100217308 */ /* 0x001e240000001000 */
[----:B0-----:R-:W-:Y:S02]  /*7690*/  VIADD R34, R33, 0xffffffe ;  /* 0x0ffffffe21227836 */ /* 0x001fe40000000000 */
[----:B------:R-:W0:Y:S04]  /*76a0*/  LDS.U16 R33, [R32+-0x40] ;  /* 0xffffc00020217984 */ /* 0x000e280000000400 */
[----:B------:R-:W2:Y:S02]  /*76b0*/  F2I.FTZ.U32.TRUNC.NTZ R29, R34 ;  /* 0x00000022001d7305 */ /* 0x000ea4000021f000 */
[----:B--2---:R-:W-:-:S05]  /*76c0*/  IADD3 R28, PT, PT, RZ, -R29, RZ ;  /* 0x8000001dff1c7210 */ /* 0x004fca0007ffe0ff */
[----:B------:R-:W-:Y:S01]  /*76d0*/  IMAD R35, R28, R31, RZ ;  /* 0x0000001f1c237224 */ /* 0x000fe200078e02ff */
[----:B------:R-:W-:-:S05]  /*76e0*/  MOV R28, RZ ;  /* 0x000000ff001c7202 */ /* 0x000fca0000000f00 */
[----:B------:R-:W-:-:S04]  /*76f0*/  IMAD.HI.U32 R28, R29, R35, R28 ;  /* 0x000000231d1c7227 */ /* 0x000fc800078e001c */
[----:B------:R-:W-:-:S04]  /*7700*/  IMAD.MOV.U32 R29, RZ, RZ, R38 ;  /* 0x000000ffff1d7224 */ /* 0x000fc800078e0026 */
[----:B------:R-:W-:-:S05]  /*7710*/  IMAD.HI.U32 R28, R28, R29, RZ ;  /* 0x0000001d1c1c7227 */ /* 0x000fca00078e00ff */
[----:B------:R-:W-:-:S05]  /*7720*/  IADD3 R28, PT, PT, -R28, RZ, RZ ;  /* 0x000000ff1c1c7210 */ /* 0x000fca0007ffe1ff */
[----:B------:R-:W-:-:S05]  /*7730*/  IMAD R28, R31, R28, R29 ;  /* 0x0000001c1f1c7224 */ /* 0x000fca00078e021d */
[----:B------:R-:W-:-:S13]  /*7740*/  ISETP.GT.U32.AND P0, PT, R31, R28, PT ;  /* 0x0000001c1f00720c */ /* 0x000fda0003f04070 */
[----:B------:R-:W-:-:S04]  /*7750*/  @!P0 IADD3 R28, PT, PT, R28, -R31, RZ ;  /* 0x8000001f1c1c8210 */ /* 0x000fc80007ffe0ff */
[----:B------:R-:W-:-:S13]  /*7760*/  ISETP.GT.U32.AND P0, PT, R31, R28, PT ;  /* 0x0000001c1f00720c */ /* 0x000fda0003f04070 */
[----:B------:R-:W-:-:S05]  /*7770*/  @!P0 IMAD.IADD R28, R28, 0x1, -R31 ;  /* 0x000000011c1c8824 */ /* 0x000fca00078e0a1f */
[----:B------:R-:W-:Y:S02]  /*7780*/  @!P1 IADD3 R28, PT, PT, -R28, RZ, RZ ;  /* 0x000000ff1c1c9210 */ /* 0x000fe40007ffe1ff */
[----:B------:R-:W-:-:S04]  /*7790*/  @!P2 LOP3.LUT R28, RZ, R37, RZ, 0x33, !PT ;  /* 0x00000025ff1ca212 */ /* 0x000fc800078e33ff */
[----:B------:R-:W-:-:S04]  /*77a0*/  IADD3 R29, P0, PT, R25, R28, RZ ;  /* 0x0000001c191d7210 */ /* 0x000fc80007f1e0ff */
[----:B------:R-:W-:Y:S02]  /*77b0*/  IADD3.X R30, PT, PT, RZ, R8, RZ, P0, !PT ;  /* 0x00000008ff1e7210 */ /* 0x000fe400007fe4ff */
[----:B------:R-:W-:-:S04]  /*77c0*/  LEA R34, P0, R29, UR18, 0x2 ;  /* 0x000000121d227c11 */ /* 0x000fc8000f8010ff */
[----:B------:R-:W-:-:S05]  /*77d0*/  LEA.HI.X R35, R29, UR19, R30, 0x2, P0 ;  /* 0x000000131d237c11 */ /* 0x000fca00080f141e */
[----:B------:R-:W2:Y:S01]  /*77e0*/  LDG.E R34, desc[UR36][R34.64] ;  /* 0x0000002422227981 */ /* 0x000ea2000c1e1900 */
[----:B------:R-:W-:Y:S01]  /*77f0*/  UISETP.NE.AND UP0, UPT, UR13, URZ, UPT ;  /* 0x000000ff0d00728c */ /* 0x000fe2000bf05270 */
[----:B--2---:R-:W-:-:S04]  /*7800*/  IMAD R29, R7, R34, R28 ;  /* 0x00000022071d7224 */ /* 0x004fc800078e021c */
[----:B------:R-:W-:-:S04]  /*7810*/  IMAD.SHL.U32 R29, R29, 0x40, RZ ;  /* 0x000000401d1d7824 */ /* 0x000fc800078e00ff */
[----:B------:R-:W-:-:S06]  /*7820*/  IMAD.WIDE R28, R29, 0x2, R22 ;  /* 0x000000021d1c7825 */ /* 0x000fcc00078e0216 */
[----:B------:R-:W5:Y:S01]  /*7830*/  LDG.E.128 R28, desc[UR36][R28.64] ;  /* 0x000000241c1c7981 */ /* 0x000f62000c1e1d00 */
[----:B0-----:R-:W-:Y:S01]  /*7840*/  HADD2.F32 R33, -RZ, R33.H0_H0 ;  /* 0x20000021ff217230 */ /* 0x001fe20000004100 */
[----:B------:R-:W-:Y:S06]  /*7850*/  BRA.U UP0, `(.L_x_80) ;  /* 0x00000001004c7547 */ /* 0x000fec000b800000 */
        /* <DEDUP_REMOVED lines=19> */
.L_x_80:
        /* <DEDUP_REMOVED lines=15> */
[----:B------:R-:W-:-:S07]  /*7a80*/  FFMA.FTZ R0, R33, R31, R0 ;  /* 0x0000001f21007223 */ /* 0x000fce0000010000 */
.L_x_79:
[----:B------:R-:W-:Y:S05]  /*7a90*/  BSYNC.RECONVERGENT B1 ;  /* 0x0000000000017941 */ /* 0x000fea0003800200 */
.L_x_78:
[----:B------:R-:W-:Y:S01]  /*7aa0*/  ISETP.GE.AND P0, PT, R11, R37, PT ;  /* 0x000000250b00720c */ /* 0x000fe20003f06270 */
[----:B------:R-:W-:-:S12]  /*7ab0*/  BSSY.RECONVERGENT B1, `(.L_x_81) ;  /* 0x0000049000017945 */ /* 0x000fd80003800200 */
[----:B------:R-:W-:Y:S05]  /*7ac0*/  @!P0 BRA `(.L_x_82) ;  /* 0x00000004001c8947 */ /* 0x000fea0003800000 */
[----:B------:R-:W-:Y:S02]  /*7ad0*/  IABS R31, R37 ;  /* 0x00000025001f7213 */ /* 0x000fe40000000000 */
[----:B------:R-:W-:Y:S02]  /*7ae0*/  IABS R34, R11 ;  /* 0x0000000b00227213 */ /* 0x000fe40000000000 */
[----:B------:R-:W0:Y:S01]  /*7af0*/  I2F.RP R30, R31 ;  /* 0x0000001f001e7306 */ /* 0x000e220000209400 */
[----:B------:R-:W-:Y:S02]  /*7b00*/  ISETP.GE.AND P1, PT, R11, RZ, PT ;  /* 0x000000ff0b00720c */ /* 0x000fe40003f26270 */
[----:B------:R-:W-:-:S05]  /*7b10*/  ISETP.NE.AND P2, PT, R37, RZ, PT ;  /* 0x000000ff2500720c */ /* 0x000fca0003f45270 */
[----:B0-----:R-:W0:Y:S02]  /*7b20*/  MUFU.RCP R30, R30 ;  /* 0x0000001e001e7308 */ /* 0x001e240000001000 */
[----:B0-----:R-:W-:-:S06]  /*7b30*/  IADD3 R33, PT, PT, R30, 0xffffffe, RZ ;  /* 0x0ffffffe1e217810 */ /* 0x001fcc0007ffe0ff */
[----:B------:R0:W2:Y:S02]  /*7b40*/  F2I.FTZ.U32.TRUNC.NTZ R29, R33 ;  /* 0x00000021001d7305 */ /* 0x0000a4000021f000 */
[----:B0-----:R-:W0:Y:S01]  /*7b50*/  LDS.U16 R33, [R32] ;  /* 0x0000000020217984 */ /* 0x001e220000000400 */
[----:B--2---:R-:W-:-:S05]  /*7b60*/  IADD3 R28, PT, PT, RZ, -R29, RZ ;  /* 0x8000001dff1c7210 */ /* 0x004fca0007ffe0ff */
[----:B------:R-:W-:Y:S02]  /*7b70*/  IMAD R35, R28, R31, RZ ;  /* 0x0000001f1c237224 */ /* 0x000fe400078e02ff */
[----:B------:R-:W-:-:S04]  /*7b80*/  IMAD.MOV.U32 R28, RZ, RZ, RZ ;  /* 0x000000ffff1c7224 */ /* 0x000fc800078e00ff */
        /* <DEDUP_REMOVED lines=13> */
[----:B------:R-:W-:-:S04]  /*7c60*/  LEA R34, P0, R29, UR18, 0x2 ;  /* 0x000000121d227c11 */ /* 0x000fc8000f8010ff */
[----:B------:R-:W-:-:S05]  /*7c70*/  LEA.HI.X R35, R29, UR19, R30, 0x2, P0 ;  /* 0x000000131d237c11 */ /* 0x000fca00080f141e */
[----:B------:R-:W2:Y:S02]  /*7c80*/  LDG.E R34, desc[UR36][R34.64] ;  /* 0x0000002422227981 */ /* 0x000ea4000c1e1900 */
[----:B--2---:R-:W-:-:S05]  /*7c90*/  IMAD R29, R7, R34, R28 ;  /* 0x00000022071d7224 */ /* 0x004fca00078e021c */
[----:B------:R-:W-:-:S05]  /*7ca0*/  SHF.L.U32 R29, R29, 0x6, RZ ;  /* 0x000000061d1d7819 */ /* 0x000fca00000006ff */
[----:B------:R-:W-:-:S06]  /*7cb0*/  IMAD.WIDE R28, R29, 0x2, R22 ;  /* 0x000000021d1c7825 */ /* 0x000fcc00078e0216 */
[----:B------:R-:W5:Y:S01]  /*7cc0*/  LDG.E.128 R28, desc[UR36][R28.64] ;  /* 0x000000241c1c7981 */ /* 0x000f62000c1e1d00 */
[----:B------:R-:W-:Y:S01]  /*7cd0*/  UISETP.NE.AND UP0, UPT, UR13, URZ, UPT ;  /* 0x000000ff0d00728c */ /* 0x000fe2000bf05270 */
[----:B0-----:R-:W-:-:S08]  /*7ce0*/  HADD2.F32 R33, -RZ, R33.H0_H0 ;  /* 0x20000021ff217230 */ /* 0x001fd00000004100 */
[----:B------:R-:W-:Y:S05]  /*7cf0*/  BRA.U UP0, `(.L_x_83) ;  /* 0x0000000100507547 */ /* 0x000fea000b800000 */
[----:B------:R-:W-:Y:S01]  /*7d00*/  ISETP.NE.AND P3, PT, R2, RZ, PT ;  /* 0x000000ff0200720c */ /* 0x000fe20003f65270 */
[----:B------:R-:W0:-:S12]  /*7d10*/  LDS.128 R44, [R12+UR9] ;  /* 0x000000090c2c7984 */ /* 0x000e180008000c00 */
[----:B------:R-:W-:Y:S01]  /*7d20*/  VOTEU.ANY UP0, P3 ;  /* 0x0000000000ff7886 */ /* 0x000fe20001800100 */
[----:B------:R-:W-:-:S13]  /*7d30*/  PLOP3.LUT P0, PT, PT, PT, UP0, 0x80, 0x8 ;  /* 0x000000000008781c */ /* 0x000fda0003f0f008 */
[----:B------:R-:W2:Y:S01]  /*7d40*/  @P0 LDG.E.128 R40, desc[UR36][R26.64] ;  /* 0x000000241a280981 */ /* 0x000ea2000c1e1d00 */
[----:B------:R-:W-:Y:S02]  /*7d50*/  PLOP3.LUT P1, PT, PT, PT, UP0, 0x80, 0x8 ;  /* 0x000000000008781c */ /* 0x000fe40003f2f008 */
[----:B------:R-:W-:Y:S02]  /*7d60*/  PLOP3.LUT P3, PT, PT, PT, UP0, 0x80, 0x8 ;  /* 0x000000000008781c */ /* 0x000fe40003f6f008 */
[----:B------:R-:W-:Y:S02]  /*7d70*/  PLOP3.LUT P0, PT, PT, PT, UP0, 0x80, 0x8 ;  /* 0x000000000008781c */ /* 0x000fe40003f0f008 */
[----:B------:R-:W-:Y:S02]  /*7d80*/  PLOP3.LUT P2, PT, PT, PT, UP0, 0x80, 0x8 ;  /* 0x000000000008781c */ /* 0x000fe40003f4f008 */
[----:B------:R-:W-:Y:S01]  /*7d90*/  IADD3 R35, PT, PT, R15, 0x800, RZ ;  /* 0x000008000f237810 */ /* 0x000fe20007ffe0ff */
[----:B0----5:R-:W-:-:S02]  /*7da0*/  HFMA2 R28, R28, 1, 1, R44 ;  /* 0x3c003c001c1c7831 */ /* 0x021fc4000000002c */
[----:B------:R-:W-:Y:S02]  /*7db0*/  HADD2 R29, R29, R45 ;  /* 0x0000002d1d1d7230 */ /* 0x000fe40000000000 */
        /* <DEDUP_REMOVED lines=8> */
.L_x_83:
        /* <DEDUP_REMOVED lines=16> */
.L_x_82:
[----:B------:R-:W-:Y:S05]  /*7f40*/  BSYNC.RECONVERGENT B1 ;  /* 0x0000000000017941 */ /* 0x000fea0003800200 */
.L_x_81:
[C---:B------:R-:W-:Y:S01]  /*7f50*/  VIADD R28, R11.reuse, 0x20 ;  /* 0x000000200b1c7836 */ /* 0x040fe20000000000 */
[----:B------:R-:W-:Y:S01]  /*7f60*/  IADD3 R11, PT, PT, R11, 0x40, RZ ;  /* 0x000000400b0b7810 */ /* 0x000fe20007ffe0ff */
[----:B------:R-:W-:Y:S01]  /*7f70*/  VIADD R32, R32, 0x80 ;  /* 0x0000008020207836 */ /* 0x000fe20000000000 */
[----:B------:R-:W-:Y:S02]  /*7f80*/  IADD3 R15, PT, PT, R15, 0x1000, RZ ;  /* 0x000010000f0f7810 */ /* 0x000fe40007ffe0ff */
[----:B------:R-:W-:-:S13]  /*7f90*/  ISETP.GE.AND P0, PT, R28, UR14, PT ;  /* 0x0000000e1c007c0c */ /* 0x000fda000bf06270 */
[----:B------:R-:W-:Y:S05]  /*7fa0*/  @!P0 BRA `(.L_x_84) ;  /* 0xfffffff4008c8947 */ /* 0x000fea000383ffff */
.L_x_73:
[----:B0-2---:R-:W-:Y:S05]  /*7fb0*/  BSYNC.RECONVERGENT B0 ;  /* 0x0000000000007941 */ /* 0x005fea0003800200 */
.L_x_72:
[----:B------:R-:W-:Y:S01]  /*7fc0*/  ISETP.NE.AND P0, PT, R6, UR4, PT ;  /* 0x0000000406007c0c */ /* 0x000fe2000bf05270 */
[----:B------:R-:W-:-:S12]  /*7fd0*/  BSSY.RECONVERGENT B0, `(.L_x_85) ;  /* 0x0000036000007945 */ /* 0x000fd80003800200 */
[----:B------:R-:W-:Y:S05]  /*7fe0*/  @P0 BRA `(.L_x_86) ;  /* 0x0000000000d00947 */ /* 0x000fea0003800000 */
[----:B------:R-:W-:-:S06]  /*7ff0*/  USHF.L.U32 UR4, UR14, 0x6, URZ ;  /* 0x000000060e047899 */ /* 0x000fcc00080006ff */
[----:B------:R-:W-:-:S05]  /*8000*/  MOV R23, UR4 ;  /* 0x0000000400177c02 */ /* 0x000fca0008000f00 */
[----:B------:R-:W-:-:S05]  /*8010*/  IMAD.WIDE R22, R23, 0x2, R20 ;  /* 0x0000000217167825 */ /* 0x000fca00078e0214 */
[----:B------:R0:W5:Y:S01]  /*8020*/  LDG.E.128 R28, desc[UR36][R22.64] ;  /* 0x00000024161c7981 */ /* 0x000162000c1e1d00 */
[----:B------:R-:W-:-:S04]  /*8030*/  UIADD3 UR4, UPT, UPT, UR45, -UR16, URZ ;  /* 0x800000102d047290 */ /* 0x000fc8000fffe0ff */
[----:B------:R-:W-:-:S09]  /*8040*/  ULEA UR4, UR4, UR6, 0x1 ;  /* 0x0000000604047291 */ /* 0x000fd2000f8e08ff */
[----:B------:R-:W2:Y:S02]  /*8050*/  LDS.U16 R2, [UR4+-0x2] ;  /* 0xfffffe04ff027984 */ /* 0x000ea40008000400 */
[----:B------:R-:W3:Y:S02]  /*8060*/  LDCU UR4, c[0x0][0x40c] ;  /* 0x00008180ff0477ac */ /* 0x000ee40008000800 */
[----:B---3--:R-:W-:Y:S01]  /*8070*/  UISETP.NE.AND UP0, UPT, UR4, URZ, UPT ;  /* 0x000000ff0400728c */ /* 0x008fe2000bf05270 */
[----:B--2---:R-:W-:-:S08]  /*8080*/  HADD2.F32 R7, -RZ, R2.H0_H0 ;  /* 0x20000002ff077230 */ /* 0x004fd00000004100 */
[----:B0-----:R-:W-:Y:S05]  /*8090*/  BRA.U UP0, `(.L_x_87) ;  /* 0x0000000100647547 */ /* 0x001fea000b800000 */
[----:B------:R-:W0:Y:S02]  /*80a0*/  LDCU.64 UR10, c[0x0][0x460] ;  /* 0x00008c00ff0a77ac */ /* 0x000e240008000a00 */
[----:B0-----:R-:W-:-:S04]  /*80b0*/  UISETP.NE.U32.AND UP0, UPT, UR10, URZ, UPT ;  /* 0x000000ff0a00728c */ /* 0x001fc8000bf05070 */
[----:B------:R-:W-:-:S06]  /*80c0*/  UISETP.NE.AND.EX UP0, UPT, UR11, URZ, UPT, UP0 ;  /* 0x000000ff0b00728c */ /* 0x000fcc000bf05300 */
[----:B------:R-:W-:-:S05]  /*80d0*/  PLOP3.LUT P0, PT, PT, PT, UP0, 0x80, 0x8 ;  /* 0x000000000008781c */ /* 0x000fca0003f0f008 */
[----:B------:R-:W0:Y:S01]  /*80e0*/  @UP0 LDCU UR4, c[0x0][0x3f8] ;  /* 0x00007f00ff0407ac */ /* 0x000e220008000800 */
[----:B------:R-:W2:Y:S01]  /*80f0*/  @UP0 LDCU.64 UR10, c[0x0][0x458] ;  /* 0x00008b00ff0a07ac */ /* 0x000ea20008000a00 */
[----:B0-----:R-:W-:Y:S01]  /*8100*/  @UP0 UIMAD UR4, UR38, UR4, UR46 ;  /* 0x00000004260402a4 */ /* 0x001fe2000f8e022e */
[----:B--2---:R-:W-:Y:S01]  /*8110*/  MOV R23, UR11 ;  /* 0x0000000b00177c02 */ /* 0x004fe20008000f00 */
[----:B------:R-:W-:-:S04]  /*8120*/  IMAD.U32 R22, RZ, RZ, UR10 ;  /* 0x0000000aff167e24 */ /* 0x000fc8000f8e00ff */
[----:B------:R-:W-:-:S04]  /*8130*/  MOV R11, UR4 ;  /* 0x00000004000b7c02 */ /* 0x000fc80008000f00 */
[----:B------:R-:W-:-:S05]  /*8140*/  @P0 LEA R11, R11, R10, 0x6 ;  /* 0x0000000a0b0b0211 */ /* 0x000fca00078e30ff */
[----:B------:R-:W-:-:S05]  /*8150*/  @P0 IMAD.WIDE R22, R11, 0x2, R22 ;  /* 0x000000020b160825 */ /* 0x000fca00078e0216 */
[----:B------:R-:W2:Y:S01]  /*8160*/  @P0 LDG.E.128 R32, desc[UR36][R22.64] ;  /* 0x0000002416200981 */ /* 0x000ea2000c1e1d00 */
[----:B------:R-:W-:Y:S01]  /*8170*/  USHF.L.U32 UR4, UR40, 0x6, URZ ;  /* 0x0000000628047899 */ /* 0x000fe200080006ff */
[----:B-----5:R-:W-:Y:S02]  /*8180*/  HFMA2 R28, R28, 1, 1, R16 ;  /* 0x3c003c001c1c7831 */ /* 0x020fe40000000010 */
[----:B------:R-:W-:Y:S02]  /*8190*/  HADD2 R29, R29, R17 ;  /* 0x000000111d1d7230 */ /* 0x000fe40000000000 */
[----:B------:R-:W-:Y:S02]  /*81a0*/  HFMA2 R30, R30, 1, 1, R18 ;  /* 0x3c003c001e1e7831 */ /* 0x000fe40000000012 */
[----:B------:R-:W-:Y:S02]  /*81b0*/  HADD2 R31, R31, R19 ;  /* 0x000000131f1f7230 */ /* 0x000fe40000000000 */
[----:B------:R-:W-:-:S04]  /*81c0*/  IMAD.U32 R11, RZ, RZ, UR4 ;  /* 0x00000004ff0b7e24 */ /* 0x000fc8000f8e00ff */
[----:B------:R-:W-:-:S04]  /*81d0*/  IMAD.WIDE R20, R11, 0x2, R20 ;  /* 0x000000020b147825 */ /* 0x000fc800078e0214 */
[----:B--2---:R-:W-:Y:S02]  /*81e0*/  @P0 HFMA2 R29, R29, R33, -RZ ;  /* 0x000000211d1d0231 */ /* 0x004fe400001000ff */
[----:B------:R-:W-:Y:S02]  /*81f0*/  @P0 HMUL2 R28, R28, R32 ;  /* 0x000000201c1c0232 */ /* 0x000fe40000000000 */
[----:B------:R-:W-:Y:S02]  /*8200*/  @P0 HFMA2 R31, R31, R35, -RZ ;  /* 0x000000231f1f0231 */ /* 0x000fe400001000ff */
[----:B------:R-:W-:-:S05]  /*8210*/  @P0 HMUL2 R30, R30, R34 ;  /* 0x000000221e1e0232 */ /* 0x000fca0000000000 */
[----:B------:R0:W-:Y:S02]  /*8220*/  STG.E.128 desc[UR36][R20.64], R28 ;  /* 0x0000001c14007986 */ /* 0x0001e4000c101d24 */
.L_x_87:
[--C-:B-----5:R-:W-:Y:S02]  /*8230*/  HADD2.F32 R2, -RZ, R28.reuse.H0_H0 ;  /* 0x2000001cff027230 */ /* 0x120fe40000004100 */
[----:B------:R-:W-:Y:S02]  /*8240*/  HADD2.F32 R8, -RZ, R29.H0_H0 ;  /* 0x2000001dff087230 */ /* 0x000fe40000004100 */
[----:B-1----:R-:W-:Y:S02]  /*8250*/  HADD2.F32 R16, -RZ, R31.H0_H0 ;  /* 0x2000001fff107230 */ /* 0x002fe40000004100 */
[C---:B------:R-:W-:Y:S01]  /*8260*/  FFMA.FTZ R14, R7.reuse, R2, R14 ;  /* 0x00000002070e7223 */ /* 0x040fe2000001000e */
[----:B0-----:R-:W-:Y:S02]  /*8270*/  HADD2.F32 R28, -RZ, R28.H1_H1 ;  /* 0x3000001cff1c7230 */ /* 0x001fe40000004100 */
[----:B------:R-:W-:Y:S01]  /*8280*/  FFMA.FTZ R5, R7, R8, R5 ;  /* 0x0000000807057223 */ /* 0x000fe20000010005 */
[----:B------:R-:W-:-:S02]  /*8290*/  HADD2.F32 R29, -RZ, R29.H1_H1 ;  /* 0x3000001dff1d7230 */ /* 0x000fc40000004100 */
[C---:B------:R-:W-:Y:S01]  /*82a0*/  FFMA.FTZ R13, R7.reuse, R16, R13 ;  /* 0x00000010070d7223 */ /* 0x040fe2000001000d */
[--C-:B------:R-:W-:Y:S02]  /*82b0*/  HADD2.F32 R12, -RZ, R30.reuse.H0_H0 ;  /* 0x2000001eff0c7230 */ /* 0x100fe40000004100 */
[C---:B------:R-:W-:Y:S01]  /*82c0*/  FFMA.FTZ R3, R7.reuse, R28, R3 ;  /* 0x0000001c07037223 */ /* 0x040fe20000010003 */
[----:B------:R-:W-:Y:S02]  /*82d0*/  HADD2.F32 R11, -RZ, R30.H1_H1 ;  /* 0x3000001eff0b7230 */ /* 0x000fe40000004100 */
[C---:B------:R-:W-:Y:S01]  /*82e0*/  FFMA.FTZ R24, R7.reuse, R29, R24 ;  /* 0x0000001d07187223 */ /* 0x040fe20000010018 */
[----:B------:R-:W-:Y:S02]  /*82f0*/  HADD2.F32 R31, -RZ, R31.H1_H1 ;  /* 0x3000001fff1f7230 */ /* 0x000fe40000004100 */
[C---:B------:R-:W-:Y:S01]  /*8300*/  FFMA.FTZ R9, R7.reuse, R12, R9 ;  /* 0x0000000c07097223 */ /* 0x040fe20000010009 */
[----:B------:R-:W-:-:S02]  /*8310*/  FFMA.FTZ R36, R7, R11, R36 ;  /* 0x0000000b07247223 */ /* 0x000fc40000010024 */
[----:B------:R-:W-:-:S07]  /*8320*/  FFMA.FTZ R0, R7, R31, R0 ;  /* 0x0000001f07007223 */ /* 0x000fce0000010000 */
.L_x_86:
[----:B------:R-:W-:Y:S05]  /*8330*/  BSYNC.RECONVERGENT B0 ;  /* 0x0000000000007941 */ /* 0x000fea0003800200 */
.L_x_85:
[C---:B------:R-:W-:Y:S01]  /*8340*/  LOP3.LUT R2, R4.reuse, 0x380, RZ, 0xc0, !PT ;  /* 0x0000038004027812 */ /* 0x040fe200078ec0ff */
[----:B------:R-:W-:Y:S01]  /*8350*/  BAR.SYNC.DEFER_BLOCKING 0x0 ;  /* 0x0000000000007b1d */ /* 0x000fe20000010000 */
[----:B------:R-:W-:Y:S02]  /*8360*/  LOP3.LUT R7, R4, 0x3c0, RZ, 0xc0, !PT ;  /* 0x000003c004077812 */ /* 0x000fe400078ec0ff */
[----:B------:R-:W-:Y:S02]  /*8370*/  ISETP.NE.AND P0, PT, R2, 0x80, PT ;  /* 0x000000800200780c */ /* 0x000fe40003f05270 */
[----:B------:R-:W-:Y:S01]  /*8380*/  ISETP.GT.U32.AND P1, PT, R4, 0x3f, PT ;  /* 0x0000003f0400780c */ /* 0x000fe20003f24070 */
[----:B------:R-:W-:Y:S01]  /*8390*/  BSSY.RECONVERGENT B0, `(.L_x_88) ;  /* 0x0000013000007945 */ /* 0x000fe20003800200 */
[----:B------:R-:W-:Y:S02]  /*83a0*/  ISETP.NE.AND P5, PT, R7, 0x40, PT ;  /* 0x000000400700780c */ /* 0x000fe40003fa5270 */
[----:B------:R-:W-:-:S02]  /*83b0*/  P2R R2, PR, RZ, 0x2 ;  /* 0x00000002ff027803 */ /* 0x000fc40000000000 */
[----:B------:R-:W-:Y:S02]  /*83c0*/  SHF.L.U32 R7, R10, 0x1, RZ ;  /* 0x000000010a077819 */ /* 0x000fe400000006ff */
[C---:B------:R-:W-:Y:S02]  /*83d0*/  LOP3.LUT R2, R4.reuse, 0x3e0, RZ, 0xc0, !PT ;  /* 0x000003e004027812 */ /* 0x040fe400078ec0ff */
[C---:B------:R-:W-:Y:S02]  /*83e0*/  ISETP.GT.U32.AND P6, PT, R4.reuse, 0x7f, PT ;  /* 0x0000007f0400780c */ /* 0x040fe40003fc4070 */
[C---:B------:R-:W-:Y:S02]  /*83f0*/  ISETP.GT.U32.AND P4, PT, R4.reuse, 0x1f, PT ;  /* 0x0000001f0400780c */ /* 0x040fe40003f84070 */
[C---:B------:R-:W-:Y:S02]  /*8400*/  ISETP.GT.U32.AND P3, PT, R4.reuse, 0xf, PT ;  /* 0x0000000f0400780c */ /* 0x040fe40003f64070 */
[----:B------:R-:W-:-:S02]  /*8410*/  ISETP.GT.U32.AND P2, PT, R4, 0x7, PT ;  /* 0x000000070400780c */ /* 0x000fc40003f44070 */
[C---:B------:R-:W-:Y:S02]  /*8420*/  LOP3.LUT R8, R4.reuse, 0x3f0, RZ, 0xc0, !PT ;  /* 0x000003f004087812 */ /* 0x040fe400078ec0ff */
[----:B------:R-:W-:Y:S02]  /*8430*/  LOP3.LUT R20, R4, 0x3f8, RZ, 0xc0, !PT ;  /* 0x000003f804147812 */ /* 0x000fe400078ec0ff */
[----:B------:R-:W-:Y:S02]  /*8440*/  LEA R6, R6, R7, 0x7 ;  /* 0x0000000706067211 */ /* 0x000fe400078e38ff */
[----:B------:R-:W-:Y:S01]  /*8450*/  ISETP.NE.AND P1, PT, R2, 0x20, PT ;  /* 0x000000200200780c */ /* 0x000fe20003f25270 */
[----:B------:R-:W-:-:S12]  /*8460*/  @P0 BRA `(.L_x_89) ;  /* 0x0000000000140947 */ /* 0x000fd80003800000 */
[----:B-1----:R-:W-:Y:S02]  /*8470*/  F2FP.F16.F32.PACK_AB R16, R3, R14 ;  /* 0x0000000e0310723e */ /* 0x002fe400000000ff */
[----:B------:R-:W-:Y:S02]  /*8480*/  F2FP.F16.F32.PACK_AB R17, R24, R5 ;  /* 0x000000051811723e */ /* 0x000fe400000000ff */
[----:B------:R-:W-:Y:S02]  /*8490*/  F2FP.F16.F32.PACK_AB R18, R36, R9 ;  /* 0x000000092412723e */ /* 0x000fe400000000ff */
[----:B------:R-:W-:-:S05]  /*84a0*/  F2FP.F16.F32.PACK_AB R19, R0, R13 ;  /* 0x0000000d0013723e */ /* 0x000fca00000000ff */
[----:B------:R0:W-:Y:S02]  /*84b0*/  STS.128 [R6+UR5+-0x800], R16 ;  /* 0xfff8001006007988 */ /* 0x0001e40008000c05 */
.L_x_89:
[----:B------:R-:W-:Y:S05]  /*84c0*/  BSYNC.RECONVERGENT B0 ;  /* 0x0000000000007941 */ /* 0x000fea0003800200 */
.L_x_88:
[----:B------:R-:W-:Y:S01]  /*84d0*/  BAR.SYNC.DEFER_BLOCKING 0x0 ;  /* 0x0000000000007b1d */ /* 0x000fe20000010000 */
[----:B------:R-:W-:-:S05]  /*84e0*/  ISETP.NE.AND P0, PT, R8, 0x10, PT ;  /* 0x000000100800780c */ /* 0x000fca0003f05270 */
[----:B------:R-:W-:Y:S04]  /*84f0*/  BSSY.RECONVERGENT B0, `(.L_x_90) ;  /* 0x0000013000007945 */ /* 0x000fe80003800200 */
[----:B------:R-:W-:Y:S05]  /*8500*/  @P6 BRA `(.L_x_91) ;  /* 0x0000000000446947 */ /* 0x000fea0003800000 */
[----:B01----:R-:W0:Y:S02]  /*8510*/  LDS.128 R16, [R6+UR5] ;  /* 0x0000000506107984 */ /* 0x003e240008000c00 */
[--C-:B0-----:R-:W-:Y:S02]  /*8520*/  HADD2.F32 R11, -RZ, R16.reuse.H0_H0 ;  /* 0x20000010ff0b7230 */ /* 0x101fe40000004100 */
[----:B------:R-:W-:Y:S02]  /*8530*/  HADD2.F32 R2, -RZ, R17.H0_H0 ;  /* 0x20000011ff027230 */ /* 0x000fe40000004100 */
[----:B------:R-:W-:Y:S02]  /*8540*/  HADD2.F32 R12, -RZ, R19.H0_H0 ;  /* 0x20000013ff0c7230 */ /* 0x000fe40000004100 */
[----:B------:R-:W-:Y:S01]  /*8550*/  FADD.FTZ R14, R14, R11 ;  /* 0x0000000b0e0e7221 */ /* 0x000fe20000010000 */
[----:B------:R-:W-:Y:S02]  /*8560*/  HADD2.F32 R16, -RZ, R16.H1_H1 ;  /* 0x30000010ff107230 */ /* 0x000fe40000004100 */
[----:B------:R-:W-:Y:S01]  /*8570*/  FADD.FTZ R5, R5, R2 ;  /* 0x0000000205057221 */ /* 0x000fe20000010000 */
[----:B------:R-:W-:-:S02]  /*8580*/  HADD2.F32 R17, -RZ, R17.H1_H1 ;  /* 0x30000011ff117230 */ /* 0x000fc40000004100 */
[----:B------:R-:W-:Y:S01]  /*8590*/  FADD.FTZ R13, R13, R12 ;  /* 0x0000000c0d0d7221 */ /* 0x000fe20000010000 */
[--C-:B------:R-:W-:Y:S02]  /*85a0*/  HADD2.F32 R8, -RZ, R18.reuse.H0_H0 ;  /* 0x20000012ff087230 */ /* 0x100fe40000004100 */
[----:B------:R-:W-:Y:S01]  /*85b0*/  FADD.FTZ R3, R3, R16 ;  /* 0x0000001003037221 */ /* 0x000fe20000010000 */
[----:B------:R-:W-:Y:S02]  /*85c0*/  HADD2.F32 R15, -RZ, R18.H1_H1 ;  /* 0x30000012ff0f7230 */ /* 0x000fe40000004100 */
[----:B------:R-:W-:Y:S01]  /*85d0*/  FADD.FTZ R24, R24, R17 ;  /* 0x0000001118187221 */ /* 0x000fe20000010000 */
[----:B------:R-:W-:Y:S02]  /*85e0*/  HADD2.F32 R19, -RZ, R19.H1_H1 ;  /* 0x30000013ff137230 */ /* 0x000fe40000004100 */
[----:B------:R-:W-:Y:S01]  /*85f0*/  FADD.FTZ R9, R9, R8 ;  /* 0x0000000809097221 */ /* 0x000fe20000010000 */
[----:B------:R-:W-:-:S02]  /*8600*/  FADD.FTZ R36, R36, R15 ;  /* 0x0000000f24247221 */ /* 0x000fc40000010000 */
[----:B------:R-:W-:-:S07]  /*8610*/  FADD.FTZ R0, R0, R19 ;  /* 0x0000001300007221 */ /* 0x000fce0000010000 */
.L_x_91:
[----:B------:R-:W-:Y:S05]  /*8620*/  BSYNC.RECONVERGENT B0 ;  /* 0x0000000000007941 */ /* 0x000fea0003800200 */
.L_x_90:
[----:B------:R-:W-:Y:S01]  /*8630*/  BAR.SYNC.DEFER_BLOCKING 0x0 ;  /* 0x0000000000007b1d */ /* 0x000fe20000010000 */
[----:B------:R-:W-:-:S05]  /*8640*/  ISETP.NE.AND P6, PT, R20, 0x8, PT ;  /* 0x000000081400780c */ /* 0x000fca0003fc5270 */
[----:B------:R-:W-:Y:S04]  /*8650*/  BSSY.RECONVERGENT B0, `(.L_x_92) ;  /* 0x0000007000007945 */ /* 0x000fe80003800200 */
[----:B------:R-:W-:Y:S05]  /*8660*/  @P5 BRA `(.L_x_93) ;  /* 0x0000000000145947 */ /* 0x000fea0003800000 */
[----:B01----:R-:W-:Y:S02]  /*8670*/  F2FP.F16.F32.PACK_AB R16, R3, R14 ;  /* 0x0000000e0310723e */ /* 0x003fe400000000ff */
[----:B------:R-:W-:Y:S02]  /*8680*/  F2FP.F16.F32.PACK_AB R17, R24, R5 ;  /* 0x000000051811723e */ /* 0x000fe400000000ff */
[----:B------:R-:W-:Y:S02]  /*8690*/  F2FP.F16.F32.PACK_AB R18, R36, R9 ;  /* 0x000000092412723e */ /* 0x000fe400000000ff */
[----:B------:R-:W-:-:S05]  /*86a0*/  F2FP.F16.F32.PACK_AB R19, R0, R13 ;  /* 0x0000000d0013723e */ /* 0x000fca00000000ff */
[----:B------:R2:W-:Y:S02]  /*86b0*/  STS.128 [R6+UR5+-0x400], R16 ;  /* 0xfffc001006007988 */ /* 0x0005e40008000c05 */
.L_x_93:
[----:B------:R-:W-:Y:S05]  /*86c0*/  BSYNC.RECONVERGENT B0 ;  /* 0x0000000000007941 */ /* 0x000fea0003800200 */
.L_x_92:
[----:B------:R-:W-:Y:S01]  /*86d0*/  BAR.SYNC.DEFER_BLOCKING 0x0 ;  /* 0x0000000000007b1d */ /* 0x000fe20000010000 */
[----:B------:R-:W-:-:S05]  /*86e0*/  ISETP.GT.U32.AND P5, PT, R4, 0x3f, PT ;  /* 0x0000003f0400780c */ /* 0x000fca0003fa4070 */
[----:B------:R-:W-:Y:S08]  /*86f0*/  BSSY.RECONVERGENT B0, `(.L_x_94) ;  /* 0x0000013000007945 */ /* 0x000ff00003800200 */
[----:B------:R-:W-:Y:S05]  /*8700*/  @P5 BRA `(.L_x_95) ;  /* 0x0000000000445947 */ /* 0x000fea0003800000 */
[----:B012---:R-:W0:Y:S02]  /*8710*/  LDS.128 R16, [R6+UR5] ;  /* 0x0000000506107984 */ /* 0x007e240008000c00 */
        /* <DEDUP_REMOVED lines=16> */
.L_x_95:
[----:B------:R-:W-:Y:S05]  /*8820*/  BSYNC.RECONVERGENT B0 ;  /* 0x0000000000007941 */ /* 0x000fea0003800200 */
.L_x_94:
[----:B------:R-:W-:Y:S06]  /*8830*/  BAR.SYNC.DEFER_BLOCKING 0x0 ;  /* 0x0000000000007b1d */ /* 0x000fec0000010000 */
[----:B------:R-:W-:Y:S04]  /*8840*/  BSSY.RECONVERGENT B0, `(.L_x_96) ;  /* 0x0000007000007945 */ /* 0x000fe80003800200 */
[----:B------:R-:W-:Y:S05]  /*8850*/  @P1 BRA `(.L_x_97) ;  /* 0x0000000000141947 */ /* 0x000fea0003800000 */
[----:B012---:R-:W-:Y:S02]  /*8860*/  F2FP.F16.F32.PACK_AB R16, R3, R14 ;  /* 0x0000000e0310723e */ /* 0x007fe400000000ff */
[----:B------:R-:W-:Y:S02]  /*8870*/  F2FP.F16.F32.PACK_AB R17, R24, R5 ;  /* 0x000000051811723e */ /* 0x000fe400000000ff */
[----:B------:R-:W-:Y:S02]  /*8880*/  F2FP.F16.F32.PACK_AB R18, R36, R9 ;  /* 0x000000092412723e */ /* 0x000fe400000000ff */
[----:B------:R-:W-:-:S05]  /*8890*/  F2FP.F16.F32.PACK_AB R19, R0, R13 ;  /* 0x0000000d0013723e */ /* 0x000fca00000000ff */
[----:B------:R3:W-:Y:S02]  /*88a0*/  STS.128 [R6+UR5+-0x200], R16 ;  /* 0xfffe001006007988 */ /* 0x0007e40008000c05 */
.L_x_97:
[----:B------:R-:W-:Y:S05]  /*88b0*/  BSYNC.RECONVERGENT B0 ;  /* 0x0000000000007941 */ /* 0x000fea0003800200 */
.L_x_96:
[----:B------:R-:W-:Y:S06]  /*88c0*/  BAR.SYNC.DEFER_BLOCKING 0x0 ;  /* 0x0000000000007b1d */ /* 0x000fec0000010000 */
[----:B------:R-:W-:Y:S04]  /*88d0*/  BSSY.RECONVERGENT B0, `(.L_x_98) ;  /* 0x0000013000007945 */ /* 0x000fe80003800200 */
[----:B------:R-:W-:Y:S05]  /*88e0*/  @P4 BRA `(.L_x_99) ;  /* 0x0000000000444947 */ /* 0x000fea0003800000 */
[----:B0123--:R-:W0:Y:S02]  /*88f0*/  LDS.128 R16, [R6+UR5] ;  /* 0x0000000506107984 */ /* 0x00fe240008000c00 */
        /* <DEDUP_REMOVED lines=16> */
.L_x_99:
[----:B------:R-:W-:Y:S05]  /*8a00*/  BSYNC.RECONVERGENT B0 ;  /* 0x0000000000007941 */ /* 0x000fea0003800200 */
.L_x_98:
[----:B------:R-:W-:Y:S06]  /*8a10*/  BAR.SYNC.DEFER_BLOCKING 0x0 ;  /* 0x0000000000007b1d */ /* 0x000fec0000010000 */
[----:B------:R-:W-:Y:S04]  /*8a20*/  BSSY.RECONVERGENT B0, `(.L_x_100) ;  /* 0x0000007000007945 */ /* 0x000fe80003800200 */
[----:B------:R-:W-:Y:S05]  /*8a30*/  @P0 BRA `(.L_x_101) ;  /* 0x0000000000140947 */ /* 0x000fea0003800000 */
[----:B0123--:R-:W-:Y:S02]  /*8a40*/  F2FP.F16.F32.PACK_AB R16, R3, R14 ;  /* 0x0000000e0310723e */ /* 0x00ffe400000000ff */
[----:B------:R-:W-:Y:S02]  /*8a50*/  F2FP.F16.F32.PACK_AB R17, R24, R5 ;  /* 0x000000051811723e */ /* 0x000fe400000000ff */
[----:B------:R-:W-:Y:S02]  /*8a60*/  F2FP.F16.F32.PACK_AB R18, R36, R9 ;  /* 0x000000092412723e */ /* 0x000fe400000000ff */
[----:B------:R-:W-:-:S05]  /*8a70*/  F2FP.F16.F32.PACK_AB R19, R0, R13 ;  /* 0x0000000d0013723e */ /* 0x000fca00000000ff */
[----:B------:R4:W-:Y:S02]  /*8a80*/  STS.128 [R6+UR5+-0x100], R16 ;  /* 0xffff001006007988 */ /* 0x0009e40008000c05 */
.L_x_101:
[----:B------:R-:W-:Y:S05]  /*8a90*/  BSYNC.RECONVERGENT B0 ;  /* 0x0000000000007941 */ /* 0x000fea0003800200 */
.L_x_100:
[----:B------:R-:W-:Y:S06]  /*8aa0*/  BAR.SYNC.DEFER_BLOCKING 0x0 ;  /* 0x0000000000007b1d */ /* 0x000fec0000010000 */
[----:B------:R-:W-:Y:S04]  /*8ab0*/  BSSY.RECONVERGENT B0, `(.L_x_102) ;  /* 0x0000013000007945 */ /* 0x000fe80003800200 */
[----:B------:R-:W-:Y:S05]  /*8ac0*/  @P3 BRA `(.L_x_103) ;  /* 0x0000000000443947 */ /* 0x000fea0003800000 */
[----:B01234-:R-:W0:Y:S02]  /*8ad0*/  LDS.128 R16, [R6+UR5] ;  /* 0x0000000506107984 */ /* 0x01fe240008000c00 */
        /* <DEDUP_REMOVED lines=16> */
.L_x_103:
[----:B------:R-:W-:Y:S05]  /*8be0*/  BSYNC.RECONVERGENT B0 ;  /* 0x0000000000007941 */ /* 0x000fea0003800200 */
.L_x_102:
[----:B------:R-:W-:Y:S06]  /*8bf0*/  BAR.SYNC.DEFER_BLOCKING 0x0 ;  /* 0x0000000000007b1d */ /* 0x000fec0000010000 */
[----:B------:R-:W-:Y:S04]  /*8c00*/  BSSY.RECONVERGENT B0, `(.L_x_104) ;  /* 0x0000007000007945 */ /* 0x000fe80003800200 */
[----:B------:R-:W-:Y:S05]  /*8c10*/  @P6 BRA `(.L_x_105) ;  /* 0x0000000000146947 */ /* 0x000fea0003800000 */
[----:B01234-:R-:W-:Y:S02]  /*8c20*/  F2FP.F16.F32.PACK_AB R16, R3, R14 ;  /* 0x0000000e0310723e */ /* 0x01ffe400000000ff */
[----:B------:R-:W-:Y:S02]  /*8c30*/  F2FP.F16.F32.PACK_AB R17, R24, R5 ;  /* 0x000000051811723e */ /* 0x000fe400000000ff */
[----:B------:R-:W-:Y:S02]  /*8c40*/  F2FP.F16.F32.PACK_AB R18, R36, R9 ;  /* 0x000000092412723e */ /* 0x000fe400000000ff */
[----:B------:R-:W-:-:S05]  /*8c50*/  F2FP.F16.F32.PACK_AB R19, R0, R13 ;  /* 0x0000000d0013723e */ /* 0x000fca00000000ff */
[----:B------:R0:W-:Y:S02]  /*8c60*/  STS.128 [R7+UR5], R16 ;  /* 0x0000001007007988 */ /* 0x0001e40008000c05 */
.L_x_105:
[----:B------:R-:W-:Y:S05]  /*8c70*/  BSYNC.RECONVERGENT B0 ;  /* 0x0000000000007941 */ /* 0x000fea0003800200 */
.L_x_104:
        /* <DEDUP_REMOVED lines=20> */
.L_x_107:
[----:B------:R-:W-:Y:S05]  /*8dc0*/  BSYNC.RECONVERGENT B0 ;  /* 0x0000000000007941 */ /* 0x000fea0003800200 */
.L_x_106:
[----:B------:R-:W-:Y:S06]  /*8dd0*/  BAR.SYNC.DEFER_BLOCKING 0x0 ;  /* 0x0000000000007b1d */ /* 0x000fec0000010000 */
[----:B------:R-:W-:Y:S05]  /*8de0*/  @P2 EXIT ;  /* 0x000000000000294d */ /* 0x000fea0003800000 */
[----:B------:R-:W5:Y:S02]  /*8df0*/  LDCU UR4, c[0x0][0x478] ;  /* 0x00008f00ff0477ac */ /* 0x000f640008000800 */
[----:B-----5:R-:W-:-:S09]  /*8e00*/  UISETP.NE.AND UP0, UPT, UR4, 0x2, UPT ;  /* 0x000000020400788c */ /* 0x020fd2000bf05270 */
[----:B------:R-:W-:Y:S05]  /*8e10*/  BRA.U UP0, `(.L_x_108) ;  /* 0x0000000100e07547 */ /* 0x000fea000b800000 */
[----:B0-234-:R-:W0:Y:S01]  /*8e20*/  LDC.64 R6, c[0x0][0x470] ;  /* 0x00011c00ff067b82 */ /* 0x01de220000000a00 */
[----:B------:R-:W2:Y:S01]  /*8e30*/  LDCU.64 UR4, c[0x0][0x380] ;  /* 0x00007000ff0477ac */ /* 0x000ea20008000a00 */
[----:B0-----:R-:W3:Y:S01]  /*8e40*/  LDG.E R6, desc[UR36][R6.64] ;  /* 0x0000002406067981 */ /* 0x001ee2000c1e1900 */
[----:B------:R-:W-:-:S04]  /*8e50*/  IADD3 R10, PT, PT, R10, UR8, RZ ;  /* 0x000000080a0a7c10 */ /* 0x000fc8000fffe0ff */
[----:B--2---:R-:W-:Y:S01]  /*8e60*/  IADD3 R8, P0, PT, R10, UR4, RZ ;  /* 0x000000040a087c10 */ /* 0x004fe2000ff1e0ff */
[C---:B---3--:R-:W-:Y:S01]  /*8e70*/  FMUL.FTZ R13, R6.reuse, R13 ;  /* 0x0000000d060d7220 */ /* 0x048fe20000410000 */
[C---:B------:R-:W-:Y:S01]  /*8e80*/  FMUL.FTZ R36, R6.reuse, R36 ;  /* 0x0000002406247220 */ /* 0x040fe20000410000 */
[C---:B------:R-:W-:Y:S01]  /*8e90*/  FMUL.FTZ R0, R6.reuse, R0 ;  /* 0x0000000006007220 */ /* 0x040fe20000410000 */
[C---:B------:R-:W-:Y:S01]  /*8ea0*/  FMUL.FTZ R3, R6.reuse, R3 ;  /* 0x0000000306037220 */ /* 0x040fe20000410000 */
[C---:B------:R-:W-:Y:S01]  /*8eb0*/  FMUL.FTZ R5, R6.reuse, R5 ;  /* 0x0000000506057220 */ /* 0x040fe20000410000 */
[C---:B------:R-:W-:Y:S01]  /*8ec0*/  FMUL.FTZ R24, R6.reuse, R24 ;  /* 0x0000001806187220 */ /* 0x040fe20000410000 */
[----:B------:R-:W0:Y:S01]  /*8ed0*/  F2I.S8.NTZ R13, R13 ;  /* 0x0000000d000d7305 */ /* 0x000e220000202100 */
[C---:B------:R-:W-:Y:S01]  /*8ee0*/  FMUL.FTZ R9, R6.reuse, R9 ;  /* 0x0000000906097220 */ /* 0x040fe20000410000 */
[----:B------:R-:W-:-:S06]  /*8ef0*/  FMUL.FTZ R6, R6, R14 ;  /* 0x0000000e06067220 */ /* 0x000fcc0000410000 */
[----:B------:R-:W2:Y:S01]  /*8f00*/  F2I.S8.NTZ R36, R36 ;  /* 0x0000002400247305 */ /* 0x000ea20000202100 */
[----:B0-----:R-:W-:-:S07]  /*8f10*/  PRMT R2, R13, 0x8880, RZ ;  /* 0x000088800d027816 */ /* 0x001fce00000000ff */
[----:B------:R-:W0:Y:S01]  /*8f20*/  F2I.S8.NTZ R0, R0 ;  /* 0x0000000000007305 */ /* 0x000e220000202100 */
[----:B------:R-:W-:Y:S02]  /*8f30*/  PRMT R2, R2, 0x7710, RZ ;  /* 0x0000771002027816 */ /* 0x000fe400000000ff */
[----:B--2---:R-:W-:-:S05]  /*8f40*/  PRMT R36, R36, 0x8880, RZ ;  /* 0x0000888024247816 */ /* 0x004fca00000000ff */
[----:B------:R-:W-:Y:S01]  /*8f50*/  F2I.S8.NTZ R3, R3 ;  /* 0x0000000300037305 */ /* 0x000fe20000202100 */
[----:B------:R-:W-:-:S05]  /*8f60*/  IMAD.U32 R4, R2, 0x10000, RZ ;  /* 0x0001000002047824 */ /* 0x000fca00078e00ff */
[----:B------:R-:W-:Y:S02]  /*8f70*/  LOP3.LUT R11, R4, 0xff0000, RZ, 0xc0, !PT ;  /* 0x00ff0000040b7812 */ /* 0x000fe400078ec0ff */
[----:B------:R-:W2:Y:S01]  /*8f80*/  F2I.S8.NTZ R5, R5 ;  /* 0x0000000500057305 */ /* 0x000ea20000202100 */
[----:B0-----:R-:W-:Y:S02]  /*8f90*/  PRMT R7, R0, 0x8880, RZ ;  /* 0x0000888000077816 */ /* 0x001fe400000000ff */
[----:B------:R-:W-:Y:S02]  /*8fa0*/  PRMT R0, R36, 0x7710, RZ ;  /* 0x0000771024007816 */ /* 0x000fe400000000ff */
[----:B------:R-:W-:Y:S02]  /*8fb0*/  PRMT R2, R7, 0x7710, RZ ;  /* 0x0000771007027816 */ /* 0x000fe400000000ff */
[----:B------:R-:W-:Y:S01]  /*8fc0*/  SHF.L.U32 R0, R0, 0x8, RZ ;  /* 0x0000000800007819 */ /* 0x000fe200000006ff */
[----:B------:R-:W0:Y:S01]  /*8fd0*/  F2I.S8.NTZ R24, R24 ;  /* 0x0000001800187305 */ /* 0x000e220000202100 */
[----:B------:R-:W-:-:S04]  /*8fe0*/  PRMT R11, R11, 0x4210, R2 ;  /* 0x000042100b0b7816 */ /* 0x000fc80000000002 */
[----:B------:R-:W-:Y:S02]  /*8ff0*/  LOP3.LUT R11, R11, 0xff00, R0, 0xf8, !PT ;  /* 0x0000ff000b0b7812 */ /* 0x000fe400078ef800 */
[----:B--2---:R-:W-:Y:S01]  /*9000*/  PRMT R2, R5, 0x8880, RZ ;  /* 0x0000888005027816 */ /* 0x004fe200000000ff */
[----:B------:R-:W2:Y:S01]  /*9010*/  F2I.S8.NTZ R9, R9 ;  /* 0x0000000900097305 */ /* 0x000ea20000202100 */
[----:B------:R-:W-:Y:S02]  /*9020*/  PRMT R0, R3, 0x8880, RZ ;  /* 0x0000888003007816 */ /* 0x000fe400000000ff */
[----:B------:R-:W-:Y:S02]  /*9030*/  PRMT R2, R2, 0x7710, RZ ;  /* 0x0000771002027816 */ /* 0x000fe400000000ff */
[----:B------:R-:W-:Y:S02]  /*9040*/  PRMT R0, R0, 0x7710, RZ ;  /* 0x0000771000007816 */ /* 0x000fe400000000ff */
[----:B0-----:R-:W-:Y:S01]  /*9050*/  PRMT R24, R24, 0x8880, RZ ;  /* 0x0000888018187816 */ /* 0x001fe200000000ff */
[----:B------:R-:W1:Y:S01]  /*9060*/  F2I.S8.NTZ R6, R6 ;  /* 0x0000000600067305 */ /* 0x000e620000202100 */
[----:B------:R-:W-:-:S02]  /*9070*/  LOP3.LUT R4, R2, 0xff, RZ, 0xc0, !PT ;  /* 0x000000ff02047812 */ /* 0x000fc400078ec0ff */
[----:B------:R-:W-:Y:S02]  /*9080*/  PRMT R3, R24, 0x7710, RZ ;  /* 0x0000771018037816 */ /* 0x000fe400000000ff */
[----:B------:R-:W-:Y:S01]  /*9090*/  LOP3.LUT R7, R0, 0xff, RZ, 0xc0, !PT ;  /* 0x000000ff00077812 */ /* 0x000fe200078ec0ff */
[----:B------:R-:W-:Y:S01]  /*90a0*/  IMAD.WIDE.U32 R4, R4, 0x10000, RZ ;  /* 0x0001000004047825 */ /* 0x000fe200078e00ff */
[----:B--2---:R-:W-:Y:S02]  /*90b0*/  PRMT R9, R9, 0x8880, RZ ;  /* 0x0000888009097816 */ /* 0x004fe400000000ff */
[----:B------:R-:W-:Y:S02]  /*90c0*/  LOP3.LUT R3, R3, 0xff, RZ, 0xc0, !PT ;  /* 0x000000ff03037812 */ /* 0x000fe400078ec0ff */
[----:B------:R-:W-:-:S03]  /*90d0*/  PRMT R0, R9, 0x7710, RZ ;  /* 0x0000771009007816 */ /* 0x000fc600000000ff */
[----:B------:R-:W-:Y:S01]  /*90e0*/  IMAD.WIDE.U32 R2, R3, 0x1000000, RZ ;  /* 0x0100000003027825 */ /* 0x000fe200078e00ff */
[----:B-1----:R-:W-:Y:S02]  /*90f0*/  PRMT R12, R6, 0x8880, RZ ;  /* 0x00008880060c7816 */ /* 0x002fe400000000ff */
[----:B------:R-:W-:Y:S01]  /*9100*/  LOP3.LUT R9, R11, 0xff, R0, 0xf8, !PT ;  /* 0x000000ff0b097812 */ /* 0x000fe200078ef800 */
[----:B------:R-:W-:Y:S01]  /*9110*/  IMAD.WIDE.U32 R6, R7, 0x100, RZ ;  /* 0x0000010007067825 */ /* 0x000fe200078e00ff */
[----:B------:R-:W-:Y:S02]  /*9120*/  PRMT R0, R12, 0x7710, RZ ;  /* 0x000077100c007816 */ /* 0x000fe400000000ff */
[----:B------:R-:W-:Y:S02]  /*9130*/  LOP3.LUT R3, R5, R9, R3, 0xfe, !PT ;  /* 0x0000000905037212 */ /* 0x000fe400078efe03 */
[----:B------:R-:W-:Y:S02]  /*9140*/  LOP3.LUT R11, R6, R2, R4, 0xfe, !PT ;  /* 0x00000002060b7212 */ /* 0x000fe400078efe04 */
[----:B------:R-:W-:-:S02]  /*9150*/  LEA.HI.X.SX32 R9, R10, UR5, 0x1, P0 ;  /* 0x000000050a097c11 */ /* 0x000fc400080f0eff */
[----:B------:R-:W-:Y:S02]  /*9160*/  LOP3.LUT R2, R11, 0xff, R0, 0xf8, !PT ;  /* 0x000000ff0b027812 */ /* 0x000fe400078ef800 */
[----:B------:R-:W-:-:S05]  /*9170*/  LOP3.LUT R3, R3, R7, RZ, 0xfc, !PT ;  /* 0x0000000703037212 */ /* 0x000fca00078efcff */
[----:B------:R-:W-:Y:S01]  /*9180*/  STG.E.64 desc[UR36][R8.64], R2 ;  /* 0x0000000208007986 */ /* 0x000fe2000c101b24 */
[----:B------:R-:W-:Y:S05]  /*9190*/  EXIT ;  /* 0x000000000000794d */ /* 0x000fea0003800000 */
.L_x_108:
[----:B0-234-:R-:W0:Y:S01]  /*91a0*/  LDC.64 R6, c[0x0][0x380] ;  /* 0x0000e000ff067b82 */ /* 0x01de220000000a00 */
[----:B------:R-:W-:Y:S01]  /*91b0*/  VIADD R15, R10, UR8 ;  /* 0x000000080a0f7c36 */ /* 0x000fe20008000000 */
[----:B------:R-:W-:Y:S02]  /*91c0*/  F2FP.F16.F32.PACK_AB R11, R3, R14 ;  /* 0x0000000e030b723e */ /* 0x000fe400000000ff */
[----:B------:R-:W-:Y:S02]  /*91d0*/  F2FP.F16.F32.PACK_AB R5, R24, R5 ;  /* 0x000000051805723e */ /* 0x000fe400000000ff */
[----:B------:R-:W-:Y:S02]  /*91e0*/  F2FP.F16.F32.PACK_AB R9, R36, R9 ;  /* 0x000000092409723e */ /* 0x000fe400000000ff */
[----:B------:R-:W-:Y:S01]  /*91f0*/  F2FP.F16.F32.PACK_AB R13, R0, R13 ;  /* 0x0000000d000d723e */ /* 0x000fe200000000ff */
[----:B0-----:R-:W-:-:S05]  /*9200*/  IMAD.WIDE R2, R15, 0x2, R6 ;  /* 0x000000020f027825 */ /* 0x001fca00078e0206 */
[----:B------:R-:W-:Y:S04]  /*9210*/  STG.E desc[UR36][R2.64], R11 ;  /* 0x0000000b02007986 */ /* 0x000fe8000c101924 */
[----:B------:R-:W-:Y:S04]  /*9220*/  STG.E desc[UR36][R2.64+0x4], R5 ;  /* 0x0000040502007986 */ /* 0x000fe8000c101924 */
[----:B------:R-:W-:Y:S04]  /*9230*/  STG.E desc[UR36][R2.64+0x8], R9 ;  /* 0x0000080902007986 */ /* 0x000fe8000c101924 */
[----:B------:R-:W-:Y:S01]  /*9240*/  STG.E desc[UR36][R2.64+0xc], R13 ;  /* 0x00000c0d02007986 */ /* 0x000fe2000c101924 */
[----:B------:R-:W-:Y:S05]  /*9250*/  EXIT ;  /* 0x000000000000794d */ /* 0x000fea0003800000 */
.L_x_19:
[----:B------:R-:W-:Y:S01]  /*9260*/  HFMA2 R12, -RZ, RZ, 0, 9.5367431640625e-07 ;  /* 0x00000010ff0c7431 */ /* 0x000fe200000001ff */
[----:B------:R-:W-:Y:S01]  /*9270*/  MOV R11, 0x1f ;  /* 0x0000001f000b7802 */ /* 0x000fe20000000f00 */
[----:B------:R-:W-:-:S07]  /*9280*/  IMAD.MOV.U32 R15, RZ, RZ, -0x1 ;  /* 0xffffffffff0f7424 */ /* 0x000fce00078e00ff */
[----:B------:R-:W-:Y:S05]  /*9290*/  WARPSYNC.COLLECTIVE R15, `(.L_x_109) ;  /* 0x000000000f087348 */ /* 0x000fea0003c00000 */
[----:B------:R0:W1:Y:S02]  /*92a0*/  SHFL.BFLY P6, R14, R13, R12, R11 ;  /* 0x0c00000c0d0e7389 */ /* 0x00006400000c000b */
[----:B01----:R-:W-:Y:S05]  /*92b0*/  ENDCOLLECTIVE ;  /* 0x000000000000791b */ /* 0x003fea0003800000 */
.L_x_109:
[----:B------:R-:W-:Y:S02]  /*92c0*/  HFMA2 R12, -RZ, RZ, 0, 4.76837158203125e-07 ;  /* 0x00000008ff0c7431 */ /* 0x000fe400000001ff */
[----:B------:R-:W-:-:S05]  /*92d0*/  FADD.FTZ R4, R13, R14 ;  /* 0x0000000e0d047221 */ /* 0x000fca0000010000 */
[----:B------:R-:W-:-:S07]  /*92e0*/  MOV R13, R4 ;  /* 0x00000004000d7202 */ /* 0x000fce0000000f00 */
[----:B------:R-:W-:Y:S05]  /*92f0*/  WARPSYNC.COLLECTIVE R15, `(.L_x_110) ;  /* 0x000000000f087348 */ /* 0x000fea0003c00000 */
[----:B------:R0:W1:Y:S02]  /*9300*/  SHFL.BFLY P6, R14, R13, R12, R11 ;  /* 0x0c00000c0d0e7389 */ /* 0x00006400000c000b */
[----:B01----:R-:W-:Y:S05]  /*9310*/  ENDCOLLECTIVE ;  /* 0x000000000000791b */ /* 0x003fea0003800000 */
.L_x_110:
[----:B------:R-:W-:Y:S01]  /*9320*/  MOV R12, 0x4 ;  /* 0x00000004000c7802 */ /* 0x000fe20000000f00 */
[----:B------:R-:W-:-:S04]  /*9330*/  FADD.FTZ R5, R4, R14 ;  /* 0x0000000e04057221 */ /* 0x000fc80000010000 */
[----:B------:R-:W-:-:S07]  /*9340*/  IMAD.MOV.U32 R13, RZ, RZ, R5 ;  /* 0x000000ffff0d7224 */ /* 0x000fce00078e0005 */
[----:B------:R-:W-:Y:S05]  /*9350*/  WARPSYNC.COLLECTIVE R15, `(.L_x_111) ;  /* 0x000000000f087348 */ /* 0x000fea0003c00000 */
[----:B------:R0:W1:Y:S02]  /*9360*/  SHFL.BFLY P6, R14, R13, R12, R11 ;  /* 0x0c00000c0d0e7389 */ /* 0x00006400000c000b */
[----:B01----:R-:W-:Y:S05]  /*9370*/  ENDCOLLECTIVE ;  /* 0x000000000000791b */ /* 0x003fea0003800000 */
.L_x_111:
[----:B------:R-:W-:Y:S02]  /*9380*/  IMAD.MOV.U32 R12, RZ, RZ, 0x2 ;  /* 0x00000002ff0c7424 */ /* 0x000fe400078e00ff */
[----:B------:R-:W-:-:S05]  /*9390*/  FADD.FTZ R6, R5, R14 ;  /* 0x0000000e05067221 */ /* 0x000fca0000010000 */
[----:B------:R-:W-:-:S07]  /*93a0*/  MOV R13, R6 ;  /* 0x00000006000d7202 */ /* 0x000fce0000000f00 */
[----:B------:R-:W-:Y:S05]  /*93b0*/  WARPSYNC.COLLECTIVE R15, `(.L_x_112) ;  /* 0x000000000f087348 */ /* 0x000fea0003c00000 */
[----:B------:R0:W1:Y:S02]  /*93c0*/  SHFL.BFLY P6, R14, R13, R12, R11 ;  /* 0x0c00000c0d0e7389 */ /* 0x00006400000c000b */
[----:B01----:R-:W-:Y:S05]  /*93d0*/  ENDCOLLECTIVE ;  /* 0x000000000000791b */ /* 0x003fea0003800000 */
.L_x_112:
[----:B------:R-:W-:Y:S02]  /*93e0*/  HFMA2 R12, -RZ, RZ, 0, 5.9604644775390625e-08 ;  /* 0x00000001ff0c7431 */ /* 0x000fe400000001ff */
[----:B------:R-:W-:-:S05]  /*93f0*/  FADD.FTZ R7, R6, R14 ;  /* 0x0000000e06077221 */ /* 0x000fca0000010000 */
[----:B------:R-:W-:-:S07]  /*9400*/  MOV R13, R7 ;  /* 0x00000007000d7202 */ /* 0x000fce0000000f00 */
[----:B------:R-:W-:Y:S05]  /*9410*/  WARPSYNC.COLLECTIVE R15, `(.L_x_113) ;  /* 0x000000000f087348 */ /* 0x000fea0003c00000 */
[----:B------:R0:W1:Y:S02]  /*9420*/  SHFL.BFLY P6, R14, R13, R12, R11 ;  /* 0x0c00000c0d0e7389 */ /* 0x00006400000c000b */
[----:B01----:R-:W-:Y:S05]  /*9430*/  ENDCOLLECTIVE ;  /* 0x000000000000791b */ /* 0x003fea0003800000 */
.L_x_113:
[----:B------:R-:W-:Y:S05]  /*9440*/  BRA `(.L_x_114) ;  /* 0xffffff8800047947 */ /* 0x000fea000383ffff */
.L_x_115:
[----:B------:R-:W-:-:S00]  /*9450*/  BRA `(.L_x_115) ;  /* 0xfffffffc00fc7947 */ /* 0x000fc0000383ffff */
[----:B------:R-:W-:-:S00]  /*9460*/  NOP ;  /* 0x0000000000007918 */ /* 0x000fc00000000000 */
        /* <DEDUP_REMOVED lines=9> */
.L_x_3000:


//--------------------- .text._ZN4mmha33masked_multihead_attention_kernelItLi64ELi64ELi2ELi8ELi128ELb1ELb1EEEv26Multihead_attention_paramsIT_XT5_EE --------------------------
	.section	.text._ZN4mmha33masked_multihead_attention_kernelItLi64ELi64ELi2ELi8ELi128ELb1ELb1EEEv26Multihead_attention_paramsIT_XT5_EE,"ax",@progbits
	.align	128
        .global         _ZN4mmha33masked_multihead_attention_kernelItLi64ELi64ELi2ELi8ELi128ELb1ELb1EEEv26Multihead_attention_paramsIT_XT5_EE
        .type           _ZN4mmha33masked_multihead_attention_kernelItLi64ELi64ELi2ELi8ELi128ELb1ELb1EEEv26Multihead_attention_paramsIT_XT5_EE,@function
        .size           _ZN4mmha33masked_multihead_attention_kernelItLi64ELi64ELi2ELi8ELi128ELb1ELb1EEEv26Multihead_attention_paramsIT_XT5_EE,(.L_x_3001 - _ZN4mmha33masked_multihead_attention_kernelItLi64ELi64ELi2ELi8ELi128ELb1ELb1EEEv26Multihead_attention_paramsIT_XT5_EE)
        .other          _ZN4mmha33masked_multihead_attention_kernelItLi64ELi64ELi2ELi8ELi128ELb1ELb1EEEv26Multihead_attention_paramsIT_XT5_EE,@"STO_CUDA_ENTRY STV_DEFAULT"
_ZN4mmha33masked_multihead_attention_kernelItLi64ELi64ELi2ELi8ELi128ELb1ELb1EEEv26Multihead_attention_paramsIT_XT5_EE:
.text._ZN4mmha33masked_multihead_attention_kernelItLi64ELi64ELi2ELi8ELi128ELb1ELb1EEEv26Multihead_attention_paramsIT_XT5_EE:
        /* <DEDUP_REMOVED lines=14> */
.L_x_116:
        /* <DEDUP_REMOVED lines=56> */
[----:B0-----:R-:W-:-:S05]  /*0460*/  VIADD R6, R0, 0xffffffe ;  /* 0x0ffffffe00067836 */ /* 0x001fca0000000000 */
[----:B------:R0:W3:Y:S01]  /*0470*/  F2I.FTZ.U32.TRUNC.NTZ R7, R6 ;  /* 0x0000000600077305 */ /* 0x0000e2000021f000 */
[----:B------:R-:W-:Y:S01]  /*0480*/  MOV R4, UR4 ;  /* 0x0000000400047c02 */ /* 0x000fe20008000f00 */
[----:B------:R-:W-:-:S05]  /*0490*/  IMAD.U32 R5, RZ, RZ, UR5 ;  /* 0x00000005ff057e24 */ /* 0x000fca000f8e00ff */
[----:B------:R3:W5:Y:S01]  /*04a0*/  @P0 LDG.E R3, desc[UR36][R4.64] ;  /* 0x0000002404030981 */ /* 0x000762000c1e1900 */
[----:B0-----:R-:W-:Y:S01]  /*04b0*/  HFMA2 R6, -RZ, RZ, 0, 0 ;  /* 0x00000000ff067431 */ /* 0x001fe200000001ff */
[----:B---3--:R-:W-:-:S05]  /*04c0*/  IADD3 R5, PT, PT, RZ, -R7, RZ ;  /* 0x80000007ff057210 */ /* 0x008fca0007ffe0ff */
[----:B------:R-:W-:-:S04]  /*04d0*/  IMAD R5, R5, R8, RZ ;  /* 0x0000000805057224 */ /* 0x000fc800078e02ff */
[----:B------:R-:W-:Y:S01]  /*04e0*/  IMAD.HI.U32 R7, R7, R5, R6 ;  /* 0x0000000507077227 */ /* 0x000fe200078e0006 */
[----:B------:R-:W-:-:S13]  /*04f0*/  R2UR UR46, R10 ;  /* 0x000000000a2e72ca */ /* 0x000fda00000e0000 */
[----:B------:R-:W-:-:S06]  /*0500*/  UIADD3 UR43, UPT, UPT, UR46, -0x1, URZ ;  /* 0xffffffff2e2b7890 */ /* 0x000fcc000fffe0ff */
[----:B------:R-:W-:-:S05]  /*0510*/  IMAD.U32 R12, RZ, RZ, UR43 ;  /* 0x0000002bff0c7e24 */ /* 0x000fca000f8e00ff */
        /* <DEDUP_REMOVED lines=26> */
[----:B------:R-:W-:Y:S01]  /*06c0*/  P2R R2, PR, RZ, 0x10 ;  /* 0x00000010ff027803 */ /* 0x000fe20000000000 */
[----:B------:R-:W-:Y:S01]  /*06d0*/  IMAD.SHL.U32 R0, R17, 0x2, RZ ;  /* 0x0000000211007824 */ /* 0x000fe200078e00ff */
[----:B-1----:R-:W-:Y:S09]  /*06e0*/  @P3 BRA `(.L_x_118) ;  /* 0x0000000000443947 */ /* 0x002ff20003800000 */
[----:B------:R-:W0:Y:S01]  /*06f0*/  LDC R4, c[0x0][0x478] ;  /* 0x00011e00ff047b82 */ /* 0x000e220000000800 */
[----:B------:R-:W-:Y:S02]  /*0700*/  IADD3 R15, PT, PT, R0, UR4, RZ ;  /* 0x00000004000f7c10 */ /* 0x000fe4000fffe0ff */
        /* <DEDUP_REMOVED lines=15> */
.L_x_118:
[----:B------:R-:W-:Y:S05]  /*0800*/  BSYNC.RECONVERGENT B0 ;  /* 0x0000000000007941 */ /* 0x000fea0003800200 */
.L_x_117:
[----:B------:R-:W1:Y:S01]  /*0810*/  LDCU.64 UR10, c[0x0][0x3a0] ;  /* 0x00007400ff0a77ac */ /* 0x000e620008000a00 */
[----:B------:R-:W-:Y:S01]  /*0820*/  ISETP.NE.U32.AND P1, PT, R18, RZ, PT ;  /* 0x000000ff1200720c */ /* 0x000fe20003f25070 */
[----:B------:R-:W2:Y:S01]  /*0830*/  @!P3 LDC.64 R4, c[0x0][0x3b8] ;  /* 0x0000ee00ff04bb82 */ /* 0x000ea20000000a00 */
[----:B------:R-:W-:Y:S01]  /*0840*/  R2UR UR8, R19 ;  /* 0x00000000130872ca */ /* 0x000fe200000e0000 */
[----:B------:R-:W3:Y:S01]  /*0850*/  LDCU.64 UR4, c[0x0][0x390] ;  /* 0x00007200ff0477ac */ /* 0x000ee20008000a00 */
[----:B------:R-:W-:Y:S02]  /*0860*/  LOP3.LUT R18, R0, 0x6, RZ, 0xc0, !PT ;  /* 0x0000000600127812 */ /* 0x000fe400078ec0ff */
[----:B------:R-:W-:Y:S02]  /*0870*/  CS2R R22, SRZ ;  /* 0x0000000000167805 */ /* 0x000fe4000001ff00 */
[----:B------:R-:W-:Y:S01]  /*0880*/  SHF.R.U32.HI R19, RZ, 0x2, R17 ;  /* 0x00000002ff137819 */ /* 0x000fe20000011611 */
[----:B------:R-:W-:Y:S01]  /*0890*/  VOTEU.ANY UP1, P4 ;  /* 0x0000000000ff7886 */ /* 0x000fe20002020100 */
[----:B------:R-:W-:Y:S01]  /*08a0*/  PLOP3.LUT P4, PT, PT, PT, UP1, 0x80, 0x8 ;  /* 0x000000000008781c */ /* 0x000fe20003f8f018 */
[----:B------:R-:W-:-:S02]  /*08b0*/  USHF.L.U32 UR44, UR44, 0x6, URZ ;  /* 0x000000062c2c7899 */ /* 0x000fc400080006ff */
[----:B------:R-:W-:Y:S01]  /*08c0*/  @!P3 IMAD R12, R19, UR7, R12 ;  /* 0x00000007130cbc24 */ /* 0x000fe2000f8e020c */
[----:B------:R-:W-:Y:S01]  /*08d0*/  VOTEU.ANY UP0, P1 ;  /* 0x0000000000ff7886 */ /* 0x000fe20000800100 */
[----:B------:R-:W-:Y:S01]  /*08e0*/  PLOP3.LUT P1, PT, PT, PT, UP1, 0x40, 0x4 ;  /* 0x000000000004781c */ /* 0x000fe20003f2e818 */
[----:B------:R-:W-:Y:S01]  /*08f0*/  UISETP.NE.AND.EX UP0, UPT, UR8, URZ, UPT, UP0 ;  /* 0x000000ff0800728c */ /* 0x000fe2000bf05300 */
[----:B-1----:R-:W-:Y:S02]  /*0900*/  ISETP.NE.U32.AND P0, PT, RZ, UR10, PT ;  /* 0x0000000aff007c0c */ /* 0x002fe4000bf05070 */
[----:B------:R-:W-:Y:S02]  /*0910*/  ISETP.GT.U32.OR P1, PT, R17, 0x1f, P1 ;  /* 0x0000001f1100780c */ /* 0x000fe40000f24470 */
[----:B---3--:R-:W-:Y:S02]  /*0920*/  ISETP.NE.U32.AND P2, PT, RZ, UR4, PT ;  /* 0x00000004ff007c0c */ /* 0x008fe4000bf45070 */
[----:B------:R-:W-:-:S02]  /*0930*/  ISETP.NE.AND.EX P0, PT, RZ, UR11, PT, P0 ;  /* 0x0000000bff007c0c */ /* 0x000fc4000bf05300 */
[----:B------:R-:W-:Y:S02]  /*0940*/  ISETP.NE.AND.EX P2, PT, RZ, UR5, PT, P2 ;  /* 0x00000005ff007c0c */ /* 0x000fe4000bf45320 */
[----:B------:R-:W1:Y:S01]  /*0950*/  @UP0 LDCU.64 UR4, c[0x0][0x418] ;  /* 0x00008300ff0407ac */ /* 0x000e620008000a00 */
[C---:B------:R-:W-:Y:S02]  /*0960*/  ISETP.GT.U32.OR P0, PT, R17.reuse, 0x1f, !P0 ;  /* 0x0000001f1100780c */ /* 0x040fe40004704470 */
[----:B------:R-:W-:Y:S02]  /*0970*/  ISETP.GT.U32.OR P2, PT, R17, 0x1f, !P2 ;  /* 0x0000001f1100780c */ /* 0x000fe40005744470 */
[----:B------:R-:W-:Y:S01]  /*0980*/  ISETP.NE.OR P0, PT, RZ, UR9, P0 ;  /* 0x00000009ff007c0c */ /* 0x000fe20008705670 */
[----:B------:R-:W3:Y:S01]  /*0990*/  @!P1 LDC.64 R10, c[0x0][0x450] ;  /* 0x00011400ff0a9b82 */ /* 0x000ee20000000a00 */
[----:B-----5:R-:W-:Y:S01]  /*09a0*/  @P4 R2UR UR38, R3 ;  /* 0x00000000032642ca */ /* 0x020fe200000e0000 */
[----:B------:R-:W-:Y:S01]  /*09b0*/  @!P3 IMAD R3, R21, UR44, R18 ;  /* 0x0000002c1503bc24 */ /* 0x000fe2000f8e0212 */
[----:B------:R-:W-:Y:S01]  /*09c0*/  VOTEU.ALL UP1, P1 ;  /* 0x0000000000ff7886 */ /* 0x000fe20000820000 */
[----:B------:R-:W-:-:S02]  /*09d0*/  PLOP3.LUT P4, PT, PT, PT, UP0, 0x80, 0x8 ;  /* 0x000000000008781c */ /* 0x000fc40003f8f008 */
[----:B------:R-:W-:-:S04]  /*09e0*/  @!P3 IMAD R3, R12, 0x8, R3 ;  /* 0x000000080c03b824 */ /* 0x000fc800078e0203 */
[----:B0-----:R-:W0:Y:S01]  /*09f0*/  @!P2 LDC.64 R6, c[0x0][0x390] ;  /* 0x0000e400ff06ab82 */ /* 0x001e220000000a00 */
[----:B--2---:R-:W-:Y:S01]  /*0a00*/  @!P3 IMAD.WIDE R4, R3, 0x2, R4 ;  /* 0x000000020304b825 */ /* 0x004fe200078e0204 */
[----:B------:R-:W-:Y:S01]  /*0a10*/  MOV R3, UR47 ;  /* 0x0000002f00037c02 */ /* 0x000fe20008000f00 */
[----:B-1----:R-:W-:Y:S02]  /*0a20*/  @UP0 UIMAD.WIDE.U32 UR4, UR41, 0x4, UR4 ;  /* 0x00000004290408a5 */ /* 0x002fe4000f8e0004 */
[----:B------:R-:W-:Y:S01]  /*0a30*/  @!UP1 UIMAD UR6, UR38, UR6, URZ ;  /* 0x00000006260692a4 */ /* 0x000fe2000f8e02ff */
[----:B------:R-:W2:Y:S01]  /*0a40*/  @!P3 LDG.E R23, desc[UR36][R4.64] ;  /* 0x000000240417b981 */ /* 0x000ea2000c1e1900 */
[----:B------:R-:W-:Y:S01]  /*0a50*/  IMAD R3, R3, 0x40, R0 ;  /* 0x0000004003037824 */ /* 0x000fe200078e0200 */
[----:B------:R-:W1:Y:S03]  /*0a60*/  @!P0 LDC.64 R8, c[0x0][0x3a0] ;  /* 0x0000e800ff088b82 */ /* 0x000e660000000a00 */
[----:B------:R-:W-:Y:S01]  /*0a70*/  MOV R14, UR6 ;  /* 0x00000006000e7c02 */ /* 0x000fe20008000f00 */
[----:B------:R-:W-:Y:S01]  /*0a80*/  IMAD.U32 R12, RZ, RZ, UR4 ;  /* 0x00000004ff0c7e24 */ /* 0x000fe2000f8e00ff */
[----:B------:R-:W-:Y:S01]  /*0a90*/  MOV R13, UR5 ;  /* 0x00000005000d7c02 */ /* 0x000fe20008000f00 */
[----:B------:R-:W4:Y:S02]  /*0aa0*/  LDCU.U8 UR4, c[0x0][0x404] ;  /* 0x00008080ff0477ac */ /* 0x000f240008000000 */
[----:B------:R-:W-:-:S02]  /*0ab0*/  @!P1 IMAD R15, R14, 0x40, R3 ;  /* 0x000000400e0f9824 */ /* 0x000fc400078e0203 */
[----:B------:R-:W2:Y:S02]  /*0ac0*/  @P4 LDG.E R12, desc[UR36][R12.64] ;  /* 0x000000240c0c4981 */ /* 0x000ea4000c1e1900 */
[----:B---3--:R-:W-:Y:S02]  /*0ad0*/  @!P1 IMAD.WIDE R10, R15, 0x2, R10 ;  /* 0x000000020f0a9825 */ /* 0x008fe400078e020a */
[----:B------:R-:W3:Y:S02]  /*0ae0*/  LDC R15, c[0x0][0x400] ;  /* 0x00010000ff0f7b82 */ /* 0x000ee40000000800 */
[C---:B0-----:R-:W-:Y:S02]  /*0af0*/  @!P2 IMAD.WIDE.U32 R6, R3.reuse, 0x2, R6 ;  /* 0x000000020306a825 */ /* 0x041fe400078e0006 */
[----:B------:R-:W2:Y:S02]  /*0b00*/  @!P1 LDG.E R10, desc[UR36][R10.64] ;  /* 0x000000240a0a9981 */ /* 0x000ea4000c1e1900 */
[----:B-1----:R-:W-:Y:S01]  /*0b10*/  @!P0 IMAD.WIDE.U32 R8, R3, 0x2, R8 ;  /* 0x0000000203088825 */ /* 0x002fe200078e0008 */
[----:B------:R-:W-:-:S04]  /*0b20*/  MOV R3, RZ ;  /* 0x000000ff00037202 */ /* 0x000fc80000000f00 */
[----:B------:R-:W2:Y:S04]  /*0b30*/  @!P0 LDG.E R22, desc[UR36][R8.64] ;  /* 0x0000002408168981 */ /* 0x000ea8000c1e1900 */
[----:B------:R-:W2:Y:S01]  /*0b40*/  @!P2 LDG.E R3, desc[UR36][R6.64] ;  /* 0x000000240603a981 */ /* 0x000ea2000c1e1900 */
[----:B----4-:R-:W-:Y:S02]  /*0b50*/  ISETP.NE.AND P0, PT, RZ, UR4, PT ;  /* 0x00000004ff007c0c */ /* 0x010fe4000bf05270 */
[----:B------:R-:W-:Y:S02]  /*0b60*/  ISETP.NE.AND P2, PT, RZ, UR9, PT ;  /* 0x00000009ff007c0c */ /* 0x000fe4000bf45270 */
[----:B---3--:R-:W-:Y:S01]  /*0b70*/  ISETP.LT.OR P0, PT, R15, 0x1, P0 ;  /* 0x000000010f00780c */ /* 0x008fe20000701670 */
[----:B------:R-:W-:Y:S01]  /*0b80*/  UIMAD UR41, UR41, UR7, URZ ;  /* 0x00000007292972a4 */ /* 0x000fe2000f8e02ff */
[----:B------:R-:W-:Y:S01]  /*0b90*/  BSSY.RECONVERGENT B6, `(.L_x_119) ;  /* 0x00000e1000067945 */ /* 0x000fe20003800200 */
[----:B------:R-:W-:-:S04]  /*0ba0*/  UMOV UR39, URZ ;  /* 0x000000ff00277c82 */ /* 0x000fc80008000000 */
[----:B------:R-:W-:-:S05]  /*0bb0*/  IMAD.U32 R16, RZ, RZ, UR41 ;  /* 0x00000029ff107e24 */ /* 0x000fca000f8e00ff */
[----:B------:R-:W-:Y:S02]  /*0bc0*/  SHF.R.S32.HI R16, RZ, 0x1f, R16 ;  /* 0x0000001fff107819 */ /* 0x000fe40000011410 */
[----:B--2---:R-:W-:Y:S01]  /*0bd0*/  @P4 R2UR UR39, R12 ;  /* 0x000000000c2742ca */ /* 0x004fe200000e0000 */
[----:B------:R-:W-:Y:S02]  /*0be0*/  @!P2 HADD2 R23, R23, R22 ;  /* 0x000000161717a230 */ /* 0x000fe40000000000 */
[----:B------:R-:W-:Y:S02]  /*0bf0*/  HFMA2 R24, R24, 1, 1, R3 ;  /* 0x3c003c0018187831 */ /* 0x000fe40000000003 */
[----:B------:R-:W-:Y:S01]  /*0c00*/  @!P1 HMUL2 R23, R23, R10 ;  /* 0x0000000a17179232 */ /* 0x000fe20000000000 */
[----:B------:R-:W-:Y:S09]  /*0c10*/  @P0 BRA `(.L_x_120) ;  /* 0x0000000000d00947 */ /* 0x000ff20003800000 */
        /* <DEDUP_REMOVED lines=30> */
.L_x_121:
        /* <DEDUP_REMOVED lines=22> */
.L_x_120:
        /* <DEDUP_REMOVED lines=10> */
[----:B0-----:R-:W-:Y:S01]  /*1000*/  IADD3 R4, PT, PT, R3, 0xffffffe, RZ ;  /* 0x0ffffffe03047810 */ /* 0x001fe20007ffe0ff */
[----:B------:R-:W-:-:S05]  /*1010*/  IMAD.MOV R3, RZ, RZ, -R9 ;  /* 0x000000ffff037224 */ /* 0x000fca00078e0a09 */
[----:B------:R0:W1:Y:S02]  /*1020*/  F2I.FTZ.U32.TRUNC.NTZ R5, R4 ;  /* 0x0000000400057305 */ /* 0x000064000021f000 */
[----:B0-----:R-:W-:Y:S01]  /*1030*/  MOV R4, RZ ;  /* 0x000000ff00047202 */ /* 0x001fe20000000f00 */
[----:B-1----:R-:W-:-:S04]  /*1040*/  IMAD.MOV R7, RZ, RZ, -R5 ;  /* 0x000000ffff077224 */ /* 0x002fc800078e0a05 */
[----:B------:R-:W-:-:S04]  /*1050*/  IMAD R7, R7, R6, RZ ;  /* 0x0000000607077224 */ /* 0x000fc800078e02ff */
[----:B------:R-:W-:-:S06]  /*1060*/  IMAD.HI.U32 R5, R5, R7, R4 ;  /* 0x0000000705057227 */ /* 0x000fcc00078e0004 */
[----:B------:R-:W-:-:S04]  /*1070*/  IMAD.HI.U32 R26, R5, R8, RZ ;  /* 0x00000008051a7227 */ /* 0x000fc800078e00ff */
[----:B------:R-:W-:-:S05]  /*1080*/  IMAD R3, R26, R3, R8 ;  /* 0x000000031a037224 */ /* 0x000fca00078e0208 */
[----:B------:R-:W-:-:S13]  /*1090*/  ISETP.GT.U32.AND P1, PT, R6, R3, PT ;  /* 0x000000030600720c */ /* 0x000fda0003f24070 */
[-C--:B------:R-:W-:Y:S01]  /*10a0*/  @!P1 IADD3 R3, PT, PT, R3, -R6.reuse, RZ ;  /* 0x8000000603039210 */ /* 0x080fe20007ffe0ff */
[----:B------:R-:W-:Y:S01]  /*10b0*/  @!P1 VIADD R26, R26, 0x1 ;  /* 0x000000011a1a9836 */ /* 0x000fe20000000000 */
[----:B------:R-:W-:Y:S02]  /*10c0*/  ISETP.NE.AND P1, PT, R25, RZ, PT ;  /* 0x000000ff1900720c */ /* 0x000fe40003f25270 */
[----:B------:R-:W-:Y:S02]  /*10d0*/  ISETP.GE.U32.AND P0, PT, R3, R6, PT ;  /* 0x000000060300720c */ /* 0x000fe40003f06070 */
[----:B------:R-:W-:-:S04]  /*10e0*/  LOP3.LUT R3, R0, R25, RZ, 0x3c, !PT ;  /* 0x0000001900037212 */ /* 0x000fc800078e3cff */
[----:B------:R-:W-:Y:S02]  /*10f0*/  ISETP.GE.AND P2, PT, R3, RZ, PT ;  /* 0x000000ff0300720c */ /* 0x000fe40003f46270 */
[----:B------:R-:W-:-:S05]  /*1100*/  LOP3.LUT R3, R25, 0x1, RZ, 0xc0, !PT ;  /* 0x0000000119037812 */ /* 0x000fca00078ec0ff */
[----:B------:R-:W-:Y:S02]  /*1110*/  @P0 IADD3 R26, PT, PT, R26, 0x1, RZ ;  /* 0x000000011a1a0810 */ /* 0x000fe40007ffe0ff */
[----:B------:R-:W-:-:S04]  /*1120*/  ISETP.GE.AND P0, PT, R0, R15, PT ;  /* 0x0000000f0000720c */ /* 0x000fc80003f06270 */
[----:B------:R-:W-:Y:S01]  /*1130*/  @!P2 IMAD.MOV R26, RZ, RZ, -R26 ;  /* 0x000000ffff1aa224 */ /* 0x000fe200078e0a1a */
[----:B------:R-:W-:Y:S02]  /*1140*/  @!P1 LOP3.LUT R26, RZ, R25, RZ, 0x33, !PT ;  /* 0x00000019ff1a9212 */ /* 0x000fe400078e33ff */
[----:B------:R-:W-:Y:S02]  /*1150*/  ISETP.GT.U32.OR P1, PT, R17, 0x1f, P0 ;  /* 0x0000001f1100780c */ /* 0x000fe40000724470 */
[----:B------:R-:W-:Y:S02]  /*1160*/  ISETP.NE.U32.AND P0, PT, R3, 0x1, PT ;  /* 0x000000010300780c */ /* 0x000fe40003f05070 */
[----:B------:R-:W-:Y:S02]  /*1170*/  IADD3 R27, PT, PT, -R26, RZ, RZ ;  /* 0x000000ff1a1b7210 */ /* 0x000fe40007ffe1ff */
[----:B------:R-:W-:-:S03]  /*1180*/  P2R R28, PR, RZ, 0x2 ;  /* 0x00000002ff1c7803 */ /* 0x000fc60000000000 */
[----:B------:R-:W-:-:S06]  /*1190*/  IMAD R27, R25, R27, R0 ;  /* 0x0000001b191b7224 */ /* 0x000fcc00078e0200 */
[----:B------:R-:W-:Y:S05]  /*11a0*/  @P0 BRA `(.L_x_123) ;  /* 0x0000000000400947 */ /* 0x000fea0003800000 */
[----:B------:R-:W-:Y:S01]  /*11b0*/  MOV R0, 0x0 ;  /* 0x0000000000007802 */ /* 0x000fe20000000f00 */
[----:B------:R-:W0:Y:S01]  /*11c0*/  LDCU.64 UR4, c[0x4][0xc8] ;  /* 0x01001900ff0477ac */ /* 0x000e220008000a00 */
[----:B------:R-:W-:Y:S02]  /*11d0*/  HFMA2 R12, -RZ, RZ, 0, 5.9604644775390625e-08 ;  /* 0x00000001ff0c7431 */ /* 0x000fe400000001ff */
[----:B------:R-:W-:Y:S01]  /*11e0*/  IMAD.MOV.U32 R8, RZ, RZ, 0x53f ;  /* 0x0000053fff087424 */ /* 0x000fe200078e00ff */
[----:B------:R1:W2:Y:S01]  /*11f0*/  LDC.64 R14, c[0x4][R0] ;  /* 0x01000000000e7b82 */ /* 0x0002a20000000a00 */
[----:B------:R-:W3:Y:S01]  /*1200*/  LDCU.64 UR6, c[0x4][0xd0] ;  /* 0x01001a00ff0677ac */ /* 0x000ee20008000a00 */
[----:B------:R-:W-:Y:S01]  /*1210*/  IMAD.MOV.U32 R13, RZ, RZ, RZ ;  /* 0x000000ffff0d7224 */ /* 0x000fe200078e00ff */
[----:B------:R-:W4:Y:S01]  /*1220*/  LDCU.64 UR8, c[0x4][0xb8] ;  /* 0x01001700ff0877ac */ /* 0x000f220008000a00 */
[----:B0-----:R-:W-:Y:S01]  /*1230*/  IMAD.U32 R4, RZ, RZ, UR4 ;  /* 0x00000004ff047e24 */ /* 0x001fe2000f8e00ff */
[----:B------:R-:W-:Y:S01]  /*1240*/  MOV R5, UR5 ;  /* 0x0000000500057c02 */ /* 0x000fe20008000f00 */
[----:B---3--:R-:W-:Y:S01]  /*1250*/  IMAD.U32 R6, RZ, RZ, UR6 ;  /* 0x00000006ff067e24 */ /* 0x008fe2000f8e00ff */
[----:B------:R-:W-:Y:S01]  /*1260*/  MOV R7, UR7 ;  /* 0x0000000700077c02 */ /* 0x000fe20008000f00 */
[----:B----4-:R-:W-:Y:S01]  /*1270*/  IMAD.U32 R10, RZ, RZ, UR8 ;  /* 0x00000008ff0a7e24 */ /* 0x010fe2000f8e00ff */
[----:B-1----:R-:W-:-:S07]  /*1280*/  MOV R11, UR9 ;  /* 0x00000009000b7c02 */ /* 0x002fce0008000f00 */
[----:B------:R-:W-:-:S07]  /*1290*/  LEPC R20, `(.L_x_123) ;  /* 0x000000001014794e */ /* 0x000fce0000000000 */
[----:B--2---:R-:W-:Y:S05]  /*12a0*/  CALL.ABS.NOINC R14 ;  /* 0x000000000e007343 */ /* 0x004fea0003c00000 */
.L_x_123:
[----:B------:R-:W0:Y:S01]  /*12b0*/  S2R R3, SR_CgaCtaId ;  /* 0x0000000000037919 */ /* 0x000e220000008800 */
[----:B------:R-:W1:Y:S01]  /*12c0*/  LDC R7, c[0x0][0x400] ;  /* 0x00010000ff077b82 */ /* 0x000e620000000800 */
[----:B------:R-:W-:Y:S02]  /*12d0*/  ISETP.NE.AND P6, PT, R28, RZ, PT ;  /* 0x000000ff1c00720c */ /* 0x000fe40003fc5270 */
[----:B------:R-:W-:-:S04]  /*12e0*/  MOV R0, 0x400 ;  /* 0x0000040000007802 */ /* 0x000fc80000000f00 */
[----:B------:R-:W-:-:S04]  /*12f0*/  IADD3 R0, PT, PT, R0, 0x120, RZ ;  /* 0x0000012000007810 */ /* 0x000fc80007ffe0ff */
[----:B0-----:R-:W-:-:S05]  /*1300*/  LEA R0, R3, R0, 0x18 ;  /* 0x0000000003007211 */ /* 0x001fca00078ec0ff */
[----:B-1----:R-:W-:Y:S01]  /*1310*/  IMAD R3, R7, 0x2, R0 ;  /* 0x0000000207037824 */ /* 0x002fe200078e0200 */
[----:B------:R-:W-:Y:S06]  /*1320*/  @P6 BRA `(.L_x_124) ;  /* 0x00000000001c6947 */ /* 0x000fec0003800000 */
[----:B------:R-:W0:Y:S01]  /*1330*/  LDCU UR4, c[0x0][0x40c] ;  /* 0x00008180ff0477ac */ /* 0x000e220008000800 */
[----:B------:R-:W-:-:S05]  /*1340*/  IMAD R4, R25, R26, R27 ;  /* 0x0000001a19047224 */ /* 0x000fca00078e021b */
[----:B------:R-:W-:-:S05]  /*1350*/  LEA R5, R4, R0, 0x1 ;  /* 0x0000000004057211 */ /* 0x000fca00078e08ff */
[----:B------:R1:W-:Y:S01]  /*1360*/  STS [R5], R24 ;  /* 0x0000001805007388 */ /* 0x0003e20000000800 */
[----:B0-----:R-:W-:-:S13]  /*1370*/  ISETP.NE.AND P0, PT, RZ, UR4, PT ;  /* 0x00000004ff007c0c */ /* 0x001fda000bf05270 */
[----:B------:R-:W-:-:S05]  /*1380*/  @!P0 IMAD R4, R4, 0x2, R3 ;  /* 0x0000000204048824 */ /* 0x000fca00078e0203 */
[----:B------:R1:W-:Y:S02]  /*1390*/  @!P0 STS [R4], R23 ;  /* 0x0000001704008388 */ /* 0x0003e40000000800 */
.L_x_124:
        /* <DEDUP_REMOVED lines=20> */
[----:B------:R-:W-:Y:S01]  /*14e0*/  IMAD.IADD R14, R3, 0x1, R6 ;  /* 0x00000001030e7824 */ /* 0x000fe200078e0206 */
[----:B------:R-:W-:Y:S01]  /*14f0*/  ISETP.GE.AND P0, PT, R6, R7, PT ;  /* 0x000000070600720c */ /* 0x000fe20003f06270 */
[----:B------:R-:W-:Y:S03]  /*1500*/  BSSY.RECONVERGENT B2, `(.L_x_129) ;  /* 0x0000020000027945 */ /* 0x000fe60003800200 */
[----:B------:R-:W-:Y:S01]  /*1510*/  LEA R13, R25, R14, 0x1 ;  /* 0x0000000e190d7211 */ /* 0x000fe200078e08ff */
[----:B------:R-:W-:Y:S04]  /*1520*/  LDS.U16 R23, [R14] ;  /* 0x000000000e177984 */ /* 0x000fe80000000400 */
[----:B------:R-:W0:Y:S02]  /*1530*/  LDS.U16 R4, [R13] ;  /* 0x000000000d047984 */ /* 0x000e240000000400 */
[----:B0-----:R-:W-:-:S02]  /*1540*/  PRMT R23, R23, 0x5410, R4 ;  /* 0x0000541017177816 */ /* 0x001fc40000000004 */
[----:B------:R-:W-:Y:S05]  /*1550*/  @P0 BRA `(.L_x_130) ;  /* 0x0000000000680947 */ /* 0x000fea0003800000 */
[----:B------:R-:W-:Y:S01]  /*1560*/  I2FP.F32.S32 R5, R7 ;  /* 0x0000000700057245 */ /* 0x000fe20000201400 */
[----:B------:R-:W-:Y:S01]  /*1570*/  VIADD R8, R8, -UR39 ;  /* 0x8000002708087c36 */ /* 0x000fe20008000000 */
[----:B------:R-:W-:Y:S01]  /*1580*/  I2FP.F32.S32 R4, R6 ;  /* 0x0000000600047245 */ /* 0x000fe20000201400 */
[--C-:B------:R-:W-:Y:S02]  /*1590*/  HADD2.F32 R15, -RZ, R23.reuse.H1_H1 ;  /* 0x30000017ff0f7230 */ /* 0x100fe40000004100 */
[----:B------:R-:W-:Y:S01]  /*15a0*/  HADD2.F32 R20, -RZ, R23.H0_H0 ;  /* 0x20000017ff147230 */ /* 0x000fe20000004100 */
[----:B------:R-:W0:Y:S01]  /*15b0*/  MUFU.RCP R5, R5 ;  /* 0x0000000500057308 */ /* 0x000e220000001000 */
        /* <DEDUP_REMOVED lines=20> */
.L_x_130:
[----:B------:R-:W-:Y:S05]  /*1700*/  BSYNC.RECONVERGENT B2 ;  /* 0x0000000000027941 */ /* 0x000fea0003800200 */
.L_x_129:
[----:B------:R-:W-:Y:S01]  /*1710*/  PRMT R4, R23, 0x7632, R4 ;  /* 0x0000763217047816 */ /* 0x000fe20000000004 */
[----:B------:R0:W-:Y:S04]  /*1720*/  STS.U16 [R14], R23 ;  /* 0x000000170e007388 */ /* 0x0001e80000000400 */
[----:B------:R0:W-:Y:S01]  /*1730*/  STS.U16 [R13], R4 ;  /* 0x000000040d007388 */ /* 0x0001e20000000400 */
[----:B------:R-:W-:Y:S05]  /*1740*/  BRA `(.L_x_131) ;  /* 0x0000000000507947 */ /* 0x000fea0003800000 */
.L_x_128:
        /* <DEDUP_REMOVED lines=20> */
.L_x_131:
[----:B------:R-:W-:Y:S05]  /*1890*/  BSYNC.RECONVERGENT B1 ;  /* 0x0000000000017941 */ /* 0x000fea0003800200 */
.L_x_127:
[----:B------:R-:W-:Y:S01]  /*18a0*/  PRMT R6, R24, 0x7632, R6 ;  /* 0x0000763218067816 */ /* 0x000fe20000000006 */
[----:B------:R1:W-:Y:S04]  /*18b0*/  STS.U16 [R11], R24 ;  /* 0x000000180b007388 */ /* 0x0003e80000000400 */
[----:B------:R1:W-:Y:S02]  /*18c0*/  STS.U16 [R12], R6 ;  /* 0x000000060c007388 */ /* 0x0003e40000000400 */
.L_x_126:
[----:B------:R-:W-:Y:S05]  /*18d0*/  BSYNC.RECONVERGENT B0 ;  /* 0x0000000000007941 */ /* 0x000fea0003800200 */
.L_x_125:
        /* <DEDUP_REMOVED lines=10> */
.L_x_133:
[----:B------:R-:W-:Y:S05]  /*1980*/  BSYNC.RECONVERGENT B0 ;  /* 0x0000000000007941 */ /* 0x000fea0003800200 */
.L_x_132:
[----:B------:R-:W-:Y:S06]  /*1990*/  BAR.SYNC.DEFER_BLOCKING 0x0 ;  /* 0x0000000000007b1d */ /* 0x000fec0000010000 */
.L_x_122:
[----:B------:R-:W-:Y:S05]  /*19a0*/  BSYNC.RECONVERGENT B6 ;  /* 0x0000000000067941 */ /* 0x000fea0003800200 */
.L_x_119:
[----:B------:R-:W3:Y:S01]  /*19b0*/  LDC R7, c[0x0][0x3f4] ;  /* 0x0000fd00ff077b82 */ /* 0x000ee20000000800 */
[----:B------:R-:W-:Y:S02]  /*19c0*/  ISETP.GT.U32.AND P0, PT, R17, 0x1f, PT ;  /* 0x0000001f1100780c */ /* 0x000fe40003f04070 */
[----:B---3--:R-:W-:-:S04]  /*19d0*/  IADD3 R0, PT, PT, RZ, -R7, RZ ;  /* 0x80000007ff007210 */ /* 0x008fc80007ffe0ff */
[----:B------:R-:W-:-:S04]  /*19e0*/  VIADDMNMX R0, R0, UR46, RZ, !PT ;  /* 0x0000002e00007c46 */ /* 0x000fc8000f8001ff */
[----:B------:R-:W-:Y:S01]  /*19f0*/  R2UR UR16, R0 ;  /* 0x00000000001072ca */ /* 0x000fe200000e0000 */
[----:B------:R-:W-:Y:S02]  /*1a00*/  IMAD.MOV.U32 R0, RZ, RZ, -0x800001 ;  /* 0xff7fffffff007424 */ /* 0x000fe400078e00ff */
[----:B------:R-:W-:-:S12]  /*1a10*/  @P0 BRA `(.L_x_134) ;  /* 0x0000000000f00947 */ /* 0x000fd80003800000 */
[----:B------:R-:W3:Y:S01]  /*1a20*/  LDCU UR4, c[0x0][0x40c] ;  /* 0x00008180ff0477ac */ /* 0x000ee20008000800 */
[----:B------:R-:W5:Y:S01]  /*1a30*/  S2R R9, SR_CgaCtaId ;  /* 0x0000000000097919 */ /* 0x000f620000008800 */
[----:B------:R-:W-:Y:S01]  /*1a40*/  MOV R10, 0x400 ;  /* 0x00000400000a7802 */ /* 0x000fe20000000f00 */
[----:B------:R-:W-:Y:S02]  /*1a50*/  IMAD R19, R19, R7, UR40 ;  /* 0x0000002813137e24 */ /* 0x000fe4000f8e0207 */
[----:B------:R-:W-:Y:S01]  /*1a60*/  IMAD R18, R7, UR44, R18 ;  /* 0x0000002c07127c24 */ /* 0x000fe2000f8e0212 */
[----:B------:R-:W-:-:S04]  /*1a70*/  IADD3 R3, PT, PT, R10, 0x20, RZ ;  /* 0x000000200a037810 */ /* 0x000fc80007ffe0ff */
[----:B------:R-:W-:Y:S02]  /*1a80*/  LEA R19, R19, R18, 0x3 ;  /* 0x0000001213137211 */ /* 0x000fe400078e18ff */
[----:B---3--:R-:W-:Y:S01]  /*1a90*/  ISETP.NE.AND P0, PT, RZ, UR4, PT ;  /* 0x00000004ff007c0c */ /* 0x008fe2000bf05270 */
[----:B------:R-:W-:-:S12]  /*1aa0*/  UMOV UR4, 0xffffffff ;  /* 0xffffffff00047882 */ /* 0x000fd80000000000 */
[----:B01----:R-:W0:Y:S01]  /*1ab0*/  @!P0 LDC.64 R4, c[0x0][0x3b8] ;  /* 0x0000ee00ff048b82 */ /* 0x003e220000000a00 */
[----:B------:R-:W-:Y:S01]  /*1ac0*/  @!P0 VIADD R8, R10, 0xa0 ;  /* 0x000000a00a088836 */ /* 0x000fe20000000000 */
[----:B-----5:R-:W-:-:S04]  /*1ad0*/  LEA R6, R9, R3, 0x18 ;  /* 0x0000000309067211 */ /* 0x020fc800078ec0ff */
[----:B------:R-:W-:Y:S01]  /*1ae0*/  @!P0 LEA R8, R9, R8, 0x18 ;  /* 0x0000000809088211 */ /* 0x000fe200078ec0ff */
[----:B------:R-:W-:-:S03]  /*1af0*/  IMAD R3, R17, 0x4, R6 ;  /* 0x0000000411037824 */ /* 0x000fc600078e0206 */
[----:B------:R-:W-:Y:S02]  /*1b00*/  @!P0 LEA R9, R17, R8, 0x2 ;  /* 0x0000000811098211 */ /* 0x000fe400078e10ff */
        /* <DEDUP_REMOVED lines=18> */
.L_x_228:
        /* <DEDUP_REMOVED lines=16> */
[----:B------:R-:W-:Y:S01]  /*1d30*/  VIADD R10, R10, 0x120 ;  /* 0x000001200a0a7836 */ /* 0x000fe20000000000 */
[----:B------:R-:W2:Y:S02]  /*1d40*/  LDCU UR7, c[0x0][0x410] ;  /* 0x00008200ff0777ac */ /* 0x000ea40008000800 */
[----:B------:R-:W3:Y:S02]  /*1d50*/  @P0 LDG.E.U16 R4, desc[UR36][R4.64] ;  /* 0x0000002404040981 */ /* 0x000ee4000c1e1500 */
[----:B------:R-:W-:Y:S01]  /*1d60*/  R2UR UR5, R10 ;  /* 0x000000000a0572ca */ /* 0x000fe200000e0000 */
[----:B------:R-:W-:Y:S01]  /*1d70*/  UIADD3 UR4, UPT, UPT, UR46, -UR16, URZ ;  /* 0x800000102e047290 */ /* 0x000fe2000fffe0ff */
[----:B--2---:R-:W-:-:S11]  /*1d80*/  FMUL.FTZ R0, R14, UR7 ;  /* 0x000000070e007c20 */ /* 0x004fd60008410000 */
[----:B-1----:R-:W-:-:S04]  /*1d90*/  ULEA UR5, UR6, UR5, 0x18 ;  /* 0x0000000506057291 */ /* 0x002fc8000f8ec0ff */
[----:B------:R-:W-:Y:S01]  /*1da0*/  ULEA UR4, UR4, UR5, 0x2 ;  /* 0x0000000504047291 */ /* 0x000fe2000f8e10ff */
[----:B---3--:R-:W-:-:S05]  /*1db0*/  @P0 HADD2.F32 R3, -RZ, R4.H0_H0 ;  /* 0x20000004ff030230 */ /* 0x008fca0000004100 */
[----:B------:R-:W-:-:S05]  /*1dc0*/  @P0 FADD.FTZ R0, R0, R3 ;  /* 0x0000000300000221 */ /* 0x000fca0000010000 */
[----:B------:R3:W-:Y:S02]  /*1dd0*/  STS [UR4+-0x4], R0 ;  /* 0xfffffc00ff007988 */ /* 0x0007e40008000804 */
.L_x_134:
[----:B------:R-:W-:Y:S05]  /*1de0*/  WARPSYNC.ALL ;  /* 0x0000000000007948 */ /* 0x000fea0003800000 */
[----:B------:R-:W5:Y:S08]  /*1df0*/  S2UR UR20, SR_CgaCtaId ;  /* 0x00000000001479c3 */ /* 0x000f700000008800 */
[----:B------:R-:W-:Y:S01]  /*1e00*/  BAR.SYNC.DEFER_BLOCKING 0x0 ;  /* 0x0000000000007b1d */ /* 0x000fe20000010000 */
[----:B------:R-:W-:Y:S01]  /*1e10*/  SHF.L.U32 R3, R17, 0x3, RZ ;  /* 0x0000000311037819 */ /* 0x000fe200000006ff */
[----:B------:R-:W-:Y:S01]  /*1e20*/  UIADD3 UR43, UPT, UPT, UR43, 0xf, -UR16 ;  /* 0x0000000f2b2b7890 */ /* 0x000fe2000fffe810 */
[----:B------:R-:W-:-:S02]  /*1e30*/  SHF.R.U32.HI R10, RZ, 0x1, R17 ;  /* 0x00000001ff0a7819 */ /* 0x000fc40000011611 */
[----:B------:R-:W-:Y:S01]  /*1e40*/  LOP3.LUT R3, R3, 0x8, RZ, 0xc0, !PT ;  /* 0x0000000803037812 */ /* 0x000fe200078ec0ff */
[----:B------:R-:W-:Y:S01]  /*1e50*/  UMOV UR17, 0x400 ;  /* 0x0000040000117882 */ /* 0x000fe20000000000 */
[----:B------:R-:W0:Y:S01]  /*1e60*/  LDCU UR5, c[0x0][0x40c] ;  /* 0x00008180ff0577ac */ /* 0x000e220008000800 */
[----:B------:R-:W-:Y:S01]  /*1e70*/  UIADD3 UR4, UPT, UPT, UR17, 0x20, URZ ;  /* 0x0000002011047890 */ /* 0x000fe2000fffe0ff */
[----:B------:R-:W1:Y:S01]  /*1e80*/  LDCU UR6, c[0x0][0x3f0] ;  /* 0x00007e00ff0677ac */ /* 0x000e620008000800 */
[----:B------:R-:W2:Y:S01]  /*1e90*/  LDCU UR22, c[0x0][0x40c] ;  /* 0x00008180ff1677ac */ /* 0x000ea20008000800 */
[----:B------:R-:W2:Y:S01]  /*1ea0*/  LDCU UR23, c[0x0][0x3f8] ;  /* 0x00007f00ff1777ac */ /* 0x000ea20008000800 */
[----:B-----5:R-:W-:Y:S02]  /*1eb0*/  ULEA UR4, UR20, UR4, 0x18 ;  /* 0x0000000414047291 */ /* 0x020fe4000f8ec0ff */
[----:B0-----:R-:W-:Y:S01]  /*1ec0*/  UISETP.NE.AND UP0, UPT, UR5, URZ, UPT ;  /* 0x000000ff0500728c */ /* 0x001fe2000bf05270 */
[----:B------:R-:W0:Y:S01]  /*1ed0*/  LDCU UR24, c[0x0][0x410] ;  /* 0x00008200ff1877ac */ /* 0x000e220008000800 */
[----:B-1----:R-:W-:-:S05]  /*1ee0*/  UIMAD UR6, UR42, UR6, UR47 ;  /* 0x000000062a0672a4 */ /* 0x002fca000f8e022f */
[----:B------:R-:W1:Y:S01]  /*1ef0*/  LDS.64 R50, [R3+UR4] ;  /* 0x0000000403327984 */ /* 0x000e620008000a00 */
[----:B------:R-:W0:Y:S03]  /*1f00*/  LDCU.64 UR8, c[0x0][0x3c8] ;  /* 0x00007900ff0877ac */ /* 0x000e260008000a00 */
[----:B------:R-:W0:Y:S01]  /*1f10*/  LDS.64 R48, [R3+UR4+0x10] ;  /* 0x0000100403307984 */ /* 0x000e220008000a00 */
[----:B------:R-:W0:Y:S03]  /*1f20*/  LDCU.64 UR10, c[0x0][0x3b8] ;  /* 0x00007700ff0a77ac */ /* 0x000e260008000a00 */
[----:B------:R-:W0:Y:S01]  /*1f30*/  LDS.64 R46, [R3+UR4+0x20] ;  /* 0x00002004032e7984 */ /* 0x000e220008000a00 */
[----:B------:R-:W0:Y:S03]  /*1f40*/  LDCU.64 UR12, c[0x0][0x438] ;  /* 0x00008700ff0c77ac */ /* 0x000e260008000a00 */
[----:B------:R-:W0:Y:S01]  /*1f50*/  LDS.64 R44, [R3+UR4+0x30] ;  /* 0x00003004032c7984 */ /* 0x000e220008000a00 */
[----:B------:R-:W0:Y:S03]  /*1f60*/  LDCU.64 UR14, c[0x0][0x448] ;  /* 0x00008900ff0e77ac */ /* 0x000e260008000a00 */
[----:B------:R-:W0:Y:S01]  /*1f70*/  LDS.64 R42, [R3+UR4+0x40] ;  /* 0x00004004032a7984 */ /* 0x000e220008000a00 */
[----:B------:R-:W-:-:S03]  /*1f80*/  USHF.L.U32 UR6, UR6, 0x6, URZ ;  /* 0x0000000606067899 */ /* 0x000fc600080006ff */
[----:B------:R-:W0:Y:S04]  /*1f90*/  LDS.64 R40, [R3+UR4+0x50] ;  /* 0x0000500403287984 */ /* 0x000e280008000a00 */
[----:B------:R-:W0:Y:S04]  /*1fa0*/  LDS.64 R38, [R3+UR4+0x60] ;  /* 0x0000600403267984 */ /* 0x000e280008000a00 */
[----:B------:R5:W0:Y:S01]  /*1fb0*/  LDS.64 R36, [R3+UR4+0x70] ;  /* 0x0000700403247984 */ /* 0x000a220008000a00 */
[----:B------:R-:W-:-:S04]  /*1fc0*/  USHF.R.S32.HI UR4, URZ, 0x1f, UR43 ;  /* 0x0000001fff047899 */ /* 0x000fc8000801142b */
[----:B------:R-:W-:Y:S01]  /*1fd0*/  ULEA.HI UR4, UR4, UR43, URZ, 0x4 ;  /* 0x0000002b04047291 */ /* 0x000fe2000f8f20ff */
[----:B-----5:R-:W-:-:S03]  /*1fe0*/  IMAD.SHL.U32 R3, R17, 0x4, RZ ;  /* 0x0000000411037824 */ /* 0x020fc600078e00ff */
[----:B------:R-:W-:Y:S02]  /*1ff0*/  ULOP3.LUT UR7, UR4, 0xfffffff0, URZ, 0xc0, !UPT ;  /* 0xfffffff004077892 */ /* 0x000fe4000f8ec0ff */
[----:B------:R-:W-:-:S04]  /*2000*/  LOP3.LUT R4, R3, 0x4, RZ, 0xc0, !PT ;  /* 0x0000000403047812 */ /* 0x000fc800078ec0ff */
[----:B------:R-:W-:Y:S01]  /*2010*/  ISETP.GE.AND P0, PT, R10, UR7, PT ;  /* 0x000000070a007c0c */ /* 0x000fe2000bf06270 */
[----:B-12---:R-:W-:-:S12]  /*2020*/  BRA.U UP0, `(.L_x_136) ;  /* 0x00000001002c7547 */ /* 0x006fd8000b800000 */
[----:B------:R-:W-:-:S04]  /*2030*/  UIADD3 UR4, UPT, UPT, UR17, 0xa0, URZ ;  /* 0x000000a011047890 */ /* 0x000fc8000fffe0ff */
[----:B------:R-:W-:-:S06]  /*2040*/  ULEA UR4, UR20, UR4, 0x18 ;  /* 0x0000000414047291 */ /* 0x000fcc000f8ec0ff */
[----:B------:R-:W-:-:S05]  /*2050*/  LEA R3, R4, UR4, 0x1 ;  /* 0x0000000404037c11 */ /* 0x000fca000f8e08ff */
[----:B------:R1:W2:Y:S04]  /*2060*/  LDS.64 R34, [R3] ;  /* 0x0000000003227984 */ /* 0x0002a80000000a00 */
[----:B------:R1:W0:Y:S04]  /*2070*/  LDS.64 R32, [R3+0x10] ;  /* 0x0000100003207984 */ /* 0x0002280000000a00 */
[----:B------:R1:W0:Y:S04]  /*2080*/  LDS.64 R30, [R3+0x20] ;  /* 0x00002000031e7984 */ /* 0x0002280000000a00 */
[----:B------:R1:W0:Y:S04]  /*2090*/  LDS.64 R28, [R3+0x30] ;  /* 0x00003000031c7984 */ /* 0x0002280000000a00 */
[----:B------:R1:W0:Y:S04]  /*20a0*/  LDS.64 R26, [R3+0x40] ;  /* 0x00004000031a7984 */ /* 0x0002280000000a00 */
[----:B----4-:R1:W4:Y:S04]  /*20b0*/  LDS.64 R24, [R3+0x50] ;  /* 0x0000500003187984 */ /* 0x0103280000000a00 */
[----:B------:R1:W0:Y:S04]  /*20c0*/  LDS.64 R22, [R3+0x60] ;  /* 0x0000600003167984 */ /* 0x0002280000000a00 */
[----:B------:R1:W0:Y:S02]  /*20d0*/  LDS.64 R20, [R3+0x70] ;  /* 0x0000700003147984 */ /* 0x0002240000000a00 */
.L_x_136:
[----:B------:R-:W-:Y:S04]  /*20e0*/  BSSY B0, `(.L_x_137) ;  /* 0x00001b7000007945 */ /* 0x000fe80003800000 */
[----:B------:R-:W-:Y:S05]  /*20f0*/  @P0 BRA `(.L_x_138) ;  /* 0x0000001800d40947 */ /* 0x000fea0003800000 */
[----:B-1----:R-:W-:Y:S01]  /*2100*/  IABS R3, R7 ;  /* 0x0000000700037213 */ /* 0x002fe20000000000 */
[----:B------:R-:W1:Y:S01]  /*2110*/  LDCU UR4, c[0x0][0x3f8] ;  /* 0x00007f00ff0477ac */ /* 0x000e620008000800 */
[----:B------:R-:W5:Y:S01]  /*2120*/  LDC.64 R18, c[0x0][0x450] ;  /* 0x00011400ff127b82 */ /* 0x000f620000000a00 */
[----:B------:R-:W-:Y:S01]  /*2130*/  MOV R11, UR7 ;  /* 0x00000007000b7c02 */ /* 0x000fe20008000f00 */
[----:B------:R-:W3:Y:S01]  /*2140*/  I2F.RP R6, R3 ;  /* 0x0000000300067306 */ /* 0x000ee20000209400 */
[----:B------:R-:W2:Y:S01]  /*2150*/  LDCU UR21, c[0x0][0x440] ;  /* 0x00008800ff1577ac */ /* 0x000ea20008000800 */
[----:B------:R-:W4:Y:S01]  /*2160*/  LDCU.64 UR18, c[0x0][0x420] ;  /* 0x00008400ff1277ac */ /* 0x000f220008000a00 */
[----:B------:R-:W-:-:S04]  /*2170*/  UIADD3 UR5, UPT, UPT, UR17, 0x120, URZ ;  /* 0x0000012011057890 */ /* 0x000fc8000fffe0ff */
[----:B------:R-:W-:Y:S01]  /*2180*/  ULEA UR5, UR20, UR5, 0x18 ;  /* 0x0000000514057291 */ /* 0x000fe2000f8ec0ff */
[----:B---3--:R-:W3:Y:S01]  /*2190*/  MUFU.RCP R6, R6 ;  /* 0x0000000600067308 */ /* 0x008ee20000001000 */
[----:B-1----:R-:W-:-:S06]  /*21a0*/  UIMAD UR4, UR38, UR4, UR47 ;  /* 0x00000004260472a4 */ /* 0x002fcc000f8e022f */
[----:B------:R-:W-:Y:S01]  /*21b0*/  MOV R7, UR4 ;  /* 0x0000000400077c02 */ /* 0x000fe20008000f00 */
[----:B--2---:R-:W-:Y:S01]  /*21c0*/  UIMAD UR4, UR47, UR21, UR46 ;  /* 0x000000152f0472a4 */ /* 0x004fe2000f8e022e */
[----:B----4-:R-:W-:-:S03]  /*21d0*/  ISETP.NE.U32.AND P0, PT, RZ, UR18, PT ;  /* 0x00000012ff007c0c */ /* 0x010fc6000bf05070 */
[----:B------:R-:W-:Y:S02]  /*21e0*/  IMAD R7, R7, 0x40, R4 ;  /* 0x0000004007077824 */ /* 0x000fe400078e0204 */
[----:B------:R-:W-:Y:S01]  /*21f0*/  HFMA2 R4, -RZ, RZ, 0, 0 ;  /* 0x00000000ff047431 */ /* 0x000fe200000001ff */
[----:B------:R-:W-:Y:S01]  /*2200*/  UIADD3 UR4, UPT, UPT, UR4, -0x1, URZ ;  /* 0xffffffff04047890 */ /* 0x000fe2000fffe0ff */
[----:B------:R-:W-:Y:S01]  /*2210*/  ISETP.NE.AND.EX P0, PT, RZ, UR19, PT, P0 ;  /* 0x00000013ff007c0c */ /* 0x000fe2000bf05300 */
[----:B-----5:R-:W-:Y:S01]  /*2220*/  IMAD.WIDE R18, R7, 0x2, R18 ;  /* 0x0000000207127825 */ /* 0x020fe200078e0212 */
[----:B---3--:R-:W-:-:S06]  /*2230*/  IADD3 R5, PT, PT, R6, 0xffffffe, RZ ;  /* 0x0ffffffe06057810 */ /* 0x008fcc0007ffe0ff */
[----:B------:R-:W1:Y:S02]  /*2240*/  F2I.FTZ.U32.TRUNC.NTZ R5, R5 ;  /* 0x0000000500057305 */ /* 0x000e64000021f000 */
[----:B-1----:R-:W-:-:S04]  /*2250*/  IMAD.MOV R8, RZ, RZ, -R5 ;  /* 0x000000ffff087224 */ /* 0x002fc800078e0a05 */
[----:B------:R-:W-:Y:S02]  /*2260*/  IMAD R9, R8, R3, RZ ;  /* 0x0000000308097224 */ /* 0x000fe400078e02ff */
[C---:B------:R-:W-:Y:S01]  /*2270*/  VIADD R8, R10.reuse, UR16 ;  /* 0x000000100a087c36 */ /* 0x040fe20008000000 */
[----:B------:R-:W-:Y:S01]  /*2280*/  LEA R10, R10, UR5, 0x2 ;  /* 0x000000050a0a7c11 */ /* 0x000fe2000f8e10ff */
[----:B------:R-:W-:Y:S01]  /*2290*/  IMAD.HI.U32 R4, R5, R9, R4 ;  /* 0x0000000905047227 */ /* 0x000fe200078e0004 */
[----:B------:R-:W-:-:S03]  /*22a0*/  MOV R5, UR18 ;  /* 0x0000001200057c02 */ /* 0x000fc60008000f00 */
[----:B------:R-:W-:Y:S01]  /*22b0*/  IMAD.U32 R9, RZ, RZ, UR21 ;  /* 0x00000015ff097e24 */ /* 0x000fe2000f8e00ff */
[----:B------:R-:W-:-:S03]  /*22c0*/  IADD3 R6, P1, P2, R5, UR41, R8 ;  /* 0x0000002905067c10 */ /* 0x000fc6000fa3e008 */
[----:B------:R-:W-:Y:S01]  /*22d0*/  IMAD R5, R9, UR4, R8 ;  /* 0x0000000409057c24 */ /* 0x000fe2000f8e0208 */
[----:B------:R-:W-:Y:S01]  /*22e0*/  IADD3.X R7, PT, PT, R16, UR19, RZ, P1, P2 ;  /* 0x0000001310077c10 */ /* 0x000fe20008fe44ff */
[----:B------:R-:W-:Y:S01]  /*22f0*/  VIADD R8, R8, 0x1 ;  /* 0x0000000108087836 */ /* 0x000fe20000000000 */
[----:B------:R-:W-:-:S07]  /*2300*/  IADD3 R9, PT, PT, R11, UR16, RZ ;  /* 0x000000100b097c10 */ /* 0x000fce000fffe0ff */
.L_x_154:
[----:B------:R-:W2:Y:S01]  /*2310*/  @P0 LDG.E.U8 R14, desc[UR36][R6.64] ;  /* 0x00000024060e0981 */ /* 0x000ea2000c1e1100 */
[----:B------:R-:W1:Y:S01]  /*2320*/  LDC R11, c[0x0][0x3f4] ;  /* 0x0000fd00ff0b7b82 */ /* 0x000e620000000800 */
[----:B------:R-:W-:Y:S01]  /*2330*/  VIADD R68, R8, 0xffffffff ;  /* 0xffffffff08447836 */ /* 0x000fe20000000000 */
[----:B------:R-:W-:Y:S04]  /*2340*/  BSSY.RECONVERGENT B1, `(.L_x_139) ;  /* 0x000003b000017945 */ /* 0x000fe80003800200 */
[----:B0-----:R-:W-:Y:S02]  /*2350*/  IABS R13, R68 ;  /* 0x00000044000d7213 */ /* 0x001fe40000000000 */
[----:B------:R-:W-:-:S03]  /*2360*/  ISETP.GE.AND P4, PT, R68, RZ, PT ;  /* 0x000000ff4400720c */ /* 0x000fc60003f86270 */
[----:B------:R-:W-:-:S05]  /*2370*/  IMAD.HI.U32 R12, R4, R13, RZ ;  /* 0x0000000d040c7227 */ /* 0x000fca00078e00ff */
[----:B------:R-:W-:Y:S02]  /*2380*/  IADD3 R12, PT, PT, -R12, RZ, RZ ;  /* 0x000000ff0c0c7210 */ /* 0x000fe40007ffe1ff */
[----:B-1----:R-:W-:Y:S02]  /*2390*/  IABS R15, R11 ;  /* 0x0000000b000f7213 */ /* 0x002fe40000000000 */
[----:B------:R-:W-:-:S03]  /*23a0*/  ISETP.NE.AND P3, PT, R11, RZ, PT ;  /* 0x000000ff0b00720c */ /* 0x000fc60003f65270 */
[----:B------:R-:W-:Y:S01]  /*23b0*/  IMAD R70, R15, R12, R13 ;  /* 0x0000000c0f467224 */ /* 0x000fe200078e020d */
[----:B------:R-:W-:-:S04]  /*23c0*/  MOV R13, UR46 ;  /* 0x0000002e000d7c02 */ /* 0x000fc80008000f00 */
[----:B------:R-:W-:Y:S01]  /*23d0*/  ISETP.GT.U32.AND P1, PT, R3, R70, PT ;  /* 0x000000460300720c */ /* 0x000fe20003f24070 */
[----:B------:R-:W-:-:S05]  /*23e0*/  VIADD R13, R13, 0xffffffff ;  /* 0xffffffff0d0d7836 */ /* 0x000fca0000000000 */
[----:B------:R-:W-:-:S07]  /*23f0*/  ISETP.GE.AND P5, PT, R68, R13, PT ;  /* 0x0000000d4400720c */ /* 0x000fce0003fa6270 */
[----:B------:R-:W-:-:S05]  /*2400*/  @!P1 IMAD.IADD R70, R70, 0x1, -R15 ;  /* 0x0000000146469824 */ /* 0x000fca00078e0a0f */
[----:B------:R-:W-:-:S13]  /*2410*/  ISETP.GT.U32.AND P1, PT, R3, R70, PT ;  /* 0x000000460300720c */ /* 0x000fda0003f24070 */
[----:B------:R-:W-:Y:S02]  /*2420*/  @!P1 IADD3 R70, PT, PT, R70, -R15, RZ ;  /* 0x8000000f46469210 */ /* 0x000fe40007ffe0ff */
[----:B------:R-:W-:-:S03]  /*2430*/  ISETP.GE.AND P1, PT, R68, R13, PT ;  /* 0x0000000d4400720c */ /* 0x000fc60003f26270 */
[----:B------:R-:W-:Y:S01]  /*2440*/  @!P4 IMAD.MOV R70, RZ, RZ, -R70 ;  /* 0x000000ffff46c224 */ /* 0x000fe200078e0a46 */
[----:B------:R-:W-:Y:S02]  /*2450*/  @!P3 LOP3.LUT R70, RZ, R11, RZ, 0x33, !PT ;  /* 0x0000000bff46b212 */ /* 0x000fe400078e33ff */
[----:B--2---:R-:W-:Y:S01]  /*2460*/  ISETP.NE.AND P2, PT, R14, RZ, P0 ;  /* 0x000000ff0e00720c */ /* 0x004fe20000745270 */
[----:B------:R-:W-:-:S12]  /*2470*/  @P5 BRA `(.L_x_140) ;  /* 0x00000000009c5947 */ /* 0x000fd80003800000 */
[----:B------:R-:W-:-:S04]  /*2480*/  IADD3 R13, P3, PT, R70, UR41, RZ ;  /* 0x00000029460d7c10 */ /* 0x000fc8000ff7e0ff */
[----:B------:R-:W-:Y:S02]  /*2490*/  IADD3.X R14, PT, PT, RZ, R16, RZ, P3, !PT ;  /* 0x00000010ff0e7210 */ /* 0x000fe40001ffe4ff */
[----:B0-----:R-:W-:-:S04]  /*24a0*/  LEA R12, P3, R13, UR8, 0x2 ;  /* 0x000000080d0c7c11 */ /* 0x001fc8000f8610ff */
[----:B------:R-:W-:-:S05]  /*24b0*/  LEA.HI.X R13, R13, UR9, R14, 0x2, P3 ;  /* 0x000000090d0d7c11 */ /* 0x000fca00098f140e */
[----:B------:R-:W2:Y:S01]  /*24c0*/  LDG.E R12, desc[UR36][R12.64] ;  /* 0x000000240c0c7981 */ /* 0x000ea2000c1e1900 */
[----:B------:R-:W-:Y:S02]  /*24d0*/  IMAD R15, R11, UR23, RZ ;  /* 0x000000170b0f7c24 */ /* 0x000fe4000f8e02ff */
[----:B------:R-:W-:-:S05]  /*24e0*/  IMAD.SHL.U32 R14, R17, 0x4, RZ ;  /* 0x00000004110e7824 */ /* 0x000fca00078e00ff */
[----:B------:R-:W-:-:S05]  /*24f0*/  LOP3.LUT R14, R14, 0x4, RZ, 0xc0, !PT ;  /* 0x000000040e0e7812 */ /* 0x000fca00078ec0ff */
[----:B------:R-:W-:-:S05]  /*2500*/  IMAD R52, R11, UR6, R14 ;  /* 0x000000060b347c24 */ /* 0x000fca000f8e020e */
[----:B------:R-:W-:Y:S01]  /*2510*/  SHF.R.S32.HI R72, RZ, 0x1f, R52 ;  /* 0x0000001fff487819 */ /* 0x000fe20000011434 */
[----:B--2---:R-:W-:-:S05]  /*2520*/  IMAD R15, R12, R15, RZ ;  /* 0x0000000f0c0f7224 */ /* 0x004fca00078e02ff */
[----:B------:R-:W-:-:S05]  /*2530*/  LEA R15, R15, R70, 0x3 ;  /* 0x000000460f0f7211 */ /* 0x000fca00078e18ff */
[----:B------:R-:W-:-:S05]  /*2540*/  IMAD.SHL.U32 R15, R15, 0x8, RZ ;  /* 0x000000080f0f7824 */ /* 0x000fca00078e00ff */
[----:B------:R-:W-:-:S04]  /*2550*/  IADD3 R53, P3, PT, R15, R52, RZ ;  /* 0x000000340f357210 */ /* 0x000fc80007f7e0ff */
[----:B------:R-:W-:Y:S02]  /*2560*/  LEA.HI.X.SX32 R72, R15, R72, 0x1, P3 ;  /* 0x000000480f487211 */ /* 0x000fe400018f0eff */
[----:B------:R-:W-:-:S04]  /*2570*/  LEA R52, P3, R53, UR10, 0x1 ;  /* 0x0000000a35347c11 */ /* 0x000fc8000f8608ff */
[----:B------:R-:W-:-:S06]  /*2580*/  LEA.HI.X R53, R53, UR11, R72, 0x1, P3 ;  /* 0x0000000b35357c11 */ /* 0x000fcc00098f0c48 */
[----:B------:R-:W5:Y:S01]  /*2590*/  LDG.E.64 R52, desc[UR36][R52.64] ;  /* 0x0000002434347981 */ /* 0x000f62000c1e1b00 */
[----:B------:R-:W-:-:S09]  /*25a0*/  UISETP.NE.AND UP0, UPT, UR22, URZ, UPT ;  /* 0x000000ff1600728c */ /* 0x000fd2000bf05270 */
[----:B------:R-:W-:Y:S05]  /*25b0*/  BRA.U UP0, `(.L_x_140) ;  /* 0x00000001004c7547 */ /* 0x000fea000b800000 */
[----:B------:R-:W-:-:S13]  /*25c0*/  ISETP.NE.AND P6, PT, R2, RZ, PT ;  /* 0x000000ff0200720c */ /* 0x000fda0003fc5270 */
[----:B------:R-:W-:Y:S01]  /*25d0*/  VOTEU.ANY UP0, P6 ;  /* 0x0000000000ff7886 */ /* 0x000fe20003000100 */
[----:B------:R-:W-:-:S13]  /*25e0*/  PLOP3.LUT P3, PT, PT, PT, UP0, 0x80, 0x8 ;  /* 0x000000000008781c */ /* 0x000fda0003f6f008 */
[----:B------:R-:W2:Y:S01]  /*25f0*/  @P3 LDG.E.64 R12, desc[UR36][R18.64] ;  /* 0x00000024120c3981 */ /* 0x000ea2000c1e1b00 */
[----:B------:R-:W0:Y:S01]  /*2600*/  S2UR UR4, SR_CTAID.Y ;  /* 0x00000000000479c3 */ /* 0x000e220000002600 */
[----:B------:R-:W-:Y:S01]  /*2610*/  PLOP3.LUT P3, PT, PT, PT, UP0, 0x80, 0x8 ;  /* 0x000000000008781c */ /* 0x000fe20003f6f008 */
[----:B-----5:R-:W-:Y:S01]  /*2620*/  HFMA2 R52, R52, 1, 1, R34 ;  /* 0x3c003c0034347831 */ /* 0x020fe20000000022 */
[----:B------:R-:W-:Y:S01]  /*2630*/  PLOP3.LUT P4, PT, PT, PT, UP0, 0x80, 0x8 ;  /* 0x000000000008781c */ /* 0x000fe20003f8f008 */
[----:B------:R-:W-:Y:S01]  /*2640*/  HADD2 R53, R53, R35 ;  /* 0x0000002335357230 */ /* 0x000fe20000000000 */
[----:B0-----:R-:W-:-:S06]  /*2650*/  UIMAD UR4, UR4, UR23, UR47 ;  /* 0x00000017040472a4 */ /* 0x001fcc000f8e022f */
[----:B------:R-:W-:-:S05]  /*2660*/  IMAD R15, R11, UR4, RZ ;  /* 0x000000040b0f7c24 */ /* 0x000fca000f8e02ff */
[----:B------:R-:W-:-:S04]  /*2670*/  LEA R15, R15, R14, 0x6 ;  /* 0x0000000e0f0f7211 */ /* 0x000fc800078e30ff */
[----:B------:R-:W-:-:S04]  /*2680*/  LEA R69, P5, R70, R15, 0x3 ;  /* 0x0000000f46457211 */ /* 0x000fc800078a18ff */
[----:B------:R-:W-:Y:S02]  /*2690*/  LEA.HI.X.SX32 R72, R15, RZ, 0x1, P5 ;  /* 0x000000ff0f487211 */ /* 0x000fe400028f0eff */
[----:B------:R-:W-:-:S04]  /*26a0*/  LEA R14, P5, R69, UR10, 0x1 ;  /* 0x0000000a450e7c11 */ /* 0x000fc8000f8a08ff */
[----:B------:R-:W-:Y:S01]  /*26b0*/  LEA.HI.X R15, R69, UR11, R72, 0x1, P5 ;  /* 0x0000000b450f7c11 */ /* 0x000fe2000a8f0c48 */
[----:B--2---:R-:W-:Y:S02]  /*26c0*/  @P3 HFMA2 R53, R53, R13, -RZ ;  /* 0x0000000d35353231 */ /* 0x004fe400001000ff */
[----:B------:R-:W-:-:S05]  /*26d0*/  @P4 HMUL2 R52, R52, R12 ;  /* 0x0000000c34344232 */ /* 0x000fca0000000000 */
[----:B------:R1:W-:Y:S02]  /*26e0*/  STG.E.64 desc[UR36][R14.64], R52 ;  /* 0x000000340e007986 */ /* 0x0003e4000c101b24 */
.L_x_140:
[----:B0-----:R-:W-:Y:S05]  /*26f0*/  BSYNC.RECONVERGENT B1 ;  /* 0x0000000000017941 */ /* 0x001fea0003800200 */
.L_x_139:
[----:B------:R-:W-:Y:S01]  /*2700*/  BSSY.RECONVERGENT B1, `(.L_x_141) ;  /* 0x0000092000017945 */ /* 0x000fe20003800200 */
[----:B------:R-:W-:-:S03]  /*2710*/  IMAD.IADD R72, R70, 0x1, R11 ;  /* 0x0000000146487824 */ /* 0x000fc600078e020b */
[----:B------:R-:W-:Y:S05]  /*2720*/  @P1 BRA `(.L_x_142) ;  /* 0x00000008003c1947 */ /* 0x000fea0003800000 */
[----:B------:R-:W-:Y:S02]  /*2730*/  IADD3 R12, P3, PT, R70, UR41, RZ ;  /* 0x00000029460c7c10 */ /* 0x000fe4000ff7e0ff */
[----:B------:R-:W-:Y:S02]  /*2740*/  ISETP.NE.AND P6, PT, R2, RZ, PT ;  /* 0x000000ff0200720c */ /* 0x000fe40003fc5270 */
[----:B------:R-:W-:Y:S02]  /*2750*/  IADD3.X R13, PT, PT, RZ, R16, RZ, P3, !PT ;  /* 0x00000010ff0d7210 */ /* 0x000fe40001ffe4ff */
[----:B-1----:R-:W-:-:S04]  /*2760*/  LEA R14, P3, R12, UR8, 0x2 ;  /* 0x000000080c0e7c11 */ /* 0x002fc8000f8610ff */
[----:B------:R-:W-:-:S05]  /*2770*/  LEA.HI.X R15, R12, UR9, R13, 0x2, P3 ;  /* 0x000000090c0f7c11 */ /* 0x000fca00098f140d */
[----:B------:R-:W2:Y:S01]  /*2780*/  LDG.E R74, desc[UR36][R14.64] ;  /* 0x000000240e4a7981 */ /* 0x000ea2000c1e1900 */
[----:B------:R-:W-:Y:S01]  /*2790*/  IMAD R61, R11, UR23, RZ ;  /* 0x000000170b3d7c24 */ /* 0x000fe2000f8e02ff */
[----:B------:R-:W-:Y:S01]  /*27a0*/  UISETP.NE.AND UP0, UPT, UR22, URZ, UPT ;  /* 0x000000ff1600728c */ /* 0x000fe2000bf05270 */
        /* <DEDUP_REMOVED lines=12> */
[----:B------:R-:W-:Y:S05]  /*2870*/  BRA.U UP0, `(.L_x_143) ;  /* 0x0000000100547547 */ /* 0x000fea000b800000 */
[----:B------:R-:W-:Y:S01]  /*2880*/  VOTEU.ANY UP1, P6 ;  /* 0x0000000000ff7886 */ /* 0x000fe20003020100 */
[----:B------:R-:W-:-:S13]  /*2890*/  PLOP3.LUT P3, PT, PT, PT, UP1, 0x80, 0x8 ;  /* 0x000000000008781c */ /* 0x000fda0003f6f018 */
[----:B------:R-:W2:Y:S01]  /*28a0*/  @P3 LDG.E.64 R12, desc[UR36][R18.64+0x10] ;  /* 0x00001024120c3981 */ /* 0x000ea2000c1e1b00 */
[----:B------:R-:W0:Y:S01]  /*28b0*/  S2UR UR4, SR_CTAID.Y ;  /* 0x00000000000479c3 */ /* 0x000e220000002600 */
[----:B------:R-:W-:Y:S01]  /*28c0*/  PLOP3.LUT P3, PT, PT, PT, UP1, 0x80, 0x8 ;  /* 0x000000000008781c */ /* 0x000fe20003f6f018 */
[----:B-----5:R-:W-:Y:S01]  /*28d0*/  HFMA2 R55, R55, 1, 1, R33 ;  /* 0x3c003c0037377831 */ /* 0x020fe20000000021 */
[----:B------:R-:W-:Y:S01]  /*28e0*/  SHF.L.U32 R56, R72, 0x3, RZ ;  /* 0x0000000348387819 */ /* 0x000fe200000006ff */
[----:B------:R-:W-:Y:S01]  /*28f0*/  HADD2 R54, R54, R32 ;  /* 0x0000002036367230 */ /* 0x000fe20000000000 */
[----:B------:R-:W-:Y:S01]  /*2900*/  PLOP3.LUT P4, PT, PT, PT, UP1, 0x80, 0x8 ;  /* 0x000000000008781c */ /* 0x000fe20003f8f018 */
[----:B0-----:R-:W-:-:S06]  /*2910*/  UIMAD UR4, UR4, UR23, UR47 ;  /* 0x00000017040472a4 */ /* 0x001fcc000f8e022f */
[----:B------:R-:W-:-:S04]  /*2920*/  IMAD R57, R11, UR4, RZ ;  /* 0x000000040b397c24 */ /* 0x000fc8000f8e02ff */
[----:B------:R-:W-:Y:S01]  /*2930*/  IMAD R74, R57, 0x40, R58 ;  /* 0x00000040394a7824 */ /* 0x000fe200078e023a */
[----:B------:R-:W-:-:S04]  /*2940*/  SHF.R.S32.HI R57, RZ, 0x1f, R56 ;  /* 0x0000001fff397819 */ /* 0x000fc80000011438 */
[----:B------:R-:W-:-:S04]  /*2950*/  IADD3 R69, P5, PT, R74, R56, RZ ;  /* 0x000000384a457210 */ /* 0x000fc80007fbe0ff */
[----:B------:R-:W-:Y:S02]  /*2960*/  LEA.HI.X.SX32 R74, R74, R57, 0x1, P5 ;  /* 0x000000394a4a7211 */ /* 0x000fe400028f0eff */
[----:B------:R-:W-:-:S04]  /*2970*/  LEA R56, P5, R69, UR10, 0x1 ;  /* 0x0000000a45387c11 */ /* 0x000fc8000f8a08ff */
[----:B------:R-:W-:Y:S01]  /*2980*/  LEA.HI.X R57, R69, UR11, R74, 0x1, P5 ;  /* 0x0000000b45397c11 */ /* 0x000fe2000a8f0c4a */
[----:B--2---:R-:W-:Y:S02]  /*2990*/  @P3 HFMA2 R55, R55, R13, -RZ ;  /* 0x0000000d37373231 */ /* 0x004fe400001000ff */
[----:B------:R-:W-:-:S05]  /*29a0*/  @P4 HMUL2 R54, R54, R12 ;  /* 0x0000000c36364232 */ /* 0x000fca0000000000 */
[----:B------:R0:W-:Y:S04]  /*29b0*/  STG.E.64 desc[UR36][R56.64], R54 ;  /* 0x0000003638007986 */ /* 0x0001e8000c101b24 */
[----:B------:R0:W5:Y:S02]  /*29c0*/  LDG.E R74, desc[UR36][R14.64] ;  /* 0x000000240e4a7981 */ /* 0x000164000c1e1900 */
.L_x_143:
[----:B-----5:R-:W-:Y:S01]  /*29d0*/  IMAD R74, R61, R74, RZ ;  /* 0x0000004a3d4a7224 */ /* 0x020fe200078e02ff */
[----:B------:R-:W-:Y:S02]  /*29e0*/  LEA R61, R11, R70, 0x1 ;  /* 0x000000460b3d7211 */ /* 0x000fe400078e08ff */
[----:B------:R-:W-:-:S03]  /*29f0*/  IADD3 R13, P4, PT, R70, UR41, RZ ;  /* 0x00000029460d7c10 */ /* 0x000fc6000ff9e0ff */
[----:B------:R-:W-:Y:S02]  /*2a00*/  IMAD R12, R74, 0x8, R61 ;  /* 0x000000084a0c7824 */ /* 0x000fe400078e023d */
[----:B------:R-:W-:Y:S01]  /*2a10*/  IMAD.X R74, RZ, RZ, R16, P4 ;  /* 0x000000ffff4a7224 */ /* 0x000fe200020e0610 */
[C---:B0-----:R-:W-:Y:S02]  /*2a20*/  LEA R14, P4, R13.reuse, UR8, 0x2 ;  /* 0x000000080d0e7c11 */ /* 0x041fe4000f8810ff */
[----:B------:R-:W-:Y:S02]  /*2a30*/  SHF.L.U32 R12, R12, 0x3, RZ ;  /* 0x000000030c0c7819 */ /* 0x000fe400000006ff */
[----:B------:R-:W-:Y:S02]  /*2a40*/  LEA.HI.X R15, R13, UR9, R74, 0x2, P4 ;  /* 0x000000090d0f7c11 */ /* 0x000fe4000a0f144a */
        /* <DEDUP_REMOVED lines=25> */
[----:B------:R0:W-:Y:S02]  /*2be0*/  STG.E.64 desc[UR36][R58.64], R56 ;  /* 0x000000383a007986 */ /* 0x0001e4000c101b24 */
.L_x_144:
[----:B------:R-:W2:Y:S01]  /*2bf0*/  LDG.E R12, desc[UR36][R14.64] ;  /* 0x000000240e0c7981 */ /* 0x000ea2000c1e1900 */
[----:B------:R-:W-:Y:S01]  /*2c00*/  IMAD R69, R11, UR23, RZ ;  /* 0x000000170b457c24 */ /* 0x000fe2000f8e02ff */
[----:B------:R-:W-:Y:S01]  /*2c10*/  SHF.L.U32 R74, R17, 0x2, RZ ;  /* 0x00000002114a7819 */ /* 0x000fe200000006ff */
[----:B------:R-:W-:Y:S01]  /*2c20*/  IMAD R60, R11, 0x2, R72 ;  /* 0x000000020b3c7824 */ /* 0x000fe200078e0248 */
[----:B------:R-:W-:Y:S02]  /*2c30*/  UISETP.NE.AND UP0, UPT, UR22, URZ, UPT ;  /* 0x000000ff1600728c */ /* 0x000fe4000bf05270 */
[----:B------:R-:W-:-:S05]  /*2c40*/  LOP3.LUT R74, R74, 0x4, RZ, 0xc0, !PT ;  /* 0x000000044a4a7812 */ /* 0x000fca00078ec0ff */
[----:B------:R-:W-:-:S05]  /*2c50*/  IMAD R71, R11, UR6, R74 ;  /* 0x000000060b477c24 */ /* 0x000fca000f8e024a */
[----:B------:R-:W-:Y:S01]  /*2c60*/  SHF.R.S32.HI R73, RZ, 0x1f, R71 ;  /* 0x0000001fff497819 */ /* 0x000fe20000011447 */
[----:B--2---:R-:W-:-:S05]  /*2c70*/  IMAD R13, R69, R12, RZ ;  /* 0x0000000c450d7224 */ /* 0x004fca00078e02ff */
[----:B------:R-:W-:-:S05]  /*2c80*/  LEA R13, R13, R60, 0x3 ;  /* 0x0000003c0d0d7211 */ /* 0x000fca00078e18ff */
[----:B0-----:R-:W-:-:S05]  /*2c90*/  IMAD.SHL.U32 R58, R13, 0x8, RZ ;  /* 0x000000080d3a7824 */ /* 0x001fca00078e00ff */
        /* <DEDUP_REMOVED lines=11> */
[----:B-----5:R-:W-:Y:S01]  /*2d50*/  HADD2 R58, R58, R28 ;  /* 0x0000001c3a3a7230 */ /* 0x020fe20000000000 */
[----:B------:R-:W-:Y:S01]  /*2d60*/  SHF.L.U32 R60, R60, 0x3, RZ ;  /* 0x000000033c3c7819 */ /* 0x000fe200000006ff */
[----:B------:R-:W-:Y:S01]  /*2d70*/  HFMA2 R59, R59, 1, 1, R29 ;  /* 0x3c003c003b3b7831 */ /* 0x000fe2000000001d */
[----:B------:R-:W-:Y:S01]  /*2d80*/  PLOP3.LUT P4, PT, PT, PT, UP1, 0x80, 0x8 ;  /* 0x000000000008781c */ /* 0x000fe20003f8f018 */
[----:B0-----:R-:W-:-:S06]  /*2d90*/  UIMAD UR4, UR4, UR23, UR47 ;  /* 0x00000017040472a4 */ /* 0x001fcc000f8e022f */
[----:B------:R-:W-:-:S04]  /*2da0*/  IMAD R61, R11, UR4, RZ ;  /* 0x000000040b3d7c24 */ /* 0x000fc8000f8e02ff */
[----:B------:R-:W-:Y:S02]  /*2db0*/  IMAD R75, R61, 0x40, R74 ;  /* 0x000000403d4b7824 */ /* 0x000fe400078e024a */
[----:B--2---:R-:W-:Y:S01]  /*2dc0*/  @P3 HMUL2 R58, R58, R12 ;  /* 0x0000000c3a3a3232 */ /* 0x004fe20000000000 */
[----:B------:R-:W-:Y:S01]  /*2dd0*/  SHF.R.S32.HI R12, RZ, 0x1f, R60 ;  /* 0x0000001fff0c7819 */ /* 0x000fe2000001143c */
[----:B------:R-:W-:Y:S01]  /*2de0*/  @P4 HMUL2 R59, R59, R13 ;  /* 0x0000000d3b3b4232 */ /* 0x000fe20000000000 */
[----:B------:R-:W-:-:S04]  /*2df0*/  IADD3 R61, P3, PT, R75, R60, RZ ;  /* 0x0000003c4b3d7210 */ /* 0x000fc80007f7e0ff */
[----:B------:R-:W-:Y:S02]  /*2e00*/  LEA.HI.X.SX32 R12, R75, R12, 0x1, P3 ;  /* 0x0000000c4b0c7211 */ /* 0x000fe400018f0eff */
[----:B------:R-:W-:-:S04]  /*2e10*/  LEA R60, P3, R61, UR10, 0x1 ;  /* 0x0000000a3d3c7c11 */ /* 0x000fc8000f8608ff */
[----:B------:R-:W-:-:S05]  /*2e20*/  LEA.HI.X R61, R61, UR11, R12, 0x1, P3 ;  /* 0x0000000b3d3d7c11 */ /* 0x000fca00098f0c0c */
[----:B------:R0:W-:Y:S04]  /*2e30*/  STG.E.64 desc[UR36][R60.64], R58 ;  /* 0x0000003a3c007986 */ /* 0x0001e8000c101b24 */
[----:B------:R0:W5:Y:S02]  /*2e40*/  LDG.E R12, desc[UR36][R14.64] ;  /* 0x000000240e0c7981 */ /* 0x000164000c1e1900 */
.L_x_145:
[----:B0-----:R-:W-:Y:S01]  /*2e50*/  LEA R14, R11, R70, 0x2 ;  /* 0x000000460b0e7211 */ /* 0x001fe200078e10ff */
[----:B-----5:R-:W-:-:S04]  /*2e60*/  IMAD R69, R69, R12, RZ ;  /* 0x0000000c45457224 */ /* 0x020fc800078e02ff */
[----:B------:R-:W-:-:S05]  /*2e70*/  IMAD.SHL.U32 R14, R14, 0x8, RZ ;  /* 0x000000080e0e7824 */ /* 0x000fca00078e00ff */
[----:B------:R-:W-:-:S04]  /*2e80*/  LEA R12, R69, R14, 0x6 ;  /* 0x0000000e450c7211 */ /* 0x000fc800078e30ff */
        /* <DEDUP_REMOVED lines=25> */
.L_x_142:
[----:B------:R-:W-:Y:S05]  /*3020*/  BSYNC.RECONVERGENT B1 ;  /* 0x0000000000017941 */ /* 0x000fea0003800200 */
.L_x_141:
[----:B------:R-:W-:Y:S01]  /*3030*/  BSSY.RECONVERGENT B1, `(.L_x_146) ;  /* 0x000002c000017945 */ /* 0x000fe20003800200 */
[----:B------:R-:W-:-:S03]  /*3040*/  LEA R72, R11, R72, 0x2 ;  /* 0x000000480b487211 */ /* 0x000fc600078e10ff */
[----:B------:R-:W-:Y:S05]  /*3050*/  @P1 BRA `(.L_x_147) ;  /* 0x0000000000a41947 */ /* 0x000fea0003800000 */
[----:B------:R-:W-:-:S05]  /*3060*/  IADD3 R13, P3, PT, R70, UR41, RZ ;  /* 0x00000029460d7c10 */ /* 0x000fca000ff7e0ff */
[----:B01----:R-:W-:Y:S01]  /*3070*/  IMAD.X R14, RZ, RZ, R16, P3 ;  /* 0x000000ffff0e7224 */ /* 0x003fe200018e0610 */
[----:B------:R-:W-:-:S04]  /*3080*/  LEA R12, P3, R13, UR8, 0x2 ;  /* 0x000000080d0c7c11 */ /* 0x000fc8000f8610ff */
[----:B------:R-:W-:-:S05]  /*3090*/  LEA.HI.X R13, R13, UR9, R14, 0x2, P3 ;  /* 0x000000090d0d7c11 */ /* 0x000fca00098f140e */
[----:B------:R-:W2:Y:S01]  /*30a0*/  LDG.E R12, desc[UR36][R12.64] ;  /* 0x000000240c0c7981 */ /* 0x000ea2000c1e1900 */
[----:B------:R-:W-:Y:S01]  /*30b0*/  IMAD R15, R11, UR23, RZ ;  /* 0x000000170b0f7c24 */ /* 0x000fe2000f8e02ff */
[----:B------:R-:W-:-:S04]  /*30c0*/  SHF.L.U32 R14, R17, 0x2, RZ ;  /* 0x00000002110e7819 */ /* 0x000fc800000006ff */
[----:B------:R-:W-:-:S05]  /*30d0*/  LOP3.LUT R14, R14, 0x4, RZ, 0xc0, !PT ;  /* 0x000000040e0e7812 */ /* 0x000fca00078ec0ff */
[----:B------:R-:W-:Y:S02]  /*30e0*/  IMAD R74, R11, UR6, R14 ;  /* 0x000000060b4a7c24 */ /* 0x000fe4000f8e020e */
[----:B--2---:R-:W-:-:S04]  /*30f0*/  IMAD R15, R15, R12, RZ ;  /* 0x0000000c0f0f7224 */ /* 0x004fc800078e02ff */
[----:B------:R-:W-:-:S05]  /*3100*/  IMAD R15, R15, 0x8, R72 ;  /* 0x000000080f0f7824 */ /* 0x000fca00078e0248 */
[----:B------:R-:W-:-:S04]  /*3110*/  SHF.L.U32 R15, R15, 0x3, RZ ;  /* 0x000000030f0f7819 */ /* 0x000fc800000006ff */
[----:B------:R-:W-:Y:S02]  /*3120*/  SHF.R.S32.HI R62, RZ, 0x1f, R15 ;  /* 0x0000001fff3e7819 */ /* 0x000fe4000001140f */
        /* <DEDUP_REMOVED lines=19> */
[----:B------:R-:W-:-:S04]  /*3260*/  SHF.L.U32 R14, R72, 0x3, RZ ;  /* 0x00000003480e7819 */ /* 0x000fc800000006ff */
[----:B------:R-:W-:Y:S02]  /*3270*/  SHF.R.S32.HI R15, RZ, 0x1f, R14 ;  /* 0x0000001fff0f7819 */ /* 0x000fe4000001140e */
[----:B------:R-:W-:-:S04]  /*3280*/  IADD3 R69, P5, PT, R74, R14, RZ ;  /* 0x0000000e4a457210 */ /* 0x000fc80007fbe0ff */
[----:B------:R-:W-:Y:S02]  /*3290*/  LEA.HI.X.SX32 R74, R74, R15, 0x1, P5 ;  /* 0x0000000f4a4a7211 */ /* 0x000fe400028f0eff */
[----:B------:R-:W-:-:S04]  /*32a0*/  LEA R14, P5, R69, UR10, 0x1 ;  /* 0x0000000a450e7c11 */ /* 0x000fc8000f8a08ff */
[----:B------:R-:W-:Y:S01]  /*32b0*/  LEA.HI.X R15, R69, UR11, R74, 0x1, P5 ;  /* 0x0000000b450f7c11 */ /* 0x000fe2000a8f0c4a */
[----:B--2---:R-:W-:Y:S02]  /*32c0*/  @P3 HFMA2 R63, R63, R13, -RZ ;  /* 0x0000000d3f3f3231 */ /* 0x004fe400001000ff */
[----:B------:R-:W-:-:S05]  /*32d0*/  @P4 HMUL2 R62, R62, R12 ;  /* 0x0000000c3e3e4232 */ /* 0x000fca0000000000 */
[----:B------:R2:W-:Y:S02]  /*32e0*/  STG.E.64 desc[UR36][R14.64], R62 ;  /* 0x0000003e0e007986 */ /* 0x0005e4000c101b24 */
.L_x_147:
[----:B------:R-:W-:Y:S05]  /*32f0*/  BSYNC.RECONVERGENT B1 ;  /* 0x0000000000017941 */ /* 0x000fea0003800200 */
.L_x_146:
[----:B------:R-:W-:Y:S04]  /*3300*/  BSSY.RECONVERGENT B1, `(.L_x_148) ;  /* 0x0000054000017945 */ /* 0x000fe80003800200 */
[----:B------:R-:W-:Y:S05]  /*3310*/  @P1 BRA `(.L_x_149) ;  /* 0x0000000400481947 */ /* 0x000fea0003800000 */
[----:B------:R-:W-:Y:S02]  /*3320*/  IADD3 R13, P3, PT, R70, UR41, RZ ;  /* 0x00000029460d7c10 */ /* 0x000fe4000ff7e0ff */
[----:B------:R-:W-:-:S03]  /*3330*/  ISETP.NE.AND P6, PT, R2, RZ, PT ;  /* 0x000000ff0200720c */ /* 0x000fc60003fc5270 */
[----:B012---:R-:W-:Y:S01]  /*3340*/  IMAD.X R14, RZ, RZ, R16, P3 ;  /* 0x000000ffff0e7224 */ /* 0x007fe200018e0610 */
[----:B------:R-:W-:-:S04]  /*3350*/  LEA R12, P3, R13, UR8, 0x2 ;  /* 0x000000080d0c7c11 */ /* 0x000fc8000f8610ff */
[----:B------:R-:W-:-:S05]  /*3360*/  LEA.HI.X R13, R13, UR9, R14, 0x2, P3 ;  /* 0x000000090d0d7c11 */ /* 0x000fca00098f140e */
[----:B------:R-:W2:Y:S01]  /*3370*/  LDG.E R12, desc[UR36][R12.64] ;  /* 0x000000240c0c7981 */ /* 0x000ea2000c1e1900 */
[----:B------:R-:W-:Y:S01]  /*3380*/  IMAD R15, R11, UR23, RZ ;  /* 0x000000170b0f7c24 */ /* 0x000fe2000f8e02ff */
[----:B------:R-:W-:Y:S01]  /*3390*/  SHF.L.U32 R66, R17, 0x2, RZ ;  /* 0x0000000211427819 */ /* 0x000fe200000006ff */
[----:B------:R-:W-:Y:S01]  /*33a0*/  IMAD.IADD R72, R72, 0x1, R11 ;  /* 0x0000000148487824 */ /* 0x000fe200078e020b */
[----:B------:R-:W-:Y:S01]  /*33b0*/  IADD3 R70, P4, PT, R70, UR41, RZ ;  /* 0x0000002946467c10 */ /* 0x000fe2000ff9e0ff */
[----:B------:R-:W-:Y:S01]  /*33c0*/  UISETP.NE.AND UP0, UPT, UR22, URZ, UPT ;  /* 0x000000ff1600728c */ /* 0x000fe2000bf05270 */
[----:B------:R-:W-:Y:S02]  /*33d0*/  LOP3.LUT R66, R66, 0x4, RZ, 0xc0, !PT ;  /* 0x0000000442427812 */ /* 0x000fe400078ec0ff */
[----:B------:R-:W-:-:S03]  /*33e0*/  IADD3.X R65, PT, PT, RZ, R16, RZ, P4, !PT ;  /* 0x00000010ff417210 */ /* 0x000fc600027fe4ff */
[----:B------:R-:W-:Y:S02]  /*33f0*/  IMAD R64, R11, UR6, R66 ;  /* 0x000000060b407c24 */ /* 0x000fe4000f8e0242 */
[----:B--2---:R-:W-:-:S05]  /*3400*/  IMAD R15, R15, R12, RZ ;  /* 0x0000000c0f0f7224 */ /* 0x004fca00078e02ff */
[----:B------:R-:W-:-:S05]  /*3410*/  LEA R14, R15, R72, 0x3 ;  /* 0x000000480f0e7211 */ /* 0x000fca00078e18ff */
[----:B------:R-:W-:-:S05]  /*3420*/  IMAD.SHL.U32 R14, R14, 0x8, RZ ;  /* 0x000000080e0e7824 */ /* 0x000fca00078e00ff */
[----:B------:R-:W-:Y:S02]  /*3430*/  SHF.R.S32.HI R15, RZ, 0x1f, R14 ;  /* 0x0000001fff0f7819 */ /* 0x000fe4000001140e */
[----:B------:R-:W-:Y:S02]  /*3440*/  IADD3 R12, P3, PT, R64, R14, RZ ;  /* 0x0000000e400c7210 */ /* 0x000fe40007f7e0ff */
[----:B------:R-:W-:Y:S02]  /*3450*/  LEA R14, P4, R70, UR8, 0x2 ;  /* 0x00000008460e7c11 */ /* 0x000fe4000f8810ff */
[----:B------:R-:W-:Y:S02]  /*3460*/  LEA.HI.X.SX32 R13, R64, R15, 0x1, P3 ;  /* 0x0000000f400d7211 */ /* 0x000fe400018f0eff */
[----:B------:R-:W-:Y:S02]  /*3470*/  LEA R64, P3, R12, UR10, 0x1 ;  /* 0x0000000a0c407c11 */ /* 0x000fe4000f8608ff */
[----:B------:R-:W-:-:S02]  /*3480*/  LEA.HI.X R15, R70, UR9, R65, 0x2, P4 ;  /* 0x00000009460f7c11 */ /* 0x000fc4000a0f1441 */
[----:B------:R-:W-:-:S06]  /*3490*/  LEA.HI.X R65, R12, UR11, R13, 0x1, P3 ;  /* 0x0000000b0c417c11 */ /* 0x000fcc00098f0c0d */
[----:B------:R-:W5:Y:S01]  /*34a0*/  LDG.E.64 R64, desc[UR36][R64.64] ;  /* 0x0000002440407981 */ /* 0x000f62000c1e1b00 */
[----:B------:R-:W-:Y:S05]  /*34b0*/  BRA.U UP0, `(.L_x_150) ;  /* 0x0000000100507547 */ /* 0x000fea000b800000 */
[----:B------:R-:W-:Y:S01]  /*34c0*/  VOTEU.ANY UP0, P6 ;  /* 0x0000000000ff7886 */ /* 0x000fe20003000100 */
[----:B------:R-:W-:-:S13]  /*34d0*/  PLOP3.LUT P3, PT, PT, PT, UP0, 0x80, 0x8 ;  /* 0x000000000008781c */ /* 0x000fda0003f6f008 */
[----:B------:R-:W2:Y:S01]  /*34e0*/  @P3 LDG.E.64 R12, desc[UR36][R18.64+0x60] ;  /* 0x00006024120c3981 */ /* 0x000ea2000c1e1b00 */
[----:B------:R-:W0:Y:S01]  /*34f0*/  S2UR UR4, SR_CTAID.Y ;  /* 0x00000000000479c3 */ /* 0x000e220000002600 */
[----:B------:R-:W-:Y:S01]  /*3500*/  IMAD.SHL.U32 R67, R72, 0x8, RZ ;  /* 0x0000000848437824 */ /* 0x000fe200078e00ff */
[----:B------:R-:W-:Y:S01]  /*3510*/  PLOP3.LUT P3, PT, PT, PT, UP0, 0x80, 0x8 ;  /* 0x000000000008781c */ /* 0x000fe20003f6f008 */
[----:B-----5:R-:W-:Y:S01]  /*3520*/  HFMA2 R65, R65, 1, 1, R23 ;  /* 0x3c003c0041417831 */ /* 0x020fe20000000017 */
[----:B------:R-:W-:Y:S01]  /*3530*/  PLOP3.LUT P4, PT, PT, PT, UP0, 0x80, 0x8 ;  /* 0x000000000008781c */ /* 0x000fe20003f8f008 */
[----:B------:R-:W-:Y:S01]  /*3540*/  HADD2 R64, R64, R22 ;  /* 0x0000001640407230 */ /* 0x000fe20000000000 */
[----:B0-----:R-:W-:-:S06]  /*3550*/  UIMAD UR4, UR4, UR23, UR47 ;  /* 0x00000017040472a4 */ /* 0x001fcc000f8e022f */
[----:B------:R-:W-:-:S05]  /*3560*/  IMAD R69, R11, UR4, RZ ;  /* 0x000000040b457c24 */ /* 0x000fca000f8e02ff */
[----:B------:R-:W-:Y:S02]  /*3570*/  LEA R69, R69, R66, 0x6 ;  /* 0x0000004245457211 */ /* 0x000fe400078e30ff */
        /* <DEDUP_REMOVED lines=8> */
.L_x_150:
[----:B------:R-:W2:Y:S01]  /*3600*/  LDG.E R14, desc[UR36][R14.64] ;  /* 0x000000240e0e7981 */ /* 0x000ea2000c1e1900 */
[----:B------:R-:W-:Y:S01]  /*3610*/  IMAD.SHL.U32 R70, R17, 0x4, RZ ;  /* 0x0000000411467824 */ /* 0x000fe200078e00ff */
[----:B------:R-:W-:Y:S01]  /*3620*/  IADD3 R69, PT, PT, R72, R11, RZ ;  /* 0x0000000b48457210 */ /* 0x000fe20007ffe0ff */
[----:B------:R-:W-:-:S03]  /*3630*/  IMAD R13, R11, UR23, RZ ;  /* 0x000000170b0d7c24 */ /* 0x000fc6000f8e02ff */
[----:B------:R-:W-:Y:S01]  /*3640*/  LOP3.LUT R70, R70, 0x4, RZ, 0xc0, !PT ;  /* 0x0000000446467812 */ /* 0x000fe200078ec0ff */
[----:B------:R-:W-:-:S04]  /*3650*/  IMAD.SHL.U32 R69, R69, 0x8, RZ ;  /* 0x0000000845457824 */ /* 0x000fc800078e00ff */
[----:B0-----:R-:W-:Y:S02]  /*3660*/  IMAD R66, R11, UR6, R70 ;  /* 0x000000060b427c24 */ /* 0x001fe4000f8e0246 */
[----:B--2---:R-:W-:-:S05]  /*3670*/  IMAD R12, R13, R14, RZ ;  /* 0x0000000e0d0c7224 */ /* 0x004fca00078e02ff */
[----:B------:R-:W-:-:S04]  /*3680*/  LEA R12, R12, R69, 0x6 ;  /* 0x000000450c0c7211 */ /* 0x000fc800078e30ff */
        /* <DEDUP_REMOVED lines=27> */
.L_x_149:
[----:B------:R-:W-:Y:S05]  /*3840*/  BSYNC.RECONVERGENT B1 ;  /* 0x0000000000017941 */ /* 0x000fea0003800200 */
.L_x_148:
[----:B-----5:R-:W-:Y:S02]  /*3850*/  HMUL2 R11, R50, R52 ;  /* 0x00000034320b7232 */ /* 0x020fe40000000000 */
[----:B------:R-:W-:Y:S01]  /*3860*/  HFMA2 R12, R51, R53, -RZ ;  /* 0x00000035330c7231 */ /* 0x000fe200001000ff */
[----:B------:R-:W-:Y:S01]  /*3870*/  UMOV UR4, 0xffffffff ;  /* 0xffffffff00047882 */ /* 0x000fe20000000000 */
[----:B------:R-:W-:Y:S01]  /*3880*/  LOP3.LUT R69, R17, 0x1, RZ, 0xc0, !PT ;  /* 0x0000000111457812 */ /* 0x000fe200078ec0ff */
        /* <DEDUP_REMOVED lines=10> */
[----:B------:R-:W-:Y:S02]  /*3930*/  HFMA2 R12, R37, R67, R12 ;  /* 0x00000043250c7231 */ /* 0x000fe4000000000c */
[----:B------:R-:W-:-:S04]  /*3940*/  HFMA2 R11, R40, R62, R11 ;  /* 0x0000003e280b7231 */ /* 0x000fc8000000000b */
[----:B------:R-:W-:-:S04]  /*3950*/  HFMA2 R11, R38, R64, R11 ;  /* 0x00000040260b7231 */ /* 0x000fc8000000000b */
[----:B------:R-:W-:-:S04]  /*3960*/  HFMA2 R11, R36, R66, R11 ;  /* 0x00000042240b7231 */ /* 0x000fc8000000000b */
[----:B------:R-:W-:-:S05]  /*3970*/  HADD2 R11, R11, R12 ;  /* 0x0000000c0b0b7230 */ /* 0x000fca0000000000 */
[--C-:B------:R-:W-:Y:S02]  /*3980*/  HADD2.F32 R13, -RZ, R11.reuse.H0_H0 ;  /* 0x2000000bff0d7230 */ /* 0x100fe40000004100 */
[----:B------:R-:W-:-:S05]  /*3990*/  HADD2.F32 R12, -RZ, R11.H1_H1 ;  /* 0x3000000bff0c7230 */ /* 0x000fca0000004100 */
[----:B------:R-:W-:Y:S01]  /*39a0*/  FADD.FTZ R13, R13, R12 ;  /* 0x0000000c0d0d7221 */ /* 0x000fe20000010000 */
[----:B------:R-:W-:Y:S06]  /*39b0*/  BRA.DIV UR4, `(.L_x_151) ;  /* 0x0000005604407947 */ /* 0x000fec000b800000 */
[----:B0123--:R0:W1:Y:S02]  /*39c0*/  SHFL.BFLY PT, R14, R13, 0x1, 0x1f ;  /* 0x0c201f000d0e7f89 */ /* 0x00f06400000e0000 */
.L_x_231:
[----:B------:R-:W-:Y:S01]  /*39d0*/  ISETP.EQ.U32.OR P1, PT, R69, 0x1, P1 ;  /* 0x000000014500780c */ /* 0x000fe20000f22470 */
[----:B-1----:R-:W-:Y:S01]  /*39e0*/  FADD.FTZ R14, R13, R14 ;  /* 0x0000000e0d0e7221 */ /* 0x002fe20000010000 */
[----:B------:R-:W-:Y:S03]  /*39f0*/  BSSY.RECONVERGENT B1, `(.L_x_152) ;  /* 0x000001d000017945 */ /* 0x000fe60003800200 */
[----:B------:R-:W-:-:S08]  /*3a00*/  FMUL.FTZ R11, R14, UR24 ;  /* 0x000000180e0b7c20 */ /* 0x000fd00008410000 */
[----:B------:R-:W-:Y:S05]  /*3a10*/  @P1 BRA `(.L_x_153) ;  /* 0x0000000000681947 */ /* 0x000fea0003800000 */
[----:B------:R-:W-:Y:S01]  /*3a20*/  ISETP.NE.U32.AND P1, PT, RZ, UR12, PT ;  /* 0x0000000cff007c0c */ /* 0x000fe2000bf25070 */
[----:B------:R-:W-:-:S03]  /*3a30*/  UISETP.NE.U32.AND UP0, UPT, UR14, URZ, UPT ;  /* 0x000000ff0e00728c */ /* 0x000fc6000bf05070 */
[----:B------:R-:W-:Y:S01]  /*3a40*/  ISETP.NE.AND.EX P1, PT, RZ, UR13, PT, P1 ;  /* 0x0000000dff007c0c */ /* 0x000fe2000bf25310 */
[----:B------:R-:W-:-:S06]  /*3a50*/  UISETP.NE.AND.EX UP0, UPT, UR15, URZ, UPT, UP0 ;  /* 0x000000ff0f00728c */ /* 0x000fcc000bf05300 */
[----:B------:R-:W-:-:S05]  /*3a60*/  PLOP3.LUT P4, PT, PT, PT, UP0, 0x80, 0x8 ;  /* 0x000000000008781c */ /* 0x000fca0003f8f008 */
[----:B------:R-:W1:Y:S01]  /*3a70*/  @UP0 LDCU.64 UR4, c[0x0][0x448] ;  /* 0x00008900ff0407ac */ /* 0x000e620008000a00 */
[----:B------:R-:W2:Y:S01]  /*3a80*/  @P1 LDC.64 R14, c[0x0][0x438] ;  /* 0x00010e00ff0e1b82 */ /* 0x000ea20000000a00 */
[----:B-1----:R-:W-:-:S06]  /*3a90*/  @UP0 UIMAD.WIDE.U32 UR4, UR47, 0x2, UR4 ;  /* 0x000000022f0408a5 */ /* 0x002fcc000f8e0004 */
[----:B------:R-:W-:Y:S01]  /*3aa0*/  MOV R12, UR4 ;  /* 0x00000004000c7c02 */ /* 0x000fe20008000f00 */
[----:B--2---:R-:W-:-:S04]  /*3ab0*/  @P1 IMAD.WIDE R14, R5, 0x2, R14 ;  /* 0x00000002050e1825 */ /* 0x004fc800078e020e */
[----:B0-----:R-:W-:Y:S01]  /*3ac0*/  IMAD.U32 R13, RZ, RZ, UR5 ;  /* 0x00000005ff0d7e24 */ /* 0x001fe2000f8e00ff */
[----:B------:R-:W0:Y:S01]  /*3ad0*/  @UP0 LDCU UR4, c[0x0][0x408] ;  /* 0x00008100ff0407ac */ /* 0x000e220008000800 */
[----:B------:R-:W2:Y:S01]  /*3ae0*/  @P1 LDG.E.U16 R14, desc[UR36][R14.64] ;  /* 0x000000240e0e1981 */ /* 0x000ea2000c1e1500 */
[----:B------:R-:W0:Y:S03]  /*3af0*/  @UP0 LDCU UR5, c[0x0][0x430] ;  /* 0x00008600ff0507ac */ /* 0x000e260008000800 */
[----:B------:R-:W3:Y:S01]  /*3b00*/  @P4 LDG.E.U16 R12, desc[UR36][R12.64] ;  /* 0x000000240c0c4981 */ /* 0x000ee2000c1e1500 */
[----:B0-----:R-:W-:-:S06]  /*3b10*/  @UP0 UIADD3 UR4, UPT, UPT, UR4, UR5, URZ ;  /* 0x0000000504040290 */ /* 0x001fcc000fffe0ff */
[----:B------:R-:W-:-:S04]  /*3b20*/  @P4 ISETP.GE.AND P3, PT, R68, UR4, PT ;  /* 0x0000000444004c0c */ /* 0x000fc8000bf66270 */
[----:B------:R-:W-:-:S04]  /*3b30*/  @P4 SEL R69, RZ, UR39, P3 ;  /* 0x00000027ff454c07 */ /* 0x000fc80009800000 */
[----:B------:R-:W-:Y:S01]  /*3b40*/  @P4 IADD3 R69, PT, PT, R8, -UR46, R69 ;  /* 0x8000002e08454c10 */ /* 0x000fe2000fffe045 */
[----:B--2---:R-:W-:-:S03]  /*3b50*/  @P1 HADD2.F32 R68, -RZ, R14.H0_H0 ;  /* 0x2000000eff441230 */ /* 0x004fc60000004100 */
[----:B------:R-:W-:Y:S01]  /*3b60*/  @P4 I2FP.F32.S32 R14, R69 ;  /* 0x00000045000e4245 */ /* 0x000fe20000201400 */
[----:B---3--:R-:W-:Y:S02]  /*3b70*/  @P4 HADD2.F32 R70, -RZ, R12.H0_H0 ;  /* 0x2000000cff464230 */ /* 0x008fe40000004100 */
[----:B------:R-:W-:-:S04]  /*3b80*/  @P1 FADD.FTZ R11, R11, R68 ;  /* 0x000000440b0b1221 */ /* 0x000fc80000010000 */
[----:B------:R-:W-:-:S05]  /*3b90*/  @P4 FFMA.FTZ R11, R14, R70, R11 ;  /* 0x000000460e0b4223 */ /* 0x000fca000001000b */
[----:B------:R1:W-:Y:S01]  /*3ba0*/  STS [R10], R11 ;  /* 0x0000000b0a007388 */ /* 0x0003e20000000800 */
[----:B------:R-:W-:-:S07]  /*3bb0*/  @!P2 FMNMX.FTZ R0, R0, R11, !PT ;  /* 0x0000000b0000a209 */ /* 0x000fce0007810000 */
.L_x_153:
[----:B------:R-:W-:Y:S05]  /*3bc0*/  BSYNC.RECONVERGENT B1 ;  /* 0x0000000000017941 */ /* 0x000fea0003800200 */
.L_x_152:
[C---:B------:R-:W-:Y:S01]  /*3bd0*/  IADD3 R12, PT, PT, R8.reuse, 0x3f, RZ ;  /* 0x0000003f080c7810 */ /* 0x040fe20007ffe0ff */
[----:B------:R-:W-:Y:S01]  /*3be0*/  VIADD R8, R8, 0x40 ;  /* 0x0000004008087836 */ /* 0x000fe20000000000 */
[----:B------:R-:W-:Y:S01]  /*3bf0*/  IADD3 R6, P2, PT, R6, 0x40, RZ ;  /* 0x0000004006067810 */ /* 0x000fe20007f5e0ff */
[----:B------:R-:W-:Y:S01]  /*3c00*/  VIADD R5, R5, 0x40 ;  /* 0x0000004005057836 */ /* 0x000fe20000000000 */
[----:B------:R-:W-:Y:S02]  /*3c10*/  ISETP.GE.AND P1, PT, R12, R9, PT ;  /* 0x000000090c00720c */ /* 0x000fe40003f26270 */
[----:B-1----:R-:W-:Y:S02]  /*3c20*/  IADD3 R10, PT, PT, R10, 0x100, RZ ;  /* 0x000001000a0a7810 */ /* 0x002fe40007ffe0ff */
[----:B------:R-:W-:-:S09]  /*3c30*/  IADD3.X R7, PT, PT, RZ, R7, RZ, P2, !PT ;  /* 0x00000007ff077210 */ /* 0x000fd200017fe4ff */
[----:B------:R-:W-:Y:S05]  /*3c40*/  @!P1 BRA `(.L_x_154) ;  /* 0xffffffe400b09947 */ /* 0x000fea000383ffff */
.L_x_138:
[----:B0-----:R-:W-:Y:S05]  /*3c50*/  BSYNC B0 ;  /* 0x0000000000007941 */ /* 0x001fea0003800000 */
.L_x_137:
[----:B------:R-:W-:-:S03]  /*3c60*/  UMOV UR4, 0xffffffff ;  /* 0xffffffff00047882 */ /* 0x000fc60000000000 */
[----:B------:R-:W-:Y:S05]  /*3c70*/  BRA.DIV UR4, `(.L_x_155) ;  /* 0x0000005204b47947 */ /* 0x000fea000b800000 */
[----:B------:R-:W0:Y:S02]  /*3c80*/  SHFL.BFLY PT, R14, R0, 0x10, 0x1f ;  /* 0x0e001f00000e7f89 */ /* 0x000e2400000e0000 */
[----:B0-----:R-:W-:-:S05]  /*3c90*/  FMNMX.FTZ R13, R14, R0, !PT ;  /* 0x000000000e0d7209 */ /* 0x001fca0007810000 */
[----:B------:R-:W1:Y:S02]  /*3ca0*/  SHFL.BFLY PT, R14, R13, 0x8, 0x1f ;  /* 0x0d001f000d0e7f89 */ /* 0x000e6400000e0000 */
[----:B-1----:R-:W-:-:S05]  /*3cb0*/  FMNMX.FTZ R3, R13, R14, !PT ;  /* 0x0000000e0d037209 */ /* 0x002fca0007810000 */
[----:B------:R-:W0:Y:S02]  /*3cc0*/  SHFL.BFLY PT, R14, R3, 0x4, 0x1f ;  /* 0x0c801f00030e7f89 */ /* 0x000e2400000e0000 */
[----:B0-----:R-:W-:-:S05]  /*3cd0*/  FMNMX.FTZ R4, R3, R14, !PT ;  /* 0x0000000e03047209 */ /* 0x001fca0007810000 */
[----:B------:R0:W1:Y:S02]  /*3ce0*/  SHFL.BFLY PT, R14, R4, 0x2, 0x1f ;  /* 0x0c401f00040e7f89 */ /* 0x00006400000e0000 */
.L_x_237:
[----:B------:R-:W5:Y:S01]  /*3cf0*/  S2R R20, SR_CgaCtaId ;  /* 0x0000000000147919 */ /* 0x000f620000008800 */
[----:B------:R-:W-:Y:S01]  /*3d00*/  MOV R13, 0x400 ;  /* 0x00000400000d7802 */ /* 0x000fe20000000f00 */
[----:B------:R-:W-:Y:S05]  /*3d10*/  WARPSYNC.ALL ;  /* 0x0000000000007948 */ /* 0x000fea0003800000 */
[----:B---3--:R-:W-:Y:S02]  /*3d20*/  LOP3.LUT P0, R0, R17, 0x1f, RZ, 0xc0, !PT ;  /* 0x0000001f11007812 */ /* 0x008fe4000780c0ff */
[----:B------:R-:W-:Y:S02]  /*3d30*/  SHF.R.U32.HI R6, RZ, 0x3, R17 ;  /* 0x00000003ff067819 */ /* 0x000fe40000011611 */
[----:B-1----:R-:W-:-:S02]  /*3d40*/  FMNMX.FTZ R14, R4, R14, !PT ;  /* 0x0000000e040e7209 */ /* 0x002fc40007810000 */
[----:B-----5:R-:W-:-:S05]  /*3d50*/  LEA R5, R20, R13, 0x18 ;  /* 0x0000000d14057211 */ /* 0x020fca00078ec0ff */
[----:B------:R-:W-:-:S05]  /*3d60*/  IMAD.IADD R3, R6, 0x1, R5 ;  /* 0x0000000106037824 */ /* 0x000fca00078e0205 */
[----:B------:R-:W-:Y:S01]  /*3d70*/  @!P0 STS [R3], R14 ;  /* 0x0000000e03008388 */ /* 0x000fe20000000800 */
[----:B------:R-:W-:Y:S01]  /*3d80*/  BAR.SYNC.DEFER_BLOCKING 0x0 ;  /* 0x0000000000007b1d */ /* 0x000fe20000010000 */
[C---:B------:R-:W-:Y:S01]  /*3d90*/  ISETP.GT.U32.AND P0, PT, R0.reuse, 0x3, PT ;  /* 0x000000030000780c */ /* 0x040fe20003f04070 */
[----:B------:R-:W-:Y:S01]  /*3da0*/  IMAD.MOV.U32 R9, RZ, RZ, -0x800001 ;  /* 0xff7fffffff097424 */ /* 0x000fe200078e00ff */
[----:B0-----:R-:W-:-:S03]  /*3db0*/  LEA R4, R0, R5, 0x2 ;  /* 0x0000000500047211 */ /* 0x001fc600078e10ff */
[----:B------:R-:W-:Y:S08]  /*3dc0*/  BSSY.RECONVERGENT B0, `(.L_x_156) ;  /* 0x0000154000007945 */ /* 0x000ff00003800200 */
[----:B------:R-:W0:Y:S04]  /*3dd0*/  @!P0 LDS R9, [R4] ;  /* 0x0000000004098984 */ /* 0x000e280000000800 */
[----:B0-----:R-:W0:Y:S02]  /*3de0*/  SHFL.BFLY PT, R8, R9, 0x2, 0x1f ;  /* 0x0c401f0009087f89 */ /* 0x001e2400000e0000 */
[----:B0-----:R-:W-:Y:S01]  /*3df0*/  FMNMX.FTZ R10, R8, R9, !PT ;  /* 0x00000009080a7209 */ /* 0x001fe20007810000 */
[----:B------:R-:W-:-:S04]  /*3e00*/  IMAD.MOV.U32 R8, RZ, RZ, RZ ;  /* 0x000000ffff087224 */ /* 0x000fc800078e00ff */
[----:B------:R-:W0:Y:S02]  /*3e10*/  SHFL.BFLY PT, R5, R10, 0x1, 0x1f ;  /* 0x0c201f000a057f89 */ /* 0x000e2400000e0000 */
[----:B0-----:R-:W-:Y:S02]  /*3e20*/  FMNMX.FTZ R7, R10, R5, !PT ;  /* 0x000000050a077209 */ /* 0x001fe40007810000 */
[----:B------:R-:W-:-:S04]  /*3e30*/  IADD3 R5, PT, PT, R17, UR16, RZ ;  /* 0x0000001011057c10 */ /* 0x000fc8000fffe0ff */
[----:B------:R-:W-:Y:S01]  /*3e40*/  ISETP.GE.AND P0, PT, R5, UR46, PT ;  /* 0x0000002e05007c0c */ /* 0x000fe2000bf06270 */
[----:B------:R-:W0:-:S12]  /*3e50*/  SHFL.IDX PT, R7, R7, RZ, 0x1f ;  /* 0x00001fff07077589 */ /* 0x000e1800000e0000 */
[----:B------:R-:W-:Y:S05]  /*3e60*/  @P0 BRA `(.L_x_157) ;  /* 0x0000001400240947 */ /* 0x000fea0003800000 */
[----:B------:R-:W1:Y:S02]  /*3e70*/  LDC.64 R10, c[0x0][0x420] ;  /* 0x00010800ff0a7b82 */ /* 0x000e640000000a00 */
[----:B-1----:R-:W-:-:S04]  /*3e80*/  ISETP.NE.U32.AND P0, PT, R10, RZ, PT ;  /* 0x000000ff0a00720c */ /* 0x002fc80003f05070 */
[----:B------:R-:W-:-:S13]  /*3e90*/  ISETP.NE.AND.EX P0, PT, R11, RZ, PT, P0 ;  /* 0x000000ff0b00720c */ /* 0x000fda0003f05300 */
[----:B------:R-:W-:Y:S05]  /*3ea0*/  @P0 BRA `(.L_x_158) ;  /* 0x0000000c00940947 */ /* 0x000fea0003800000 */
[----:B------:R-:W-:Y:S01]  /*3eb0*/  HFMA2 R8, -RZ, RZ, 0, 7.62939453125e-06 ;  /* 0x00000080ff087431 */ /* 0x000fe200000001ff */
        /* <DEDUP_REMOVED lines=10> */
[----:B------:R-:W-:Y:S01]  /*3f60*/  VIADD R11, R13, 0x120 ;  /* 0x000001200d0b7836 */ /* 0x000fe20000000000 */
[----:B------:R-:W-:Y:S01]  /*3f70*/  LEA.HI R8, R9, 0x1, RZ, 0x19 ;  /* 0x0000000109087811 */ /* 0x000fe200078fc8ff */
[----:B------:R-:W-:-:S03]  /*3f80*/  IMAD.MOV.U32 R10, RZ, RZ, R5 ;  /* 0x000000ffff0a7224 */ /* 0x000fc600078e0005 */
[----:B------:R-:W-:Y:S02]  /*3f90*/  LOP3.LUT R9, R8, 0x3, RZ, 0xc0, !PT ;  /* 0x0000000308097812 */ /* 0x000fe400078ec0ff */
[----:B------:R-:W-:Y:S02]  /*3fa0*/  LEA R12, R20, R11, 0x18 ;  /* 0x0000000b140c7211 */ /* 0x000fe400078ec0ff */
[----:B------:R-:W-:Y:S01]  /*3fb0*/  MOV R8, RZ ;  /* 0x000000ff00087202 */ /* 0x000fe20000000f00 */
[----:B------:R-:W-:Y:S01]  /*3fc0*/  IMAD.MOV R9, RZ, RZ, -R9 ;  /* 0x000000ffff097224 */ /* 0x000fe200078e0a09 */
[----:B------:R-:W-:-:S07]  /*3fd0*/  LEA R11, R17, R12, 0x2 ;  /* 0x0000000c110b7211 */ /* 0x000fce00078e10ff */
.L_x_161:
[----:B------:R-:W0:Y:S01]  /*3fe0*/  LDS R12, [R11] ;  /* 0x000000000b0c7984 */ /* 0x000e220000000800 */
[----:B------:R-:W-:Y:S01]  /*3ff0*/  IADD3 R9, PT, PT, R9, 0x1, RZ ;  /* 0x0000000109097810 */ /* 0x000fe20007ffe0ff */
[----:B------:R-:W-:-:S03]  /*4000*/  VIADD R10, R10, 0x80 ;  /* 0x000000800a0a7836 */ /* 0x000fc60000000000 */
[----:B------:R-:W-:Y:S01]  /*4010*/  ISETP.NE.AND P0, PT, R9, RZ, PT ;  /* 0x000000ff0900720c */ /* 0x000fe20003f05270 */
[----:B0-----:R-:W-:-:S04]  /*4020*/  FADD.FTZ R12, -R7, R12 ;  /* 0x0000000c070c7221 */ /* 0x001fc80000010100 */
[----:B------:R-:W-:-:S06]  /*4030*/  FMUL.FTZ R12, R12, 1.4426950216293334961 ;  /* 0x3fb8aa3b0c0c7820 */ /* 0x000fcc0000410000 */
[----:B------:R-:W0:Y:S02]  /*4040*/  MUFU.EX2 R12, R12 ;  /* 0x0000000c000c7308 */ /* 0x000e240000000800 */
[----:B0-----:R0:W-:Y:S01]  /*4050*/  STS [R11], R12 ;  /* 0x0000000c0b007388 */ /* 0x0011e20000000800 */
[----:B------:R-:W-:Y:S01]  /*4060*/  FADD.FTZ R8, R12, R8 ;  /* 0x000000080c087221 */ /* 0x000fe20000010000 */
[----:B0-----:R-:W-:Y:S01]  /*4070*/  IADD3 R11, PT, PT, R11, 0x200, RZ ;  /* 0x000002000b0b7810 */ /* 0x001fe20007ffe0ff */
[----:B------:R-:W-:Y:S06]  /*4080*/  @P0 BRA `(.L_x_161) ;  /* 0xfffffffc00d40947 */ /* 0x000fec000383ffff */
.L_x_160:
[----:B------:R-:W-:Y:S05]  /*4090*/  BSYNC.RECONVERGENT B1 ;  /* 0x0000000000017941 */ /* 0x000fea0003800200 */
.L_x_159:
[----:B------:R-:W-:Y:S05]  /*40a0*/  @!P1 BRA `(.L_x_157) ;  /* 0x0000001000949947 */ /* 0x000fea0003800000 */
[----:B------:R-:W-:Y:S01]  /*40b0*/  IADD3 R9, PT, PT, -R10, UR46, RZ ;  /* 0x0000002e0a097c10 */ /* 0x000fe2000fffe1ff */
[----:B------:R-:W-:Y:S01]  /*40c0*/  USHF.L.U32 UR4, UR16, 0x2, URZ ;  /* 0x0000000210047899 */ /* 0x000fe200080006ff */
[----:B------:R-:W-:Y:S01]  /*40d0*/  VIADD R13, R13, 0x120 ;  /* 0x000001200d0d7836 */ /* 0x000fe20000000000 */
[----:B------:R-:W-:Y:S01]  /*40e0*/  BSSY.RECONVERGENT B1, `(.L_x_162) ;  /* 0x000006e000017945 */ /* 0x000fe20003800200 */
[----:B------:R-:W-:Y:S02]  /*40f0*/  ISETP.GT.AND P1, PT, R9, 0x600, PT ;  /* 0x000006000900780c */ /* 0x000fe40003f24270 */
[----:B------:R-:W-:Y:S02]  /*4100*/  PLOP3.LUT P0, PT, PT, PT, PT, 0x80, 0x8 ;  /* 0x000000000008781c */ /* 0x000fe40003f0f070 */
[----:B------:R-:W-:Y:S02]  /*4110*/  LEA R20, R20, R13, 0x18 ;  /* 0x0000000d14147211 */ /* 0x000fe400078ec0ff */
[----:B------:R-:W-:-:S04]  /*4120*/  LEA R9, R10, -UR4, 0x2 ;  /* 0x800000040a097c11 */ /* 0x000fc8000f8e10ff */
[----:B------:R-:W-:-:S03]  /*4130*/  IADD3 R9, PT, PT, R9, 0x400, R20 ;  /* 0x0000040009097810 */ /* 0x000fc60007ffe014 */
[----:B------:R-:W-:Y:S05]  /*4140*/  @!P1 BRA `(.L_x_163) ;  /* 0x00000004009c9947 */ /* 0x000fea0003800000 */
[----:B------:R-:W-:Y:S02]  /*4150*/  MOV R11, UR46 ;  /* 0x0000002e000b7c02 */ /* 0x000fe40008000f00 */
[----:B------:R-:W-:-:S03]  /*4160*/  PLOP3.LUT P0, PT, PT, PT, PT, 0x8, 0x80 ;  /* 0x000000000080781c */ /* 0x000fc60003f0e170 */
[----:B------:R-:W-:-:S10]  /*4170*/  VIADD R11, R11, 0xfffffa00 ;  /* 0xfffffa000b0b7836 */ /* 0x000fd40000000000 */
.L_x_164:
[----:B------:R-:W0:Y:S01]  /*4180*/  LDS R12, [R9+-0x400] ;  /* 0xfffc0000090c7984 */ /* 0x000e220000000800 */
[----:B------:R-:W-:-:S03]  /*4190*/  IADD3 R10, PT, PT, R10, 0x800, RZ ;  /* 0x000008000a0a7810 */ /* 0x000fc60007ffe0ff */
[----:B------:R-:W1:Y:S01]  /*41a0*/  LDS R14, [R9+-0x200] ;  /* 0xfffe0000090e7984 */ /* 0x000e620000000800 */
[----:B------:R-:W-:-:S03]  /*41b0*/  ISETP.GE.AND P1, PT, R10, R11, PT ;  /* 0x0000000b0a00720c */ /* 0x000fc60003f26270 */
[----:B------:R-:W3:Y:S04]  /*41c0*/  LDS R18, [R9] ;  /* 0x0000000009127984 */ /* 0x000ee80000000800 */
[----:B------:R-:W5:Y:S04]  /*41d0*/  LDS R20, [R9+0x200] ;  /* 0x0002000009147984 */ /* 0x000f680000000800 */
[----:B------:R-:W5:Y:S04]  /*41e0*/  LDS R22, [R9+0x400] ;  /* 0x0004000009167984 */ /* 0x000f680000000800 */
[----:B----4-:R-:W4:Y:S04]  /*41f0*/  LDS R24, [R9+0x600] ;  /* 0x0006000009187984 */ /* 0x010f280000000800 */
[----:B------:R-:W4:Y:S04]  /*4200*/  LDS R26, [R9+0x800] ;  /* 0x00080000091a7984 */ /* 0x000f280000000800 */
[----:B------:R-:W4:Y:S04]  /*4210*/  LDS R28, [R9+0xa00] ;  /* 0x000a0000091c7984 */ /* 0x000f280000000800 */
[----:B------:R-:W4:Y:S04]  /*4220*/  LDS R30, [R9+0xc00] ;  /* 0x000c0000091e7984 */ /* 0x000f280000000800 */
[----:B------:R-:W4:Y:S01]  /*4230*/  LDS R32, [R9+0xe00] ;  /* 0x000e000009207984 */ /* 0x000f220000000800 */
[----:B0-----:R-:W-:-:S03]  /*4240*/  FADD.FTZ R12, -R7, R12 ;  /* 0x0000000c070c7221 */ /* 0x001fc60000010100 */
[----:B--2---:R-:W0:Y:S01]  /*4250*/  LDS R34, [R9+0x1000] ;  /* 0x0010000009227984 */ /* 0x004e220000000800 */
[----:B------:R-:W-:Y:S01]  /*4260*/  FMUL.FTZ R12, R12, 1.4426950216293334961 ;  /* 0x3fb8aa3b0c0c7820 */ /* 0x000fe20000410000 */
[C---:B-1----:R-:W-:Y:S02]  /*4270*/  FADD.FTZ R14, -R7.reuse, R14 ;  /* 0x0000000e070e7221 */ /* 0x042fe40000010100 */
[----:B------:R-:W1:Y:S01]  /*4280*/  LDS R36, [R9+0x1200] ;  /* 0x0012000009247984 */ /* 0x000e620000000800 */
[C---:B---3--:R-:W-:Y:S01]  /*4290*/  FADD.FTZ R18, -R7.reuse, R18 ;  /* 0x0000001207127221 */ /* 0x048fe20000010100 */
[----:B------:R-:W-:Y:S02]  /*42a0*/  FMUL.FTZ R14, R14, 1.4426950216293334961 ;  /* 0x3fb8aa3b0e0e7820 */ /* 0x000fe40000410000 */
[----:B------:R-:W2:Y:S01]  /*42b0*/  LDS R38, [R9+0x1400] ;  /* 0x0014000009267984 */ /* 0x000ea20000000800 */
[----:B------:R-:W3:Y:S01]  /*42c0*/  MUFU.EX2 R12, R12 ;  /* 0x0000000c000c7308 */ /* 0x000ee20000000800 */
[----:B------:R-:W-:Y:S01]  /*42d0*/  FMUL.FTZ R18, R18, 1.4426950216293334961 ;  /* 0x3fb8aa3b12127820 */ /* 0x000fe20000410000 */
[C---:B-----5:R-:W-:Y:S01]  /*42e0*/  FADD.FTZ R20, -R7.reuse, R20 ;  /* 0x0000001407147221 */ /* 0x060fe20000010100 */
[----:B------:R-:W5:Y:S01]  /*42f0*/  LDS R40, [R9+0x1600] ;  /* 0x0016000009287984 */ /* 0x000f620000000800 */
[----:B------:R-:W-:-:S02]  /*4300*/  FADD.FTZ R22, -R7, R22 ;  /* 0x0000001607167221 */ /* 0x000fc40000010100 */
[----:B------:R-:W-:Y:S01]  /*4310*/  FMUL.FTZ R20, R20, 1.4426950216293334961 ;  /* 0x3fb8aa3b14147820 */ /* 0x000fe20000410000 */
[----:B------:R-:W5:Y:S01]  /*4320*/  LDS R42, [R9+0x1800] ;  /* 0x00180000092a7984 */ /* 0x000f620000000800 */
[----:B------:R-:W0:Y:S01]  /*4330*/  MUFU.EX2 R14, R14 ;  /* 0x0000000e000e7308 */ /* 0x000e220000000800 */
[----:B------:R-:W-:Y:S01]  /*4340*/  FMUL.FTZ R22, R22, 1.4426950216293334961 ;  /* 0x3fb8aa3b16167820 */ /* 0x000fe20000410000 */
[C---:B----4-:R-:W-:Y:S01]  /*4350*/  FADD.FTZ R24, -R7.reuse, R24 ;  /* 0x0000001807187221 */ /* 0x050fe20000010100 */
[----:B------:R-:W4:Y:S01]  /*4360*/  LDS R44, [R9+0x1a00] ;  /* 0x001a0000092c7984 */ /* 0x000f220000000800 */
[C---:B------:R-:W-:Y:S02]  /*4370*/  FADD.FTZ R26, -R7.reuse, R26 ;  /* 0x0000001a071a7221 */ /* 0x040fe40000010100 */
[----:B------:R-:W-:Y:S02]  /*4380*/  FMUL.FTZ R24, R24, 1.4426950216293334961 ;  /* 0x3fb8aa3b18187820 */ /* 0x000fe40000410000 */
[----:B------:R-:W1:Y:S01]  /*4390*/  MUFU.EX2 R18, R18 ;  /* 0x0000001200127308 */ /* 0x000e620000000800 */
[----:B---3--:R-:W-:Y:S01]  /*43a0*/  FADD.FTZ R8, R12, R8 ;  /* 0x000000080c087221 */ /* 0x008fe20000010000 */
[----:B------:R-:W-:Y:S01]  /*43b0*/  FMUL.FTZ R26, R26, 1.4426950216293334961 ;  /* 0x3fb8aa3b1a1a7820 */ /* 0x000fe20000410000 */
[C---:B------:R-:W-:Y:S01]  /*43c0*/  FADD.FTZ R28, -R7.reuse, R28 ;  /* 0x0000001c071c7221 */ /* 0x040fe20000010100 */
[----:B------:R-:W-:Y:S01]  /*43d0*/  STS [R9+-0x400], R12 ;  /* 0xfffc000c09007388 */ /* 0x000fe20000000800 */
[----:B------:R-:W-:-:S02]  /*43e0*/  FADD.FTZ R30, -R7, R30 ;  /* 0x0000001e071e7221 */ /* 0x000fc40000010100 */
[----:B------:R-:W-:Y:S01]  /*43f0*/  FMUL.FTZ R28, R28, 1.4426950216293334961 ;  /* 0x3fb8aa3b1c1c7820 */ /* 0x000fe20000410000 */
[----:B------:R-:W3:Y:S01]  /*4400*/  MUFU.EX2 R20, R20 ;  /* 0x0000001400147308 */ /* 0x000ee20000000800 */
[----:B0-----:R-:W-:Y:S01]  /*4410*/  FADD.FTZ R8, R8, R14 ;  /* 0x0000000e08087221 */ /* 0x001fe20000010000 */
[----:B------:R-:W-:Y:S01]  /*4420*/  FMUL.FTZ R30, R30, 1.4426950216293334961 ;  /* 0x3fb8aa3b1e1e7820 */ /* 0x000fe20000410000 */
[C---:B------:R-:W-:Y:S01]  /*4430*/  FADD.FTZ R32, -R7.reuse, R32 ;  /* 0x0000002007207221 */ /* 0x040fe20000010100 */
[----:B------:R-:W-:Y:S01]  /*4440*/  STS [R9+-0x200], R14 ;  /* 0xfffe000e09007388 */ /* 0x000fe20000000800 */
[C---:B------:R-:W-:Y:S02]  /*4450*/  FADD.FTZ R34, -R7.reuse, R34 ;  /* 0x0000002207227221 */ /* 0x040fe40000010100 */
[----:B------:R-:W-:Y:S01]  /*4460*/  FMUL.FTZ R32, R32, 1.4426950216293334961 ;  /* 0x3fb8aa3b20207820 */ /* 0x000fe20000410000 */
[----:B------:R-:W0:Y:S01]  /*4470*/  MUFU.EX2 R22, R22 ;  /* 0x0000001600167308 */ /* 0x000e220000000800 */
[----:B-1----:R-:W-:Y:S01]  /*4480*/  FADD.FTZ R8, R8, R18 ;  /* 0x0000001208087221 */ /* 0x002fe20000010000 */
[----:B------:R-:W-:Y:S01]  /*4490*/  FMUL.FTZ R34, R34, 1.4426950216293334961 ;  /* 0x3fb8aa3b22227820 */ /* 0x000fe20000410000 */
[C---:B------:R-:W-:Y:S01]  /*44a0*/  FADD.FTZ R36, -R7.reuse, R36 ;  /* 0x0000002407247221 */ /* 0x040fe20000010100 */
[----:B------:R-:W-:Y:S03]  /*44b0*/  STS [R9], R18 ;  /* 0x0000001209007388 */ /* 0x000fe60000000800 */
[----:B------:R-:W-:Y:S01]  /*44c0*/  FMUL.FTZ R36, R36, 1.4426950216293334961 ;  /* 0x3fb8aa3b24247820 */ /* 0x000fe20000410000 */
[----:B------:R-:W1:Y:S01]  /*44d0*/  MUFU.EX2 R24, R24 ;  /* 0x0000001800187308 */ /* 0x000e620000000800 */
[----:B---3--:R-:W-:Y:S01]  /*44e0*/  FADD.FTZ R8, R8, R20 ;  /* 0x0000001408087221 */ /* 0x008fe20000010000 */
[C---:B--2---:R-:W-:Y:S01]  /*44f0*/  FADD.FTZ R38, -R7.reuse, R38 ;  /* 0x0000002607267221 */ /* 0x044fe20000010100 */
[C---:B-----5:R-:W-:Y:S01]  /*4500*/  FADD.FTZ R40, -R7.reuse, R40 ;  /* 0x0000002807287221 */ /* 0x060fe20000010100 */
[----:B------:R-:W-:Y:S02]  /*4510*/  STS [R9+0x200], R20 ;  /* 0x0002001409007388 */ /* 0x000fe40000000800 */
[----:B------:R-:W-:Y:S01]  /*4520*/  FMUL.FTZ R38, R38, 1.4426950216293334961 ;  /* 0x3fb8aa3b26267820 */ /* 0x000fe20000410000 */
[----:B------:R-:W-:Y:S01]  /*4530*/  FMUL.FTZ R40, R40, 1.4426950216293334961 ;  /* 0x3fb8aa3b28287820 */ /* 0x000fe20000410000 */
[----:B------:R-:W2:Y:S01]  /*4540*/  MUFU.EX2 R26, R26 ;  /* 0x0000001a001a7308 */ /* 0x000ea20000000800 */
[----:B0-----:R-:W-:Y:S01]  /*4550*/  FADD.FTZ R8, R8, R22 ;  /* 0x0000001608087221 */ /* 0x001fe20000010000 */
[C---:B------:R-:W-:Y:S01]  /*4560*/  FADD.FTZ R42, -R7.reuse, R42 ;  /* 0x0000002a072a7221 */ /* 0x040fe20000010100 */
[----:B----4-:R-:W-:Y:S01]  /*4570*/  FADD.FTZ R44, -R7, R44 ;  /* 0x0000002c072c7221 */ /* 0x010fe20000010100 */
[----:B------:R-:W-:Y:S02]  /*4580*/  STS [R9+0x400], R22 ;  /* 0x0004001609007388 */ /* 0x000fe40000000800 */
[----:B------:R-:W-:Y:S01]  /*4590*/  FMUL.FTZ R42, R42, 1.4426950216293334961 ;  /* 0x3fb8aa3b2a2a7820 */ /* 0x000fe20000410000 */
[----:B------:R-:W-:Y:S01]  /*45a0*/  FMUL.FTZ R44, R44, 1.4426950216293334961 ;  /* 0x3fb8aa3b2c2c7820 */ /* 0x000fe20000410000 */
[----:B------:R-:W0:Y:S01]  /*45b0*/  MUFU.EX2 R28, R28 ;  /* 0x0000001c001c7308 */ /* 0x000e220000000800 */
[----:B-1----:R-:W-:Y:S01]  /*45c0*/  FADD.FTZ R8, R8, R24 ;  /* 0x0000001808087221 */ /* 0x002fe20000010000 */
[----:B------:R-:W-:Y:S06]  /*45d0*/  STS [R9+0x600], R24 ;  /* 0x0006001809007388 */ /* 0x000fec0000000800 */
[----:B------:R-:W1:Y:S01]  /*45e0*/  MUFU.EX2 R30, R30 ;  /* 0x0000001e001e7308 */ /* 0x000e620000000800 */
[----:B--2---:R-:W-:Y:S01]  /*45f0*/  FADD.FTZ R8, R8, R26 ;  /* 0x0000001a08087221 */ /* 0x004fe20000010000 */
[----:B------:R-:W-:Y:S06]  /*4600*/  STS [R9+0x800], R26 ;  /* 0x0008001a09007388 */ /* 0x000fec0000000800 */
        /* <DEDUP_REMOVED lines=20> */
[----:B------:R-:W-:Y:S03]  /*4750*/  STS [R9+0x1600], R40 ;  /* 0x0016002809007388 */ /* 0x000fe60000000800 */
[----:B-1----:R-:W-:Y:S01]  /*4760*/  FADD.FTZ R8, R8, R42 ;  /* 0x0000002a08087221 */ /* 0x002fe20000010000 */
[----:B------:R-:W-:Y:S04]  /*4770*/  STS [R9+0x1800], R42 ;  /* 0x0018002a09007388 */ /* 0x000fe80000000800 */
[----:B--2---:R0:W-:Y:S01]  /*4780*/  STS [R9+0x1a00], R44 ;  /* 0x001a002c09007388 */ /* 0x0041e20000000800 */
[----:B------:R-:W-:Y:S01]  /*4790*/  FADD.FTZ R8, R8, R44 ;  /* 0x0000002c08087221 */ /* 0x000fe20000010000 */
[----:B0-----:R-:W-:Y:S01]  /*47a0*/  VIADD R9, R9, 0x2000 ;  /* 0x0000200009097836 */ /* 0x001fe20000000000 */
[----:B------:R-:W-:Y:S06]  /*47b0*/  @!P1 BRA `(.L_x_164) ;  /* 0xfffffff800709947 */ /* 0x000fec000383ffff */
.L_x_163:
[----:B------:R-:W-:Y:S05]  /*47c0*/  BSYNC.RECONVERGENT B1 ;  /* 0x0000000000017941 */ /* 0x000fea0003800200 */
.L_x_162:
[----:B------:R-:W-:Y:S01]  /*47d0*/  IADD3 R11, PT, PT, -R10, UR46, RZ ;  /* 0x0000002e0a0b7c10 */ /* 0x000fe2000fffe1ff */
[----:B------:R-:W-:Y:S03]  /*47e0*/  BSSY.RECONVERGENT B1, `(.L_x_165) ;  /* 0x0000036000017945 */ /* 0x000fe60003800200 */
[----:B------:R-:W-:-:S13]  /*47f0*/  ISETP.GT.AND P1, PT, R11, 0x200, PT ;  /* 0x000002000b00780c */ /* 0x000fda0003f24270 */
[----:B------:R-:W-:Y:S05]  /*4800*/  @!P1 BRA `(.L_x_166) ;  /* 0x0000000000cc9947 */ /* 0x000fea0003800000 */
[----:B------:R-:W0:Y:S01]  /*4810*/  LDS R12, [R9+-0x400] ;  /* 0xfffc0000090c7984 */ /* 0x000e220000000800 */
[----:B------:R-:W-:Y:S02]  /*4820*/  PLOP3.LUT P0, PT, PT, PT, PT, 0x8, 0x80 ;  /* 0x000000000080781c */ /* 0x000fe40003f0e170 */
[----:B------:R-:W-:Y:S01]  /*4830*/  IADD3 R10, PT, PT, R10, 0x400, RZ ;  /* 0x000004000a0a7810 */ /* 0x000fe20007ffe0ff */
[----:B------:R-:W1:Y:S04]  /*4840*/  LDS R14, [R9+-0x200] ;  /* 0xfffe0000090e7984 */ /* 0x000e680000000800 */
[----:B------:R-:W3:Y:S04]  /*4850*/  LDS R18, [R9] ;  /* 0x0000000009127984 */ /* 0x000ee80000000800 */
[----:B------:R-:W5:Y:S04]  /*4860*/  LDS R20, [R9+0x200] ;  /* 0x0002000009147984 */ /* 0x000f680000000800 */
[----:B------:R-:W2:Y:S04]  /*4870*/  LDS R22, [R9+0x400] ;  /* 0x0004000009167984 */ /* 0x000ea80000000800 */
[----:B----4-:R-:W4:Y:S04]  /*4880*/  LDS R24, [R9+0x600] ;  /* 0x0006000009187984 */ /* 0x010f280000000800 */
[----:B------:R-:W4:Y:S04]  /*4890*/  LDS R26, [R9+0x800] ;  /* 0x00080000091a7984 */ /* 0x000f280000000800 */
[----:B------:R-:W4:Y:S01]  /*48a0*/  LDS R28, [R9+0xa00] ;  /* 0x000a0000091c7984 */ /* 0x000f220000000800 */
[----:B0-----:R-:W-:-:S04]  /*48b0*/  FADD.FTZ R12, -R7, R12 ;  /* 0x0000000c070c7221 */ /* 0x001fc80000010100 */
[----:B------:R-:W-:Y:S01]  /*48c0*/  FMUL.FTZ R12, R12, 1.4426950216293334961 ;  /* 0x3fb8aa3b0c0c7820 */ /* 0x000fe20000410000 */
[C---:B-1----:R-:W-:Y:S01]  /*48d0*/  FADD.FTZ R14, -R7.reuse, R14 ;  /* 0x0000000e070e7221 */ /* 0x042fe20000010100 */
[----:B---3--:R-:W-:-:S03]  /*48e0*/  FADD.FTZ R18, -R7, R18 ;  /* 0x0000001207127221 */ /* 0x008fc60000010100 */
[----:B------:R-:W-:Y:S01]  /*48f0*/  FMUL.FTZ R14, R14, 1.4426950216293334961 ;  /* 0x3fb8aa3b0e0e7820 */ /* 0x000fe20000410000 */
[----:B------:R-:W0:Y:S01]  /*4900*/  MUFU.EX2 R12, R12 ;  /* 0x0000000c000c7308 */ /* 0x000e220000000800 */
[----:B------:R-:W-:Y:S01]  /*4910*/  FMUL.FTZ R18, R18, 1.4426950216293334961 ;  /* 0x3fb8aa3b12127820 */ /* 0x000fe20000410000 */
[C---:B-----5:R-:W-:Y:S01]  /*4920*/  FADD.FTZ R20, -R7.reuse, R20 ;  /* 0x0000001407147221 */ /* 0x060fe20000010100 */
[----:B--2---:R-:W-:-:S03]  /*4930*/  FADD.FTZ R22, -R7, R22 ;  /* 0x0000001607167221 */ /* 0x004fc60000010100 */
[----:B------:R-:W-:Y:S02]  /*4940*/  FMUL.FTZ R20, R20, 1.4426950216293334961 ;  /* 0x3fb8aa3b14147820 */ /* 0x000fe40000410000 */
[----:B------:R-:W1:Y:S01]  /*4950*/  MUFU.EX2 R14, R14 ;  /* 0x0000000e000e7308 */ /* 0x000e620000000800 */
[----:B------:R-:W-:Y:S01]  /*4960*/  FMUL.FTZ R22, R22, 1.4426950216293334961 ;  /* 0x3fb8aa3b16167820 */ /* 0x000fe20000410000 */
[C---:B----4-:R-:W-:Y:S01]  /*4970*/  FADD.FTZ R24, -R7.reuse, R24 ;  /* 0x0000001807187221 */ /* 0x050fe20000010100 */
[----:B------:R-:W-:-:S03]  /*4980*/  FADD.FTZ R26, -R7, R26 ;  /* 0x0000001a071a7221 */ /* 0x000fc60000010100 */
[----:B------:R-:W-:Y:S02]  /*4990*/  FMUL.FTZ R24, R24, 1.4426950216293334961 ;  /* 0x3fb8aa3b18187820 */ /* 0x000fe40000410000 */
[----:B------:R-:W2:Y:S01]  /*49a0*/  MUFU.EX2 R18, R18 ;  /* 0x0000001200127308 */ /* 0x000ea20000000800 */
[----:B0-----:R-:W-:Y:S01]  /*49b0*/  FADD.FTZ R8, R8, R12 ;  /* 0x0000000c08087221 */ /* 0x001fe20000010000 */
[----:B------:R-:W-:Y:S01]  /*49c0*/  FADD.FTZ R28, -R7, R28 ;  /* 0x0000001c071c7221 */ /* 0x000fe20000010100 */
[----:B------:R-:W-:Y:S01]  /*49d0*/  FMUL.FTZ R26, R26, 1.4426950216293334961 ;  /* 0x3fb8aa3b1a1a7820 */ /* 0x000fe20000410000 */
[----:B------:R-:W-:Y:S02]  /*49e0*/  STS [R9+-0x400], R12 ;  /* 0xfffc000c09007388 */ /* 0x000fe40000000800 */
[----:B------:R-:W-:Y:S02]  /*49f0*/  FMUL.FTZ R28, R28, 1.4426950216293334961 ;  /* 0x3fb8aa3b1c1c7820 */ /* 0x000fe40000410000 */
[----:B------:R-:W0:Y:S01]  /*4a00*/  MUFU.EX2 R20, R20 ;  /* 0x0000001400147308 */ /* 0x000e220000000800 */
[----:B-1----:R-:W-:Y:S01]  /*4a10*/  FADD.FTZ R8, R8, R14 ;  /* 0x0000000e08087221 */ /* 0x002fe20000010000 */
[----:B------:R-:W-:Y:S06]  /*4a20*/  STS [R9+-0x200], R14 ;  /* 0xfffe000e09007388 */ /* 0x000fec0000000800 */
        /* <DEDUP_REMOVED lines=16> */
[----:B0-----:R-:W-:-:S07]  /*4b30*/  VIADD R9, R9, 0x1000 ;  /* 0x0000100009097836 */ /* 0x001fce0000000000 */
.L_x_166:
[----:B------:R-:W-:Y:S05]  /*4b40*/  BSYNC.RECONVERGENT B1 ;  /* 0x0000000000017941 */ /* 0x000fea0003800200 */
.L_x_165:
[----:B------:R-:W-:-:S13]  /*4b50*/  ISETP.LT.OR P0, PT, R10, UR46, P0 ;  /* 0x0000002e0a007c0c */ /* 0x000fda0008701670 */
[----:B------:R-:W-:Y:S05]  /*4b60*/  @!P0 BRA `(.L_x_157) ;  /* 0x0000000400e48947 */ /* 0x000fea0003800000 */
[----:B------:R-:W0:Y:S04]  /*4b70*/  LDS R10, [R9+-0x400] ;  /* 0xfffc0000090a7984 */ /* 0x000e280000000800 */
[----:B------:R-:W1:Y:S04]  /*4b80*/  LDS R12, [R9+-0x200] ;  /* 0xfffe0000090c7984 */ /* 0x000e680000000800 */
[----:B------:R-:W3:Y:S04]  /*4b90*/  LDS R14, [R9] ;  /* 0x00000000090e7984 */ /* 0x000ee80000000800 */
[----:B------:R-:W5:Y:S01]  /*4ba0*/  LDS R18, [R9+0x200] ;  /* 0x0002000009127984 */ /* 0x000f620000000800 */
[C---:B0-----:R-:W-:Y:S01]  /*4bb0*/  FADD.FTZ R10, -R7.reuse, R10 ;  /* 0x0000000a070a7221 */ /* 0x041fe20000010100 */
[----:B-1----:R-:W-:-:S03]  /*4bc0*/  FADD.FTZ R12, -R7, R12 ;  /* 0x0000000c070c7221 */ /* 0x002fc60000010100 */
[----:B------:R-:W-:Y:S01]  /*4bd0*/  FMUL.FTZ R10, R10, 1.4426950216293334961 ;  /* 0x3fb8aa3b0a0a7820 */ /* 0x000fe20000410000 */
[----:B---3--:R-:W-:Y:S01]  /*4be0*/  FADD.FTZ R14, -R7, R14 ;  /* 0x0000000e070e7221 */ /* 0x008fe20000010100 */
[----:B------:R-:W-:-:S04]  /*4bf0*/  FMUL.FTZ R12, R12, 1.4426950216293334961 ;  /* 0x3fb8aa3b0c0c7820 */ /* 0x000fc80000410000 */
[----:B------:R-:W0:Y:S01]  /*4c00*/  MUFU.EX2 R10, R10 ;  /* 0x0000000a000a7308 */ /* 0x000e220000000800 */
[----:B-----5:R-:W-:Y:S01]  /*4c10*/  FADD.FTZ R18, -R7, R18 ;  /* 0x0000001207127221 */ /* 0x020fe20000010100 */
[----:B------:R-:W-:-:S03]  /*4c20*/  FMUL.FTZ R14, R14, 1.4426950216293334961 ;  /* 0x3fb8aa3b0e0e7820 */ /* 0x000fc60000410000 */
[----:B------:R-:W-:-:S03]  /*4c30*/  FMUL.FTZ R18, R18, 1.4426950216293334961 ;  /* 0x3fb8aa3b12127820 */ /* 0x000fc60000410000 */
[----:B------:R-:W1:Y:S08]  /*4c40*/  MUFU.EX2 R12, R12 ;  /* 0x0000000c000c7308 */ /* 0x000e700000000800 */
[----:B------:R-:W3:Y:S01]  /*4c50*/  MUFU.EX2 R14, R14 ;  /* 0x0000000e000e7308 */ /* 0x000ee20000000800 */
[----:B0-----:R0:W-:Y:S01]  /*4c60*/  STS [R9+-0x400], R10 ;  /* 0xfffc000a09007388 */ /* 0x0011e20000000800 */
[----:B------:R-:W-:-:S06]  /*4c70*/  FADD.FTZ R8, R8, R10 ;  /* 0x0000000a08087221 */ /* 0x000fcc0000010000 */
[----:B------:R-:W5:Y:S01]  /*4c80*/  MUFU.EX2 R18, R18 ;  /* 0x0000001200127308 */ /* 0x000f620000000800 */
[----:B-1----:R0:W-:Y:S01]  /*4c90*/  STS [R9+-0x200], R12 ;  /* 0xfffe000c09007388 */ /* 0x0021e20000000800 */
[----:B------:R-:W-:-:S03]  /*4ca0*/  FADD.FTZ R8, R8, R12 ;  /* 0x0000000c08087221 */ /* 0x000fc60000010000 */
[----:B---3--:R0:W-:Y:S01]  /*4cb0*/  STS [R9], R14 ;  /* 0x0000000e09007388 */ /* 0x0081e20000000800 */
[----:B------:R-:W-:-:S03]  /*4cc0*/  FADD.FTZ R8, R8, R14 ;  /* 0x0000000e08087221 */ /* 0x000fc60000010000 */
[----:B-----5:R0:W-:Y:S01]  /*4cd0*/  STS [R9+0x200], R18 ;  /* 0x0002001209007388 */ /* 0x0201e20000000800 */
[----:B------:R-:W-:Y:S01]  /*4ce0*/  FADD.FTZ R8, R8, R18 ;  /* 0x0000001208087221 */ /* 0x000fe20000010000 */
[----:B------:R-:W-:Y:S06]  /*4cf0*/  BRA `(.L_x_157) ;  /* 0x0000000400807947 */ /* 0x000fec0003800000 */
.L_x_158:
[----:B------:R-:W-:Y:S01]  /*4d00*/  HFMA2 R8, -RZ, RZ, 0, 7.62939453125e-06 ;  /* 0x00000080ff087431 */ /* 0x000fe200000001ff */
[----:B------:R-:W-:Y:S01]  /*4d10*/  LOP3.LUT R9, RZ, R17, RZ, 0x33, !PT ;  /* 0x00000011ff097212 */ /* 0x000fe200078e33ff */
[----:B------:R-:W-:Y:S03]  /*4d20*/  BSSY.RECONVERGENT B1, `(.L_x_167) ;  /* 0x0000024000017945 */ /* 0x000fe60003800200 */
[----:B------:R-:W-:-:S04]  /*4d30*/  VIADDMNMX R8, R5, R8, UR46, !PT ;  /* 0x0000002e05087e46 */ /* 0x000fc8000f800108 */
[----:B------:R-:W-:Y:S02]  /*4d40*/  IADD3 R12, PT, PT, R8, -UR16, R9 ;  /* 0x80000010080c7c10 */ /* 0x000fe4000fffe009 */
[----:B------:R-:W-:Y:S02]  /*4d50*/  MOV R9, R5 ;  /* 0x0000000500097202 */ /* 0x000fe40000000f00 */
[C---:B------:R-:W-:Y:S02]  /*4d60*/  LOP3.LUT R8, R12.reuse, 0x180, RZ, 0xc0, !PT ;  /* 0x000001800c087812 */ /* 0x040fe400078ec0ff */
[----:B------:R-:W-:Y:S02]  /*4d70*/  ISETP.GE.U32.AND P0, PT, R12, 0x180, PT ;  /* 0x000001800c00780c */ /* 0x000fe40003f06070 */
[----:B------:R-:W-:Y:S01]  /*4d80*/  ISETP.NE.AND P1, PT, R8, 0x180, PT ;  /* 0x000001800800780c */ /* 0x000fe20003f25270 */
[----:B------:R-:W-:-:S12]  /*4d90*/  IMAD.MOV.U32 R8, RZ, RZ, RZ ;  /* 0x000000ffff087224 */ /* 0x000fd800078e00ff */
[----:B------:R-:W-:Y:S05]  /*4da0*/  @!P1 BRA `(.L_x_168) ;  /* 0x00000000006c9947 */ /* 0x000fea0003800000 */
[----:B------:R-:W-:Y:S01]  /*4db0*/  VIADD R13, R13, 0x120 ;  /* 0x000001200d0d7836 */ /* 0x000fe20000000000 */
[----:B------:R-:W-:Y:S01]  /*4dc0*/  LEA.HI R8, R12, 0x1, RZ, 0x19 ;  /* 0x000000010c087811 */ /* 0x000fe200078fc8ff */
[--C-:B------:R-:W-:Y:S01]  /*4dd0*/  IMAD.MOV.U32 R9, RZ, RZ, R5.reuse ;  /* 0x000000ffff097224 */ /* 0x100fe200078e0005 */
[----:B------:R-:W-:Y:S02]  /*4de0*/  IADD3 R18, P1, P2, R10, UR41, R5 ;  /* 0x000000290a127c10 */ /* 0x000fe4000fa3e005 */
[----:B------:R-:W-:Y:S02]  /*4df0*/  LOP3.LUT R10, R8, 0x3, RZ, 0xc0, !PT ;  /* 0x00000003080a7812 */ /* 0x000fe400078ec0ff */
[----:B------:R-:W-:Y:S02]  /*4e00*/  LEA R12, R20, R13, 0x18 ;  /* 0x0000000d140c7211 */ /* 0x000fe400078ec0ff */
[----:B------:R-:W-:Y:S01]  /*4e10*/  IADD3.X R11, PT, PT, R16, R11, RZ, P1, P2 ;  /* 0x0000000b100b7210 */ /* 0x000fe20000fe44ff */
[----:B------:R-:W-:Y:S01]  /*4e20*/  IMAD.MOV R13, RZ, RZ, -R10 ;  /* 0x000000ffff0d7224 */ /* 0x000fe200078e0a0a */
[----:B------:R-:W-:-:S02]  /*4e30*/  MOV R8, RZ ;  /* 0x000000ff00087202 */ /* 0x000fc40000000f00 */
[----:B------:R-:W-:-:S07]  /*4e40*/  LEA R12, R17, R12, 0x2 ;  /* 0x0000000c110c7211 */ /* 0x000fce00078e10ff */
.L_x_169:
[----:B------:R-:W-:-:S06]  /*4e50*/  MOV R10, R18 ;  /* 0x00000012000a7202 */ /* 0x000fcc0000000f00 */
[----:B------:R1:W3:Y:S01]  /*4e60*/  LDG.E.U8 R10, desc[UR36][R10.64] ;  /* 0x000000240a0a7981 */ /* 0x0002e2000c1e1100 */
[----:B------:R-:W-:Y:S01]  /*4e70*/  IMAD.MOV.U32 R15, RZ, RZ, RZ ;  /* 0x000000ffff0f7224 */ /* 0x000fe200078e00ff */
[----:B------:R-:W-:Y:S01]  /*4e80*/  IADD3 R13, PT, PT, R13, 0x1, RZ ;  /* 0x000000010d0d7810 */ /* 0x000fe20007ffe0ff */
[----:B------:R-:W-:Y:S01]  /*4e90*/  VIADD R9, R9, 0x80 ;  /* 0x0000008009097836 */ /* 0x000fe20000000000 */
[----:B------:R-:W-:-:S04]  /*4ea0*/  IADD3 R18, P2, PT, R18, 0x80, RZ ;  /* 0x0000008012127810 */ /* 0x000fc80007f5e0ff */
[----:B-1----:R-:W-:Y:S02]  /*4eb0*/  IADD3.X R11, PT, PT, RZ, R11, RZ, P2, !PT ;  /* 0x0000000bff0b7210 */ /* 0x002fe400017fe4ff */
[----:B---3--:R-:W-:-:S13]  /*4ec0*/  ISETP.NE.AND P1, PT, R10, RZ, PT ;  /* 0x000000ff0a00720c */ /* 0x008fda0003f25270 */
[----:B------:R-:W0:Y:S02]  /*4ed0*/  @!P1 LDS R14, [R12] ;  /* 0x000000000c0e9984 */ /* 0x000e240000000800 */
[----:B0-----:R-:W-:-:S04]  /*4ee0*/  @!P1 FADD.FTZ R14, -R7, R14 ;  /* 0x0000000e070e9221 */ /* 0x001fc80000010100 */
[----:B------:R-:W-:-:S04]  /*4ef0*/  @!P1 FMUL.FTZ R14, R14, 1.4426950216293334961 ;  /* 0x3fb8aa3b0e0e9820 */ /* 0x000fc80000410000 */
[----:B------:R-:W0:Y:S01]  /*4f00*/  @!P1 MUFU.EX2 R15, R14 ;  /* 0x0000000e000f9308 */ /* 0x000e220000000800 */
[----:B------:R-:W-:Y:S01]  /*4f10*/  ISETP.NE.AND P1, PT, R13, RZ, PT ;  /* 0x000000ff0d00720c */ /* 0x000fe20003f25270 */
[----:B0-----:R0:W-:Y:S01]  /*4f20*/  STS [R12], R15 ;  /* 0x0000000f0c007388 */ /* 0x0011e20000000800 */
[----:B------:R-:W-:Y:S01]  /*4f30*/  FADD.FTZ R8, R15, R8 ;  /* 0x000000080f087221 */ /* 0x000fe20000010000 */
[----:B0-----:R-:W-:-:S10]  /*4f40*/  VIADD R12, R12, 0x200 ;  /* 0x000002000c0c7836 */ /* 0x001fd40000000000 */
[----:B------:R-:W-:Y:S05]  /*4f50*/  @P1 BRA `(.L_x_169) ;  /* 0xfffffffc00bc1947 */ /* 0x000fea000383ffff */
.L_x_168:
[----:B------:R-:W-:Y:S05]  /*4f60*/  BSYNC.RECONVERGENT B1 ;  /* 0x0000000000017941 */ /* 0x000fea0003800200 */
.L_x_167:
[----:B------:R-:W-:Y:S05]  /*4f70*/  @!P0 BRA `(.L_x_157) ;  /* 0x0000000000e08947 */ /* 0x000fea0003800000 */
[----:B------:R-:W1:Y:S01]  /*4f80*/  S2R R12, SR_CgaCtaId ;  /* 0x00000000000c7919 */ /* 0x000e620000008800 */
[----:B------:R-:W3:Y:S01]  /*4f90*/  LDCU.64 UR8, c[0x0][0x420] ;  /* 0x00008400ff0877ac */ /* 0x000ee20008000a00 */
[----:B------:R-:W-:Y:S01]  /*4fa0*/  MOV R10, 0x400 ;  /* 0x00000400000a7802 */ /* 0x000fe20000000f00 */
[----:B------:R-:W-:-:S04]  /*4fb0*/  USHF.L.U32 UR4, UR16, 0x2, URZ ;  /* 0x0000000210047899 */ /* 0x000fc800080006ff */
[----:B------:R-:W-:Y:S02]  /*4fc0*/  VIADD R11, R10, 0x120 ;  /* 0x000001200a0b7836 */ /* 0x000fe40000000000 */
[----:B------:R-:W-:Y:S02]  /*4fd0*/  LEA R10, R9, -UR4, 0x2 ;  /* 0x80000004090a7c11 */ /* 0x000fe4000f8e10ff */
[----:B---3--:R-:W-:-:S04]  /*4fe0*/  MOV R14, UR8 ;  /* 0x00000008000e7c02 */ /* 0x008fc80008000f00 */
[----:B------:R-:W-:-:S04]  /*4ff0*/  IADD3 R14, P0, P1, R14, UR41, R9 ;  /* 0x000000290e0e7c10 */ /* 0x000fc8000f91e009 */
[----:B------:R-:W-:Y:S02]  /*5000*/  IADD3 R14, P2, PT, R14, 0x100, RZ ;  /* 0x000001000e0e7810 */ /* 0x000fe40007f5e0ff */
[----:B-1----:R-:W-:Y:S02]  /*5010*/  LEA R13, R12, R11, 0x18 ;  /* 0x0000000b0c0d7211 */ /* 0x002fe400078ec0ff */
[----:B------:R-:W-:Y:S02]  /*5020*/  IADD3.X R11, PT, PT, R16, UR9, RZ, P0, P1 ;  /* 0x00000009100b7c10 */ /* 0x000fe400087e24ff */
[----:B------:R-:W-:Y:S02]  /*5030*/  IADD3 R12, PT, PT, R10, 0x400, R13 ;  /* 0x000004000a0c7810 */ /* 0x000fe40007ffe00d */
[----:B------:R-:W-:-:S07]  /*5040*/  IADD3.X R11, PT, PT, RZ, R11, RZ, P2, !PT ;  /* 0x0000000bff0b7210 */ /* 0x000fce00017fe4ff */
.L_x_170:
[----:B------:R-:W-:-:S05]  /*5050*/  IMAD.MOV.U32 R10, RZ, RZ, R14 ;  /* 0x000000ffff0a7224 */ /* 0x000fca00078e000e */
[----:B------:R-:W3:Y:S04]  /*5060*/  LDG.E.U8 R14, desc[UR36][R10.64+-0x100] ;  /* 0xffff00240a0e7981 */ /* 0x000ee8000c1e1100 */
[----:B------:R-:W5:Y:S04]  /*5070*/  LDG.E.U8 R13, desc[UR36][R10.64+-0x80] ;  /* 0xffff80240a0d7981 */ /* 0x000f68000c1e1100 */
[----:B------:R-:W2:Y:S04]  /*5080*/  LDG.E.U8 R15, desc[UR36][R10.64] ;  /* 0x000000240a0f7981 */ /* 0x000ea8000c1e1100 */
[----:B------:R-:W4:Y:S01]  /*5090*/  LDG.E.U8 R19, desc[UR36][R10.64+0x80] ;  /* 0x000080240a137981 */ /* 0x000f22000c1e1100 */
[----:B------:R-:W-:Y:S01]  /*50a0*/  IMAD.MOV.U32 R21, RZ, RZ, RZ ;  /* 0x000000ffff157224 */ /* 0x000fe200078e00ff */
[----:B------:R-:W-:-:S02]  /*50b0*/  IADD3 R9, PT, PT, R9, 0x200, RZ ;  /* 0x0000020009097810 */ /* 0x000fc40007ffe0ff */
[----:B---3--:R-:W-:Y:S02]  /*50c0*/  ISETP.NE.AND P0, PT, R14, RZ, PT ;  /* 0x000000ff0e00720c */ /* 0x008fe40003f05270 */
[----:B-----5:R-:W-:Y:S01]  /*50d0*/  ISETP.NE.AND P1, PT, R13, RZ, PT ;  /* 0x000000ff0d00720c */ /* 0x020fe20003f25270 */
[----:B------:R-:W-:Y:S01]  /*50e0*/  HFMA2 R13, -RZ, RZ, 0, 0 ;  /* 0x00000000ff0d7431 */ /* 0x000fe200000001ff */
[----:B--2---:R-:W-:Y:S01]  /*50f0*/  ISETP.NE.AND P2, PT, R15, RZ, PT ;  /* 0x000000ff0f00720c */ /* 0x004fe20003f45270 */
[----:B------:R-:W-:Y:S01]  /*5100*/  IMAD.MOV.U32 R15, RZ, RZ, RZ ;  /* 0x000000ffff0f7224 */ /* 0x000fe200078e00ff */
[----:B----4-:R-:W-:-:S07]  /*5110*/  ISETP.NE.AND P3, PT, R19, RZ, PT ;  /* 0x000000ff1300720c */ /* 0x010fce0003f65270 */
[----:B------:R-:W0:Y:S01]  /*5120*/  @!P0 LDS R14, [R12+-0x400] ;  /* 0xfffc00000c0e8984 */ /* 0x000e220000000800 */
[----:B------:R-:W-:-:S03]  /*5130*/  MOV R19, RZ ;  /* 0x000000ff00137202 */ /* 0x000fc60000000f00 */
[----:B------:R-:W1:Y:S04]  /*5140*/  @!P1 LDS R18, [R12+-0x200] ;  /* 0xfffe00000c129984 */ /* 0x000e680000000800 */
[----:B------:R-:W2:Y:S04]  /*5150*/  @!P2 LDS R20, [R12] ;  /* 0x000000000c14a984 */ /* 0x000ea80000000800 */
[----:B------:R-:W3:Y:S01]  /*5160*/  @!P3 LDS R22, [R12+0x200] ;  /* 0x000200000c16b984 */ /* 0x000ee20000000800 */
[----:B0-----:R-:W-:-:S04]  /*5170*/  @!P0 FADD.FTZ R14, -R7, R14 ;  /* 0x0000000e070e8221 */ /* 0x001fc80000010100 */
[----:B------:R-:W-:Y:S01]  /*5180*/  @!P0 FMUL.FTZ R14, R14, 1.4426950216293334961 ;  /* 0x3fb8aa3b0e0e8820 */ /* 0x000fe20000410000 */
[----:B-1----:R-:W-:-:S03]  /*5190*/  @!P1 FADD.FTZ R18, -R7, R18 ;  /* 0x0000001207129221 */ /* 0x002fc60000010100 */
[----:B------:R0:W1:Y:S01]  /*51a0*/  @!P0 MUFU.EX2 R13, R14 ;  /* 0x0000000e000d8308 */ /* 0x0000620000000800 */
[----:B------:R-:W-:Y:S01]  /*51b0*/  @!P1 FMUL.FTZ R18, R18, 1.4426950216293334961 ;  /* 0x3fb8aa3b12129820 */ /* 0x000fe20000410000 */
[----:B--2---:R-:W-:Y:S01]  /*51c0*/  @!P2 FADD.FTZ R20, -R7, R20 ;  /* 0x000000140714a221 */ /* 0x004fe20000010100 */
[----:B------:R-:W-:Y:S01]  /*51d0*/  ISETP.GE.AND P0, PT, R9, UR46, PT ;  /* 0x0000002e09007c0c */ /* 0x000fe2000bf06270 */
[----:B---3--:R-:W-:Y:S02]  /*51e0*/  @!P3 FADD.FTZ R22, -R7, R22 ;  /* 0x000000160716b221 */ /* 0x008fe40000010100 */
[----:B------:R-:W-:Y:S02]  /*51f0*/  @!P2 FMUL.FTZ R20, R20, 1.4426950216293334961 ;  /* 0x3fb8aa3b1414a820 */ /* 0x000fe40000410000 */
[----:B------:R-:W2:Y:S01]  /*5200*/  @!P1 MUFU.EX2 R15, R18 ;  /* 0x00000012000f9308 */ /* 0x000ea20000000800 */
[----:B------:R-:W-:Y:S01]  /*5210*/  @!P3 FMUL.FTZ R22, R22, 1.4426950216293334961 ;  /* 0x3fb8aa3b1616b820 */ /* 0x000fe20000410000 */
[----:B0-----:R-:W-:-:S05]  /*5220*/  IADD3 R14, P1, PT, R10, 0x200, RZ ;  /* 0x000002000a0e7810 */ /* 0x001fca0007f3e0ff */
[----:B------:R-:W-:Y:S01]  /*5230*/  IMAD.X R11, RZ, RZ, R11, P1 ;  /* 0x000000ffff0b7224 */ /* 0x000fe200008e060b */
[----:B------:R-:W0:Y:S01]  /*5240*/  @!P2 MUFU.EX2 R19, R20 ;  /* 0x000000140013a308 */ /* 0x000e220000000800 */
[----:B-1----:R-:W-:Y:S01]  /*5250*/  FADD.FTZ R8, R13, R8 ;  /* 0x000000080d087221 */ /* 0x002fe20000010000 */
[----:B------:R-:W-:Y:S06]  /*5260*/  STS [R12+-0x400], R13 ;  /* 0xfffc000d0c007388 */ /* 0x000fec0000000800 */
[----:B------:R-:W1:Y:S01]  /*5270*/  @!P3 MUFU.EX2 R21, R22 ;  /* 0x000000160015b308 */ /* 0x000e620000000800 */
[----:B--2---:R-:W-:Y:S01]  /*5280*/  FADD.FTZ R8, R8, R15 ;  /* 0x0000000f08087221 */ /* 0x004fe20000010000 */
[----:B------:R-:W-:Y:S03]  /*5290*/  STS [R12+-0x200], R15 ;  /* 0xfffe000f0c007388 */ /* 0x000fe60000000800 */
[----:B0-----:R-:W-:Y:S01]  /*52a0*/  FADD.FTZ R8, R8, R19 ;  /* 0x0000001308087221 */ /* 0x001fe20000010000 */
[----:B------:R-:W-:Y:S04]  /*52b0*/  STS [R12], R19 ;  /* 0x000000130c007388 */ /* 0x000fe80000000800 */
[----:B-1----:R0:W-:Y:S01]  /*52c0*/  STS [R12+0x200], R21 ;  /* 0x000200150c007388 */ /* 0x0021e20000000800 */
[----:B------:R-:W-:Y:S01]  /*52d0*/  FADD.FTZ R8, R8, R21 ;  /* 0x0000001508087221 */ /* 0x000fe20000010000 */
[----:B0-----:R-:W-:Y:S01]  /*52e0*/  IADD3 R12, PT, PT, R12, 0x800, RZ ;  /* 0x000008000c0c7810 */ /* 0x001fe20007ffe0ff */
[----:B------:R-:W-:Y:S06]  /*52f0*/  @!P0 BRA `(.L_x_170) ;  /* 0xfffffffc00548947 */ /* 0x000fec000383ffff */
.L_x_157:
[----:B------:R-:W-:Y:S05]  /*5300*/  BSYNC.RECONVERGENT B0 ;  /* 0x0000000000007941 */ /* 0x000fea0003800200 */
.L_x_156:
[----:B0-----:R-:W0:Y:S01]  /*5310*/  SHFL.BFLY PT, R7, R8, 0x10, 0x1f ;  /* 0x0e001f0008077f89 */ /* 0x001e2200000e0000 */
[C---:B------:R-:W-:Y:S01]  /*5320*/  ISETP.NE.AND P0, PT, R0.reuse, RZ, PT ;  /* 0x000000ff0000720c */ /* 0x040fe20003f05270 */
[----:B------:R-:W1:Y:S01]  /*5330*/  LDCU.U8 UR11, c[0x0][0x48c] ;  /* 0x00009180ff0b77ac */ /* 0x000e620008000000 */
[----:B------:R-:W-:Y:S01]  /*5340*/  ISETP.GT.U32.AND P1, PT, R0, 0x3, PT ;  /* 0x000000030000780c */ /* 0x000fe20003f24070 */
[----:B------:R-:W-:Y:S01]  /*5350*/  UMOV UR4, URZ ;  /* 0x000000ff00047c82 */ /* 0x000fe20008000000 */
[----:B------:R-:W-:Y:S01]  /*5360*/  UMOV UR5, URZ ;  /* 0x000000ff00057c82 */ /* 0x000fe20008000000 */
[----:B0-----:R-:W-:-:S05]  /*5370*/  FADD.FTZ R7, R7, R8 ;  /* 0x0000000807077221 */ /* 0x001fca0000010000 */
[----:B------:R-:W0:Y:S02]  /*5380*/  SHFL.BFLY PT, R10, R7, 0x8, 0x1f ;  /* 0x0d001f00070a7f89 */ /* 0x000e2400000e0000 */
[----:B0-----:R-:W-:-:S05]  /*5390*/  FADD.FTZ R10, R7, R10 ;  /* 0x0000000a070a7221 */ /* 0x001fca0000010000 */
[----:B------:R-:W0:Y:S02]  /*53a0*/  SHFL.BFLY PT, R9, R10, 0x4, 0x1f ;  /* 0x0c801f000a097f89 */ /* 0x000e2400000e0000 */
[----:B0-----:R-:W-:-:S05]  /*53b0*/  FADD.FTZ R9, R10, R9 ;  /* 0x000000090a097221 */ /* 0x001fca0000010000 */
[----:B------:R-:W0:Y:S02]  /*53c0*/  SHFL.BFLY PT, R12, R9, 0x2, 0x1f ;  /* 0x0c401f00090c7f89 */ /* 0x000e2400000e0000 */
[----:B0-----:R-:W-:Y:S02]  /*53d0*/  FADD.FTZ R12, R9, R12 ;  /* 0x0000000c090c7221 */ /* 0x001fe40000010000 */
[----:B------:R-:W0:Y:S03]  /*53e0*/  LDC R9, c[0x0][0x3f4] ;  /* 0x0000fd00ff097b82 */ /* 0x000e260000000800 */
[----:B------:R-:W3:Y:S01]  /*53f0*/  SHFL.BFLY PT, R11, R12, 0x1, 0x1f ;  /* 0x0c201f000c0b7f89 */ /* 0x000ee200000e0000 */
[----:B0-----:R-:W-:Y:S02]  /*5400*/  VIADD R9, R9, 0x4 ;  /* 0x0000000409097836 */ /* 0x001fe40000000000 */
[----:B---3--:R-:W-:-:S03]  /*5410*/  FADD.FTZ R0, R12, R11 ;  /* 0x0000000b0c007221 */ /* 0x008fc60000010000 */
[----:B------:R-:W-:Y:S02]  /*5420*/  SHF.R.S32.HI R10, RZ, 0x1f, R9 ;  /* 0x0000001fff0a7819 */ /* 0x000fe40000011409 */
[----:B------:R-:W-:Y:S02]  /*5430*/  @!P0 STS [R3+0x10], R0 ;  /* 0x0000100003008388 */ /* 0x000fe40000000800 */
[----:B------:R-:W-:Y:S01]  /*5440*/  LEA.HI R10, R10, R9, RZ, 0x2 ;  /* 0x000000090a0a7211 */ /* 0x000fe200078f10ff */
[----:B------:R-:W-:Y:S01]  /*5450*/  BAR.SYNC.DEFER_BLOCKING 0x0 ;  /* 0x0000000000007b1d */ /* 0x000fe20000010000 */
[----:B-1----:R-:W-:Y:S02]  /*5460*/  ISETP.NE.AND P0, PT, RZ, UR11, PT ;  /* 0x0000000bff007c0c */ /* 0x002fe4000bf05270 */
[----:B------:R-:W-:-:S04]  /*5470*/  SHF.L.U32 R10, R10, 0x2, RZ ;  /* 0x000000020a0a7819 */ /* 0x000fc800000006ff */
[----:B------:R-:W-:-:S04]  /*5480*/  LOP3.LUT R10, R10, 0xfffffff0, RZ, 0xc0, !PT ;  /* 0xfffffff00a0a7812 */ /* 0x000fc800078ec0ff */
[----:B------:R-:W-:Y:S01]  /*5490*/  R2UR UR10, R10 ;  /* 0x000000000a0a72ca */ /* 0x000fe200000e0000 */
[----:B------:R-:W0:Y:S01]  /*54a0*/  @!P1 LDS R0, [R4+0x10] ;  /* 0x0000100004009984 */ /* 0x000e220000000800 */
[----:B------:R-:W-:-:S03]  /*54b0*/  ISETP.GE.AND P1, PT, R5, UR46, PT ;  /* 0x0000002e05007c0c */ /* 0x000fc6000bf26270 */
[----:B0-----:R-:W0:Y:S02]  /*54c0*/  SHFL.BFLY PT, R7, R0, 0x2, 0x1f ;  /* 0x0c401f0000077f89 */ /* 0x001e2400000e0000 */
[----:B0-----:R-:W-:-:S05]  /*54d0*/  FADD.FTZ R7, R7, R0 ;  /* 0x0000000007077221 */ /* 0x001fca0000010000 */
[----:B------:R-:W0:Y:S02]  /*54e0*/  SHFL.BFLY PT, R8, R7, 0x1, 0x1f ;  /* 0x0c201f0007087f89 */ /* 0x000e2400000e0000 */
[----:B0-----:R-:W-:-:S06]  /*54f0*/  FADD.FTZ R8, R7, R8 ;  /* 0x0000000807087221 */ /* 0x001fcc0000010000 */
[----:B------:R-:W0:Y:S02]  /*5500*/  SHFL.IDX PT, R8, R8, RZ, 0x1f ;  /* 0x00001fff08087589 */ /* 0x000e2400000e0000 */
[----:B0-----:R-:W-:-:S04]  /*5510*/  FADD.FTZ R0, R8, 9.9999999747524270788e-07 ;  /* 0x358637bd08007421 */ /* 0x001fc80000010000 */
[----:B------:R0:W1:Y:S01]  /*5520*/  MUFU.RCP R13, R0 ;  /* 0x00000000000d7308 */ /* 0x0000620000001000 */
[----:B------:R-:W-:Y:S05]  /*5530*/  @!P0 BRA `(.L_x_171) ;  /* 0x0000000000248947 */ /* 0x000fea0003800000 */
[----:B------:R-:W3:Y:S01]  /*5540*/  S2UR UR5, SR_CTAID.Y ;  /* 0x00000000000579c3 */ /* 0x000ee20000002600 */
[----:B------:R-:W3:Y:S01]  /*5550*/  LDCU UR7, c[0x0][0x3f8] ;  /* 0x00007f00ff0777ac */ /* 0x000ee20008000800 */
[----:B------:R-:W5:Y:S01]  /*5560*/  LDCU UR4, c[0x0][0x488] ;  /* 0x00009100ff0477ac */ /* 0x000f620008000800 */
[----:B------:R-:W5:Y:S01]  /*5570*/  LDCU UR8, c[0x0][0x40c] ;  /* 0x00008180ff0877ac */ /* 0x000f620008000800 */
[----:B------:R-:W2:Y:S01]  /*5580*/  LDCU UR9, c[0x0][0x3f4] ;  /* 0x00007e80ff0977ac */ /* 0x000ea20008000800 */
[----:B---3--:R-:W-:-:S04]  /*5590*/  UIMAD UR5, UR5, UR7, UR47 ;  /* 0x00000007050572a4 */ /* 0x008fc8000f8e022f */
[----:B-----5:R-:W-:-:S04]  /*55a0*/  UIMAD UR4, UR5, UR4, UR8 ;  /* 0x00000004050472a4 */ /* 0x020fc8000f8e0208 */
[----:B--2---:R-:W-:-:S04]  /*55b0*/  UIMAD UR4, UR4, UR9, URZ ;  /* 0x00000009040472a4 */ /* 0x004fc8000f8e02ff */
[----:B------:R-:W-:-:S12]  /*55c0*/  USHF.R.S32.HI UR5, URZ, 0x1f, UR4 ;  /* 0x0000001fff057899 */ /* 0x000fd80008011404 */
.L_x_171:
[----:B------:R-:W-:Y:S04]  /*55d0*/  BSSY.RECONVERGENT B0, `(.L_x_172) ;  /* 0x0000063000007945 */ /* 0x000fe80003800200 */
[----:B------:R-:W-:Y:S05]  /*55e0*/  @P1 BRA `(.L_x_173) ;  /* 0x0000000400841947 */ /* 0x000fea0003800000 */
[----:B0-----:R-:W-:Y:S01]  /*55f0*/  IMAD.MOV.U32 R0, RZ, RZ, 0x80 ;  /* 0x00000080ff007424 */ /* 0x001fe200078e00ff */
        /* <DEDUP_REMOVED lines=9> */
[----:B------:R-:W3:Y:S01]  /*5690*/  LDCU.64 UR12, c[0x0][0x480] ;  /* 0x00009000ff0c77ac */ /* 0x000ee20008000a00 */
[----:B------:R-:W-:Y:S02]  /*56a0*/  LEA.HI R0, R0, 0x1, RZ, 0x19 ;  /* 0x0000000100007811 */ /* 0x000fe400078fc8ff */
[----:B------:R-:W-:Y:S01]  /*56b0*/  IADD3 R11, P2, PT, R5, UR4, RZ ;  /* 0x00000004050b7c10 */ /* 0x000fe2000ff5e0ff */
[----:B------:R-:W-:Y:S01]  /*56c0*/  UMOV UR7, 0x400 ;  /* 0x0000040000077882 */ /* 0x000fe20000000000 */
[C---:B------:R-:W-:Y:S01]  /*56d0*/  SHF.L.U32 R3, R0.reuse, 0x7, RZ ;  /* 0x0000000700037819 */ /* 0x040fe200000006ff */
[----:B------:R-:W-:Y:S01]  /*56e0*/  UIADD3 UR7, UPT, UPT, UR7, 0x120, URZ ;  /* 0x0000012007077890 */ /* 0x000fe2000fffe0ff */
[----:B------:R-:W-:Y:S01]  /*56f0*/  LOP3.LUT R0, R0, 0x3, RZ, 0xc0, !PT ;  /* 0x0000000300007812 */ /* 0x000fe200078ec0ff */
[----:B------:R-:W-:Y:S01]  /*5700*/  IMAD.X R8, RZ, RZ, UR5, P2 ;  /* 0x00000005ff087e24 */ /* 0x000fe200090e06ff */
[----:B------:R-:W-:-:S02]  /*5710*/  LOP3.LUT R4, R3, 0x180, RZ, 0xc0, !PT ;  /* 0x0000018003047812 */ /* 0x000fc400078ec0ff */
[----:B------:R-:W-:Y:S02]  /*5720*/  LEA R3, R17, UR10, 0x1 ;  /* 0x0000000a11037c11 */ /* 0x000fe4000f8e08ff */
[----:B------:R-:W-:Y:S01]  /*5730*/  IADD3 R5, PT, PT, R5, R4, RZ ;  /* 0x0000000405057210 */ /* 0x000fe20007ffe0ff */
[----:B------:R-:W-:Y:S01]  /*5740*/  IMAD.MOV R4, RZ, RZ, -R0 ;  /* 0x000000ffff047224 */ /* 0x000fe200078e0a00 */
[----:B---3--:R-:W-:-:S04]  /*5750*/  LEA R10, P2, R11, UR12, 0x2 ;  /* 0x0000000c0b0a7c11 */ /* 0x008fc8000f8410ff */
[----:B------:R-:W-:Y:S01]  /*5760*/  LEA.HI.X R11, R11, UR13, R8, 0x2, P2 ;  /* 0x0000000d0b0b7c11 */ /* 0x000fe200090f1408 */
[----:B0-----:R-:W-:-:S06]  /*5770*/  ULEA UR7, UR8, UR7, 0x18 ;  /* 0x0000000708077291 */ /* 0x001fcc000f8ec0ff */
[----:B------:R-:W-:Y:S02]  /*5780*/  IADD3 R3, PT, PT, R3, UR7, RZ ;  /* 0x0000000703037c10 */ /* 0x000fe4000fffe0ff */
[----:B------:R-:W-:-:S07]  /*5790*/  LEA R0, R17, UR7, 0x2 ;  /* 0x0000000711007c11 */ /* 0x000fce000f8e10ff */
.L_x_176:
[----:B------:R0:W1:Y:S01]  /*57a0*/  LDS R7, [R0] ;  /* 0x0000000000077984 */ /* 0x0000620000000800 */
[----:B------:R-:W-:Y:S01]  /*57b0*/  @P0 IMAD.MOV.U32 R8, RZ, RZ, R10 ;  /* 0x000000ffff080224 */ /* 0x000fe200078e000a */
[----:B------:R-:W-:Y:S01]  /*57c0*/  @P0 MOV R9, R11 ;  /* 0x0000000b00090202 */ /* 0x000fe20000000f00 */
[----:B------:R-:W-:Y:S01]  /*57d0*/  VIADD R4, R4, 0x1 ;  /* 0x0000000104047836 */ /* 0x000fe20000000000 */
[----:B------:R-:W-:-:S04]  /*57e0*/  IADD3 R10, P2, PT, R10, 0x200, RZ ;  /* 0x000002000a0a7810 */ /* 0x000fc80007f5e0ff */
[----:B------:R-:W-:Y:S01]  /*57f0*/  ISETP.NE.AND P3, PT, R4, RZ, PT ;  /* 0x000000ff0400720c */ /* 0x000fe20003f65270 */
[----:B------:R-:W-:Y:S01]  /*5800*/  IMAD.X R11, RZ, RZ, R11, P2 ;  /* 0x000000ffff0b7224 */ /* 0x000fe200010e060b */
[----:B0-----:R-:W-:Y:S01]  /*5810*/  IADD3 R0, PT, PT, R0, 0x200, RZ ;  /* 0x0000020000007810 */ /* 0x001fe20007ffe0ff */
[----:B-1----:R-:W-:-:S05]  /*5820*/  FMUL.FTZ R15, R7, R13 ;  /* 0x0000000d070f7220 */ /* 0x002fca0000410000 */
[----:B------:R-:W-:Y:S01]  /*5830*/  @P0 STG.E desc[UR36][R8.64], R15 ;  /* 0x0000000f08000986 */ /* 0x000fe2000c101924 */
[----:B------:R-:W-:-:S05]  /*5840*/  F2FP.F16.F32.PACK_AB R7, RZ, R15 ;  /* 0x0000000fff07723e */ /* 0x000fca00000000ff */
[----:B------:R0:W-:Y:S02]  /*5850*/  STS.U16 [R3], R7 ;  /* 0x0000000703007388 */ /* 0x0001e40000000400 */
[----:B0-----:R-:W-:Y:S01]  /*5860*/  IADD3 R3, PT, PT, R3, 0x100, RZ ;  /* 0x0000010003037810 */ /* 0x001fe20007ffe0ff */
[----:B------:R-:W-:Y:S06]  /*5870*/  @P3 BRA `(.L_x_176) ;  /* 0xfffffffc00c83947 */ /* 0x000fec000383ffff */
.L_x_175:
[----:B------:R-:W-:Y:S05]  /*5880*/  BSYNC.RECONVERGENT B1 ;  /* 0x0000000000017941 */ /* 0x000fea0003800200 */
.L_x_174:
[----:B------:R-:W-:Y:S05]  /*5890*/  @!P1 BRA `(.L_x_173) ;  /* 0x0000000000d89947 */ /* 0x000fea0003800000 */
[----:B------:R-:W0:Y:S01]  /*58a0*/  S2R R7, SR_CgaCtaId ;  /* 0x0000000000077919 */ /* 0x000e220000008800 */
[----:B------:R-:W3:Y:S01]  /*58b0*/  LDCU.64 UR8, c[0x0][0x480] ;  /* 0x00009000ff0877ac */ /* 0x000ee20008000a00 */
[----:B------:R-:W-:Y:S01]  /*58c0*/  MOV R4, 0x400 ;  /* 0x0000040000047802 */ /* 0x000fe20000000f00 */
[----:B------:R-:W-:Y:S01]  /*58d0*/  IMAD.U32 R3, RZ, RZ, UR16 ;  /* 0x00000010ff037e24 */ /* 0x000fe2000f8e00ff */
[C---:B------:R-:W-:Y:S01]  /*58e0*/  IADD3 R8, P2, PT, R5.reuse, UR4, RZ ;  /* 0x0000000405087c10 */ /* 0x040fe2000ff5e0ff */
[----:B------:R-:W-:Y:S01]  /*58f0*/  USHF.L.U32 UR7, UR16, 0x2, URZ ;  /* 0x0000000210077899 */ /* 0x000fe200080006ff */
[----:B------:R-:W-:Y:S01]  /*5900*/  IADD3 R4, PT, PT, R4, 0x120, RZ ;  /* 0x0000012004047810 */ /* 0x000fe20007ffe0ff */
[----:B------:R-:W-:Y:S01]  /*5910*/  UISETP.NE.AND UP0, UPT, UR11, URZ, UPT ;  /* 0x000000ff0b00728c */ /* 0x000fe2000bf05270 */
[----:B------:R-:W-:Y:S01]  /*5920*/  LEA R0, R5, UR10, 0x1 ;  /* 0x0000000a05007c11 */ /* 0x000fe2000f8e08ff */
[----:B------:R-:W-:Y:S01]  /*5930*/  IMAD.X R9, RZ, RZ, UR5, P2 ;  /* 0x00000005ff097e24 */ /* 0x000fe200090e06ff */
[----:B------:R-:W-:-:S03]  /*5940*/  ISETP.NE.AND P1, PT, RZ, UR11, PT ;  /* 0x0000000bff007c0c */ /* 0x000fc6000bf25270 */
[----:B------:R-:W-:Y:S01]  /*5950*/  IMAD R3, R3, -0x2, R0 ;  /* 0xfffffffe03037824 */ /* 0x000fe200078e0200 */
[----:B------:R-:W-:Y:S02]  /*5960*/  LEA R0, R5, -UR7, 0x2 ;  /* 0x8000000705007c11 */ /* 0x000fe4000f8e10ff */
[----:B------:R-:W-:Y:S02]  /*5970*/  PLOP3.LUT P0, PT, PT, PT, UP0, 0x80, 0x8 ;  /* 0x000000000008781c */ /* 0x000fe40003f0f008 */
[----:B0-----:R-:W-:Y:S02]  /*5980*/  LEA R4, R7, R4, 0x18 ;  /* 0x0000000407047211 */ /* 0x001fe400078ec0ff */
[----:B---3--:R-:W-:Y:S02]  /*5990*/  LEA R7, P3, R8, UR8, 0x2 ;  /* 0x0000000808077c11 */ /* 0x008fe4000f8610ff */
[----:B------:R-:W-:Y:S02]  /*59a0*/  IADD3 R0, PT, PT, R0, 0x400, R4 ;  /* 0x0000040000007810 */ /* 0x000fe40007ffe004 */
[----:B------:R-:W-:-:S02]  /*59b0*/  IADD3 R7, P2, PT, R7, 0x400, RZ ;  /* 0x0000040007077810 */ /* 0x000fc40007f5e0ff */
[----:B------:R-:W-:Y:S02]  /*59c0*/  LEA.HI.X R9, R8, UR9, R9, 0x2, P3 ;  /* 0x0000000908097c11 */ /* 0x000fe400098f1409 */
[----:B------:R-:W-:Y:S02]  /*59d0*/  IADD3 R3, PT, PT, R3, 0x200, R4 ;  /* 0x0000020003037810 */ /* 0x000fe40007ffe004 */
[----:B------:R-:W-:-:S07]  /*59e0*/  IADD3.X R10, PT, PT, RZ, R9, RZ, P2, !PT ;  /* 0x00000009ff0a7210 */ /* 0x000fce00017fe4ff */
.L_x_177:
[----:B------:R-:W1:Y:S01]  /*59f0*/  LDS R4, [R0+-0x400] ;  /* 0xfffc000000047984 */ /* 0x000e620000000800 */
[----:B------:R-:W-:-:S05]  /*5a00*/  VIADD R5, R5, 0x200 ;  /* 0x0000020005057836 */ /* 0x000fca0000000000 */
        /* <DEDUP_REMOVED lines=13> */
[----:B0-----:R-:W-:-:S04]  /*5ae0*/  MOV R9, R10 ;  /* 0x0000000a00097202 */ /* 0x001fc80000000f00 */
[----:B------:R-:W-:Y:S01]  /*5af0*/  IADD3.X R10, PT, PT, RZ, R9, RZ, P3, !PT ;  /* 0x00000009ff0a7210 */ /* 0x000fe20001ffe4ff */
[----:B------:R-:W-:Y:S01]  /*5b00*/  @P0 STG.E desc[UR36][R8.64+-0x400], R11 ;  /* 0xfffc000b08000986 */ /* 0x000fe2000c101924 */
[----:B------:R-:W-:-:S13]  /*5b10*/  PLOP3.LUT P0, PT, P1, PT, PT, 0x80, 0x8 ;  /* 0x000000000008781c */ /* 0x000fda0000f0f070 */
        /* <DEDUP_REMOVED lines=12> */
[----:B0-----:R-:W-:Y:S01]  /*5be0*/  VIADD R3, R3, 0x400 ;  /* 0x0000040003037836 */ /* 0x001fe20000000000 */
[----:B------:R-:W-:Y:S06]  /*5bf0*/  @!P2 BRA `(.L_x_177) ;  /* 0xfffffffc007ca947 */ /* 0x000fec000383ffff */
.L_x_173:
[----:B------:R-:W-:Y:S05]  /*5c00*/  BSYNC.RECONVERGENT B0 ;  /* 0x0000000000007941 */ /* 0x000fea0003800200 */
.L_x_172:
[----:B------:R-:W-:Y:S01]  /*5c10*/  UIADD3 UR11, UPT, UPT, UR46, -0x1, URZ ;  /* 0xffffffff2e0b7890 */ /* 0x000fe2000fffe0ff */
[----:B------:R-:W3:Y:S01]  /*5c20*/  S2UR UR7, SR_CgaCtaId ;  /* 0x00000000000779c3 */ /* 0x000ee20000008800 */
[----:B------:R-:W5:Y:S01]  /*5c30*/  LDCU UR5, c[0x0][0x40c] ;  /* 0x00008180ff0577ac */ /* 0x000f620008000800 */
[C---:B------:R-:W-:Y:S01]  /*5c40*/  SHF.L.U32 R10, R17.reuse, 0x3, RZ ;  /* 0x00000003110a7819 */ /* 0x040fe200000006ff */
[----:B------:R-:W-:Y:S01]  /*5c50*/  BSSY.RECONVERGENT B0, `(.L_x_178) ;  /* 0x000001d000007945 */ /* 0x000fe20003800200 */
[----:B------:R-:W-:Y:S01]  /*5c60*/  SHF.L.U32 R8, R17, 0x4, RZ ;  /* 0x0000000411087819 */ /* 0x000fe200000006ff */
[----:B------:R-:W-:Y:S01]  /*5c70*/  USHF.R.S32.HI UR4, URZ, 0x1f, UR11 ;  /* 0x0000001fff047899 */ /* 0x000fe2000801140b */
[----:B------:R-:W-:Y:S02]  /*5c80*/  CS2R R22, SRZ ;  /* 0x0000000000167805 */ /* 0x000fe4000001ff00 */
[----:B------:R-:W-:Y:S02]  /*5c90*/  CS2R R20, SRZ ;  /* 0x0000000000147805 */ /* 0x000fe4000001ff00 */
[----:B------:R-:W-:Y:S01]  /*5ca0*/  LOP3.LUT R10, R10, 0x38, RZ, 0xc0, !PT ;  /* 0x000000380a0a7812 */ /* 0x000fe200078ec0ff */
[----:B------:R-:W-:Y:S01]  /*5cb0*/  ULEA.HI UR4, UR4, UR11, URZ, 0x4 ;  /* 0x0000000b04047291 */ /* 0x000fe2000f8f20ff */
[----:B------:R-:W-:-:S03]  /*5cc0*/  LOP3.LUT R8, R8, 0x70, RZ, 0xc0, !PT ;  /* 0x0000007008087812 */ /* 0x000fc600078ec0ff */
[----:B------:R-:W-:-:S06]  /*5cd0*/  ULOP3.LUT UR4, UR4, 0xfffffff0, URZ, 0xc0, !UPT ;  /* 0xfffffff004047892 */ /* 0x000fcc000f8ec0ff */
[----:B------:R-:W-:Y:S01]  /*5ce0*/  MOV R27, UR4 ;  /* 0x00000004001b7c02 */ /* 0x000fe20008000f00 */
[----:B-----5:R-:W-:Y:S01]  /*5cf0*/  IMAD.U32 R42, RZ, RZ, UR5 ;  /* 0x00000005ff2a7e24 */ /* 0x020fe2000f8e00ff */
[----:B------:R-:W-:Y:S02]  /*5d00*/  UMOV UR4, 0x400 ;  /* 0x0000040000047882 */ /* 0x000fe40000000000 */
[----:B------:R-:W-:Y:S01]  /*5d10*/  IADD3 R27, PT, PT, -R27, UR11, RZ ;  /* 0x0000000b1b1b7c10 */ /* 0x000fe2000fffe1ff */
[----:B------:R-:W-:-:S03]  /*5d20*/  UIADD3 UR5, UPT, UPT, UR4, 0xa0, URZ ;  /* 0x000000a004057890 */ /* 0x000fc6000fffe0ff */
[----:B------:R-:W-:Y:S01]  /*5d30*/  ISETP.NE.AND P0, PT, R6, R27, PT ;  /* 0x0000001b0600720c */ /* 0x000fe20003f05270 */
[----:B---3--:R-:W-:-:S03]  /*5d40*/  ULEA UR5, UR7, UR5, 0x18 ;  /* 0x0000000507057291 */ /* 0x008fc6000f8ec0ff */
[----:B------:R-:W-:-:S13]  /*5d50*/  ISETP.NE.OR P0, PT, R42, RZ, P0 ;  /* 0x000000ff2a00720c */ /* 0x000fda0000705670 */
[----:B------:R-:W-:Y:S05]  /*5d60*/  @P0 BRA `(.L_x_179) ;  /* 0x00000000002c0947 */ /* 0x000fea0003800000 */
[----:B------:R-:W3:Y:S01]  /*5d70*/  LDCU.64 UR8, c[0x0][0x3b0] ;  /* 0x00007600ff0877ac */ /* 0x000ee20008000a00 */
[----:B------:R-:W-:Y:S01]  /*5d80*/  HFMA2 R23, -RZ, RZ, 0, 0 ;  /* 0x00000000ff177431 */ /* 0x000fe200000001ff */
[----:B---3--:R-:W-:-:S04]  /*5d90*/  UISETP.NE.U32.AND UP0, UPT, UR8, URZ, UPT ;  /* 0x000000ff0800728c */ /* 0x008fc8000bf05070 */
[----:B------:R-:W-:-:S09]  /*5da0*/  UISETP.NE.AND.EX UP0, UPT, UR9, URZ, UPT, UP0 ;  /* 0x000000ff0900728c */ /* 0x000fd2000bf05300 */
[----:B------:R-:W-:Y:S05]  /*5db0*/  BRA.U !UP0, `(.L_x_180) ;  /* 0x0000000108147547 */ /* 0x000fea000b800000 */
[----:B------:R-:W3:Y:S01]  /*5dc0*/  LDC.64 R20, c[0x0][0x3b0] ;  /* 0x0000ec00ff147b82 */ /* 0x000ee20000000a00 */
[----:B------:R-:W-:-:S05]  /*5dd0*/  IMAD.U32 R3, RZ, RZ, UR47 ;  /* 0x0000002fff037e24 */ /* 0x000fca000f8e00ff */
[----:B------:R-:W-:-:S05]  /*5de0*/  LEA R3, R3, R10, 0x6 ;  /* 0x0000000a03037211 */ /* 0x000fca00078e30ff */
[----:B---3--:R-:W-:-:S06]  /*5df0*/  IMAD.WIDE.U32 R20, R3, 0x2, R20 ;  /* 0x0000000203147825 */ /* 0x008fcc00078e0014 */
[----:B------:R-:W5:Y:S02]  /*5e00*/  LDG.E.128 R20, desc[UR36][R20.64] ;  /* 0x0000002414147981 */ /* 0x000f64000c1e1d00 */
.L_x_180:
[----:B-----5:R3:W-:Y:S02]  /*5e10*/  STS.128 [R8+UR5], R20 ;  /* 0x0000001408007988 */ /* 0x0207e40008000c05 */
.L_x_179:
[----:B------:R-:W-:Y:S05]  /*5e20*/  BSYNC.RECONVERGENT B0 ;  /* 0x0000000000007941 */ /* 0x000fea0003800200 */
.L_x_178:
[----:B------:R-:W5:Y:S01]  /*5e30*/  LDCU UR13, c[0x0][0x3f4] ;  /* 0x00007e80ff0d77ac */ /* 0x000f620008000800 */
[----:B------:R-:W1:Y:S01]  /*5e40*/  S2UR UR8, SR_CTAID.Y ;  /* 0x00000000000879c3 */ /* 0x000e620000002600 */
[----:B------:R-:W-:Y:S01]  /*5e50*/  VIADD R37, R6, UR16 ;  /* 0x0000001006257c36 */ /* 0x000fe20008000000 */
[----:B------:R-:W-:Y:S01]  /*5e60*/  BSSY.RECONVERGENT B0, `(.L_x_181) ;  /* 0x00000d2000007945 */ /* 0x000fe20003800200 */
[----:B------:R-:W1:Y:S01]  /*5e70*/  LDCU UR12, c[0x0][0x3f8] ;  /* 0x00007f00ff0c77ac */ /* 0x000e620008000800 */
[----:B------:R-:W-:Y:S01]  /*5e80*/  HFMA2 R7, -RZ, RZ, 0, 0 ;  /* 0x00000000ff077431 */ /* 0x000fe200000001ff */
[----:B0-----:R-:W-:Y:S01]  /*5e90*/  MOV R0, RZ ;  /* 0x000000ff00007202 */ /* 0x001fe20000000f00 */
[----:B------:R-:W-:Y:S01]  /*5ea0*/  HFMA2 R26, -RZ, RZ, 0, 0 ;  /* 0x00000000ff1a7431 */ /* 0x000fe200000001ff */
[----:B------:R-:W-:Y:S01]  /*5eb0*/  UIADD3 UR4, UPT, UPT, UR4, 0x120, URZ ;  /* 0x0000012004047890 */ /* 0x000fe2000fffe0ff */
[----:B----4-:R-:W0:Y:S01]  /*5ec0*/  LDC.64 R24, c[0x0][0x3c0] ;  /* 0x0000f000ff187b82 */ /* 0x010e220000000a00 */
[----:B------:R-:W4:Y:S01]  /*5ed0*/  LDCU UR17, c[0x0][0x40c] ;  /* 0x00008180ff1177ac */ /* 0x000f220008000800 */
[----:B------:R-:W-:Y:S01]  /*5ee0*/  IMAD.MOV.U32 R36, RZ, RZ, RZ ;  /* 0x000000ffff247224 */ /* 0x000fe200078e00ff */
[----:B------:R-:W-:-:S02]  /*5ef0*/  MOV R9, RZ ;  /* 0x000000ff00097202 */ /* 0x000fc40000000f00 */
[----:B------:R-:W-:Y:S01]  /*5f00*/  CS2R R4, SRZ ;  /* 0x0000000000047805 */ /* 0x000fe2000001ff00 */
[----:B------:R-:W-:Y:S01]  /*5f10*/  ULEA UR7, UR7, UR4, 0x18 ;  /* 0x0000000407077291 */ /* 0x000fe2000f8ec0ff */
[----:B------:R-:W0:Y:S01]  /*5f20*/  LDCU.64 UR18, c[0x0][0x3c8] ;  /* 0x00007900ff1277ac */ /* 0x000e220008000a00 */
[----:B-----5:R-:W-:Y:S01]  /*5f30*/  MOV R41, UR13 ;  /* 0x0000000d00297c02 */ /* 0x020fe20008000f00 */
[----:B------:R-:W-:-:S04]  /*5f40*/  UISETP.LT.AND UP0, UPT, UR11, UR13, UPT ;  /* 0x0000000d0b00728c */ /* 0x000fc8000bf01270 */
[----:B------:R-:W-:Y:S01]  /*5f50*/  IMAD R19, R41, UR6, R10 ;  /* 0x0000000629137c24 */ /* 0x000fe2000f8e020a */
[----:B------:R-:W-:Y:S02]  /*5f60*/  USEL UR9, UR11, UR13, UP0 ;  /* 0x0000000d0b097287 */ /* 0x000fe40008000000 */
[----:B-1----:R-:W-:Y:S02]  /*5f70*/  UIMAD UR8, UR8, UR12, UR47 ;  /* 0x0000000c080872a4 */ /* 0x002fe4000f8e022f */
[----:B------:R-:W-:Y:S01]  /*5f80*/  UIADD3 UR6, UPT, UPT, UR7, UR10, URZ ;  /* 0x0000000a07067290 */ /* 0x000fe2000fffe0ff */
[----:B------:R-:W-:Y:S01]  /*5f90*/  BAR.SYNC.DEFER_BLOCKING 0x0 ;  /* 0x0000000000007b1d */ /* 0x000fe20000010000 */
[----:B------:R-:W-:Y:S01]  /*5fa0*/  ISETP.GE.AND P0, PT, R37, UR9, PT ;  /* 0x0000000925007c0c */ /* 0x000fe2000bf06270 */
[----:B------:R-:W-:Y:S01]  /*5fb0*/  USHF.L.U32 UR8, UR8, 0x6, URZ ;  /* 0x0000000608087899 */ /* 0x000fe200080006ff */
[----:B0-----:R-:W-:Y:S02]  /*5fc0*/  IMAD.WIDE R18, R19, 0x2, R24 ;  /* 0x0000000213127825 */ /* 0x001fe400078e0218 */
[----:B------:R-:W-:-:S03]  /*5fd0*/  LEA R40, R6, UR6, 0x1 ;  /* 0x0000000606287c11 */ /* 0x000fc6000f8e08ff */
[----:B------:R-:W-:-:S04]  /*5fe0*/  IMAD R3, R41, UR8, R10 ;  /* 0x0000000829037c24 */ /* 0x000fc8000f8e020a */
[----:B------:R-:W-:-:S04]  /*5ff0*/  IMAD.WIDE R24, R3, 0x2, R24 ;  /* 0x0000000203187825 */ /* 0x000fc800078e0218 */
[----:B------:R-:W-:Y:S01]  /*6000*/  IMAD.MOV.U32 R3, RZ, RZ, RZ ;  /* 0x000000ffff037224 */ /* 0x000fe200078e00ff */
[----:B----4-:R-:W-:Y:S06]  /*6010*/  @P0 BRA `(.L_x_182) ;  /* 0x0000000800d80947 */ /* 0x010fec0003800000 */
        /* <DEDUP_REMOVED lines=9> */
[----:B------:R-:W-:Y:S01]  /*60b0*/  MOV R11, R37 ;  /* 0x00000025000b7202 */ /* 0x000fe20000000f00 */
[----:B------:R-:W-:Y:S01]  /*60c0*/  IMAD.MOV.U32 R7, RZ, RZ, RZ ;  /* 0x000000ffff077224 */ /* 0x000fe200078e00ff */
[----:B------:R-:W-:Y:S01]  /*60d0*/  MOV R9, RZ ;  /* 0x000000ff00097202 */ /* 0x000fe20000000f00 */
[----:B------:R-:W-:Y:S01]  /*60e0*/  IMAD R3, R3, 0x40, R10 ;  /* 0x0000004003037824 */ /* 0x000fe200078e020a */
[----:B------:R-:W-:-:S02]  /*60f0*/  MOV R36, RZ ;  /* 0x000000ff00247202 */ /* 0x000fc40000000f00 */
[----:B------:R-:W-:Y:S02]  /*6100*/  IADD3 R44, PT, PT, -R6, UR4, R5 ;  /* 0x00000004062c7c10 */ /* 0x000fe4000fffe105 */
[----:B------:R-:W-:Y:S02]  /*6110*/  CS2R R4, SRZ ;  /* 0x0000000000047805 */ /* 0x000fe4000001ff00 */
[----:B------:R-:W-:Y:S02]  /*6120*/  MOV R0, RZ ;  /* 0x000000ff00007202 */ /* 0x000fe40000000f00 */
[----:B------:R-:W-:Y:S01]  /*6130*/  LOP3.LUT P0, RZ, R44, 0x10, RZ, 0xc0, !PT ;  /* 0x000000102cff7812 */ /* 0x000fe2000780c0ff */
[----:B0-----:R-:W-:Y:S01]  /*6140*/  IMAD.WIDE R38, R3, 0x2, R38 ;  /* 0x0000000203267825 */ /* 0x001fe200078e0226 */
[----:B------:R-:W-:-:S11]  /*6150*/  MOV R3, RZ ;  /* 0x000000ff00037202 */ /* 0x000fd60000000f00 */
[----:B------:R-:W-:Y:S05]  /*6160*/  @P0 BRA `(.L_x_184) ;  /* 0x0000000000cc0947 */ /* 0x000fea0003800000 */
[----:B------:R-:W0:Y:S01]  /*6170*/  LDCU.64 UR14, c[0x0][0x3c8] ;  /* 0x00007900ff0e77ac */ /* 0x000e220008000a00 */
[----:B------:R-:W-:-:S04]  /*6180*/  IADD3 R0, P0, PT, R37, UR41, RZ ;  /* 0x0000002925007c10 */ /* 0x000fc8000ff1e0ff */
[----:B------:R-:W-:Y:S02]  /*6190*/  IADD3.X R3, PT, PT, RZ, R16, RZ, P0, !PT ;  /* 0x00000010ff037210 */ /* 0x000fe400007fe4ff */
[----:B0-----:R-:W-:-:S04]  /*61a0*/  LEA R4, P0, R0, UR14, 0x2 ;  /* 0x0000000e00047c11 */ /* 0x001fc8000f8010ff */
[----:B------:R-:W-:-:S05]  /*61b0*/  LEA.HI.X R5, R0, UR15, R3, 0x2, P0 ;  /* 0x0000000f00057c11 */ /* 0x000fca00080f1403 */
[----:B------:R-:W4:Y:S01]  /*61c0*/  LDG.E R4, desc[UR36][R4.64] ;  /* 0x0000002404047981 */ /* 0x000f22000c1e1900 */
[----:B------:R-:W-:Y:S01]  /*61d0*/  IMAD.SHL.U32 R3, R37, 0x40, RZ ;  /* 0x0000004025037824 */ /* 0x000fe200078e00ff */
[----:B------:R-:W-:Y:S01]  /*61e0*/  ISETP.NE.AND P0, PT, R42, RZ, PT ;  /* 0x000000ff2a00720c */ /* 0x000fe20003f05270 */
[----:B----4-:R-:W-:-:S05]  /*61f0*/  IMAD R0, R41, R4, RZ ;  /* 0x0000000429007224 */ /* 0x010fca00078e02ff */
[----:B------:R-:W-:Y:S02]  /*6200*/  LEA R13, R0, R3, 0x6 ;  /* 0x00000003000d7211 */ /* 0x000fe400078e30ff */
[----:B------:R-:W0:Y:S03]  /*6210*/  LDS.U16 R0, [R40] ;  /* 0x0000000028007984 */ /* 0x000e260000000400 */
[----:B------:R-:W-:-:S06]  /*6220*/  IMAD.WIDE R12, R13, 0x2, R18 ;  /* 0x000000020d0c7825 */ /* 0x000fcc00078e0212 */
[----:B------:R-:W5:Y:S01]  /*6230*/  LDG.E.128 R12, desc[UR36][R12.64] ;  /* 0x000000240c0c7981 */ /* 0x000f62000c1e1d00 */
[----:B0-----:R-:W-:Y:S01]  /*6240*/  HADD2.F32 R0, -RZ, R0.H0_H0 ;  /* 0x20000000ff007230 */ /* 0x001fe20000004100 */
[----:B------:R-:W-:Y:S06]  /*6250*/  @P0 BRA `(.L_x_185) ;  /* 0x00000000004c0947 */ /* 0x000fec0003800000 */
[----:B------:R-:W-:Y:S01]  /*6260*/  ISETP.NE.AND P1, PT, R2, RZ, PT ;  /* 0x000000ff0200720c */ /* 0x000fe20003f25270 */
[----:B--2---:R-:W0:-:S12]  /*6270*/  LDS.128 R32, [R8+UR5] ;  /* 0x0000000508207984 */ /* 0x004e180008000c00 */
        /* <DEDUP_REMOVED lines=17> */
.L_x_185:
[--C-:B0----5:R-:W-:Y:S02]  /*6390*/  HADD2.F32 R5, -RZ, R13.reuse.H0_H0 ;  /* 0x2000000dff057230 */ /* 0x121fe40000004100 */
[----:B------:R-:W-:Y:S02]  /*63a0*/  HADD2.F32 R7, -RZ, R13.H1_H1 ;  /* 0x3000000dff077230 */ /* 0x000fe40000004100 */
[--C-:B------:R-:W-:Y:S02]  /*63b0*/  HADD2.F32 R29, -RZ, R12.reuse.H0_H0 ;  /* 0x2000000cff1d7230 */ /* 0x100fe40000004100 */
[C---:B------:R-:W-:Y:S01]  /*63c0*/  FFMA.FTZ R5, R0.reuse, R5, RZ ;  /* 0x0000000500057223 */ /* 0x040fe200000100ff */
        /* <DEDUP_REMOVED lines=10> */
[----:B------:R-:W-:Y:S01]  /*6470*/  MOV R11, R43 ;  /* 0x0000002b000b7202 */ /* 0x000fe20000000f00 */
[C---:B------:R-:W-:Y:S01]  /*6480*/  FFMA.FTZ R7, R0.reuse, R13, RZ ;  /* 0x0000000d00077223 */ /* 0x040fe200000100ff */
[----:B------:R-:W-:-:S07]  /*6490*/  FFMA.FTZ R0, R0, R15, RZ ;  /* 0x0000000f00007223 */ /* 0x000fce00000100ff */
.L_x_184:
[----:B------:R-:W-:Y:S05]  /*64a0*/  BSYNC.RECONVERGENT B1 ;  /* 0x0000000000017941 */ /* 0x000fea0003800200 */
.L_x_183:
[----:B------:R-:W-:-:S13]  /*64b0*/  ISETP.GE.U32.AND P0, PT, R44, 0x10, PT ;  /* 0x000000102c00780c */ /* 0x000fda0003f06070 */
[----:B------:R-:W-:Y:S05]  /*64c0*/  @!P0 BRA `(.L_x_182) ;  /* 0x0000000400ac8947 */ /* 0x000fea0003800000 */
[----:B------:R-:W-:Y:S01]  /*64d0*/  LEA R12, R11, UR10, 0x1 ;  /* 0x0000000a0b0c7c11 */ /* 0x000fe2000f8e08ff */
[----:B------:R-:W-:Y:S01]  /*64e0*/  IMAD.U32 R13, RZ, RZ, UR16 ;  /* 0x00000010ff0d7e24 */ /* 0x000fe2000f8e00ff */
[----:B------:R-:W-:Y:S01]  /*64f0*/  ISETP.NE.AND P0, PT, R42, RZ, PT ;  /* 0x000000ff2a00720c */ /* 0x000fe20003f05270 */
[----:B------:R-:W-:Y:S01]  /*6500*/  IMAD.SHL.U32 R46, R41, 0x40, RZ ;  /* 0x00000040292e7824 */ /* 0x000fe200078e00ff */
[----:B------:R-:W-:Y:S01]  /*6510*/  SHF.L.U32 R43, R11, 0x6, RZ ;  /* 0x000000060b2b7819 */ /* 0x000fe200000006ff */
[----:B------:R-:W-:Y:S01]  /*6520*/  IMAD R12, R13, -0x2, R12 ;  /* 0xfffffffe0d0c7824 */ /* 0x000fe200078e020c */
[----:B------:R-:W-:-:S04]  /*6530*/  MOV R13, UR7 ;  /* 0x00000007000d7c02 */ /* 0x000fc80008000f00 */
[----:B------:R-:W-:-:S07]  /*6540*/  IADD3 R44, PT, PT, R12, 0x20, R13 ;  /* 0x000000200c2c7810 */ /* 0x000fce0007ffe00d */
.L_x_189:
[----:B------:R-:W-:Y:S02]  /*6550*/  IADD3 R12, P1, PT, R11, UR41, RZ ;  /* 0x000000290b0c7c10 */ /* 0x000fe4000ff3e0ff */
[----:B------:R-:W-:Y:S02]  /*6560*/  ISETP.NE.AND P4, PT, R2, RZ, PT ;  /* 0x000000ff0200720c */ /* 0x000fe40003f85270 */
[----:B------:R-:W-:Y:S02]  /*6570*/  IADD3.X R13, PT, PT, RZ, R16, RZ, P1, !PT ;  /* 0x00000010ff0d7210 */ /* 0x000fe40000ffe4ff */
[----:B------:R-:W-:-:S04]  /*6580*/  LEA R48, P1, R12, UR18, 0x2 ;  /* 0x000000120c307c11 */ /* 0x000fc8000f8210ff */
[----:B------:R-:W-:-:S05]  /*6590*/  LEA.HI.X R49, R12, UR19, R13, 0x2, P1 ;  /* 0x000000130c317c11 */ /* 0x000fca00088f140d */
[----:B------:R-:W4:Y:S02]  /*65a0*/  LDG.E R12, desc[UR36][R48.64] ;  /* 0x00000024300c7981 */ /* 0x000f24000c1e1900 */
[----:B----4-:R-:W-:-:S04]  /*65b0*/  IMAD R13, R12, R46, R43 ;  /* 0x0000002e0c0d7224 */ /* 0x010fc800078e022b */
[----:B------:R-:W-:-:S06]  /*65c0*/  IMAD.WIDE R12, R13, 0x2, R18 ;  /* 0x000000020d0c7825 */ /* 0x000fcc00078e0212 */
[----:B------:R-:W5:Y:S01]  /*65d0*/  LDG.E.128 R12, desc[UR36][R12.64] ;  /* 0x000000240c0c7981 */ /* 0x000f62000c1e1d00 */
[----:B------:R-:W-:Y:S04]  /*65e0*/  BSSY.RECONVERGENT B1, `(.L_x_186) ;  /* 0x0000014000017945 */ /* 0x000fe80003800200 */
[----:B------:R-:W-:Y:S05]  /*65f0*/  @P0 BRA `(.L_x_187) ;  /* 0x0000000000480947 */ /* 0x000fea0003800000 */
[----:B------:R-:W-:Y:S01]  /*6600*/  VOTEU.ANY UP0, P4 ;  /* 0x0000000000ff7886 */ /* 0x000fe20002000100 */
[----:B------:R-:W-:Y:S01]  /*6610*/  PLOP3.LUT P0, PT, PT, PT, UP0, 0x80, 0x8 ;  /* 0x000000000008781c */ /* 0x000fe20003f0f008 */
[----:B--2---:R-:W0:-:S12]  /*6620*/  LDS.128 R32, [R8+UR5] ;  /* 0x0000000508207984 */ /* 0x004e180008000c00 */
        /* <DEDUP_REMOVED lines=12> */
[----:B------:R-:W-:-:S02]  /*66f0*/  @P2 HMUL2 R14, R14, R30 ;  /* 0x0000001e0e0e2232 */ /* 0x000fc40000000000 */
[----:B------:R-:W-:-:S05]  /*6700*/  IMAD.WIDE.U32 R28, R43, 0x2, R24 ;  /* 0x000000022b1c7825 */ /* 0x000fca00078e0018 */
[----:B------:R0:W-:Y:S02]  /*6710*/  STG.E.128 desc[UR36][R28.64], R12 ;  /* 0x0000000c1c007986 */ /* 0x0001e4000c101d24 */
.L_x_187:
[----:B------:R-:W-:Y:S05]  /*6720*/  BSYNC.RECONVERGENT B1 ;  /* 0x0000000000017941 */ /* 0x000fea0003800200 */
.L_x_186:
[----:B------:R-:W0:Y:S04]  /*6730*/  LDG.E R48, desc[UR36][R48.64+0x40] ;  /* 0x0000402430307981 */ /* 0x000e28000c1e1900 */
[----:B------:R-:W1:Y:S01]  /*6740*/  LDS.U16 R32, [R44+-0x20] ;  /* 0xffffe0002c207984 */ /* 0x000e620000000400 */
[----:B0-----:R-:W-:-:S05]  /*6750*/  IMAD R28, R41, R48, RZ ;  /* 0x00000030291c7224 */ /* 0x001fca00078e02ff */
[----:B------:R-:W-:-:S05]  /*6760*/  LEA R28, R28, R43, 0x6 ;  /* 0x0000002b1c1c7211 */ /* 0x000fca00078e30ff */
[----:B------:R-:W-:-:S04]  /*6770*/  VIADD R29, R28, 0x400 ;  /* 0x000004001c1d7836 */ /* 0x000fc80000000000 */
[----:B------:R-:W-:-:S06]  /*6780*/  IMAD.WIDE R28, R29, 0x2, R18 ;  /* 0x000000021d1c7825 */ /* 0x000fcc00078e0212 */
[----:B------:R-:W5:Y:S01]  /*6790*/  LDG.E.128 R28, desc[UR36][R28.64] ;  /* 0x000000241c1c7981 */ /* 0x000f62000c1e1d00 */
[----:B------:R-:W-:Y:S01]  /*67a0*/  MOV R42, UR17 ;  /* 0x00000011002a7c02 */ /* 0x000fe20008000f00 */
[----:B-1----:R-:W-:Y:S02]  /*67b0*/  HADD2.F32 R33, -RZ, R32.H0_H0 ;  /* 0x20000020ff217230 */ /* 0x002fe40000004100 */
[--C-:B-----5:R-:W-:Y:S01]  /*67c0*/  HADD2.F32 R48, -RZ, R14.reuse.H0_H0 ;  /* 0x2000000eff307230 */ /* 0x120fe20000004100 */
[----:B------:R-:W-:Y:S01]  /*67d0*/  ISETP.NE.AND P0, PT, R42, RZ, PT ;  /* 0x000000ff2a00720c */ /* 0x000fe20003f05270 */
[----:B--2---:R-:W-:Y:S02]  /*67e0*/  HADD2.F32 R35, -RZ, R14.H1_H1 ;  /* 0x3000000eff237230 */ /* 0x004fe40000004100 */
[----:B------:R-:W-:Y:S02]  /*67f0*/  HADD2.F32 R32, -RZ, R12.H0_H0 ;  /* 0x2000000cff207230 */ /* 0x000fe40000004100 */
[----:B------:R-:W-:Y:S01]  /*6800*/  FFMA.FTZ R48, R33, R48, R9 ;  /* 0x0000003021307223 */ /* 0x000fe20000010009 */
[----:B------:R-:W-:-:S02]  /*6810*/  HADD2.F32 R34, -RZ, R13.H0_H0 ;  /* 0x2000000dff227230 */ /* 0x000fc40000004100 */
[C---:B------:R-:W-:Y:S01]  /*6820*/  FFMA.FTZ R36, R33.reuse, R35, R36 ;  /* 0x0000002321247223 */ /* 0x040fe20000010024 */
[----:B------:R-:W-:Y:S02]  /*6830*/  HADD2.F32 R14, -RZ, R15.H0_H0 ;  /* 0x2000000fff0e7230 */ /* 0x000fe40000004100 */
[C---:B------:R-:W-:Y:S01]  /*6840*/  FFMA.FTZ R45, R33.reuse, R32, R4 ;  /* 0x00000020212d7223 */ /* 0x040fe20000010004 */
[----:B------:R-:W-:Y:S02]  /*6850*/  HADD2.F32 R12, -RZ, R12.H1_H1 ;  /* 0x3000000cff0c7230 */ /* 0x000fe40000004100 */
[C---:B------:R-:W-:Y:S01]  /*6860*/  FFMA.FTZ R52, R33.reuse, R34, R5 ;  /* 0x0000002221347223 */ /* 0x040fe20000010005 */
[----:B------:R-:W-:Y:S02]  /*6870*/  HADD2.F32 R13, -RZ, R13.H1_H1 ;  /* 0x3000000dff0d7230 */ /* 0x000fe40000004100 */
[----:B------:R-:W-:Y:S01]  /*6880*/  FFMA.FTZ R54, R33, R14, R7 ;  /* 0x0000000e21367223 */ /* 0x000fe20000010007 */
[----:B------:R-:W-:-:S02]  /*6890*/  HADD2.F32 R15, -RZ, R15.H1_H1 ;  /* 0x3000000fff0f7230 */ /* 0x000fc40000004100 */
[C---:B------:R-:W-:Y:S01]  /*68a0*/  FFMA.FTZ R50, R33.reuse, R12, R3 ;  /* 0x0000000c21327223 */ /* 0x040fe20000010003 */
[C---:B------:R-:W-:Y:S02]  /*68b0*/  FFMA.FTZ R26, R33.reuse, R13, R26 ;  /* 0x0000000d211a7223 */ /* 0x040fe4000001001a */
        /* <DEDUP_REMOVED lines=21> */
.L_x_188:
[----:B------:R1:W2:Y:S01]  /*6a10*/  LDS.U16 R0, [R44] ;  /* 0x000000002c007984 */ /* 0x0002a20000000400 */
[----:B------:R-:W-:Y:S01]  /*6a20*/  VIADD R11, R11, 0x20 ;  /* 0x000000200b0b7836 */ /* 0x000fe20000000000 */
[----:B------:R-:W-:Y:S01]  /*6a30*/  IADD3 R43, PT, PT, R43, 0x800, RZ ;  /* 0x000008002b2b7810 */ /* 0x000fe20007ffe0ff */
[--C-:B------:R-:W-:Y:S02]  /*6a40*/  HADD2.F32 R3, -RZ, R28.reuse.H0_H0 ;  /* 0x2000001cff037230 */ /* 0x100fe40000004100 */
[----:B0-----:R-:W-:Y:S01]  /*6a50*/  HADD2.F32 R5, -RZ, R28.H1_H1 ;  /* 0x3000001cff057230 */ /* 0x001fe20000004100 */
[----:B------:R-:W-:Y:S01]  /*6a60*/  ISETP.GE.AND P1, PT, R11, UR9, PT ;  /* 0x000000090b007c0c */ /* 0x000fe2000bf26270 */
[--C-:B------:R-:W-:Y:S01]  /*6a70*/  HADD2.F32 R7, -RZ, R29.reuse.H0_H0 ;  /* 0x2000001dff077230 */ /* 0x100fe20000004100 */
[----:B-1----:R-:W-:Y:S01]  /*6a80*/  IADD3 R44, PT, PT, R44, 0x40, RZ ;  /* 0x000000402c2c7810 */ /* 0x002fe20007ffe0ff */
[----:B------:R-:W-:Y:S02]  /*6a90*/  HADD2.F32 R29, -RZ, R29.H1_H1 ;  /* 0x3000001dff1d7230 */ /* 0x000fe40000004100 */
[----:B------:R-:W-:-:S02]  /*6aa0*/  HADD2.F32 R9, -RZ, R30.H0_H0 ;  /* 0x2000001eff097230 */ /* 0x000fc40000004100 */
[----:B------:R-:W-:Y:S02]  /*6ab0*/  HADD2.F32 R13, -RZ, R30.H1_H1 ;  /* 0x3000001eff0d7230 */ /* 0x000fe40000004100 */
[--C-:B------:R-:W-:Y:S02]  /*6ac0*/  HADD2.F32 R15, -RZ, R31.reuse.H0_H0 ;  /* 0x2000001fff0f7230 */ /* 0x100fe40000004100 */
[----:B------:R-:W-:Y:S02]  /*6ad0*/  HADD2.F32 R31, -RZ, R31.H1_H1 ;  /* 0x3000001fff1f7230 */ /* 0x000fe40000004100 */
[----:B--2---:R-:W-:-:S05]  /*6ae0*/  HADD2.F32 R0, -RZ, R0.H0_H0 ;  /* 0x20000000ff007230 */ /* 0x004fca0000004100 */
        /* <DEDUP_REMOVED lines=9> */
.L_x_182:
[----:B------:R-:W-:Y:S05]  /*6b80*/  BSYNC.RECONVERGENT B0 ;  /* 0x0000000000007941 */ /* 0x000fea0003800200 */
.L_x_181:
[----:B------:R-:W-:Y:S01]  /*6b90*/  ISETP.GE.AND P0, PT, R37, UR11, PT ;  /* 0x0000000b25007c0c */ /* 0x000fe2000bf06270 */
[----:B------:R-:W0:Y:S01]  /*6ba0*/  LDCU UR14, c[0x0][0x40c] ;  /* 0x00008180ff0e77ac */ /* 0x000e220008000800 */
[----:B------:R-:W-:Y:S01]  /*6bb0*/  BSSY.RECONVERGENT B0, `(.L_x_190) ;  /* 0x0000108000007945 */ /* 0x000fe20003800200 */
[----:B------:R-:W1:Y:S10]  /*6bc0*/  LDCU.64 UR18, c[0x0][0x3c8] ;  /* 0x00007900ff1277ac */ /* 0x000e740008000a00 */
[----:B------:R-:W-:Y:S05]  /*6bd0*/  @P0 BRA `(.L_x_191) ;  /* 0x0000001000140947 */ /* 0x000fea0003800000 */
[----:B------:R-:W4:Y:S01]  /*6be0*/  LDCU UR4, c[0x0][0x3f8] ;  /* 0x00007f00ff0477ac */ /* 0x000f220008000800 */
[----:B------:R-:W5:Y:S01]  /*6bf0*/  LDC.64 R38, c[0x0][0x458] ;  /* 0x00011600ff267b82 */ /* 0x000f620000000a00 */
[----:B------:R-:W-:Y:S01]  /*6c00*/  VIADD R41, R37, 0x10 ;  /* 0x0000001025297836 */ /* 0x000fe20000000000 */
[----:B------:R-:W-:Y:S01]  /*6c10*/  BSSY.RECONVERGENT B1, `(.L_x_192) ;  /* 0x000005b000017945 */ /* 0x000fe20003800200 */
[----:B------:R-:W-:Y:S01]  /*6c20*/  ULOP3.LUT UR12, URZ, UR16, URZ, 0x33, !UPT ;  /* 0x00000010ff0c7292 */ /* 0x000fe2000f8e33ff */
[----:B------:R-:W-:Y:S02]  /*6c30*/  IMAD.MOV.U32 R12, RZ, RZ, R37 ;  /* 0x000000ffff0c7224 */ /* 0x000fe400078e0025 */
[----:B------:R-:W-:Y:S02]  /*6c40*/  VIMNMX R43, PT, PT, R41, UR11, !PT ;  /* 0x0000000b292b7c48 */ /* 0x000fe4000ffe0100 */
[----:B------:R-:W2:Y:S02]  /*6c50*/  LDC R14, c[0x0][0x3f4] ;  /* 0x0000fd00ff0e7b82 */ /* 0x000ea40000000800 */
[----:B------:R-:W-:-:S04]  /*6c60*/  IADD3 R43, PT, PT, -R6, UR12, R43 ;  /* 0x0000000c062b7c10 */ /* 0x000fc8000fffe12b */
[----:B------:R-:W-:Y:S01]  /*6c70*/  LOP3.LUT P0, RZ, R43, 0x10, RZ, 0xc0, !PT ;  /* 0x000000102bff7812 */ /* 0x000fe2000780c0ff */
[----:B----4-:R-:W-:-:S06]  /*6c80*/  UIMAD UR9, UR38, UR4, UR47 ;  /* 0x00000004260972a4 */ /* 0x010fcc000f8e022f */
[----:B------:R-:W-:-:S04]  /*6c90*/  MOV R11, UR9 ;  /* 0x00000009000b7c02 */ /* 0x000fc80008000f00 */
[----:B------:R-:W-:-:S05]  /*6ca0*/  LEA R11, R11, R10, 0x6 ;  /* 0x0000000a0b0b7211 */ /* 0x000fca00078e30ff */
[----:B-----5:R-:W-:-:S04]  /*6cb0*/  IMAD.WIDE R38, R11, 0x2, R38 ;  /* 0x000000020b267825 */ /* 0x020fc800078e0226 */
[----:B--2---:R-:W-:Y:S01]  /*6cc0*/  IMAD R11, R14, UR4, RZ ;  /* 0x000000040e0b7c24 */ /* 0x004fe2000f8e02ff */
[----:B------:R-:W-:Y:S06]  /*6cd0*/  @P0 BRA `(.L_x_193) ;  /* 0x0000000400380947 */ /* 0x000fec0003800000 */
[----:B------:R-:W-:Y:S02]  /*6ce0*/  ISETP.GE.AND P0, PT, R37, R14, PT ;  /* 0x0000000e2500720c */ /* 0x000fe40003f06270 */
[----:B------:R-:W-:-:S11]  /*6cf0*/  MOV R12, R41 ;  /* 0x00000029000c7202 */ /* 0x000fd60000000f00 */
[----:B------:R-:W-:Y:S05]  /*6d00*/  @!P0 BRA `(.L_x_193) ;  /* 0x00000004002c8947 */ /* 0x000fea0003800000 */
[----:B------:R-:W-:Y:S01]  /*6d10*/  IABS R15, R14 ;  /* 0x0000000e000f7213 */ /* 0x000fe20000000000 */
[----:B------:R-:W2:Y:S01]  /*6d20*/  LDCU.64 UR12, c[0x0][0x3c8] ;  /* 0x00007900ff0c77ac */ /* 0x000ea20008000a00 */
[----:B------:R-:W-:Y:S01]  /*6d30*/  IABS R30, R37 ;  /* 0x00000025001e7213 */ /* 0x000fe20000000000 */
[----:B------:R-:W4:Y:S01]  /*6d40*/  LDS.U16 R40, [R40] ;  /* 0x0000000028287984 */ /* 0x000f220000000400 */
[----:B------:R-:W0:Y:S01]  /*6d50*/  I2F.RP R28, R15 ;  /* 0x0000000f001c7306 */ /* 0x000e220000209400 */
[----:B------:R-:W-:Y:S02]  /*6d60*/  ISETP.GE.AND P1, PT, R37, RZ, PT ;  /* 0x000000ff2500720c */ /* 0x000fe40003f26270 */
[----:B------:R-:W-:-:S05]  /*6d70*/  ISETP.NE.AND P2, PT, R14, RZ, PT ;  /* 0x000000ff0e00720c */ /* 0x000fca0003f45270 */
[----:B0-----:R-:W0:Y:S02]  /*6d80*/  MUFU.RCP R28, R28 ;  /* 0x0000001c001c7308 */ /* 0x001e240000001000 */
[----:B0-----:R-:W-:-:S06]  /*6d90*/  IADD3 R29, PT, PT, R28, 0xffffffe, RZ ;  /* 0x0ffffffe1c1d7810 */ /* 0x001fcc0007ffe0ff */
[----:B------:R-:W0:Y:S02]  /*6da0*/  F2I.FTZ.U32.TRUNC.NTZ R13, R29 ;  /* 0x0000001d000d7305 */ /* 0x000e24000021f000 */
[----:B0-----:R-:W-:-:S04]  /*6db0*/  IMAD.MOV R12, RZ, RZ, -R13 ;  /* 0x000000ffff0c7224 */ /* 0x001fc800078e0a0d */
[----:B------:R-:W-:Y:S02]  /*6dc0*/  IMAD R31, R12, R15, RZ ;  /* 0x0000000f0c1f7224 */ /* 0x000fe400078e02ff */
[----:B------:R-:W-:-:S05]  /*6dd0*/  HFMA2 R12, -RZ, RZ, 0, 0 ;  /* 0x00000000ff0c7431 */ /* 0x000fca00000001ff */
[----:B------:R-:W-:Y:S01]  /*6de0*/  IMAD.HI.U32 R12, R13, R31, R12 ;  /* 0x0000001f0d0c7227 */ /* 0x000fe200078e000c */
[----:B------:R-:W-:-:S05]  /*6df0*/  MOV R13, R30 ;  /* 0x0000001e000d7202 */ /* 0x000fca0000000f00 */
[----:B------:R-:W-:-:S04]  /*6e00*/  IMAD.HI.U32 R12, R12, R13, RZ ;  /* 0x0000000d0c0c7227 */ /* 0x000fc800078e00ff */
[----:B------:R-:W-:-:S04]  /*6e10*/  IMAD.MOV R12, RZ, RZ, -R12 ;  /* 0x000000ffff0c7224 */ /* 0x000fc800078e0a0c */
[----:B------:R-:W-:-:S05]  /*6e20*/  IMAD R12, R15, R12, R13 ;  /* 0x0000000c0f0c7224 */ /* 0x000fca00078e020d */
[----:B------:R-:W-:-:S13]  /*6e30*/  ISETP.GT.U32.AND P0, PT, R15, R12, PT ;  /* 0x0000000c0f00720c */ /* 0x000fda0003f04070 */
[----:B------:R-:W-:-:S04]  /*6e40*/  @!P0 IADD3 R12, PT, PT, R12, -R15, RZ ;  /* 0x8000000f0c0c8210 */ /* 0x000fc80007ffe0ff */
[----:B------:R-:W-:-:S13]  /*6e50*/  ISETP.GT.U32.AND P0, PT, R15, R12, PT ;  /* 0x0000000c0f00720c */ /* 0x000fda0003f04070 */
[----:B------:R-:W-:-:S05]  /*6e60*/  @!P0 IADD3 R12, PT, PT, R12, -R15, RZ ;  /* 0x8000000f0c0c8210 */ /* 0x000fca0007ffe0ff */
[----:B------:R-:W-:Y:S01]  /*6e70*/  @!P1 IMAD.MOV R12, RZ, RZ, -R12 ;  /* 0x000000ffff0c9224 */ /* 0x000fe200078e0a0c */
[----:B------:R-:W-:-:S04]  /*6e80*/  @!P2 LOP3.LUT R12, RZ, R14, RZ, 0x33, !PT ;  /* 0x0000000eff0ca212 */ /* 0x000fc800078e33ff */
[----:B------:R-:W-:-:S04]  /*6e90*/  IADD3 R13, P0, PT, R12, UR41, RZ ;  /* 0x000000290c0d7c10 */ /* 0x000fc8000ff1e0ff */
[----:B------:R-:W-:Y:S02]  /*6ea0*/  IADD3.X R14, PT, PT, RZ, R16, RZ, P0, !PT ;  /* 0x00000010ff0e7210 */ /* 0x000fe400007fe4ff */
[----:B--2---:R-:W-:-:S04]  /*6eb0*/  LEA R28, P0, R13, UR12, 0x2 ;  /* 0x0000000c0d1c7c11 */ /* 0x004fc8000f8010ff */
[----:B------:R-:W-:-:S05]  /*6ec0*/  LEA.HI.X R29, R13, UR13, R14, 0x2, P0 ;  /* 0x0000000d0d1d7c11 */ /* 0x000fca00080f140e */
[----:B------:R-:W2:Y:S01]  /*6ed0*/  LDG.E R28, desc[UR36][R28.64] ;  /* 0x000000241c1c7981 */ /* 0x000ea2000c1e1900 */
[----:B------:R-:W-:Y:S01]  /*6ee0*/  ISETP.NE.AND P0, PT, R42, RZ, PT ;  /* 0x000000ff2a00720c */ /* 0x000fe20003f05270 */
[----:B--2---:R-:W-:-:S05]  /*6ef0*/  IMAD R13, R11, R28, R12 ;  /* 0x0000001c0b0d7224 */ /* 0x004fca00078e020c */
[----:B------:R-:W-:-:S05]  /*6f00*/  SHF.L.U32 R13, R13, 0x6, RZ ;  /* 0x000000060d0d7819 */ /* 0x000fca00000006ff */
[----:B------:R-:W-:-:S06]  /*6f10*/  IMAD.WIDE R12, R13, 0x2, R18 ;  /* 0x000000020d0c7825 */ /* 0x000fcc00078e0212 */
[----:B------:R-:W5:Y:S01]  /*6f20*/  LDG.E.128 R12, desc[UR36][R12.64] ;  /* 0x000000240c0c7981 */ /* 0x000f62000c1e1d00 */
[----:B------:R-:W-:Y:S01]  /*6f30*/  BSSY.RECONVERGENT B2, `(.L_x_194) ;  /* 0x0000017000027945 */ /* 0x000fe20003800200 */
[----:B----4-:R-:W-:-:S03]  /*6f40*/  HADD2.F32 R45, -RZ, R40.H0_H0 ;  /* 0x20000028ff2d7230 */ /* 0x010fc60000004100 */
[----:B------:R-:W-:Y:S05]  /*6f50*/  @P0 BRA `(.L_x_195) ;  /* 0x0000000000500947 */ /* 0x000fea0003800000 */
[----:B------:R-:W-:Y:S01]  /*6f60*/  ISETP.NE.AND P3, PT, R2, RZ, PT ;  /* 0x000000ff0200720c */ /* 0x000fe20003f65270 */
[----:B------:R-:W0:-:S12]  /*6f70*/  LDS.128 R32, [R8+UR5] ;  /* 0x0000000508207984 */ /* 0x000e180008000c00 */
[----:B------:R-:W-:Y:S01]  /*6f80*/  VOTEU.ANY UP0, P3 ;  /* 0x0000000000ff7886 */ /* 0x000fe20001800100 */
[----:B------:R-:W-:-:S13]  /*6f90*/  PLOP3.LUT P0, PT, PT, PT, UP0, 0x80, 0x8 ;  /* 0x000000000008781c */ /* 0x000fda0003f0f008 */
[----:B------:R-:W2:Y:S01]  /*6fa0*/  @P0 LDG.E.128 R28, desc[UR36][R38.64] ;  /* 0x00000024261c0981 */ /* 0x000ea2000c1e1d00 */
[----:B------:R-:W-:Y:S01]  /*6fb0*/  PLOP3.LUT P1, PT, PT, PT, UP0, 0x80, 0x8 ;  /* 0x000000000008781c */ /* 0x000fe20003f2f008 */
[----:B------:R-:W-:Y:S01]  /*6fc0*/  IMAD.SHL.U32 R37, R37, 0x40, RZ ;  /* 0x0000004025257824 */ /* 0x000fe200078e00ff */
        /* <DEDUP_REMOVED lines=13> */
.L_x_195:
[----:B-1----:R-:W-:Y:S05]  /*70a0*/  BSYNC.RECONVERGENT B2 ;  /* 0x0000000000027941 */ /* 0x002fea0003800200 */
.L_x_194:
[----:B0----5:R-:W-:Y:S02]  /*70b0*/  HADD2.F32 R28, -RZ, R12.H0_H0 ;  /* 0x2000000cff1c7230 */ /* 0x021fe40000004100 */
[--C-:B------:R-:W-:Y:S02]  /*70c0*/  HADD2.F32 R32, -RZ, R14.reuse.H0_H0 ;  /* 0x2000000eff207230 */ /* 0x100fe40000004100 */
[----:B------:R-:W-:Y:S02]  /*70d0*/  HADD2.F32 R29, -RZ, R14.H1_H1 ;  /* 0x3000000eff1d7230 */ /* 0x000fe40000004100 */
[C---:B------:R-:W-:Y:S01]  /*70e0*/  FFMA.FTZ R4, R45.reuse, R28, R4 ;  /* 0x0000001c2d047223 */ /* 0x040fe20000010004 */
[----:B------:R-:W-:Y:S02]  /*70f0*/  HADD2.F32 R12, -RZ, R12.H1_H1 ;  /* 0x3000000cff0c7230 */ /* 0x000fe40000004100 */
        /* <DEDUP_REMOVED lines=8> */
[C---:B------:R-:W-:Y:S01]  /*7180*/  FFMA.FTZ R7, R45.reuse, R14, R7 ;  /* 0x0000000e2d077223 */ /* 0x040fe20000010007 */
[----:B------:R-:W-:Y:S01]  /*7190*/  MOV R12, R41 ;  /* 0x00000029000c7202 */ /* 0x000fe20000000f00 */
[C---:B------:R-:W-:Y:S01]  /*71a0*/  FFMA.FTZ R26, R45.reuse, R13, R26 ;  /* 0x0000000d2d1a7223 */ /* 0x040fe2000001001a */
[----:B------:R-:W-:-:S07]  /*71b0*/  FFMA.FTZ R0, R45, R15, R0 ;  /* 0x0000000f2d007223 */ /* 0x000fce0000010000 */
.L_x_193:
[----:B01----:R-:W-:Y:S05]  /*71c0*/  BSYNC.RECONVERGENT B1 ;  /* 0x0000000000017941 */ /* 0x003fea0003800200 */
.L_x_192:
[----:B------:R-:W-:-:S13]  /*71d0*/  ISETP.GE.U32.AND P0, PT, R43, 0x10, PT ;  /* 0x000000102b00780c */ /* 0x000fda0003f06070 */
[----:B------:R-:W-:Y:S05]  /*71e0*/  @!P0 BRA `(.L_x_191) ;  /* 0x0000000800908947 */ /* 0x000fea0003800000 */
[C---:B------:R-:W-:Y:S01]  /*71f0*/  LEA R13, R12.reuse, UR10, 0x1 ;  /* 0x0000000a0c0d7c11 */ /* 0x040fe2000f8e08ff */
[----:B------:R-:W-:Y:S01]  /*7200*/  IMAD.U32 R40, RZ, RZ, UR7 ;  /* 0x00000007ff287e24 */ /* 0x000fe2000f8e00ff */
[----:B------:R-:W-:Y:S02]  /*7210*/  MOV R14, UR16 ;  /* 0x00000010000e7c02 */ /* 0x000fe40008000f00 */
[C---:B------:R-:W-:Y:S02]  /*7220*/  IADD3 R37, PT, PT, R12.reuse, 0x10, RZ ;  /* 0x000000100c257810 */ /* 0x040fe40007ffe0ff */
[----:B------:R-:W-:Y:S01]  /*7230*/  SHF.L.U32 R41, R12, 0x6, RZ ;  /* 0x000000060c297819 */ /* 0x000fe200000006ff */
[----:B------:R-:W-:-:S05]  /*7240*/  IMAD R13, R14, -0x2, R13 ;  /* 0xfffffffe0e0d7824 */ /* 0x000fca00078e020d */
[----:B------:R-:W-:-:S07]  /*7250*/  IADD3 R40, PT, PT, R13, 0x20, R40 ;  /* 0x000000200d287810 */ /* 0x000fce0007ffe028 */
.L_x_202:
[----:B------:R-:W0:Y:S01]  /*7260*/  LDC R42, c[0x0][0x3f4] ;  /* 0x0000fd00ff2a7b82 */ /* 0x000e220000000800 */
[----:B------:R-:W-:Y:S01]  /*7270*/  VIADD R15, R37, 0xfffffff0 ;  /* 0xfffffff0250f7836 */ /* 0x000fe20000000000 */
[----:B------:R-:W-:Y:S04]  /*7280*/  BSSY.RECONVERGENT B1, `(.L_x_196) ;  /* 0x0000049000017945 */ /* 0x000fe80003800200 */
        /* <DEDUP_REMOVED lines=9> */
[----:B------:R-:W0:Y:S02]  /*7320*/  F2I.FTZ.U32.TRUNC.NTZ R13, R28 ;  /* 0x0000001c000d7305 */ /* 0x000e24000021f000 */
[----:B0-----:R-:W-:-:S05]  /*7330*/  IADD3 R12, PT, PT, RZ, -R13, RZ ;  /* 0x8000000dff0c7210 */ /* 0x001fca0007ffe0ff */
[----:B------:R-:W-:Y:S02]  /*7340*/  IMAD R31, R12, R29, RZ ;  /* 0x0000001d0c1f7224 */ /* 0x000fe400078e02ff */
[----:B------:R-:W-:-:S04]  /*7350*/  IMAD.MOV.U32 R12, RZ, RZ, RZ ;  /* 0x000000ffff0c7224 */ /* 0x000fc800078e00ff */
[----:B------:R-:W-:Y:S01]  /*7360*/  IMAD.HI.U32 R12, R13, R31, R12 ;  /* 0x0000001f0d0c7227 */ /* 0x000fe200078e000c */
[----:B------:R-:W-:Y:S02]  /*7370*/  MOV R13, R30 ;  /* 0x0000001e000d7202 */ /* 0x000fe40000000f00 */
[----:B------:R-:W0:Y:S03]  /*7380*/  LDS.U16 R30, [R40+-0x20] ;  /* 0xffffe000281e7984 */ /* 0x000e260000000400 */
        /* <DEDUP_REMOVED lines=9> */
[----:B------:R-:W-:-:S05]  /*7420*/  IADD3 R13, P0, PT, R12, UR41, RZ ;  /* 0x000000290c0d7c10 */ /* 0x000fca000ff1e0ff */
        /* <DEDUP_REMOVED lines=30> */
.L_x_198:
        /* <DEDUP_REMOVED lines=16> */
.L_x_197:
[----:B------:R-:W-:Y:S05]  /*7710*/  BSYNC.RECONVERGENT B1 ;  /* 0x0000000000017941 */ /* 0x000fea0003800200 */
.L_x_196:
        /* <DEDUP_REMOVED lines=11> */
[----:B0-----:R-:W-:-:S04]  /*77d0*/  IMAD.MOV R12, RZ, RZ, -R13 ;  /* 0x000000ffff0c7224 */ /* 0x001fc800078e0a0d */
[----:B------:R-:W-:Y:S01]  /*77e0*/  IMAD R29, R12, R15, RZ ;  /* 0x0000000f0c1d7224 */ /* 0x000fe200078e02ff */
[----:B------:R-:W-:-:S05]  /*77f0*/  MOV R12, RZ ;  /* 0x000000ff000c7202 */ /* 0x000fca0000000f00 */
[----:B------:R-:W-:Y:S01]  /*7800*/  IMAD.HI.U32 R12, R13, R29, R12 ;  /* 0x0000001d0d0c7227 */ /* 0x000fe200078e000c */
[----:B------:R-:W-:Y:S02]  /*7810*/  MOV R13, R30 ;  /* 0x0000001e000d7202 */ /* 0x000fe40000000f00 */
[----:B------:R-:W0:Y:S03]  /*7820*/  LDS.U16 R30, [R40] ;  /* 0x00000000281e7984 */ /* 0x000e260000000400 */
        /* <DEDUP_REMOVED lines=34> */
[----:B------:R-:W-:Y:S02]  /*7a50*/  VIADD R33, R41, 0x400 ;  /* 0x0000040029217836 */ /* 0x000fe40000000000 */
[----:B--2---:R-:W-:Y:S02]  /*7a60*/  @P1 HFMA2 R13, R13, R29, -RZ ;  /* 0x0000001d0d0d1231 */ /* 0x004fe400001000ff */
[----:B------:R-:W-:Y:S02]  /*7a70*/  @P0 HMUL2 R12, R12, R28 ;  /* 0x0000001c0c0c0232 */ /* 0x000fe40000000000 */
[----:B------:R-:W-:-:S02]  /*7a80*/  @P3 HFMA2 R15, R15, R31, -RZ ;  /* 0x0000001f0f0f3231 */ /* 0x000fc400001000ff */
[----:B------:R-:W-:Y:S02]  /*7a90*/  @P2 HMUL2 R14, R14, R30 ;  /* 0x0000001e0e0e2232 */ /* 0x000fe40000000000 */
[----:B------:R-:W-:-:S05]  /*7aa0*/  IMAD.WIDE.U32 R28, R33, 0x2, R24 ;  /* 0x00000002211c7825 */ /* 0x000fca00078e0018 */
[----:B------:R0:W-:Y:S02]  /*7ab0*/  STG.E.128 desc[UR36][R28.64], R12 ;  /* 0x0000000c1c007986 */ /* 0x0001e4000c101d24 */
.L_x_201:
        /* <DEDUP_REMOVED lines=16> */
.L_x_200:
[----:B------:R-:W-:Y:S05]  /*7bc0*/  BSYNC.RECONVERGENT B1 ;  /* 0x0000000000017941 */ /* 0x000fea0003800200 */
.L_x_199:
[----:B------:R-:W-:Y:S01]  /*7bd0*/  IADD3 R12, PT, PT, R37, 0x10, RZ ;  /* 0x00000010250c7810 */ /* 0x000fe20007ffe0ff */
[----:B------:R-:W-:Y:S01]  /*7be0*/  VIADD R41, R41, 0x800 ;  /* 0x0000080029297836 */ /* 0x000fe20000000000 */
[----:B------:R-:W-:Y:S02]  /*7bf0*/  IADD3 R37, PT, PT, R37, 0x20, RZ ;  /* 0x0000002025257810 */ /* 0x000fe40007ffe0ff */
[----:B------:R-:W-:Y:S02]  /*7c00*/  ISETP.GE.AND P0, PT, R12, UR11, PT ;  /* 0x0000000b0c007c0c */ /* 0x000fe4000bf06270 */
[----:B------:R-:W-:-:S11]  /*7c10*/  IADD3 R40, PT, PT, R40, 0x40, RZ ;  /* 0x0000004028287810 */ /* 0x000fd60007ffe0ff */
[----:B------:R-:W-:Y:S05]  /*7c20*/  @!P0 BRA `(.L_x_202) ;  /* 0xfffffff4008c8947 */ /* 0x000fea000383ffff */
.L_x_191:
[----:B01----:R-:W-:Y:S05]  /*7c30*/  BSYNC.RECONVERGENT B0 ;  /* 0x0000000000007941 */ /* 0x003fea0003800200 */
.L_x_190:
[----:B------:R-:W-:Y:S01]  /*7c40*/  ISETP.NE.AND P0, PT, R6, R27, PT ;  /* 0x0000001b0600720c */ /* 0x000fe20003f05270 */
[----:B------:R-:W-:-:S12]  /*7c50*/  BSSY.RECONVERGENT B0, `(.L_x_203) ;  /* 0x0000036000007945 */ /* 0x000fd80003800200 */
[----:B------:R-:W-:Y:S05]  /*7c60*/  @P0 BRA `(.L_x_204) ;  /* 0x0000000000d00947 */ /* 0x000fea0003800000 */
[----:B------:R-:W-:-:S06]  /*7c70*/  USHF.L.U32 UR4, UR11, 0x6, URZ ;  /* 0x000000060b047899 */ /* 0x000fcc00080006ff */
[----:B------:R-:W-:-:S05]  /*7c80*/  MOV R13, UR4 ;  /* 0x00000004000d7c02 */ /* 0x000fca0008000f00 */
[----:B------:R-:W-:-:S06]  /*7c90*/  IMAD.WIDE R12, R13, 0x2, R24 ;  /* 0x000000020d0c7825 */ /* 0x000fcc00078e0218 */
[----:B------:R-:W5:Y:S01]  /*7ca0*/  LDG.E.128 R12, desc[UR36][R12.64] ;  /* 0x000000240c0c7981 */ /* 0x000f62000c1e1d00 */
[----:B------:R-:W-:-:S04]  /*7cb0*/  UIADD3 UR4, UPT, UPT, UR46, -UR16, URZ ;  /* 0x800000102e047290 */ /* 0x000fc8000fffe0ff */
[----:B------:R-:W-:-:S09]  /*7cc0*/  ULEA UR4, UR4, UR6, 0x1 ;  /* 0x0000000604047291 */ /* 0x000fd2000f8e08ff */
[----:B------:R-:W0:Y:S02]  /*7cd0*/  LDS.U16 R2, [UR4+-0x2] ;  /* 0xfffffe04ff027984 */ /* 0x000e240008000400 */
[----:B------:R-:W1:Y:S02]  /*7ce0*/  LDCU UR4, c[0x0][0x40c] ;  /* 0x00008180ff0477ac */ /* 0x000e640008000800 */
[----:B-1----:R-:W-:Y:S01]  /*7cf0*/  UISETP.NE.AND UP0, UPT, UR4, URZ, UPT ;  /* 0x000000ff0400728c */ /* 0x002fe2000bf05270 */
[----:B0-----:R-:W-:-:S08]  /*7d00*/  HADD2.F32 R11, -RZ, R2.H0_H0 ;  /* 0x20000002ff0b7230 */ /* 0x001fd00000004100 */
[----:B------:R-:W-:Y:S05]  /*7d10*/  BRA.U UP0, `(.L_x_205) ;  /* 0x0000000100647547 */ /* 0x000fea000b800000 */
[----:B------:R-:W0:Y:S02]  /*7d20*/  LDCU.64 UR4, c[0x0][0x460] ;  /* 0x00008c00ff0477ac */ /* 0x000e240008000a00 */
[----:B0-----:R-:W-:-:S04]  /*7d30*/  UISETP.NE.U32.AND UP0, UPT, UR4, URZ, UPT ;  /* 0x000000ff0400728c */ /* 0x001fc8000bf05070 */
[----:B------:R-:W-:-:S06]  /*7d40*/  UISETP.NE.AND.EX UP0, UPT, UR5, URZ, UPT, UP0 ;  /* 0x000000ff0500728c */ /* 0x000fcc000bf05300 */
[----:B------:R-:W-:-:S05]  /*7d50*/  PLOP3.LUT P0, PT, PT, PT, UP0, 0x80, 0x8 ;  /* 0x000000000008781c */ /* 0x000fca0003f0f008 */
[----:B------:R-:W0:Y:S01]  /*7d60*/  @UP0 LDCU UR4, c[0x0][0x3f8] ;  /* 0x00007f00ff0407ac */ /* 0x000e220008000800 */
[----:B------:R-:W1:Y:S01]  /*7d70*/  @UP0 LDCU.64 UR12, c[0x0][0x458] ;  /* 0x00008b00ff0c07ac */ /* 0x000e620008000a00 */
[----:B0-----:R-:W-:Y:S01]  /*7d80*/  @UP0 UIMAD UR4, UR38, UR4, UR47 ;  /* 0x00000004260402a4 */ /* 0x001fe2000f8e022f */
[----:B-1----:R-:W-:-:S05]  /*7d90*/  MOV R18, UR12 ;  /* 0x0000000c00127c02 */ /* 0x002fca0008000f00 */
[----:B------:R-:W-:Y:S01]  /*7da0*/  IMAD.U32 R27, RZ, RZ, UR4 ;  /* 0x00000004ff1b7e24 */ /* 0x000fe2000f8e00ff */
[----:B------:R-:W-:-:S03]  /*7db0*/  MOV R19, UR13 ;  /* 0x0000000d00137c02 */ /* 0x000fc60008000f00 */
[----:B------:R-:W-:-:S04]  /*7dc0*/  @P0 IMAD R27, R27, 0x40, R10 ;  /* 0x000000401b1b0824 */ /* 0x000fc800078e020a */
[----:B------:R-:W-:-:S05]  /*7dd0*/  @P0 IMAD.WIDE R18, R27, 0x2, R18 ;  /* 0x000000021b120825 */ /* 0x000fca00078e0212 */
[----:B------:R-:W4:Y:S01]  /*7de0*/  @P0 LDG.E.128 R28, desc[UR36][R18.64] ;  /* 0x00000024121c0981 */ /* 0x000f22000c1e1d00 */
[----:B------:R-:W-:Y:S01]  /*7df0*/  USHF.L.U32 UR4, UR40, 0x6, URZ ;  /* 0x0000000628047899 */ /* 0x000fe200080006ff */
[----:B-----5:R-:W-:Y:S02]  /*7e00*/  HFMA2 R12, R12, 1, 1, R20 ;  /* 0x3c003c000c0c7831 */ /* 0x020fe40000000014 */
[----:B------:R-:W-:Y:S02]  /*7e10*/  HADD2 R13, R13, R21 ;  /* 0x000000150d0d7230 */ /* 0x000fe40000000000 */
[----:B------:R-:W-:Y:S02]  /*7e20*/  HFMA2 R14, R14, 1, 1, R22 ;  /* 0x3c003c000e0e7831 */ /* 0x000fe40000000016 */
[----:B------:R-:W-:Y:S01]  /*7e30*/  HADD2 R15, R15, R23 ;  /* 0x000000170f0f7230 */ /* 0x000fe20000000000 */
[----:B------:R-:W-:-:S05]  /*7e40*/  MOV R27, UR4 ;  /* 0x00000004001b7c02 */ /* 0x000fca0008000f00 */
[----:B------:R-:W-:-:S04]  /*7e50*/  IMAD.WIDE R24, R27, 0x2, R24 ;  /* 0x000000021b187825 */ /* 0x000fc800078e0218 */
[----:B----4-:R-:W-:Y:S02]  /*7e60*/  @P0 HFMA2 R13, R13, R29, -RZ ;  /* 0x0000001d0d0d0231 */ /* 0x010fe400001000ff */
[----:B------:R-:W-:Y:S02]  /*7e70*/  @P0 HMUL2 R12, R12, R28 ;  /* 0x0000001c0c0c0232 */ /* 0x000fe40000000000 */
[----:B------:R-:W-:Y:S02]  /*7e80*/  @P0 HFMA2 R15, R15, R31, -RZ ;  /* 0x0000001f0f0f0231 */ /* 0x000fe400001000ff */
[----:B------:R-:W-:-:S05]  /*7e90*/  @P0 HMUL2 R14, R14, R30 ;  /* 0x0000001e0e0e0232 */ /* 0x000fca0000000000 */
[----:B------:R0:W-:Y:S02]  /*7ea0*/  STG.E.128 desc[UR36][R24.64], R12 ;  /* 0x0000000c18007986 */ /* 0x0001e4000c101d24 */
.L_x_205:
[--C-:B-----5:R-:W-:Y:S02]  /*7eb0*/  HADD2.F32 R16, -RZ, R14.reuse.H0_H0 ;  /* 0x2000000eff107230 */ /* 0x120fe40000004100 */
[----:B------:R-:W-:Y:S02]  /*7ec0*/  HADD2.F32 R19, -RZ, R14.H1_H1 ;  /* 0x3000000eff137230 */ /* 0x000fe40000004100 */
[----:B------:R-:W-:Y:S02]  /*7ed0*/  HADD2.F32 R2, -RZ, R12.H0_H0 ;  /* 0x2000000cff027230 */ /* 0x000fe40000004100 */
[C---:B------:R-:W-:Y:S01]  /*7ee0*/  FFMA.FTZ R9, R11.reuse, R16, R9 ;  /* 0x000000100b097223 */ /* 0x040fe20000010009 */
[----:B---3--:R-:W-:Y:S02]  /*7ef0*/  HADD2.F32 R8, -RZ, R13.H0_H0 ;  /* 0x2000000dff087230 */ /* 0x008fe40000004100 */
[----:B------:R-:W-:Y:S01]  /*7f00*/  FFMA.FTZ R36, R11, R19, R36 ;  /* 0x000000130b247223 */ /* 0x000fe20000010024 */
[----:B0-----:R-:W-:-:S02]  /*7f10*/  HADD2.F32 R14, -RZ, R15.H0_H0 ;  /* 0x2000000fff0e7230 */ /* 0x001fc40000004100 */
        /* <DEDUP_REMOVED lines=9> */
.L_x_204:
[----:B------:R-:W-:Y:S05]  /*7fb0*/  BSYNC.RECONVERGENT B0 ;  /* 0x0000000000007941 */ /* 0x000fea0003800200 */
.L_x_203:
[C---:B------:R-:W-:Y:S01]  /*7fc0*/  LOP3.LUT R2, R17.reuse, 0x3c0, RZ, 0xc0, !PT ;  /* 0x000003c011027812 */ /* 0x040fe200078ec0ff */
[----:B------:R-:W-:Y:S01]  /*7fd0*/  BAR.SYNC.DEFER_BLOCKING 0x0 ;  /* 0x0000000000007b1d */ /* 0x000fe20000010000 */
[C---:B---3--:R-:W-:Y:S02]  /*7fe0*/  LOP3.LUT R8, R17.reuse, 0x3e0, RZ, 0xc0, !PT ;  /* 0x000003e011087812 */ /* 0x048fe400078ec0ff */
[----:B------:R-:W-:Y:S02]  /*7ff0*/  ISETP.NE.AND P6, PT, R2, 0x40, PT ;  /* 0x000000400200780c */ /* 0x000fe40003fc5270 */
[----:B------:R-:W-:Y:S01]  /*8000*/  ISETP.GT.U32.AND P1, PT, R17, 0x3f, PT ;  /* 0x0000003f1100780c */ /* 0x000fe20003f24070 */
[----:B------:R-:W-:Y:S01]  /*8010*/  BSSY.RECONVERGENT B0, `(.L_x_206) ;  /* 0x0000012000007945 */ /* 0x000fe20003800200 */
[----:B------:R-:W-:Y:S02]  /*8020*/  ISETP.NE.AND P0, PT, R8, 0x20, PT ;  /* 0x000000200800780c */ /* 0x000fe40003f05270 */
[----:B------:R-:W-:-:S02]  /*8030*/  P2R R2, PR, RZ, 0x2 ;  /* 0x00000002ff027803 */ /* 0x000fc40000000000 */
[----:B------:R-:W-:Y:S02]  /*8040*/  SHF.L.U32 R11, R10, 0x1, RZ ;  /* 0x000000010a0b7819 */ /* 0x000fe400000006ff */
[C---:B------:R-:W-:Y:S02]  /*8050*/  LOP3.LUT R2, R17.reuse, 0x3f0, RZ, 0xc0, !PT ;  /* 0x000003f011027812 */ /* 0x040fe400078ec0ff */
[C---:B------:R-:W-:Y:S01]  /*8060*/  LOP3.LUT R8, R17.reuse, 0x3f8, RZ, 0xc0, !PT ;  /* 0x000003f811087812 */ /* 0x040fe200078ec0ff */
[----:B------:R-:W-:Y:S01]  /*8070*/  IMAD R6, R6, 0x80, R11 ;  /* 0x0000008006067824 */ /* 0x000fe200078e020b */
[C---:B------:R-:W-:Y:S02]  /*8080*/  ISETP.GT.U32.AND P1, PT, R17.reuse, 0x1f, PT ;  /* 0x0000001f1100780c */ /* 0x040fe40003f24070 */
[C---:B------:R-:W-:Y:S02]  /*8090*/  ISETP.GT.U32.AND P2, PT, R17.reuse, 0xf, PT ;  /* 0x0000000f1100780c */ /* 0x040fe40003f44070 */
[----:B------:R-:W-:-:S02]  /*80a0*/  ISETP.GT.U32.AND P3, PT, R17, 0x7, PT ;  /* 0x000000071100780c */ /* 0x000fc40003f64070 */
[----:B------:R-:W-:Y:S02]  /*80b0*/  ISETP.NE.AND P4, PT, R2, 0x10, PT ;  /* 0x000000100200780c */ /* 0x000fe40003f85270 */
[----:B------:R-:W-:Y:S01]  /*80c0*/  ISETP.NE.AND P5, PT, R8, 0x8, PT ;  /* 0x000000080800780c */ /* 0x000fe20003fa5270 */
[----:B------:R-:W-:-:S12]  /*80d0*/  @P6 BRA `(.L_x_207) ;  /* 0x0000000000146947 */ /* 0x000fd80003800000 */
[----:B------:R-:W-:Y:S02]  /*80e0*/  F2FP.F16.F32.PACK_AB R12, R3, R4 ;  /* 0x00000004030c723e */ /* 0x000fe400000000ff */
[----:B------:R-:W-:Y:S02]  /*80f0*/  F2FP.F16.F32.PACK_AB R13, R26, R5 ;  /* 0x000000051a0d723e */ /* 0x000fe400000000ff */
[----:B------:R-:W-:Y:S02]  /*8100*/  F2FP.F16.F32.PACK_AB R14, R36, R9 ;  /* 0x00000009240e723e */ /* 0x000fe400000000ff */
[----:B------:R-:W-:-:S05]  /*8110*/  F2FP.F16.F32.PACK_AB R15, R0, R7 ;  /* 0x00000007000f723e */ /* 0x000fca00000000ff */
[----:B------:R0:W-:Y:S02]  /*8120*/  STS.128 [R6+UR7+-0x400], R12 ;  /* 0xfffc000c06007988 */ /* 0x0001e40008000c07 */
.L_x_207:
[----:B------:R-:W-:Y:S05]  /*8130*/  BSYNC.RECONVERGENT B0 ;  /* 0x0000000000007941 */ /* 0x000fea0003800200 */
.L_x_206:
[----:B------:R-:W-:Y:S01]  /*8140*/  BAR.SYNC.DEFER_BLOCKING 0x0 ;  /* 0x0000000000007b1d */ /* 0x000fe20000010000 */
[----:B------:R-:W-:-:S05]  /*8150*/  ISETP.GT.U32.AND P6, PT, R17, 0x3f, PT ;  /* 0x0000003f1100780c */ /* 0x000fca0003fc4070 */
[----:B------:R-:W-:Y:S08]  /*8160*/  BSSY.RECONVERGENT B0, `(.L_x_208) ;  /* 0x0000013000007945 */ /* 0x000ff00003800200 */
[----:B------:R-:W-:Y:S05]  /*8170*/  @P6 BRA `(.L_x_209) ;  /* 0x0000000000446947 */ /* 0x000fea0003800000 */
[----:B0-----:R-:W0:Y:S02]  /*8180*/  LDS.128 R12, [R6+UR7] ;  /* 0x00000007060c7984 */ /* 0x001e240008000c00 */
[--C-:B0-----:R-:W-:Y:S02]  /*8190*/  HADD2.F32 R8, -RZ, R14.reuse.H0_H0 ;  /* 0x2000000eff087230 */ /* 0x101fe40000004100 */
[----:B------:R-:W-:Y:S02]  /*81a0*/  HADD2.F32 R19, -RZ, R14.H1_H1 ;  /* 0x3000000eff137230 */ /* 0x000fe40000004100 */
[----:B------:R-:W-:Y:S02]  /*81b0*/  HADD2.F32 R17, -RZ, R12.H0_H0 ;  /* 0x2000000cff117230 */ /* 0x000fe40000004100 */
[----:B------:R-:W-:Y:S01]  /*81c0*/  FADD.FTZ R9, R9, R8 ;  /* 0x0000000809097221 */ /* 0x000fe20000010000 */
[----:B------:R-:W-:Y:S02]  /*81d0*/  HADD2.F32 R2, -RZ, R13.H0_H0 ;  /* 0x2000000dff027230 */ /* 0x000fe40000004100 */
[----:B------:R-:W-:Y:S01]  /*81e0*/  FADD.FTZ R36, R36, R19 ;  /* 0x0000001324247221 */ /* 0x000fe20000010000 */
[----:B------:R-:W-:-:S02]  /*81f0*/  HADD2.F32 R14, -RZ, R15.H0_H0 ;  /* 0x2000000fff0e7230 */ /* 0x000fc40000004100 */
[----:B------:R-:W-:Y:S01]  /*8200*/  FADD.FTZ R4, R4, R17 ;  /* 0x0000001104047221 */ /* 0x000fe20000010000 */
[----:B------:R-:W-:Y:S02]  /*8210*/  HADD2.F32 R12, -RZ, R12.H1_H1 ;  /* 0x3000000cff0c7230 */ /* 0x000fe40000004100 */
[----:B------:R-:W-:Y:S01]  /*8220*/  FADD.FTZ R5, R5, R2 ;  /* 0x0000000205057221 */ /* 0x000fe20000010000 */
[----:B------:R-:W-:Y:S02]  /*8230*/  HADD2.F32 R13, -RZ, R13.H1_H1 ;  /* 0x3000000dff0d7230 */ /* 0x000fe40000004100 */
[----:B------:R-:W-:Y:S01]  /*8240*/  FADD.FTZ R7, R7, R14 ;  /* 0x0000000e07077221 */ /* 0x000fe20000010000 */
[----:B------:R-:W-:Y:S02]  /*8250*/  HADD2.F32 R15, -RZ, R15.H1_H1 ;  /* 0x3000000fff0f7230 */ /* 0x000fe40000004100 */
[----:B------:R-:W-:Y:S01]  /*8260*/  FADD.FTZ R3, R3, R12 ;  /* 0x0000000c03037221 */ /* 0x000fe20000010000 */
[----:B------:R-:W-:-:S02]  /*8270*/  FADD.FTZ R26, R26, R13 ;  /* 0x0000000d1a1a7221 */ /* 0x000fc40000010000 */
[----:B------:R-:W-:-:S07]  /*8280*/  FADD.FTZ R0, R0, R15 ;  /* 0x0000000f00007221 */ /* 0x000fce0000010000 */
.L_x_209:
[----:B------:R-:W-:Y:S05]  /*8290*/  BSYNC.RECONVERGENT B0 ;  /* 0x0000000000007941 */ /* 0x000fea0003800200 */
.L_x_208:
[----:B------:R-:W-:Y:S06]  /*82a0*/  BAR.SYNC.DEFER_BLOCKING 0x0 ;  /* 0x0000000000007b1d */ /* 0x000fec0000010000 */
[----:B------:R-:W-:Y:S04]  /*82b0*/  BSSY.RECONVERGENT B0, `(.L_x_210) ;  /* 0x0000007000007945 */ /* 0x000fe80003800200 */
[----:B------:R-:W-:Y:S05]  /*82c0*/  @P0 BRA `(.L_x_211) ;  /* 0x0000000000140947 */ /* 0x000fea0003800000 */
[----:B0-----:R-:W-:Y:S02]  /*82d0*/  F2FP.F16.F32.PACK_AB R12, R3, R4 ;  /* 0x00000004030c723e */ /* 0x001fe400000000ff */
[----:B------:R-:W-:Y:S02]  /*82e0*/  F2FP.F16.F32.PACK_AB R13, R26, R5 ;  /* 0x000000051a0d723e */ /* 0x000fe400000000ff */
[----:B------:R-:W-:Y:S02]  /*82f0*/  F2FP.F16.F32.PACK_AB R14, R36, R9 ;  /* 0x00000009240e723e */ /* 0x000fe400000000ff */
[----:B------:R-:W-:-:S05]  /*8300*/  F2FP.F16.F32.PACK_AB R15, R0, R7 ;  /* 0x00000007000f723e */ /* 0x000fca00000000ff */
[----:B------:R1:W-:Y:S02]  /*8310*/  STS.128 [R6+UR7+-0x200], R12 ;  /* 0xfffe000c06007988 */ /* 0x0003e40008000c07 */
.L_x_211:
[----:B------:R-:W-:Y:S05]  /*8320*/  BSYNC.RECONVERGENT B0 ;  /* 0x0000000000007941 */ /* 0x000fea0003800200 */
.L_x_210:
[----:B------:R-:W-:Y:S06]  /*8330*/  BAR.SYNC.DEFER_BLOCKING 0x0 ;  /* 0x0000000000007b1d */ /* 0x000fec0000010000 */
[----:B------:R-:W-:Y:S04]  /*8340*/  BSSY.RECONVERGENT B0, `(.L_x_212) ;  /* 0x0000013000007945 */ /* 0x000fe80003800200 */
[----:B------:R-:W-:Y:S05]  /*8350*/  @P1 BRA `(.L_x_213) ;  /* 0x0000000000441947 */ /* 0x000fea0003800000 */
[----:B01----:R-:W0:Y:S02]  /*8360*/  LDS.128 R12, [R6+UR7] ;  /* 0x00000007060c7984 */ /* 0x003e240008000c00 */
        /* <DEDUP_REMOVED lines=16> */
.L_x_213:
[----:B------:R-:W-:Y:S05]  /*8470*/  BSYNC.RECONVERGENT B0 ;  /* 0x0000000000007941 */ /* 0x000fea0003800200 */
.L_x_212:
[----:B------:R-:W-:Y:S06]  /*8480*/  BAR.SYNC.DEFER_BLOCKING 0x0 ;  /* 0x0000000000007b1d */ /* 0x000fec0000010000 */
[----:B------:R-:W-:Y:S04]  /*8490*/  BSSY.RECONVERGENT B0, `(.L_x_214) ;  /* 0x0000007000007945 */ /* 0x000fe80003800200 */
[----:B------:R-:W-:Y:S05]  /*84a0*/  @P4 BRA `(.L_x_215) ;  /* 0x0000000000144947 */ /* 0x000fea0003800000 */
[----:B01----:R-:W-:Y:S02]  /*84b0*/  F2FP.F16.F32.PACK_AB R12, R3, R4 ;  /* 0x00000004030c723e */ /* 0x003fe400000000ff */
[----:B------:R-:W-:Y:S02]  /*84c0*/  F2FP.F16.F32.PACK_AB R13, R26, R5 ;  /* 0x000000051a0d723e */ /* 0x000fe400000000ff */
[----:B------:R-:W-:Y:S02]  /*84d0*/  F2FP.F16.F32.PACK_AB R14, R36, R9 ;  /* 0x00000009240e723e */ /* 0x000fe400000000ff */
[----:B------:R-:W-:-:S05]  /*84e0*/  F2FP.F16.F32.PACK_AB R15, R0, R7 ;  /* 0x00000007000f723e */ /* 0x000fca00000000ff */
[----:B------:R3:W-:Y:S02]  /*84f0*/  STS.128 [R6+UR7+-0x100], R12 ;  /* 0xffff000c06007988 */ /* 0x0007e40008000c07 */
.L_x_215:
[----:B------:R-:W-:Y:S05]  /*8500*/  BSYNC.RECONVERGENT B0 ;  /* 0x0000000000007941 */ /* 0x000fea0003800200 */
.L_x_214:
[----:B------:R-:W-:Y:S06]  /*8510*/  BAR.SYNC.DEFER_BLOCKING 0x0 ;  /* 0x0000000000007b1d */ /* 0x000fec0000010000 */
[----:B------:R-:W-:Y:S04]  /*8520*/  BSSY.RECONVERGENT B0, `(.L_x_216) ;  /* 0x0000013000007945 */ /* 0x000fe80003800200 */
[----:B------:R-:W-:Y:S05]  /*8530*/  @P2 BRA `(.L_x_217) ;  /* 0x0000000000442947 */ /* 0x000fea0003800000 */
[----:B01-3--:R-:W0:Y:S02]  /*8540*/  LDS.128 R12, [R6+UR7] ;  /* 0x00000007060c7984 */ /* 0x00be240008000c00 */
        /* <DEDUP_REMOVED lines=16> */
.L_x_217:
[----:B------:R-:W-:Y:S05]  /*8650*/  BSYNC.RECONVERGENT B0 ;  /* 0x0000000000007941 */ /* 0x000fea0003800200 */
.L_x_216:
[----:B------:R-:W-:Y:S06]  /*8660*/  BAR.SYNC.DEFER_BLOCKING 0x0 ;  /* 0x0000000000007b1d */ /* 0x000fec0000010000 */
[----:B------:R-:W-:Y:S04]  /*8670*/  BSSY.RECONVERGENT B0, `(.L_x_218) ;  /* 0x0000007000007945 */ /* 0x000fe80003800200 */
[----:B------:R-:W-:Y:S05]  /*8680*/  @P5 BRA `(.L_x_219) ;  /* 0x0000000000145947 */ /* 0x000fea0003800000 */
[----:B01-3--:R-:W-:Y:S02]  /*8690*/  F2FP.F16.F32.PACK_AB R12, R3, R4 ;  /* 0x00000004030c723e */ /* 0x00bfe400000000ff */
[----:B------:R-:W-:Y:S02]  /*86a0*/  F2FP.F16.F32.PACK_AB R13, R26, R5 ;  /* 0x000000051a0d723e */ /* 0x000fe400000000ff */
[----:B------:R-:W-:Y:S02]  /*86b0*/  F2FP.F16.F32.PACK_AB R14, R36, R9 ;  /* 0x00000009240e723e */ /* 0x000fe400000000ff */
[----:B------:R-:W-:-:S05]  /*86c0*/  F2FP.F16.F32.PACK_AB R15, R0, R7 ;  /* 0x00000007000f723e */ /* 0x000fca00000000ff */
[----:B------:R4:W-:Y:S02]  /*86d0*/  STS.128 [R11+UR7], R12 ;  /* 0x0000000c0b007988 */ /* 0x0009e40008000c07 */
.L_x_219:
[----:B------:R-:W-:Y:S05]  /*86e0*/  BSYNC.RECONVERGENT B0 ;  /* 0x0000000000007941 */ /* 0x000fea0003800200 */
.L_x_218:
[----:B------:R-:W-:Y:S06]  /*86f0*/  BAR.SYNC.DEFER_BLOCKING 0x0 ;  /* 0x0000000000007b1d */ /* 0x000fec0000010000 */
[----:B------:R-:W-:Y:S04]  /*8700*/  BSSY.RECONVERGENT B0, `(.L_x_220) ;  /* 0x0000013000007945 */ /* 0x000fe80003800200 */
[----:B------:R-:W-:Y:S05]  /*8710*/  @P3 BRA `(.L_x_221) ;  /* 0x0000000000443947 */ /* 0x000fea0003800000 */
[----:B01-34-:R-:W0:Y:S02]  /*8720*/  LDS.128 R12, [R6+UR7] ;  /* 0x00000007060c7984 */ /* 0x01be240008000c00 */
        /* <DEDUP_REMOVED lines=16> */
.L_x_221:
[----:B------:R-:W-:Y:S05]  /*8830*/  BSYNC.RECONVERGENT B0 ;  /* 0x0000000000007941 */ /* 0x000fea0003800200 */
.L_x_220:
[----:B------:R-:W-:Y:S06]  /*8840*/  BAR.SYNC.DEFER_BLOCKING 0x0 ;  /* 0x0000000000007b1d */ /* 0x000fec0000010000 */
[----:B------:R-:W-:Y:S05]  /*8850*/  @P3 EXIT ;  /* 0x000000000000394d */ /* 0x000fea0003800000 */
[----:B------:R-:W5:Y:S02]  /*8860*/  LDCU UR4, c[0x0][0x478] ;  /* 0x00008f00ff0477ac */ /* 0x000f640008000800 */
[----:B-----5:R-:W-:-:S09]  /*8870*/  UISETP.NE.AND UP0, UPT, UR4, 0x2, UPT ;  /* 0x000000020400788c */ /* 0x020fd2000bf05270 */
[----:B------:R-:W-:Y:S05]  /*8880*/  BRA.U UP0, `(.L_x_222) ;  /* 0x0000000100e07547 */ /* 0x000fea000b800000 */
[----:B01-34-:R-:W0:Y:S01]  /*8890*/  LDC.64 R12, c[0x0][0x470] ;  /* 0x00011c00ff0c7b82 */ /* 0x01be220000000a00 */
[----:B------:R-:W1:Y:S01]  /*88a0*/  LDCU.64 UR4, c[0x0][0x380] ;  /* 0x00007000ff0477ac */ /* 0x000e620008000a00 */
[----:B0-----:R-:W3:Y:S01]  /*88b0*/  LDG.E R12, desc[UR36][R12.64] ;  /* 0x000000240c0c7981 */ /* 0x001ee2000c1e1900 */
[----:B------:R-:W-:Y:S02]  /*88c0*/  VIADD R10, R10, UR8 ;  /* 0x000000080a0a7c36 */ /* 0x000fe40008000000 */
        /* <DEDUP_REMOVED lines=9> */
[----:B------:R-:W3:Y:S01]  /*8960*/  F2I.S8.NTZ R36, R36 ;  /* 0x0000002400247305 */ /* 0x000ee20000202100 */
[----:B0-----:R-:W-:-:S07]  /*8970*/  PRMT R2, R7, 0x8880, RZ ;  /* 0x0000888007027816 */ /* 0x001fce00000000ff */
[----:B------:R-:W0:Y:S01]  /*8980*/  F2I.S8.NTZ R0, R0 ;  /* 0x0000000000007305 */ /* 0x000e220000202100 */
[----:B------:R-:W-:-:S04]  /*8990*/  PRMT R2, R2, 0x7710, RZ ;  /* 0x0000771002027816 */ /* 0x000fc800000000ff */
[----:B------:R-:W-:-:S03]  /*89a0*/  SHF.L.U32 R6, R2, 0x10, RZ ;  /* 0x0000001002067819 */ /* 0x000fc600000006ff */
[----:B------:R-:W4:Y:S01]  /*89b0*/  F2I.S8.NTZ R3, R3 ;  /* 0x0000000300037305 */ /* 0x000f220000202100 */
[----:B---3--:R-:W-:Y:S02]  /*89c0*/  PRMT R36, R36, 0x8880, RZ ;  /* 0x0000888024247816 */ /* 0x008fe400000000ff */
[----:B------:R-:W-:Y:S02]  /*89d0*/  LOP3.LUT R11, R6, 0xff0000, RZ, 0xc0, !PT ;  /* 0x00ff0000060b7812 */ /* 0x000fe400078ec0ff */
[----:B0-----:R-:W-:-:S03]  /*89e0*/  PRMT R8, R0, 0x8880, RZ ;  /* 0x0000888000087816 */ /* 0x001fc600000000ff */
[----:B------:R-:W0:Y:S01]  /*89f0*/  F2I.S8.NTZ R5, R5 ;  /* 0x0000000500057305 */ /* 0x000e220000202100 */
[----:B------:R-:W-:Y:S02]  /*8a00*/  PRMT R0, R36, 0x7710, RZ ;  /* 0x0000771024007816 */ /* 0x000fe400000000ff */
[----:B------:R-:W-:Y:S02]  /*8a10*/  PRMT R2, R8, 0x7710, RZ ;  /* 0x0000771008027816 */ /* 0x000fe400000000ff */
[----:B------:R-:W-:Y:S02]  /*8a20*/  SHF.L.U32 R0, R0, 0x8, RZ ;  /* 0x0000000800007819 */ /* 0x000fe400000006ff */
[----:B------:R-:W-:Y:S01]  /*8a30*/  PRMT R11, R11, 0x4210, R2 ;  /* 0x000042100b0b7816 */ /* 0x000fe20000000002 */
[----:B------:R-:W3:Y:S01]  /*8a40*/  F2I.S8.NTZ R26, R26 ;  /* 0x0000001a001a7305 */ /* 0x000ee20000202100 */
[----:B-1----:R-:W-:Y:S02]  /*8a50*/  IADD3 R8, P0, PT, R10, UR4, RZ ;  /* 0x000000040a087c10 */ /* 0x002fe4000ff1e0ff */
[----:B------:R-:W-:-:S02]  /*8a60*/  LOP3.LUT R11, R11, 0xff00, R0, 0xf8, !PT ;  /* 0x0000ff000b0b7812 */ /* 0x000fc400078ef800 */
[----:B----4-:R-:W-:Y:S02]  /*8a70*/  PRMT R0, R3, 0x8880, RZ ;  /* 0x0000888003007816 */ /* 0x010fe400000000ff */
[----:B0-----:R-:W-:Y:S01]  /*8a80*/  PRMT R2, R5, 0x8880, RZ ;  /* 0x0000888005027816 */ /* 0x001fe200000000ff */
[----:B------:R-:W0:Y:S01]  /*8a90*/  F2I.S8.NTZ R9, R9 ;  /* 0x0000000900097305 */ /* 0x000e220000202100 */
[----:B------:R-:W-:Y:S02]  /*8aa0*/  PRMT R0, R0, 0x7710, RZ ;  /* 0x0000771000007816 */ /* 0x000fe400000000ff */
[----:B------:R-:W-:Y:S02]  /*8ab0*/  PRMT R2, R2, 0x7710, RZ ;  /* 0x0000771002027816 */ /* 0x000fe400000000ff */
[----:B------:R-:W-:Y:S02]  /*8ac0*/  LOP3.LUT R6, R0, 0xff, RZ, 0xc0, !PT ;  /* 0x000000ff00067812 */ /* 0x000fe400078ec0ff */
[----:B---3--:R-:W-:Y:S01]  /*8ad0*/  PRMT R26, R26, 0x8880, RZ ;  /* 0x000088801a1a7816 */ /* 0x008fe200000000ff */
[----:B------:R-:W1:Y:S01]  /*8ae0*/  F2I.S8.NTZ R4, R4 ;  /* 0x0000000400047305 */ /* 0x000e620000202100 */
[----:B------:R-:W-:Y:S01]  /*8af0*/  LOP3.LUT R5, R2, 0xff, RZ, 0xc0, !PT ;  /* 0x000000ff02057812 */ /* 0x000fe200078ec0ff */
[----:B------:R-:W-:Y:S01]  /*8b00*/  IMAD.WIDE.U32 R6, R6, 0x100, RZ ;  /* 0x0000010006067825 */ /* 0x000fe200078e00ff */
[----:B------:R-:W-:-:S02]  /*8b10*/  PRMT R3, R26, 0x7710, RZ ;  /* 0x000077101a037816 */ /* 0x000fc400000000ff */
[----:B0-----:R-:W-:Y:S02]  /*8b20*/  PRMT R9, R9, 0x8880, RZ ;  /* 0x0000888009097816 */ /* 0x001fe400000000ff */
        /* <DEDUP_REMOVED lines=14> */
.L_x_222:
[----:B01-34-:R-:W0:Y:S01]  /*8c10*/  LDC.64 R12, c[0x0][0x380] ;  /* 0x0000e000ff0c7b82 */ /* 0x01be220000000a00 */
[----:B------:R-:W-:Y:S02]  /*8c20*/  IADD3 R15, PT, PT, R10, UR8, RZ ;  /* 0x000000080a0f7c10 */ /* 0x000fe4000fffe0ff */
        /* <DEDUP_REMOVED lines=10> */
.L_x_135:
[----:B------:R-:W-:Y:S02]  /*8cd0*/  HFMA2 R12, -RZ, RZ, 0, 9.5367431640625e-07 ;  /* 0x00000010ff0c7431 */ /* 0x000fe400000001ff */
[----:B------:R-:W-:Y:S01]  /*8ce0*/  IMAD.MOV.U32 R11, RZ, RZ, 0x1f ;  /* 0x0000001fff0b7424 */ /* 0x000fe200078e00ff */
[----:B------:R-:W-:-:S07]  /*8cf0*/  MOV R15, 0xffffffff ;  /* 0xffffffff000f7802 */ /* 0x000fce0000000f00 */
[----:B------:R-:W-:Y:S05]  /*8d00*/  WARPSYNC.COLLECTIVE R15, `(.L_x_223) ;  /* 0x000000000f087348 */ /* 0x000fea0003c00000 */
[----:B------:R0:W1:Y:S02]  /*8d10*/  SHFL.BFLY P6, R14, R13, R12, R11 ;  /* 0x0c00000c0d0e7389 */ /* 0x00006400000c000b */
[----:B01----:R-:W-:Y:S05]  /*8d20*/  ENDCOLLECTIVE ;  /* 0x000000000000791b */ /* 0x003fea0003800000 */
.L_x_223:
[----:B------:R-:W-:Y:S02]  /*8d30*/  IMAD.MOV.U32 R12, RZ, RZ, 0x8 ;  /* 0x00000008ff0c7424 */ /* 0x000fe400078e00ff */
[----:B------:R-:W-:-:S05]  /*8d40*/  FADD.FTZ R3, R13, R14 ;  /* 0x0000000e0d037221 */ /* 0x000fca0000010000 */
[----:B------:R-:W-:-:S07]  /*8d50*/  MOV R13, R3 ;  /* 0x00000003000d7202 */ /* 0x000fce0000000f00 */
[----:B------:R-:W-:Y:S05]  /*8d60*/  WARPSYNC.COLLECTIVE R15, `(.L_x_224) ;  /* 0x000000000f087348 */ /* 0x000fea0003c00000 */
[----:B------:R0:W1:Y:S02]  /*8d70*/  SHFL.BFLY P6, R14, R13, R12, R11 ;  /* 0x0c00000c0d0e7389 */ /* 0x00006400000c000b */
[----:B01----:R-:W-:Y:S05]  /*8d80*/  ENDCOLLECTIVE ;  /* 0x000000000000791b */ /* 0x003fea0003800000 */
.L_x_224:
[----:B------:R-:W-:Y:S02]  /*8d90*/  HFMA2 R12, -RZ, RZ, 0, 2.384185791015625e-07 ;  /* 0x00000004ff0c7431 */ /* 0x000fe400000001ff */
[----:B------:R-:W-:-:S05]  /*8da0*/  FADD.FTZ R4, R3, R14 ;  /* 0x0000000e03047221 */ /* 0x000fca0000010000 */
[----:B------:R-:W-:-:S07]  /*8db0*/  MOV R13, R4 ;  /* 0x00000004000d7202 */ /* 0x000fce0000000f00 */
[----:B------:R-:W-:Y:S05]  /*8dc0*/  WARPSYNC.COLLECTIVE R15, `(.L_x_225) ;  /* 0x000000000f087348 */ /* 0x000fea0003c00000 */
[----:B------:R0:W1:Y:S02]  /*8dd0*/  SHFL.BFLY P6, R14, R13, R12, R11 ;  /* 0x0c00000c0d0e7389 */ /* 0x00006400000c000b */
[----:B01----:R-:W-:Y:S05]  /*8de0*/  ENDCOLLECTIVE ;  /* 0x000000000000791b */ /* 0x003fea0003800000 */
.L_x_225:
[----:B------:R-:W-:Y:S01]  /*8df0*/  MOV R12, 0x2 ;  /* 0x00000002000c7802 */ /* 0x000fe20000000f00 */
[----:B------:R-:W-:-:S04]  /*8e00*/  FADD.FTZ R5, R4, R14 ;  /* 0x0000000e04057221 */ /* 0x000fc80000010000 */
[----:B------:R-:W-:-:S07]  /*8e10*/  IMAD.MOV.U32 R13, RZ, RZ, R5 ;  /* 0x000000ffff0d7224 */ /* 0x000fce00078e0005 */
[----:B------:R-:W-:Y:S05]  /*8e20*/  WARPSYNC.COLLECTIVE R15, `(.L_x_226) ;  /* 0x000000000f087348 */ /* 0x000fea0003c00000 */
[----:B------:R0:W1:Y:S02]  /*8e30*/  SHFL.BFLY P6, R14, R13, R12, R11 ;  /* 0x0c00000c0d0e7389 */ /* 0x00006400000c000b */
[----:B01----:R-:W-:Y:S05]  /*8e40*/  ENDCOLLECTIVE ;  /* 0x000000000000791b */ /* 0x003fea0003800000 */
.L_x_226:
[----:B------:R-:W-:Y:S02]  /*8e50*/  IMAD.MOV.U32 R12, RZ, RZ, 0x1 ;  /* 0x00000001ff0c7424 */ /* 0x000fe400078e00ff */
[----:B------:R-:W-:-:S05]  /*8e60*/  FADD.FTZ R6, R5, R14 ;  /* 0x0000000e05067221 */ /* 0x000fca0000010000 */
[----:B------:R-:W-:-:S07]  /*8e70*/  MOV R13, R6 ;  /* 0x00000006000d7202 */ /* 0x000fce0000000f00 */
[----:B------:R-:W-:Y:S05]  /*8e80*/  WARPSYNC.COLLECTIVE R15, `(.L_x_227) ;  /* 0x000000000f087348 */ /* 0x000fea0003c00000 */
[----:B------:R0:W1:Y:S02]  /*8e90*/  SHFL.BFLY P6, R14, R13, R12, R11 ;  /* 0x0c00000c0d0e7389 */ /* 0x00006400000c000b */
[----:B01----:R-:W-:Y:S05]  /*8ea0*/  ENDCOLLECTIVE ;  /* 0x000000000000791b */ /* 0x003fea0003800000 */
.L_x_227:
[----:B------:R-:W-:Y:S05]  /*8eb0*/  BRA `(.L_x_228) ;  /* 0xffffff8c005c7947 */ /* 0x000fea000383ffff */
.L_x_151:
[----:B------:R-:W-:Y:S01]  /*8ec0*/  BSSY B1, `(.L_x_229) ;  /* 0x0000007000017945 */ /* 0x000fe20003800000 */
[----:B------:R-:W-:Y:S01]  /*8ed0*/  MOV R12, 0x1 ;  /* 0x00000001000c7802 */ /* 0x000fe20000000f00 */
[----:B0123--:R-:W-:Y:S01]  /*8ee0*/  IMAD.MOV.U32 R15, RZ, RZ, -0x1 ;  /* 0xffffffffff0f7424 */ /* 0x00ffe200078e00ff */
[----:B------:R-:W-:-:S07]  /*8ef0*/  MOV R11, 0x1f ;  /* 0x0000001f000b7802 */ /* 0x000fce0000000f00 */
[----:B------:R-:W-:Y:S05]  /*8f00*/  WARPSYNC.COLLECTIVE R15, `(.L_x_230) ;  /* 0x000000000f087348 */ /* 0x000fea0003c00000 */
[----:B------:R0:W1:Y:S02]  /*8f10*/  SHFL.BFLY P6, R14, R13, R12, R11 ;  /* 0x0c00000c0d0e7389 */ /* 0x00006400000c000b */
[----:B01----:R-:W-:Y:S05]  /*8f20*/  ENDCOLLECTIVE ;  /* 0x000000000000791b */ /* 0x003fea0003800000 */
.L_x_230:
[----:B------:R-:W-:Y:S05]  /*8f30*/  BSYNC B1 ;  /* 0x0000000000017941 */ /* 0x000fea0003800000 */
.L_x_229:
[----:B------:R-:W-:Y:S05]  /*8f40*/  BRA `(.L_x_231) ;  /* 0xffffffa800a07947 */ /* 0x000fea000383ffff */
.L_x_155:
[----:B------:R-:W-:Y:S01]  /*8f50*/  HFMA2 R12, -RZ, RZ, 0, 9.5367431640625e-07 ;  /* 0x00000010ff0c7431 */ /* 0x000fe200000001ff */
[----:B------:R-:W-:Y:S01]  /*8f60*/  BSSY B0, `(.L_x_232) ;  /* 0x0000007000007945 */ /* 0x000fe20003800000 */
[----:B------:R-:W-:Y:S01]  /*8f70*/  MOV R13, R0 ;  /* 0x00000000000d7202 */ /* 0x000fe20000000f00 */
[----:B------:R-:W-:Y:S01]  /*8f80*/  IMAD.MOV.U32 R11, RZ, RZ, 0x1f ;  /* 0x0000001fff0b7424 */ /* 0x000fe200078e00ff */
[----:B------:R-:W-:-:S07]  /*8f90*/  MOV R15, 0xffffffff ;  /* 0xffffffff000f7802 */ /* 0x000fce0000000f00 */
[----:B-1234-:R-:W-:Y:S05]  /*8fa0*/  WARPSYNC.COLLECTIVE R15, `(.L_x_233) ;  /* 0x000000000f087348 */ /* 0x01efea0003c00000 */
[----:B------:R0:W0:Y:S02]  /*8fb0*/  SHFL.BFLY P6, R14, R13, R12, R11 ;  /* 0x0c00000c0d0e7389 */ /* 0x00002400000c000b */
[----:B01234-:R-:W-:Y:S05]  /*8fc0*/  ENDCOLLECTIVE ;  /* 0x000000000000791b */ /* 0x01ffea0003800000 */
.L_x_233:
[----:B------:R-:W-:Y:S05]  /*8fd0*/  BSYNC B0 ;  /* 0x0000000000007941 */ /* 0x000fea0003800000 */
.L_x_232:
[----:B------:R-:W-:Y:S01]  /*8fe0*/  HFMA2 R12, -RZ, RZ, 0, 4.76837158203125e-07 ;  /* 0x00000008ff0c7431 */ /* 0x000fe200000001ff */
[----:B------:R-:W-:Y:S01]  /*8ff0*/  FMNMX.FTZ R13, R14, R0, !PT ;  /* 0x000000000e0d7209 */ /* 0x000fe20007810000 */
[----:B------:R-:W-:Y:S01]  /*9000*/  IMAD.MOV.U32 R11, RZ, RZ, 0x1f ;  /* 0x0000001fff0b7424 */ /* 0x000fe200078e00ff */
[----:B------:R-:W-:-:S07]  /*9010*/  MOV R15, 0xffffffff ;  /* 0xffffffff000f7802 */ /* 0x000fce0000000f00 */
[----:B------:R-:W-:Y:S05]  /*9020*/  WARPSYNC.COLLECTIVE R15, `(.L_x_234) ;  /* 0x000000000f087348 */ /* 0x000fea0003c00000 */
[----:B------:R0:W1:Y:S02]  /*9030*/  SHFL.BFLY P6, R14, R13, R12, R11 ;  /* 0x0c00000c0d0e7389 */ /* 0x00006400000c000b */
[----:B01----:R-:W-:Y:S05]  /*9040*/  ENDCOLLECTIVE ;  /* 0x000000000000791b */ /* 0x003fea0003800000 */
.L_x_234:
[----:B------:R-:W-:Y:S01]  /*9050*/  IMAD.MOV.U32 R12, RZ, RZ, 0x4 ;  /* 0x00000004ff0c7424 */ /* 0x000fe200078e00ff */
[----:B------:R-:W-:-:S04]  /*9060*/  FMNMX.FTZ R3, R13, R14, !PT ;  /* 0x0000000e0d037209 */ /* 0x000fc80007810000 */
[----:B------:R-:W-:-:S07]  /*9070*/  MOV R13, R3 ;  /* 0x00000003000d7202 */ /* 0x000fce0000000f00 */
[----:B------:R-:W-:Y:S05]  /*9080*/  WARPSYNC.COLLECTIVE R15, `(.L_x_235) ;  /* 0x000000000f087348 */ /* 0x000fea0003c00000 */
[----:B------:R0:W1:Y:S02]  /*9090*/  SHFL.BFLY P6, R14, R13, R12, R11 ;  /* 0x0c00000c0d0e7389 */ /* 0x00006400000c000b */
[----:B01----:R-:W-:Y:S05]  /*90a0*/  ENDCOLLECTIVE ;  /* 0x000000000000791b */ /* 0x003fea0003800000 */
.L_x_235:
[----:B------:R-:W-:Y:S01]  /*90b0*/  HFMA2 R12, -RZ, RZ, 0, 1.1920928955078125e-07 ;  /* 0x00000002ff0c7431 */ /* 0x000fe200000001ff */
[----:B------:R-:W-:-:S04]  /*90c0*/  FMNMX.FTZ R4, R3, R14, !PT ;  /* 0x0000000e03047209 */ /* 0x000fc80007810000 */
[----:B------:R-:W-:-:S07]  /*90d0*/  MOV R13, R4 ;  /* 0x00000004000d7202 */ /* 0x000fce0000000f00 */
[----:B------:R-:W-:Y:S05]  /*90e0*/  WARPSYNC.COLLECTIVE R15, `(.L_x_236) ;  /* 0x000000000f087348 */ /* 0x000fea0003c00000 */
[----:B------:R0:W1:Y:S02]  /*90f0*/  SHFL.BFLY P6, R14, R13, R12, R11 ;  /* 0x0c00000c0d0e7389 */ /* 0x00006400000c000b */
[----:B01----:R-:W-:Y:S05]  /*9100*/  ENDCOLLECTIVE ;  /* 0x000000000000791b */ /* 0x003fea0003800000 */
.L_x_236:
[----:B------:R-:W-:Y:S05]  /*9110*/  BRA `(.L_x_237) ;  /* 0xffffffa800f47947 */ /* 0x000fea000383ffff */
.L_x_238:
        /* <DEDUP_REMOVED lines=14> */
.L_x_3001:


//--------------------- .text._ZN4mmha33masked_multihead_attention_kernelItLi64ELi64ELi4ELi8ELi64ELb1ELb1EEEv26Multihead_attention_paramsIT_XT5_EE --------------------------
	.section	.text._ZN4mmha33masked_multihead_attention_kernelItLi64ELi64ELi4ELi8ELi64ELb1ELb1EEEv26Multihead_attention_paramsIT_XT5_EE,"ax",@progbits
	.align	128
        .global         _ZN4mmha33masked_multihead_attention_kernelItLi64ELi64ELi4ELi8ELi64ELb1ELb1EEEv26Multihead_attention_paramsIT_XT5_EE
        .type           _ZN4mmha33masked_multihead_attention_kernelItLi64ELi64ELi4ELi8ELi64ELb1ELb1EEEv26Multihead_attention_paramsIT_XT5_EE,@function
        .size           _ZN4mmha33masked_multihead_attention_kernelItLi64ELi64ELi4ELi8ELi64ELb1ELb1EEEv26Multihead_attention_paramsIT_XT5_EE,(.L_x_3002 - _ZN4mmha33masked_multihead_attention_kernelItLi64ELi64ELi4ELi8ELi64ELb1ELb1EEEv26Multihead_attention_paramsIT_XT5_EE)
        .other          _ZN4mmha33masked_multihead_attention_kernelItLi64ELi64ELi4ELi8ELi64ELb1ELb1EEEv26Multihead_attention_paramsIT_XT5_EE,@"STO_CUDA_ENTRY STV_DEFAULT"
_ZN4mmha33masked_multihead_attention_kernelItLi64ELi64ELi4ELi8ELi64ELb1ELb1EEEv26Multihead_attention_paramsIT_XT5_EE:
.text._ZN4mmha33masked_multihead_attention_kernelItLi64ELi64ELi4ELi8ELi64ELb1ELb1EEEv26Multihead_attention_paramsIT_XT5_EE:
        /* <DEDUP_REMOVED lines=14> */
.L_x_239:
[----:B------:R-:W1:Y:S01]  /*00e0*/  LDCU.64 UR4, c[0x0][0x498] ;  /* 0x00009300ff0477ac */ /* 0x000e620008000a00 */
[----:B------:R-:W2:Y:S01]  /*00f0*/  S2R R6, SR_CTAID.Y ;  /* 0x0000000000067919 */ /* 0x000ea20000002600 */
[----:B------:R-:W3:Y:S01]  /*0100*/  LDCU UR8, c[0x0][0x3f0] ;  /* 0x00007e00ff0877ac */ /* 0x000ee20008000800 */
[----:B------:R-:W4:Y:S01]  /*0110*/  LDCU UR9, c[0x0][0x3f4] ;  /* 0x00007e80ff0977ac */ /* 0x000f220008000800 */
[----:B------:R-:W0:Y:S01]  /*0120*/  LDCU UR10, c[0x0][0x40c] ;  /* 0x00008180ff0a77ac */ /* 0x000e220008000800 */
[----:B-1----:R-:W-:Y:S01]  /*0130*/  UIMAD.WIDE.U32 UR4, UR7, 0x4, UR4 ;  /* 0x00000004070478a5 */ /* 0x002fe2000f8e0004 */
[----:B---3--:R-:W-:-:S05]  /*0140*/  MOV R0, UR8 ;  /* 0x0000000800007c02 */ /* 0x008fca0008000f00 */
[----:B------:R-:W-:Y:S01]  /*0150*/  MOV R2, UR4 ;  /* 0x0000000400027c02 */ /* 0x000fe20008000f00 */
[----:B------:R-:W-:Y:S01]  /*0160*/  IMAD.U32 R3, RZ, RZ, UR5 ;  /* 0x00000005ff037e24 */ /* 0x000fe2000f8e00ff */
[----:B------:R-:W-:-:S04]  /*0170*/  IABS R7, R0 ;  /* 0x0000000000077213 */ /* 0x000fc80000000000 */
[----:B------:R1:W3:Y:S01]  /*0180*/  LDG.E R11, desc[UR36][R2.64] ;  /* 0x00000024020b7981 */ /* 0x0002e2000c1e1900 */
[----:B------:R-:W4:Y:S08]  /*0190*/  I2F.RP R0, R7 ;  /* 0x0000000700007306 */ /* 0x000f300000209400 */
[----:B----4-:R-:W4:Y:S02]  /*01a0*/  MUFU.RCP R0, R0 ;  /* 0x0000000000007308 */ /* 0x010f240000001000 */
[----:B----4-:R-:W-:-:S06]  /*01b0*/  VIADD R4, R0, 0xffffffe ;  /* 0x0ffffffe00047836 */ /* 0x010fcc0000000000 */
[----:B------:R4:W0:Y:S01]  /*01c0*/  F2I.FTZ.U32.TRUNC.NTZ R5, R4 ;  /* 0x0000000400057305 */ /* 0x000822000021f000 */
[----:B--2---:R-:W-:Y:S01]  /*01d0*/  IABS R0, R6 ;  /* 0x0000000600007213 */ /* 0x004fe20000000000 */
[----:B----4-:R-:W-:Y:S01]  /*01e0*/  IMAD.MOV.U32 R4, RZ, RZ, RZ ;  /* 0x000000ffff047224 */ /* 0x010fe200078e00ff */
[----:B0-----:R-:W-:-:S05]  /*01f0*/  IADD3 R8, PT, PT, RZ, -R5, RZ ;  /* 0x80000005ff087210 */ /* 0x001fca0007ffe0ff */
[----:B------:R-:W-:-:S04]  /*0200*/  IMAD R9, R8, R7, RZ ;  /* 0x0000000708097224 */ /* 0x000fc800078e02ff */
[----:B------:R-:W-:-:S06]  /*0210*/  IMAD.HI.U32 R5, R5, R9, R4 ;  /* 0x0000000905057227 */ /* 0x000fcc00078e0004 */
[----:B------:R-:W-:-:S05]  /*0220*/  IMAD.HI.U32 R5, R5, R0, RZ ;  /* 0x0000000005057227 */ /* 0x000fca00078e00ff */
[----:B------:R-:W-:-:S13]  /*0230*/  R2UR UR6, R5 ;  /* 0x00000000050672ca */ /* 0x000fda00000e0000 */
[----:B------:R-:W-:-:S05]  /*0240*/  IADD3 R4, PT, PT, RZ, -UR6, RZ ;  /* 0x80000006ff047c10 */ /* 0x000fca000fffe0ff */
[C---:B------:R-:W-:Y:S02]  /*0250*/  IMAD R0, R7.reuse, R4, R0 ;  /* 0x0000000407007224 */ /* 0x040fe400078e0200 */
[----:B-1----:R-:W-:Y:S01]  /*0260*/  IMAD.U32 R2, RZ, RZ, UR6 ;  /* 0x00000006ff027e24 */ /* 0x002fe2000f8e00ff */
[----:B------:R-:W0:Y:S02]  /*0270*/  LDC.64 R4, c[0x0][0x460] ;  /* 0x00011800ff047b82 */ /* 0x000e240000000a00 */
[----:B------:R-:W-:-:S13]  /*0280*/  ISETP.GT.U32.AND P0, PT, R7, R0, PT ;  /* 0x000000000700720c */ /* 0x000fda0003f04070 */
[----:B------:R-:W-:Y:S01]  /*0290*/  @!P0 IADD3 R2, PT, PT, R2, 0x1, RZ ;  /* 0x0000000102028810 */ /* 0x000fe20007ffe0ff */
[----:B------:R-:W-:-:S03]  /*02a0*/  @!P0 IMAD.IADD R0, R0, 0x1, -R7 ;  /* 0x0000000100008824 */ /* 0x000fc600078e0a07 */
[----:B------:R-:W-:Y:S02]  /*02b0*/  @!P0 R2UR UR6, R2 ;  /* 0x00000000020682ca */ /* 0x000fe400000e0000 */
[----:B------:R-:W-:Y:S02]  /*02c0*/  ISETP.GE.U32.AND P1, PT, R0, R7, PT ;  /* 0x000000070000720c */ /* 0x000fe40003f26070 */
[----:B------:R-:W-:Y:S02]  /*02d0*/  MOV R3, UR9 ;  /* 0x0000000900037c02 */ /* 0x000fe40008000f00 */
[----:B0-----:R-:W-:-:S07]  /*02e0*/  ISETP.NE.U32.AND P0, PT, R4, RZ, PT ;  /* 0x000000ff0400720c */ /* 0x001fce0003f05070 */
[----:B------:R-:W-:Y:S02]  /*02f0*/  MOV R0, UR6 ;  /* 0x0000000600007c02 */ /* 0x000fe40008000f00 */
[----:B------:R-:W-:-:S03]  /*0300*/  IABS R8, R3 ;  /* 0x0000000300087213 */ /* 0x000fc60000000000 */
[----:B------:R-:W-:Y:S01]  /*0310*/  @P1 VIADD R0, R0, 0x1 ;  /* 0x0000000100001836 */ /* 0x000fe20000000000 */
[----:B------:R-:W-:-:S04]  /*0320*/  ISETP.NE.AND.EX P0, PT, R5, RZ, PT, P0 ;  /* 0x000000ff0500720c */ /* 0x000fc80003f05300 */
[----:B------:R-:W-:Y:S02]  /*0330*/  @P1 R2UR UR6, R0 ;  /* 0x00000000000612ca */ /* 0x000fe400000e0000 */
[----:B------:R-:W0:Y:S01]  /*0340*/  I2F.RP R0, R8 ;  /* 0x0000000800007306 */ /* 0x000e220000209400 */
[----:B------:R-:W-:Y:S01]  /*0350*/  ISETP.EQ.AND P2, PT, RZ, UR10, P0 ;  /* 0x0000000aff007c0c */ /* 0x000fe20008742270 */
[----:B------:R-:W-:-:S04]  /*0360*/  ULOP3.LUT UR4, UR7, UR8, URZ, 0x3c, !UPT ;  /* 0x0000000807047292 */ /* 0x000fc8000f8e3cff */
[----:B------:R-:W-:-:S08]  /*0370*/  UISETP.GE.AND UP1, UPT, UR4, URZ, UPT ;  /* 0x000000ff0400728c */ /* 0x000fd0000bf26270 */
[----:B------:R-:W-:Y:S01]  /*0380*/  VOTEU.ANY UP2, P2 ;  /* 0x0000000000ff7886 */ /* 0x000fe20001040100 */
[----:B0-----:R-:W0:Y:S01]  /*0390*/  MUFU.RCP R0, R0 ;  /* 0x0000000000007308 */ /* 0x001e220000001000 */
[----:B------:R-:W-:-:S03]  /*03a0*/  UISETP.NE.AND UP0, UPT, UR8, URZ, UPT ;  /* 0x000000ff0800728c */ /* 0x000fc6000bf05270 */
[----:B------:R-:W1:Y:S01]  /*03b0*/  @UP2 LDCU.64 UR4, c[0x0][0x460] ;  /* 0x00008c00ff0427ac */ /* 0x000e620008000a00 */
[----:B------:R-:W-:Y:S01]  /*03c0*/  UMOV UR42, UR6 ;  /* 0x00000006002a7c82 */ /* 0x000fe20008000000 */
[----:B------:R-:W-:Y:S01]  /*03d0*/  PLOP3.LUT P0, PT, PT, PT, UP2, 0x80, 0x8 ;  /* 0x000000000008781c */ /* 0x000fe20003f0f028 */
[----:B------:R-:W-:-:S05]  /*03e0*/  @!UP1 UIADD3 UR42, UPT, UPT, -UR42, URZ, URZ ;  /* 0x000000ff2a2a9290 */ /* 0x000fca000fffe1ff */
[----:B------:R-:W-:Y:S01]  /*03f0*/  @!UP0 ULOP3.LUT UR42, URZ, UR8, URZ, 0x33, !UPT ;  /* 0x00000008ff2a8292 */ /* 0x000fe2000f8e33ff */
[----:B------:R-:W2:Y:S01]  /*0400*/  S2R R2, SR_TID.X ;  /* 0x0000000000027919 */ /* 0x000ea20000002100 */
[----:B------:R-:W4:Y:S01]  /*0410*/  LDCU UR8, c[0x0][0x3e8] ;  /* 0x00007d00ff0877ac */ /* 0x000f220008000800 */
[----:B0-----:R-:W-:Y:S01]  /*0420*/  VIADD R6, R0, 0xffffffe ;  /* 0x0ffffffe00067836 */ /* 0x001fe20000000000 */
[----:B------:R-:W0:Y:S01]  /*0430*/  S2UR UR45, SR_CTAID.X ;  /* 0x00000000002d79c3 */ /* 0x000e220000002500 */
[----:B------:R-:W0:Y:S02]  /*0440*/  LDCU UR6, c[0x0][0x3f8] ;  /* 0x00007f00ff0677ac */ /* 0x000e240008000800 */
[----:B------:R4:W0:Y:S01]  /*0450*/  F2I.FTZ.U32.TRUNC.NTZ R7, R6 ;  /* 0x0000000600077305 */ /* 0x000822000021f000 */
[----:B-1----:R-:W-:-:S06]  /*0460*/  @UP2 UIMAD.WIDE UR4, UR42, 0x4, UR4 ;  /* 0x000000042a0428a5 */ /* 0x002fcc000f8e0204 */
[----:B------:R-:W-:Y:S01]  /*0470*/  MOV R4, UR4 ;  /* 0x0000000400047c02 */ /* 0x000fe20008000f00 */
[----:B------:R-:W-:-:S05]  /*0480*/  IMAD.U32 R5, RZ, RZ, UR5 ;  /* 0x00000005ff057e24 */ /* 0x000fca000f8e00ff */
[----:B------:R0:W5:Y:S01]  /*0490*/  @P0 LDG.E R10, desc[UR36][R4.64] ;  /* 0x00000024040a0981 */ /* 0x000162000c1e1900 */
[----:B----4-:R-:W-:Y:S01]  /*04a0*/  IMAD.MOV.U32 R6, RZ, RZ, RZ ;  /* 0x000000ffff067224 */ /* 0x010fe200078e00ff */
[----:B0-----:R-:W-:-:S05]  /*04b0*/  IADD3 R5, PT, PT, RZ, -R7, RZ ;  /* 0x80000007ff057210 */ /* 0x001fca0007ffe0ff */
[----:B------:R-:W-:-:S04]  /*04c0*/  IMAD R5, R5, R8, RZ ;  /* 0x0000000805057224 */ /* 0x000fc800078e02ff */
[----:B------:R-:W-:Y:S01]  /*04d0*/  IMAD.HI.U32 R7, R7, R5, R6 ;  /* 0x0000000507077227 */ /* 0x000fe200078e0006 */
[----:B---3--:R-:W-:-:S13]  /*04e0*/  R2UR UR46, R11 ;  /* 0x000000000b2e72ca */ /* 0x008fda00000e0000 */
[----:B------:R-:W-:-:S06]  /*04f0*/  UIADD3 UR48, UPT, UPT, UR46, -0x1, URZ ;  /* 0xffffffff2e307890 */ /* 0x000fcc000fffe0ff */
[----:B------:R-:W-:-:S05]  /*0500*/  IABS R0, UR48 ;  /* 0x0000003000007c13 */ /* 0x000fca0008000000 */
[----:B------:R-:W-:-:S05]  /*0510*/  IMAD.HI.U32 R7, R7, R0, RZ ;  /* 0x0000000007077227 */ /* 0x000fca00078e00ff */
[----:B------:R-:W-:-:S05]  /*0520*/  IADD3 R7, PT, PT, -R7, RZ, RZ ;  /* 0x000000ff07077210 */ /* 0x000fca0007ffe1ff */
[----:B------:R-:W-:-:S05]  /*0530*/  IMAD R7, R8, R7, R0 ;  /* 0x0000000708077224 */ /* 0x000fca00078e0200 */
[----:B------:R-:W-:-:S13]  /*0540*/  R2UR UR41, R7 ;  /* 0x00000000072972ca */ /* 0x000fda00000e0000 */
[----:B------:R-:W-:-:S13]  /*0550*/  ISETP.GT.U32.AND P0, PT, R8, UR41, PT ;  /* 0x0000002908007c0c */ /* 0x000fda000bf04070 */
[----:B------:R-:W-:-:S04]  /*0560*/  @!P0 IADD3 R0, PT, PT, -R8, UR41, RZ ;  /* 0x0000002908008c10 */ /* 0x000fc8000fffe1ff */
[----:B------:R-:W-:-:S13]  /*0570*/  @!P0 R2UR UR41, R0 ;  /* 0x00000000002982ca */ /* 0x000fda00000e0000 */
[----:B------:R-:W-:Y:S01]  /*0580*/  ISETP.GT.U32.AND P0, PT, R8, UR41, PT ;  /* 0x0000002908007c0c */ /* 0x000fe2000bf04070 */
[----:B------:R-:W-:Y:S01]  /*0590*/  UISETP.NE.AND UP1, UPT, UR8, URZ, UPT ;  /* 0x000000ff0800728c */ /* 0x000fe2000bf25270 */
[----:B--2---:R-:W-:Y:S01]  /*05a0*/  ISETP.GT.U32.AND P3, PT, R2, 0x1f, PT ;  /* 0x0000001f0200780c */ /* 0x004fe20003f64070 */
[----:B------:R-:W-:Y:S02]  /*05b0*/  UP2UR UR43, UPR, URZ, 0x4 ;  /* 0x00000004ff2b7883 */ /* 0x000fe40008000000 */
[----:B------:R-:W-:-:S08]  /*05c0*/  UISETP.GE.AND UP2, UPT, UR48, URZ, UPT ;  /* 0x000000ff3000728c */ /* 0x000fd0000bf46270 */
[----:B------:R-:W-:Y:S01]  /*05d0*/  @!P0 IADD3 R8, PT, PT, -R8, UR41, RZ ;  /* 0x0000002908088c10 */ /* 0x000fe2000fffe1ff */
[----:B------:R-:W-:-:S03]  /*05e0*/  UISETP.NE.AND UP0, UPT, UR9, URZ, UPT ;  /* 0x000000ff0900728c */ /* 0x000fc6000bf05270 */
[----:B------:R-:W-:Y:S01]  /*05f0*/  @!P0 R2UR UR41, R8 ;  /* 0x00000000082982ca */ /* 0x000fe200000e0000 */
[----:B------:R-:W-:Y:S02]  /*0600*/  UIMAD UR40, UR7, UR6, UR45 ;  /* 0x00000006072872a4 */ /* 0x000fe4000f8e022d */
[----:B------:R-:W-:Y:S01]  /*0610*/  @UP1 USHF.L.U32 UR5, UR45, 0x6, URZ ;  /* 0x000000062d051899 */ /* 0x000fe200080006ff */
[----:B------:R-:W-:Y:S01]  /*0620*/  BSSY.RECONVERGENT B0, `(.L_x_240) ;  /* 0x000001d000007945 */ /* 0x000fe20003800200 */
[----:B------:R-:W-:Y:S01]  /*0630*/  @!UP1 USHF.L.U32 UR4, UR40, 0x6, URZ ;  /* 0x0000000628049899 */ /* 0x000fe200080006ff */
[----:B------:R-:W-:Y:S01]  /*0640*/  UMOV UR38, URZ ;  /* 0x000000ff00267c82 */ /* 0x000fe20008000000 */
[----:B------:R-:W-:Y:S02]  /*0650*/  UIMAD UR44, UR7, UR9, URZ ;  /* 0x00000009072c72a4 */ /* 0x000fe4000f8e02ff */
[----:B------:R-:W-:Y:S02]  /*0660*/  @UP1 UIMAD UR4, UR7, UR8, UR5 ;  /* 0x00000008070412a4 */ /* 0x000fe4000f8e0205 */
[----:B------:R-:W-:-:S02]  /*0670*/  UIMAD UR42, UR42, UR6, URZ ;  /* 0x000000062a2a72a4 */ /* 0x000fc4000f8e02ff */
[----:B------:R-:W-:Y:S02]  /*0680*/  @!UP2 UIADD3 UR41, UPT, UPT, -UR41, URZ, URZ ;  /* 0x000000ff2929a290 */ /* 0x000fe4000fffe1ff */
[----:B------:R-:W-:Y:S01]  /*0690*/  @!UP0 ULOP3.LUT UR41, URZ, UR9, URZ, 0x33, !UPT ;  /* 0x00000009ff298292 */ /* 0x000fe2000f8e33ff */
[----:B------:R-:W-:Y:S01]  /*06a0*/  P2R R16, PR, RZ, 0x4 ;  /* 0x00000004ff107803 */ /* 0x000fe20000000000 */
[----:B------:R-:W-:Y:S01]  /*06b0*/  IMAD.MOV.U32 R22, RZ, RZ, RZ ;  /* 0x000000ffff167224 */ /* 0x000fe200078e00ff */
[----:B------:R-:W-:Y:S01]  /*06c0*/  SHF.L.U32 R0, R2, 0x1, RZ ;  /* 0x0000000102007819 */ /* 0x000fe200000006ff */
[----:B------:R-:W-:Y:S08]  /*06d0*/  @P3 BRA `(.L_x_241) ;  /* 0x0000000000443947 */ /* 0x000ff00003800000 */
        /* <DEDUP_REMOVED lines=17> */
.L_x_241:
[----:B------:R-:W-:Y:S05]  /*07f0*/  BSYNC.RECONVERGENT B0 ;  /* 0x0000000000007941 */ /* 0x000fea0003800200 */
.L_x_240:
[----:B------:R-:W1:Y:S01]  /*0800*/  LDCU.64 UR8, c[0x0][0x3a0] ;  /* 0x00007400ff0877ac */ /* 0x000e620008000a00 */
[----:B------:R-:W2:Y:S01]  /*0810*/  @!P3 LDC.64 R4, c[0x0][0x3b8] ;  /* 0x0000ee00ff04bb82 */ /* 0x000ea20000000a00 */
[----:B------:R-:W-:Y:S01]  /*0820*/  LOP3.LUT R32, R0, 0x6, RZ, 0xc0, !PT ;  /* 0x0000000600207812 */ /* 0x000fe200078ec0ff */
[----:B------:R-:W-:Y:S01]  /*0830*/  IMAD.U32 R15, RZ, RZ, UR45 ;  /* 0x0000002dff0f7e24 */ /* 0x000fe2000f8e00ff */
[----:B------:R-:W3:Y:S01]  /*0840*/  LDCU.64 UR4, c[0x0][0x390] ;  /* 0x00007200ff0477ac */ /* 0x000ee20008000a00 */
[----:B------:R-:W-:Y:S01]  /*0850*/  SHF.R.U32.HI R39, RZ, 0x2, R2 ;  /* 0x00000002ff277819 */ /* 0x000fe20000011602 */
[----:B------:R-:W-:Y:S01]  /*0860*/  HFMA2 R17, -RZ, RZ, 0, 0 ;  /* 0x00000000ff117431 */ /* 0x000fe200000001ff */
[----:B------:R-:W4:Y:S01]  /*0870*/  LDCU.64 UR12, c[0x0][0x418] ;  /* 0x00008300ff0c77ac */ /* 0x000f220008000a00 */
[----:B------:R-:W-:Y:S01]  /*0880*/  VOTEU.ANY UP1, P2 ;  /* 0x0000000000ff7886 */ /* 0x000fe20001020100 */
[----:B------:R-:W-:Y:S01]  /*0890*/  PLOP3.LUT P4, PT, PT, PT, UP1, 0x80, 0x8 ;  /* 0x000000000008781c */ /* 0x000fe20003f8f018 */
[----:B------:R-:W-:Y:S01]  /*08a0*/  USHF.L.U32 UR47, UR40, 0x6, URZ ;  /* 0x00000006282f7899 */ /* 0x000fe200080006ff */
[----:B------:R-:W-:-:S02]  /*08b0*/  PLOP3.LUT P0, PT, PT, PT, UP1, 0x40, 0x4 ;  /* 0x000000000004781c */ /* 0x000fc40003f0e818 */
[----:B-1----:R-:W-:Y:S02]  /*08c0*/  ISETP.NE.U32.AND P1, PT, RZ, UR8, PT ;  /* 0x00000008ff007c0c */ /* 0x002fe4000bf25070 */
[C---:B------:R-:W-:Y:S01]  /*08d0*/  ISETP.GT.U32.OR P0, PT, R2.reuse, 0x1f, P0 ;  /* 0x0000001f0200780c */ /* 0x040fe20000704470 */
[----:B------:R-:W-:Y:S01]  /*08e0*/  @!P3 IMAD R12, R3, UR47, R32 ;  /* 0x0000002f030cbc24 */ /* 0x000fe2000f8e0220 */
[----:B------:R-:W-:Y:S01]  /*08f0*/  ISETP.NE.AND.EX P1, PT, RZ, UR9, PT, P1 ;  /* 0x00000009ff007c0c */ /* 0x000fe2000bf25310 */
[----:B------:R-:W-:Y:S01]  /*0900*/  @!P3 IMAD R3, R39, R3, UR48 ;  /* 0x000000302703be24 */ /* 0x000fe2000f8e0203 */
[----:B---3--:R-:W-:Y:S02]  /*0910*/  ISETP.NE.U32.AND P2, PT, RZ, UR4, PT ;  /* 0x00000004ff007c0c */ /* 0x008fe4000bf45070 */
[----:B------:R-:W-:Y:S01]  /*0920*/  ISETP.GT.U32.OR P1, PT, R2, 0x1f, !P1 ;  /* 0x0000001f0200780c */ /* 0x000fe20004f24470 */
[----:B----4-:R-:W-:Y:S01]  /*0930*/  UISETP.NE.U32.AND UP0, UPT, UR12, URZ, UPT ;  /* 0x000000ff0c00728c */ /* 0x010fe2000bf05070 */
[----:B------:R-:W-:-:S02]  /*0940*/  ISETP.NE.AND.EX P2, PT, RZ, UR5, PT, P2 ;  /* 0x00000005ff007c0c */ /* 0x000fc4000bf45320 */
[----:B------:R-:W-:Y:S01]  /*0950*/  ISETP.NE.OR P1, PT, RZ, UR10, P1 ;  /* 0x0000000aff007c0c */ /* 0x000fe20008f25670 */
[----:B------:R-:W-:Y:S01]  /*0960*/  UISETP.NE.AND.EX UP0, UPT, UR13, URZ, UPT, UP0 ;  /* 0x000000ff0d00728c */ /* 0x000fe2000bf05300 */
[----:B------:R-:W-:Y:S01]  /*0970*/  ISETP.GT.U32.OR P2, PT, R2, 0x1f, !P2 ;  /* 0x0000001f0200780c */ /* 0x000fe20005744470 */
[----:B------:R-:W-:Y:S01]  /*0980*/  VOTEU.ALL UP1, P0 ;  /* 0x0000000000ff7886 */ /* 0x000fe20000020000 */
[----:B-----5:R-:W-:Y:S02]  /*0990*/  @P4 R2UR UR38, R10 ;  /* 0x000000000a2642ca */ /* 0x020fe400000e0000 */
[----:B------:R-:W1:Y:S01]  /*09a0*/  @!P0 LDC.64 R10, c[0x0][0x450] ;  /* 0x00011400ff0a8b82 */ /* 0x000e620000000a00 */
[----:B------:R-:W-:Y:S02]  /*09b0*/  @!P3 LEA R3, R3, R12, 0x3 ;  /* 0x0000000c0303b211 */ /* 0x000fe400078e18ff */
[----:B------:R-:W-:-:S03]  /*09c0*/  PLOP3.LUT P4, PT, PT, PT, UP0, 0x80, 0x8 ;  /* 0x000000000008781c */ /* 0x000fc60003f8f008 */
[----:B------:R-:W3:Y:S01]  /*09d0*/  @UP0 LDCU.64 UR4, c[0x0][0x418] ;  /* 0x00008300ff0407ac */ /* 0x000ee20008000a00 */
[----:B--2---:R-:W-:Y:S01]  /*09e0*/  @!P3 IMAD.WIDE R4, R3, 0x2, R4 ;  /* 0x000000020304b825 */ /* 0x004fe200078e0204 */
[----:B------:R-:W2:Y:S01]  /*09f0*/  @!P1 LDC.64 R8, c[0x0][0x3a0] ;  /* 0x0000e800ff089b82 */ /* 0x000ea20000000a00 */
[----:B------:R-:W-:Y:S02]  /*0a00*/  LEA R3, R15, R0, 0x6 ;  /* 0x000000000f037211 */ /* 0x000fe400078e30ff */
[----:B------:R-:W-:Y:S01]  /*0a10*/  @!UP1 UIMAD UR6, UR38, UR6, URZ ;  /* 0x00000006260692a4 */ /* 0x000fe2000f8e02ff */
[----:B------:R-:W-:Y:S01]  /*0a20*/  IMAD.MOV.U32 R18, RZ, RZ, RZ ;  /* 0x000000ffff127224 */ /* 0x000fe200078e00ff */
[----:B------:R-:W4:Y:S03]  /*0a30*/  @!P3 LDG.E R17, desc[UR36][R4.64] ;  /* 0x000000240411b981 */ /* 0x000f26000c1e1900 */
[----:B0-----:R-:W0:Y:S01]  /*0a40*/  @!P2 LDC.64 R6, c[0x0][0x390] ;  /* 0x0000e400ff06ab82 */ /* 0x001e220000000a00 */
[----:B------:R-:W-:Y:S01]  /*0a50*/  IMAD.U32 R14, RZ, RZ, UR6 ;  /* 0x00000006ff0e7e24 */ /* 0x000fe2000f8e00ff */
[----:B---3--:R-:W-:-:S04]  /*0a60*/  @UP0 UIMAD.WIDE.U32 UR4, UR7, 0x4, UR4 ;  /* 0x00000004070408a5 */ /* 0x008fc8000f8e0004 */
[----:B------:R-:W-:Y:S02]  /*0a70*/  @!P0 LEA R15, R14, R3, 0x6 ;  /* 0x000000030e0f8211 */ /* 0x000fe400078e30ff */
[----:B------:R-:W-:Y:S01]  /*0a80*/  MOV R12, UR4 ;  /* 0x00000004000c7c02 */ /* 0x000fe20008000f00 */
[----:B------:R-:W-:Y:S02]  /*0a90*/  IMAD.U32 R13, RZ, RZ, UR5 ;  /* 0x00000005ff0d7e24 */ /* 0x000fe4000f8e00ff */
[----:B--2---:R-:W-:Y:S02]  /*0aa0*/  @!P1 IMAD.WIDE.U32 R8, R3, 0x2, R8 ;  /* 0x0000000203089825 */ /* 0x004fe400078e0008 */
[----:B------:R-:W2:Y:S01]  /*0ab0*/  LDCU.U8 UR4, c[0x0][0x404] ;  /* 0x00008080ff0477ac */ /* 0x000ea20008000000 */
[----:B------:R3:W4:Y:S01]  /*0ac0*/  @P4 LDG.E R12, desc[UR36][R12.64] ;  /* 0x000000240c0c4981 */ /* 0x000722000c1e1900 */
[----:B-1----:R-:W-:-:S03]  /*0ad0*/  @!P0 IMAD.WIDE R10, R15, 0x2, R10 ;  /* 0x000000020f0a8825 */ /* 0x002fc600078e020a */
[----:B------:R-:W4:Y:S01]  /*0ae0*/  @!P1 LDG.E R18, desc[UR36][R8.64] ;  /* 0x0000002408129981 */ /* 0x000f22000c1e1900 */
[----:B0-----:R-:W-:-:S03]  /*0af0*/  @!P2 IMAD.WIDE.U32 R6, R3, 0x2, R6 ;  /* 0x000000020306a825 */ /* 0x001fc600078e0006 */
[----:B------:R-:W4:Y:S01]  /*0b00*/  @!P0 LDG.E R10, desc[UR36][R10.64] ;  /* 0x000000240a0a8981 */ /* 0x000f22000c1e1900 */
[----:B------:R-:W-:Y:S01]  /*0b10*/  IMAD.MOV.U32 R3, RZ, RZ, RZ ;  /* 0x000000ffff037224 */ /* 0x000fe200078e00ff */
[----:B---3--:R-:W0:Y:S05]  /*0b20*/  LDC R13, c[0x0][0x400] ;  /* 0x00010000ff0d7b82 */ /* 0x008e2a0000000800 */
[----:B------:R-:W3:Y:S01]  /*0b30*/  @!P2 LDG.E R3, desc[UR36][R6.64] ;  /* 0x000000240603a981 */ /* 0x000ee2000c1e1900 */
[----:B--2---:R-:W-:Y:S02]  /*0b40*/  ISETP.NE.AND P1, PT, RZ, UR4, PT ;  /* 0x00000004ff007c0c */ /* 0x004fe4000bf25270 */
[----:B------:R-:W-:Y:S01]  /*0b50*/  ISETP.NE.AND P2, PT, RZ, UR10, PT ;  /* 0x0000000aff007c0c */ /* 0x000fe2000bf45270 */
[----:B------:R-:W-:Y:S01]  /*0b60*/  UMOV UR39, URZ ;  /* 0x000000ff00277c82 */ /* 0x000fe20008000000 */
[----:B------:R-:W-:Y:S01]  /*0b70*/  MOV R31, UR44 ;  /* 0x0000002c001f7c02 */ /* 0x000fe20008000f00 */
[----:B------:R-:W-:Y:S01]  /*0b80*/  BSSY.RECONVERGENT B6, `(.L_x_242) ;  /* 0x00000e0000067945 */ /* 0x000fe20003800200 */
[----:B0-----:R-:W-:-:S02]  /*0b90*/  ISETP.LT.OR P1, PT, R13, 0x1, P1 ;  /* 0x000000010d00780c */ /* 0x001fc40000f21670 */
[----:B------:R-:W-:Y:S02]  /*0ba0*/  SHF.R.S32.HI R31, RZ, 0x1f, R31 ;  /* 0x0000001fff1f7819 */ /* 0x000fe4000001141f */
[----:B----4-:R-:W-:-:S05]  /*0bb0*/  @P4 R2UR UR39, R12 ;  /* 0x000000000c2742ca */ /* 0x010fca00000e0000 */
[----:B------:R-:W-:-:S04]  /*0bc0*/  @!P2 HADD2 R17, R17, R18 ;  /* 0x000000121111a230 */ /* 0x000fc80000000000 */
[----:B------:R-:W-:Y:S02]  /*0bd0*/  @!P0 HMUL2 R17, R17, R10 ;  /* 0x0000000a11118232 */ /* 0x000fe40000000000 */
[----:B---3--:R-:W-:Y:S01]  /*0be0*/  HFMA2 R22, R22, 1, 1, R3 ;  /* 0x3c003c0016167831 */ /* 0x008fe20000000003 */
[----:B------:R-:W-:Y:S06]  /*0bf0*/  @P1 BRA `(.L_x_243) ;  /* 0x0000000000d01947 */ /* 0x000fec0003800000 */
        /* <DEDUP_REMOVED lines=30> */
.L_x_244:
        /* <DEDUP_REMOVED lines=22> */
.L_x_243:
        /* <DEDUP_REMOVED lines=10> */
[----:B0-----:R-:W-:Y:S01]  /*0fe0*/  VIADD R4, R3, 0xffffffe ;  /* 0x0ffffffe03047836 */ /* 0x001fe20000000000 */
[----:B------:R-:W-:-:S05]  /*0ff0*/  IADD3 R3, PT, PT, RZ, -R9, RZ ;  /* 0x80000009ff037210 */ /* 0x000fca0007ffe0ff */
[----:B------:R0:W1:Y:S02]  /*1000*/  F2I.FTZ.U32.TRUNC.NTZ R5, R4 ;  /* 0x0000000400057305 */ /* 0x000064000021f000 */
[----:B0-----:R-:W-:Y:S01]  /*1010*/  IMAD.MOV.U32 R4, RZ, RZ, RZ ;  /* 0x000000ffff047224 */ /* 0x001fe200078e00ff */
[----:B-1----:R-:W-:-:S05]  /*1020*/  IADD3 R7, PT, PT, RZ, -R5, RZ ;  /* 0x80000005ff077210 */ /* 0x002fca0007ffe0ff */
[----:B------:R-:W-:-:S04]  /*1030*/  IMAD R7, R7, R6, RZ ;  /* 0x0000000607077224 */ /* 0x000fc800078e02ff */
[----:B------:R-:W-:-:S06]  /*1040*/  IMAD.HI.U32 R5, R5, R7, R4 ;  /* 0x0000000705057227 */ /* 0x000fcc00078e0004 */
[----:B------:R-:W-:-:S04]  /*1050*/  IMAD.HI.U32 R24, R5, R8, RZ ;  /* 0x0000000805187227 */ /* 0x000fc800078e00ff */
[----:B------:R-:W-:-:S05]  /*1060*/  IMAD R3, R24, R3, R8 ;  /* 0x0000000318037224 */ /* 0x000fca00078e0208 */
[----:B------:R-:W-:-:S13]  /*1070*/  ISETP.GT.U32.AND P1, PT, R6, R3, PT ;  /* 0x000000030600720c */ /* 0x000fda0003f24070 */
[----:B------:R-:W-:Y:S01]  /*1080*/  @!P1 IMAD.IADD R3, R3, 0x1, -R6 ;  /* 0x0000000103039824 */ /* 0x000fe200078e0a06 */
[----:B------:R-:W-:Y:S02]  /*1090*/  @!P1 IADD3 R24, PT, PT, R24, 0x1, RZ ;  /* 0x0000000118189810 */ /* 0x000fe40007ffe0ff */
[----:B------:R-:W-:Y:S02]  /*10a0*/  ISETP.NE.AND P1, PT, R19, RZ, PT ;  /* 0x000000ff1300720c */ /* 0x000fe40003f25270 */
[----:B------:R-:W-:Y:S02]  /*10b0*/  ISETP.GE.U32.AND P0, PT, R3, R6, PT ;  /* 0x000000060300720c */ /* 0x000fe40003f06070 */
[----:B------:R-:W-:-:S04]  /*10c0*/  LOP3.LUT R3, R0, R19, RZ, 0x3c, !PT ;  /* 0x0000001300037212 */ /* 0x000fc800078e3cff */
[----:B------:R-:W-:Y:S02]  /*10d0*/  ISETP.GE.AND P2, PT, R3, RZ, PT ;  /* 0x000000ff0300720c */ /* 0x000fe40003f46270 */
[----:B------:R-:W-:-:S05]  /*10e0*/  LOP3.LUT R3, R19, 0x1, RZ, 0xc0, !PT ;  /* 0x0000000113037812 */ /* 0x000fca00078ec0ff */
[----:B------:R-:W-:Y:S01]  /*10f0*/  @P0 VIADD R24, R24, 0x1 ;  /* 0x0000000118180836 */ /* 0x000fe20000000000 */
[----:B------:R-:W-:-:S05]  /*1100*/  ISETP.GE.AND P0, PT, R0, R13, PT ;  /* 0x0000000d0000720c */ /* 0x000fca0003f06270 */
        /* <DEDUP_REMOVED lines=10> */
[----:B------:R-:W-:Y:S02]  /*11b0*/  HFMA2 R8, -RZ, RZ, 0, 8.0049037933349609375e-05 ;  /* 0x0000053fff087431 */ /* 0x000fe400000001ff */
[----:B------:R-:W-:Y:S01]  /*11c0*/  IMAD.MOV.U32 R12, RZ, RZ, 0x1 ;  /* 0x00000001ff0c7424 */ /* 0x000fe200078e00ff */
[----:B------:R1:W2:Y:S01]  /*11d0*/  LDC.64 R14, c[0x4][R0] ;  /* 0x01000000000e7b82 */ /* 0x0002a20000000a00 */
[----:B------:R-:W3:Y:S01]  /*11e0*/  LDCU.64 UR6, c[0x4][0xd0] ;  /* 0x01001a00ff0677ac */ /* 0x000ee20008000a00 */
[----:B------:R-:W-:Y:S01]  /*11f0*/  MOV R13, RZ ;  /* 0x000000ff000d7202 */ /* 0x000fe20000000f00 */
[----:B------:R-:W4:Y:S01]  /*1200*/  LDCU.64 UR8, c[0x4][0xb0] ;  /* 0x01001600ff0877ac */ /* 0x000f220008000a00 */
[----:B0-----:R-:W-:Y:S01]  /*1210*/  MOV R4, UR4 ;  /* 0x0000000400047c02 */ /* 0x001fe20008000f00 */
[----:B------:R-:W-:Y:S01]  /*1220*/  IMAD.U32 R5, RZ, RZ, UR5 ;  /* 0x00000005ff057e24 */ /* 0x000fe2000f8e00ff */
[----:B---3--:R-:W-:Y:S01]  /*1230*/  MOV R6, UR6 ;  /* 0x0000000600067c02 */ /* 0x008fe20008000f00 */
[----:B------:R-:W-:Y:S01]  /*1240*/  IMAD.U32 R7, RZ, RZ, UR7 ;  /* 0x00000007ff077e24 */ /* 0x000fe2000f8e00ff */
[----:B----4-:R-:W-:Y:S01]  /*1250*/  MOV R10, UR8 ;  /* 0x00000008000a7c02 */ /* 0x010fe20008000f00 */
[----:B-1----:R-:W-:-:S07]  /*1260*/  IMAD.U32 R11, RZ, RZ, UR9 ;  /* 0x00000009ff0b7e24 */ /* 0x002fce000f8e00ff */
[----:B------:R-:W-:-:S07]  /*1270*/  LEPC R20, `(.L_x_246) ;  /* 0x000000001014794e */ /* 0x000fce0000000000 */
[----:B--2---:R-:W-:Y:S05]  /*1280*/  CALL.ABS.NOINC R14 ;  /* 0x000000000e007343 */ /* 0x004fea0003c00000 */
.L_x_246:
[----:B------:R-:W0:Y:S01]  /*1290*/  S2R R3, SR_CgaCtaId ;  /* 0x0000000000037919 */ /* 0x000e220000008800 */
[----:B------:R-:W1:Y:S01]  /*12a0*/  LDC R9, c[0x0][0x400] ;  /* 0x00010000ff097b82 */ /* 0x000e620000000800 */
[----:B------:R-:W-:Y:S02]  /*12b0*/  ISETP.NE.AND P6, PT, R25, RZ, PT ;  /* 0x000000ff1900720c */ /* 0x000fe40003fc5270 */
[----:B------:R-:W-:-:S05]  /*12c0*/  MOV R0, 0x400 ;  /* 0x0000040000007802 */ /* 0x000fca0000000f00 */
[----:B------:R-:W-:-:S05]  /*12d0*/  VIADD R0, R0, 0x110 ;  /* 0x0000011000007836 */ /* 0x000fca0000000000 */
        /* <DEDUP_REMOVED lines=10> */
.L_x_247:
        /* <DEDUP_REMOVED lines=10> */
[----:B------:R-:W-:Y:S01]  /*1420*/  IMAD.SHL.U32 R8, R5, 0x2, RZ ;  /* 0x0000000205087824 */ /* 0x000fe200078e00ff */
[----:B------:R-:W0:Y:S01]  /*1430*/  LDC R10, c[0x0][0x40c] ;  /* 0x00010300ff0a7b82 */ /* 0x000e220000000800 */
[----:B------:R-:W-:Y:S03]  /*1440*/  BSSY.RECONVERGENT B1, `(.L_x_250) ;  /* 0x0000043000017945 */ /* 0x000fe60003800200 */
[----:B------:R-:W-:-:S05]  /*1450*/  IADD3 R4, PT, PT, R3, R8, RZ ;  /* 0x0000000803047210 */ /* 0x000fca0007ffe0ff */
[----:B------:R-:W-:Y:S01]  /*1460*/  IMAD R5, R19, 0x2, R4 ;  /* 0x0000000213057824 */ /* 0x000fe200078e0204 */
        /* <DEDUP_REMOVED lines=39> */
.L_x_253:
[----:B------:R-:W-:Y:S05]  /*16e0*/  BSYNC.RECONVERGENT B2 ;  /* 0x0000000000027941 */ /* 0x000fea0003800200 */
.L_x_252:
[----:B------:R-:W-:Y:S01]  /*16f0*/  PRMT R6, R17, 0x7632, R6 ;  /* 0x0000763211067816 */ /* 0x000fe20000000006 */
[----:B------:R0:W-:Y:S04]  /*1700*/  STS.U16 [R14], R17 ;  /* 0x000000110e007388 */ /* 0x0001e80000000400 */
[----:B------:R0:W-:Y:S01]  /*1710*/  STS.U16 [R13], R6 ;  /* 0x000000060d007388 */ /* 0x0001e20000000400 */
[----:B------:R-:W-:Y:S05]  /*1720*/  BRA `(.L_x_254) ;  /* 0x0000000000507947 */ /* 0x000fea0003800000 */
.L_x_251:
        /* <DEDUP_REMOVED lines=20> */
.L_x_254:
[----:B------:R-:W-:Y:S05]  /*1870*/  BSYNC.RECONVERGENT B1 ;  /* 0x0000000000017941 */ /* 0x000fea0003800200 */
.L_x_250:
[----:B0-----:R-:W-:Y:S01]  /*1880*/  PRMT R6, R22, 0x7632, R6 ;  /* 0x0000763216067816 */ /* 0x001fe20000000006 */
[----:B------:R0:W-:Y:S04]  /*1890*/  STS.U16 [R4], R22 ;  /* 0x0000001604007388 */ /* 0x0001e80000000400 */
[----:B------:R0:W-:Y:S02]  /*18a0*/  STS.U16 [R5], R6 ;  /* 0x0000000605007388 */ /* 0x0001e40000000400 */
.L_x_249:
[----:B------:R-:W-:Y:S05]  /*18b0*/  BSYNC.RECONVERGENT B0 ;  /* 0x0000000000007941 */ /* 0x000fea0003800200 */
.L_x_248:
[----:B------:R-:W-:Y:S06]  /*18c0*/  BAR.SYNC.DEFER_BLOCKING 0x0 ;  /* 0x0000000000007b1d */ /* 0x000fec0000010000 */
[----:B------:R-:W-:Y:S04]  /*18d0*/  BSSY.RECONVERGENT B0, `(.L_x_255) ;  /* 0x0000009000007945 */ /* 0x000fe80003800200 */
[----:B------:R-:W-:Y:S05]  /*18e0*/  @P6 BRA `(.L_x_256) ;  /* 0x00000000001c6947 */ /* 0x000fea0003800000 */
[----:B------:R-:W2:Y:S01]  /*18f0*/  LDCU UR4, c[0x0][0x40c] ;  /* 0x00008180ff0477ac */ /* 0x000ea20008000800 */
[----:B------:R-:W-:-:S04]  /*1900*/  IMAD R19, R19, R24, R23 ;  /* 0x0000001813137224 */ /* 0x000fc800078e0217 */
[----:B------:R-:W-:-:S05]  /*1910*/  IMAD R3, R19, 0x2, R3 ;  /* 0x0000000213037824 */ /* 0x000fca00078e0203 */
[----:B01----:R3:W4:Y:S01]  /*1920*/  LDS R22, [R3] ;  /* 0x0000000003167984 */ /* 0x0037220000000800 */
[----:B--2---:R-:W-:-:S13]  /*1930*/  ISETP.NE.AND P0, PT, RZ, UR4, PT ;  /* 0x00000004ff007c0c */ /* 0x004fda000bf05270 */
[----:B------:R-:W-:-:S05]  /*1940*/  @!P0 LEA R0, R19, R0, 0x1 ;  /* 0x0000000013008211 */ /* 0x000fca00078e08ff */
[----:B------:R3:W2:Y:S02]  /*1950*/  @!P0 LDS R17, [R0] ;  /* 0x0000000000118984 */ /* 0x0006a40000000800 */
.L_x_256:
[----:B------:R-:W-:Y:S05]  /*1960*/  BSYNC.RECONVERGENT B0 ;  /* 0x0000000000007941 */ /* 0x000fea0003800200 */
.L_x_255:
[----:B------:R-:W-:Y:S06]  /*1970*/  BAR.SYNC.DEFER_BLOCKING 0x0 ;  /* 0x0000000000007b1d */ /* 0x000fec0000010000 */
.L_x_245:
[----:B------:R-:W-:Y:S05]  /*1980*/  BSYNC.RECONVERGENT B6 ;  /* 0x0000000000067941 */ /* 0x000fea0003800200 */
.L_x_242:
[----:B------:R-:W3:Y:S01]  /*1990*/  LDC R33, c[0x0][0x3f4] ;  /* 0x0000fd00ff217b82 */ /* 0x000ee20000000800 */
[----:B------:R-:W-:Y:S01]  /*19a0*/  ISETP.GT.U32.AND P0, PT, R2, 0x1f, PT ;  /* 0x0000001f0200780c */ /* 0x000fe20003f04070 */
[----:B---3--:R-:W-:-:S05]  /*19b0*/  IMAD.MOV R0, RZ, RZ, -R33 ;  /* 0x000000ffff007224 */ /* 0x008fca00078e0a21 */
[----:B------:R-:W-:-:S04]  /*19c0*/  VIADDMNMX R0, R0, UR46, RZ, !PT ;  /* 0x0000002e00007c46 */ /* 0x000fc8000f8001ff */
[----:B------:R-:W-:Y:S02]  /*19d0*/  R2UR UR9, R0 ;  /* 0x00000000000972ca */ /* 0x000fe400000e0000 */
[----:B------:R-:W-:Y:S01]  /*19e0*/  MOV R0, 0xff7fffff ;  /* 0xff7fffff00007802 */ /* 0x000fe20000000f00 */
[----:B------:R-:W-:-:S12]  /*19f0*/  @P0 BRA `(.L_x_257) ;  /* 0x0000000000f00947 */ /* 0x000fd80003800000 */
[----:B------:R-:W3:Y:S01]  /*1a00*/  S2R R10, SR_CgaCtaId ;  /* 0x00000000000a7919 */ /* 0x000ee20000008800 */
[----:B------:R-:W-:Y:S01]  /*1a10*/  MOV R9, 0x400 ;  /* 0x0000040000097802 */ /* 0x000fe20000000f00 */
[----:B------:R-:W5:Y:S01]  /*1a20*/  LDCU UR4, c[0x0][0x40c] ;  /* 0x00008180ff0477ac */ /* 0x000f620008000800 */
[----:B012-4-:R-:W-:-:S03]  /*1a30*/  HMUL2 R4, R22, R17 ;  /* 0x0000001116047232 */ /* 0x017fc60000000000 */
[----:B------:R-:W-:Y:S02]  /*1a40*/  VIADD R3, R9, 0x10 ;  /* 0x0000001009037836 */ /* 0x000fe40000000000 */
[--C-:B------:R-:W-:Y:S02]  /*1a50*/  HADD2.F32 R13, -RZ, R4.reuse.H0_H0 ;  /* 0x20000004ff0d7230 */ /* 0x100fe40000004100 */
[----:B------:R-:W-:Y:S01]  /*1a60*/  HADD2.F32 R8, -RZ, R4.H1_H1 ;  /* 0x30000004ff087230 */ /* 0x000fe20000004100 */
[----:B-----5:R-:W-:Y:S01]  /*1a70*/  UISETP.NE.AND UP0, UPT, UR4, URZ, UPT ;  /* 0x000000ff0400728c */ /* 0x020fe2000bf05270 */
[----:B---3--:R-:W-:-:S04]  /*1a80*/  LEA R3, R10, R3, 0x18 ;  /* 0x000000030a037211 */ /* 0x008fc800078ec0ff */
[----:B------:R-:W-:-:S05]  /*1a90*/  LEA R3, R2, R3, 0x2 ;  /* 0x0000000302037211 */ /* 0x000fca00078e10ff */
[----:B------:R0:W-:Y:S01]  /*1aa0*/  STS [R3], R22 ;  /* 0x0000001603007388 */ /* 0x0001e20000000800 */
[----:B------:R-:W-:Y:S05]  /*1ab0*/  BRA.U UP0, `(.L_x_258) ;  /* 0x0000000100287547 */ /* 0x000fea000b800000 */
[----:B------:R-:W1:Y:S01]  /*1ac0*/  LDC.64 R4, c[0x0][0x3b8] ;  /* 0x0000ee00ff047b82 */ /* 0x000e620000000a00 */
[----:B------:R-:W-:Y:S02]  /*1ad0*/  IMAD R7, R33, UR47, R32 ;  /* 0x0000002f21077c24 */ /* 0x000fe4000f8e0220 */
[----:B------:R-:W-:Y:S02]  /*1ae0*/  IMAD R6, R39, R33, UR41 ;  /* 0x0000002927067e24 */ /* 0x000fe4000f8e0221 */
[----:B0-----:R-:W-:-:S03]  /*1af0*/  VIADD R3, R9, 0x90 ;  /* 0x0000009009037836 */ /* 0x001fc60000000000 */
[----:B------:R-:W-:Y:S02]  /*1b00*/  LEA R7, R6, R7, 0x3 ;  /* 0x0000000706077211 */ /* 0x000fe400078e18ff */
[----:B------:R-:W-:-:S05]  /*1b10*/  LEA R3, R10, R3, 0x18 ;  /* 0x000000030a037211 */ /* 0x000fca00078ec0ff */
[----:B------:R-:W-:-:S05]  /*1b20*/  IMAD R3, R2, 0x4, R3 ;  /* 0x0000000402037824 */ /* 0x000fca00078e0203 */
[----:B------:R2:W-:Y:S01]  /*1b30*/  STS [R3], R18 ;  /* 0x0000001203007388 */ /* 0x0005e20000000800 */
[----:B-1----:R-:W-:-:S05]  /*1b40*/  IMAD.WIDE R4, R7, 0x2, R4 ;  /* 0x0000000207047825 */ /* 0x002fca00078e0204 */
[----:B------:R2:W-:Y:S02]  /*1b50*/  STG.E desc[UR36][R4.64], R17 ;  /* 0x0000001104007986 */ /* 0x0005e4000c101924 */
.L_x_258:
[----:B------:R-:W-:Y:S01]  /*1b60*/  UMOV UR4, 0xffffffff ;  /* 0xffffffff00047882 */ /* 0x000fe20000000000 */
[----:B------:R-:W-:Y:S02]  /*1b70*/  FADD.FTZ R13, R13, R8 ;  /* 0x000000080d0d7221 */ /* 0x000fe40000010000 */
[----:B------:R-:W-:Y:S05]  /*1b80*/  BRA.DIV UR4, `(.L_x_259) ;  /* 0x0000006604d87947 */ /* 0x000fea000b800000 */
[----:B------:R-:W0:Y:S02]  /*1b90*/  SHFL.BFLY PT, R14, R13, 0x10, 0x1f ;  /* 0x0e001f000d0e7f89 */ /* 0x000e2400000e0000 */
[----:B0-2---:R-:W-:-:S05]  /*1ba0*/  FADD.FTZ R3, R13, R14 ;  /* 0x0000000e0d037221 */ /* 0x005fca0000010000 */
[----:B------:R-:W0:Y:S02]  /*1bb0*/  SHFL.BFLY PT, R14, R3, 0x8, 0x1f ;  /* 0x0d001f00030e7f89 */ /* 0x000e2400000e0000 */
[----:B0-----:R-:W-:-:S05]  /*1bc0*/  FADD.FTZ R4, R3, R14 ;  /* 0x0000000e03047221 */ /* 0x001fca0000010000 */
[----:B------:R-:W0:Y:S02]  /*1bd0*/  SHFL.BFLY PT, R14, R4, 0x4, 0x1f ;  /* 0x0c801f00040e7f89 */ /* 0x000e2400000e0000 */
[----:B0-----:R-:W-:-:S05]  /*1be0*/  FADD.FTZ R5, R4, R14 ;  /* 0x0000000e04057221 */ /* 0x001fca0000010000 */
[----:B------:R-:W0:Y:S02]  /*1bf0*/  SHFL.BFLY PT, R14, R5, 0x2, 0x1f ;  /* 0x0c401f00050e7f89 */ /* 0x000e2400000e0000 */
[----:B0-----:R-:W-:-:S05]  /*1c00*/  FADD.FTZ R6, R5, R14 ;  /* 0x0000000e05067221 */ /* 0x001fca0000010000 */
[----:B------:R0:W1:Y:S02]  /*1c10*/  SHFL.BFLY PT, R14, R6, 0x1, 0x1f ;  /* 0x0c201f00060e7f89 */ /* 0x00006400000e0000 */
.L_x_350:
        /* <DEDUP_REMOVED lines=13> */
[----:B------:R-:W-:Y:S01]  /*1cf0*/  MOV R4, UR4 ;  /* 0x0000000400047c02 */ /* 0x000fe20008000f00 */
[----:B------:R-:W-:-:S04]  /*1d00*/  IMAD.U32 R5, RZ, RZ, UR5 ;  /* 0x00000005ff057e24 */ /* 0x000fc8000f8e00ff */
[----:B------:R-:W1:Y:S01]  /*1d10*/  LDCU UR5, c[0x0][0x410] ;  /* 0x00008200ff0577ac */ /* 0x000e620008000800 */
[----:B------:R-:W2:Y:S01]  /*1d20*/  @P0 LDG.E.U16 R4, desc[UR36][R4.64] ;  /* 0x0000002404040981 */ /* 0x000ea2000c1e1500 */
[----:B------:R-:W-:Y:S01]  /*1d30*/  IADD3 R9, PT, PT, R9, 0x110, RZ ;  /* 0x0000011009097810 */ /* 0x000fe20007ffe0ff */
[----:B------:R-:W-:-:S03]  /*1d40*/  UIADD3 UR4, UPT, UPT, UR46, -UR9, URZ ;  /* 0x800000092e047290 */ /* 0x000fc6000fffe0ff */
[----:B------:R-:W-:-:S03]  /*1d50*/  LEA R7, R10, R9, 0x18 ;  /* 0x000000090a077211 */ /* 0x000fc600078ec0ff */
[----:B0-----:R-:W-:-:S05]  /*1d60*/  IMAD.U32 R6, RZ, RZ, UR4 ;  /* 0x00000004ff067e24 */ /* 0x001fca000f8e00ff */
[----:B------:R-:W-:Y:S01]  /*1d70*/  LEA R7, R6, R7, 0x2 ;  /* 0x0000000706077211 */ /* 0x000fe200078e10ff */
[----:B-1----:R-:W-:Y:S01]  /*1d80*/  FMUL.FTZ R0, R14, UR5 ;  /* 0x000000050e007c20 */ /* 0x002fe20008410000 */
[----:B--2---:R-:W-:-:S05]  /*1d90*/  @P0 HADD2.F32 R3, -RZ, R4.H0_H0 ;  /* 0x20000004ff030230 */ /* 0x004fca0000004100 */
[----:B------:R-:W-:-:S05]  /*1da0*/  @P0 FADD.FTZ R0, R0, R3 ;  /* 0x0000000300000221 */ /* 0x000fca0000010000 */
[----:B------:R3:W-:Y:S02]  /*1db0*/  STS [R7+-0x4], R0 ;  /* 0xfffffc0007007388 */ /* 0x0007e40000000800 */
.L_x_257:
[----:B------:R-:W-:Y:S05]  /*1dc0*/  WARPSYNC.ALL ;  /* 0x0000000000007948 */ /* 0x000fea0003800000 */
[----:B------:R-:W5:Y:S08]  /*1dd0*/  S2UR UR20, SR_CgaCtaId ;  /* 0x00000000001479c3 */ /* 0x000f700000008800 */
[----:B------:R-:W-:Y:S01]  /*1de0*/  BAR.SYNC.DEFER_BLOCKING 0x0 ;  /* 0x0000000000007b1d */ /* 0x000fe20000010000 */
[----:B------:R-:W-:-:S05]  /*1df0*/  IMAD.SHL.U32 R3, R2, 0x4, RZ ;  /* 0x0000000402037824 */ /* 0x000fca00078e00ff */
[----:B------:R-:W-:Y:S01]  /*1e00*/  UMOV UR8, 0x400 ;  /* 0x0000040000087882 */ /* 0x000fe20000000000 */
[----:B------:R-:W0:Y:S01]  /*1e10*/  LDCU UR7, c[0x0][0x40c] ;  /* 0x00008180ff0777ac */ /* 0x000e220008000800 */
[----:B------:R-:W-:Y:S01]  /*1e20*/  LOP3.LUT R11, R3, 0xc, RZ, 0xc0, !PT ;  /* 0x0000000c030b7812 */ /* 0x000fe200078ec0ff */
[----:B------:R-:W-:Y:S01]  /*1e30*/  UIADD3 UR4, UPT, UPT, UR8, 0x10, URZ ;  /* 0x0000001008047890 */ /* 0x000fe2000fffe0ff */
[----:B------:R-:W1:Y:S01]  /*1e40*/  LDCU UR6, c[0x0][0x3f0] ;  /* 0x00007e00ff0677ac */ /* 0x000e620008000800 */
[----:B------:R-:W2:Y:S01]  /*1e50*/  LDCU UR23, c[0x0][0x40c] ;  /* 0x00008180ff1777ac */ /* 0x000ea20008000800 */
[----:B------:R-:W2:Y:S01]  /*1e60*/  LDCU UR24, c[0x0][0x410] ;  /* 0x00008200ff1877ac */ /* 0x000ea20008000800 */
[----:B-----5:R-:W-:Y:S02]  /*1e70*/  ULEA UR4, UR20, UR4, 0x18 ;  /* 0x0000000414047291 */ /* 0x020fe4000f8ec0ff */
[----:B0-----:R-:W-:Y:S01]  /*1e80*/  UISETP.NE.AND UP0, UPT, UR7, URZ, UPT ;  /* 0x000000ff0700728c */ /* 0x001fe2000bf05270 */
[----:B------:R-:W0:Y:S01]  /*1e90*/  LDCU.64 UR10, c[0x0][0x3c8] ;  /* 0x00007900ff0a77ac */ /* 0x000e220008000a00 */
[----:B-1----:R-:W-:-:S05]  /*1ea0*/  UIMAD UR6, UR42, UR6, UR45 ;  /* 0x000000062a0672a4 */ /* 0x002fca000f8e022d */
[----:B------:R1:W0:Y:S01]  /*1eb0*/  LDS R3, [R11+UR4] ;  /* 0x000000040b037984 */ /* 0x0002220008000800 */
[----:B------:R-:W0:Y:S03]  /*1ec0*/  LDCU.64 UR12, c[0x0][0x3b8] ;  /* 0x00007700ff0c77ac */ /* 0x000e260008000a00 */
[----:B------:R1:W0:Y:S01]  /*1ed0*/  LDS R4, [R11+UR4+0x10] ;  /* 0x000010040b047984 */ /* 0x0002220008000800 */
[----:B------:R-:W0:Y:S03]  /*1ee0*/  LDCU.64 UR14, c[0x0][0x438] ;  /* 0x00008700ff0e77ac */ /* 0x000e260008000a00 */
[----:B------:R1:W0:Y:S01]  /*1ef0*/  LDS R5, [R11+UR4+0x20] ;  /* 0x000020040b057984 */ /* 0x0002220008000800 */
[----:B------:R-:W0:Y:S03]  /*1f00*/  LDCU.64 UR16, c[0x0][0x448] ;  /* 0x00008900ff1077ac */ /* 0x000e260008000a00 */
[----:B------:R1:W0:Y:S01]  /*1f10*/  LDS R6, [R11+UR4+0x30] ;  /* 0x000030040b067984 */ /* 0x0002220008000800 */
[----:B------:R-:W-:-:S03]  /*1f20*/  USHF.L.U32 UR6, UR6, 0x6, URZ ;  /* 0x0000000606067899 */ /* 0x000fc600080006ff */
[----:B---3--:R1:W3:Y:S04]  /*1f30*/  LDS R7, [R11+UR4+0x40] ;  /* 0x000040040b077984 */ /* 0x0082e80008000800 */
[----:B------:R1:W0:Y:S04]  /*1f40*/  LDS R8, [R11+UR4+0x50] ;  /* 0x000050040b087984 */ /* 0x0002280008000800 */
[----:B------:R1:W0:Y:S04]  /*1f50*/  LDS R9, [R11+UR4+0x60] ;  /* 0x000060040b097984 */ /* 0x0002280008000800 */
[----:B------:R1:W0:Y:S01]  /*1f60*/  LDS R10, [R11+UR4+0x70] ;  /* 0x000070040b0a7984 */ /* 0x0002220008000800 */
[----:B------:R-:W-:-:S04]  /*1f70*/  UIADD3 UR4, UPT, UPT, UR48, 0x7, -UR9 ;  /* 0x0000000730047890 */ /* 0x000fc8000fffe809 */
[----:B------:R-:W-:-:S06]  /*1f80*/  USHF.R.S32.HI UR5, URZ, 0x1f, UR4 ;  /* 0x0000001fff057899 */ /* 0x000fcc0008011404 */
[----:B------:R-:W-:-:S04]  /*1f90*/  MOV R12, UR5 ;  /* 0x00000005000c7c02 */ /* 0x000fc80008000f00 */
[----:B------:R-:W-:-:S04]  /*1fa0*/  LEA.HI R12, R12, UR4, RZ, 0x3 ;  /* 0x000000040c0c7c11 */ /* 0x000fc8000f8f18ff */
[----:B------:R-:W-:-:S04]  /*1fb0*/  LOP3.LUT R12, R12, 0xfffffff8, RZ, 0xc0, !PT ;  /* 0xfffffff80c0c7812 */ /* 0x000fc800078ec0ff */
[----:B------:R-:W-:Y:S01]  /*1fc0*/  ISETP.GE.AND P0, PT, R39, R12, PT ;  /* 0x0000000c2700720c */ /* 0x000fe20003f06270 */
[----:B-12---:R-:W-:-:S12]  /*1fd0*/  BRA.U UP0, `(.L_x_260) ;  /* 0x00000001002c7547 */ /* 0x006fd8000b800000 */
[----:B------:R-:W-:-:S04]  /*1fe0*/  UIADD3 UR4, UPT, UPT, UR8, 0x90, URZ ;  /* 0x0000009008047890 */ /* 0x000fc8000fffe0ff */
[----:B------:R-:W-:-:S06]  /*1ff0*/  ULEA UR4, UR20, UR4, 0x18 ;  /* 0x0000000414047291 */ /* 0x000fcc000f8ec0ff */
[----:B------:R-:W-:-:S05]  /*2000*/  LEA R11, R32, UR4, 0x1 ;  /* 0x00000004200b7c11 */ /* 0x000fca000f8e08ff */
[----:B------:R1:W2:Y:S04]  /*2010*/  LDS R17, [R11] ;  /* 0x000000000b117984 */ /* 0x0002a80000000800 */
[----:B------:R1:W0:Y:S04]  /*2020*/  LDS R18, [R11+0x10] ;  /* 0x000010000b127984 */ /* 0x0002280000000800 */
[----:B------:R1:W0:Y:S04]  /*2030*/  LDS R19, [R11+0x20] ;  /* 0x000020000b137984 */ /* 0x0002280000000800 */
[----:B------:R1:W0:Y:S04]  /*2040*/  LDS R20, [R11+0x30] ;  /* 0x000030000b147984 */ /* 0x0002280000000800 */
[----:B------:R1:W0:Y:S04]  /*2050*/  LDS R21, [R11+0x40] ;  /* 0x000040000b157984 */ /* 0x0002280000000800 */
[----:B----4-:R1:W4:Y:S04]  /*2060*/  LDS R22, [R11+0x50] ;  /* 0x000050000b167984 */ /* 0x0103280000000800 */
[----:B------:R1:W0:Y:S04]  /*2070*/  LDS R23, [R11+0x60] ;  /* 0x000060000b177984 */ /* 0x0002280000000800 */
[----:B------:R1:W0:Y:S02]  /*2080*/  LDS R24, [R11+0x70] ;  /* 0x000070000b187984 */ /* 0x0002240000000800 */
.L_x_260:
[----:B------:R-:W-:Y:S04]  /*2090*/  BSSY B0, `(.L_x_261) ;  /* 0x000014d000007945 */ /* 0x000fe80003800000 */
[----:B------:R-:W-:Y:S05]  /*20a0*/  @P0 BRA `(.L_x_262) ;  /* 0x00000014002c0947 */ /* 0x000fea0003800000 */
[----:B------:R-:W-:Y:S01]  /*20b0*/  IABS R25, R33 ;  /* 0x0000002100197213 */ /* 0x000fe20000000000 */
[----:B------:R-:W5:Y:S01]  /*20c0*/  LDCU UR21, c[0x0][0x3f8] ;  /* 0x00007f00ff1577ac */ /* 0x000f620008000800 */
[----:B------:R-:W3:Y:S01]  /*20d0*/  LDC.64 R26, c[0x0][0x450] ;  /* 0x00011400ff1a7b82 */ /* 0x000ee20000000a00 */
[----:B------:R-:W-:Y:S01]  /*20e0*/  IADD3 R35, PT, PT, R39, UR9, RZ ;  /* 0x0000000927237c10 */ /* 0x000fe2000fffe0ff */
[----:B-1----:R-:W1:Y:S01]  /*20f0*/  I2F.RP R11, R25 ;  /* 0x00000019000b7306 */ /* 0x002e620000209400 */
[----:B------:R-:W2:Y:S01]  /*2100*/  LDCU.64 UR18, c[0x0][0x420] ;  /* 0x00008400ff1277ac */ /* 0x000ea20008000a00 */
[----:B------:R-:W4:Y:S04]  /*2110*/  LDCU UR22, c[0x0][0x440] ;  /* 0x00008800ff1677ac */ /* 0x000f280008000800 */
[----:B------:R-:W0:Y:S01]  /*2120*/  LDC R38, c[0x0][0x430] ;  /* 0x00010c00ff267b82 */ /* 0x000e220000000800 */
[----:B------:R-:W0:Y:S01]  /*2130*/  LDCU UR7, c[0x0][0x408] ;  /* 0x00008100ff0777ac */ /* 0x000e220008000800 */
[----:B-1----:R-:W1:Y:S01]  /*2140*/  MUFU.RCP R11, R11 ;  /* 0x0000000b000b7308 */ /* 0x002e620000001000 */
[----:B-----5:R-:W-:Y:S01]  /*2150*/  UIMAD UR4, UR38, UR21, UR45 ;  /* 0x00000015260472a4 */ /* 0x020fe2000f8e022d */
[----:B--2---:R-:W-:Y:S01]  /*2160*/  IMAD.U32 R30, RZ, RZ, UR18 ;  /* 0x00000012ff1e7e24 */ /* 0x004fe2000f8e00ff */
[----:B------:R-:W-:Y:S01]  /*2170*/  ISETP.NE.U32.AND P0, PT, RZ, UR18, PT ;  /* 0x00000012ff007c0c */ /* 0x000fe2000bf05070 */
[----:B----4-:R-:W-:-:S02]  /*2180*/  UIMAD UR5, UR45, UR22, UR48 ;  /* 0x000000162d0572a4 */ /* 0x010fc4000f8e0230 */
[----:B------:R-:W-:Y:S02]  /*2190*/  MOV R34, UR22 ;  /* 0x0000001600227c02 */ /* 0x000fe40008000f00 */
[--C-:B------:R-:W-:Y:S02]  /*21a0*/  IADD3 R30, P1, P2, R30, UR44, R35.reuse ;  /* 0x0000002c1e1e7c10 */ /* 0x100fe4000fa3e023 */
[----:B------:R-:W-:Y:S01]  /*21b0*/  ISETP.NE.AND.EX P0, PT, RZ, UR19, PT, P0 ;  /* 0x00000013ff007c0c */ /* 0x000fe2000bf05300 */
[----:B------:R-:W-:Y:S01]  /*21c0*/  IMAD R34, R34, UR5, R35 ;  /* 0x0000000522227c24 */ /* 0x000fe2000f8e0223 */
[----:B------:R-:W-:Y:S01]  /*21d0*/  IADD3.X R31, PT, PT, R31, UR19, RZ, P1, P2 ;  /* 0x000000131f1f7c10 */ /* 0x000fe20008fe44ff */
[----:B------:R-:W-:Y:S01]  /*21e0*/  VIADD R35, R35, 0x1 ;  /* 0x0000000123237836 */ /* 0x000fe20000000000 */
[----:B0-----:R-:W-:Y:S01]  /*21f0*/  IADD3 R38, PT, PT, R38, UR7, RZ ;  /* 0x0000000726267c10 */ /* 0x001fe2000fffe0ff */
[----:B-1----:R-:W-:Y:S02]  /*2200*/  VIADD R28, R11, 0xffffffe ;  /* 0x0ffffffe0b1c7836 */ /* 0x002fe40000000000 */
[----:B------:R-:W-:Y:S01]  /*2210*/  IMAD.U32 R11, RZ, RZ, UR4 ;  /* 0x00000004ff0b7e24 */ /* 0x000fe2000f8e00ff */
[----:B------:R-:W-:Y:S01]  /*2220*/  UIADD3 UR4, UPT, UPT, UR8, 0x110, URZ ;  /* 0x0000011008047890 */ /* 0x000fe2000fffe0ff */
[----:B------:R0:W1:Y:S03]  /*2230*/  F2I.FTZ.U32.TRUNC.NTZ R29, R28 ;  /* 0x0000001c001d7305 */ /* 0x000066000021f000 */
[----:B------:R-:W-:Y:S01]  /*2240*/  LEA R11, R11, R32, 0x6 ;  /* 0x000000200b0b7211 */ /* 0x000fe200078e30ff */
[----:B------:R-:W-:-:S04]  /*2250*/  ULEA UR4, UR20, UR4, 0x18 ;  /* 0x0000000414047291 */ /* 0x000fc8000f8ec0ff */
[----:B---3--:R-:W-:Y:S02]  /*2260*/  IMAD.WIDE R26, R11, 0x2, R26 ;  /* 0x000000020b1a7825 */ /* 0x008fe400078e021a */
[----:B------:R-:W-:Y:S02]  /*2270*/  LEA R39, R39, UR4, 0x2 ;  /* 0x0000000427277c11 */ /* 0x000fe4000f8e10ff */
[----:B0-----:R-:W-:Y:S01]  /*2280*/  IMAD.MOV.U32 R28, RZ, RZ, RZ ;  /* 0x000000ffff1c7224 */ /* 0x001fe200078e00ff */
[----:B-1----:R-:W-:-:S05]  /*2290*/  IADD3 R12, PT, PT, RZ, -R29, RZ ;  /* 0x8000001dff0c7210 */ /* 0x002fca0007ffe0ff */
[----:B------:R-:W-:-:S04]  /*22a0*/  IMAD R13, R12, R25, RZ ;  /* 0x000000190c0d7224 */ /* 0x000fc800078e02ff */
[----:B------:R-:W-:-:S04]  /*22b0*/  IMAD.HI.U32 R28, R29, R13, R28 ;  /* 0x0000000d1d1c7227 */ /* 0x000fc800078e001c */
[C-C-:B------:R-:W-:Y:S02]  /*22c0*/  IMAD R29, R33.reuse, UR47, R32.reuse ;  /* 0x0000002f211d7c24 */ /* 0x140fe4000f8e0220 */
[C---:B------:R-:W-:Y:S02]  /*22d0*/  IMAD R32, R33.reuse, UR6, R32 ;  /* 0x0000000621207c24 */ /* 0x040fe4000f8e0220 */
[----:B------:R-:W-:Y:S01]  /*22e0*/  IMAD R33, R33, UR21, RZ ;  /* 0x0000001521217c24 */ /* 0x000fe2000f8e02ff */
[----:B------:R-:W-:Y:S02]  /*22f0*/  SHF.R.S32.HI R36, RZ, 0x1f, R29 ;  /* 0x0000001fff247819 */ /* 0x000fe4000001141d */
[----:B------:R-:W-:-:S07]  /*2300*/  SHF.R.S32.HI R37, RZ, 0x1f, R32 ;  /* 0x0000001fff257819 */ /* 0x000fce0000011420 */
.L_x_280:
[----:B------:R-:W2:Y:S01]  /*2310*/  @P0 LDG.E.U8 R48, desc[UR36][R30.64] ;  /* 0x000000241e300981 */ /* 0x000ea2000c1e1100 */
[----:B0-----:R-:W0:Y:S01]  /*2320*/  LDC R11, c[0x0][0x3f4] ;  /* 0x0000fd00ff0b7b82 */ /* 0x001e220000000800 */
[----:B------:R-:W-:Y:S01]  /*2330*/  VIADD R12, R35, 0xffffffff ;  /* 0xffffffff230c7836 */ /* 0x000fe20000000000 */
[----:B------:R-:W-:Y:S01]  /*2340*/  UIADD3 UR4, UPT, UPT, UR46, -0x1, URZ ;  /* 0xffffffff2e047890 */ /* 0x000fe2000fffe0ff */
[----:B------:R-:W-:Y:S01]  /*2350*/  MOV R14, UR44 ;  /* 0x0000002c000e7c02 */ /* 0x000fe20008000f00 */
[----:B------:R-:W-:Y:S02]  /*2360*/  BSSY.RECONVERGENT B1, `(.L_x_263) ;  /* 0x000002d000017945 */ /* 0x000fe40003800200 */
[----:B------:R-:W-:Y:S02]  /*2370*/  IABS R15, R12 ;  /* 0x0000000c000f7213 */ /* 0x000fe40000000000 */
[----:B------:R-:W-:Y:S02]  /*2380*/  ISETP.GE.AND P2, PT, R12, RZ, PT ;  /* 0x000000ff0c00720c */ /* 0x000fe40003f46270 */
[----:B------:R-:W-:Y:S01]  /*2390*/  SHF.R.S32.HI R14, RZ, 0x1f, R14 ;  /* 0x0000001fff0e7819 */ /* 0x000fe2000001140e */
[----:B------:R-:W-:-:S05]  /*23a0*/  IMAD.HI.U32 R13, R28, R15, RZ ;  /* 0x0000000f1c0d7227 */ /* 0x000fca00078e00ff */
[----:B------:R-:W-:Y:S02]  /*23b0*/  IADD3 R50, PT, PT, -R13, RZ, RZ ;  /* 0x000000ff0d327210 */ /* 0x000fe40007ffe1ff */
[----:B0-----:R-:W-:Y:S02]  /*23c0*/  IABS R49, R11 ;  /* 0x0000000b00317213 */ /* 0x001fe40000000000 */
[----:B------:R-:W-:-:S03]  /*23d0*/  ISETP.NE.AND P3, PT, R11, RZ, PT ;  /* 0x000000ff0b00720c */ /* 0x000fc60003f65270 */
[----:B------:R-:W-:-:S05]  /*23e0*/  IMAD R50, R49, R50, R15 ;  /* 0x0000003231327224 */ /* 0x000fca00078e020f */
[----:B------:R-:W-:-:S13]  /*23f0*/  ISETP.GT.U32.AND P1, PT, R25, R50, PT ;  /* 0x000000321900720c */ /* 0x000fda0003f24070 */
[----:B------:R-:W-:-:S05]  /*2400*/  @!P1 IMAD.IADD R50, R50, 0x1, -R49 ;  /* 0x0000000132329824 */ /* 0x000fca00078e0a31 */
[----:B------:R-:W-:-:S13]  /*2410*/  ISETP.GT.U32.AND P1, PT, R25, R50, PT ;  /* 0x000000321900720c */ /* 0x000fda0003f24070 */
[----:B------:R-:W-:Y:S02]  /*2420*/  @!P1 IADD3 R50, PT, PT, R50, -R49, RZ ;  /* 0x8000003132329210 */ /* 0x000fe40007ffe0ff */
[----:B------:R-:W-:-:S03]  /*2430*/  ISETP.GE.AND P1, PT, R12, UR4, PT ;  /* 0x000000040c007c0c */ /* 0x000fc6000bf26270 */
[----:B------:R-:W-:Y:S01]  /*2440*/  @!P2 IMAD.MOV R50, RZ, RZ, -R50 ;  /* 0x000000ffff32a224 */ /* 0x000fe200078e0a32 */
[----:B------:R-:W-:-:S04]  /*2450*/  @!P3 LOP3.LUT R50, RZ, R11, RZ, 0x33, !PT ;  /* 0x0000000bff32b212 */ /* 0x000fc800078e33ff */
[----:B------:R-:W-:-:S04]  /*2460*/  IADD3 R13, P2, PT, R50, UR44, RZ ;  /* 0x0000002c320d7c10 */ /* 0x000fc8000ff5e0ff */
[----:B------:R-:W-:Y:S01]  /*2470*/  LEA R12, P3, R13, UR10, 0x2 ;  /* 0x0000000a0d0c7c11 */ /* 0x000fe2000f8610ff */
[----:B------:R-:W-:-:S05]  /*2480*/  IMAD.X R14, RZ, RZ, R14, P2 ;  /* 0x000000ffff0e7224 */ /* 0x000fca00010e060e */
[----:B------:R-:W-:Y:S02]  /*2490*/  LEA.HI.X R13, R13, UR11, R14, 0x2, P3 ;  /* 0x0000000b0d0d7c11 */ /* 0x000fe400098f140e */
[----:B--2---:R-:W-:Y:S01]  /*24a0*/  ISETP.NE.AND P2, PT, R48, RZ, P0 ;  /* 0x000000ff3000720c */ /* 0x004fe20000745270 */
[----:B------:R-:W-:-:S12]  /*24b0*/  @P1 BRA `(.L_x_264) ;  /* 0x00000000005c1947 */ /* 0x000fd80003800000 */
[----:B------:R-:W2:Y:S01]  /*24c0*/  LDG.E R14, desc[UR36][R12.64] ;  /* 0x000000240c0e7981 */ /* 0x000ea2000c1e1900 */
[----:B------:R-:W-:Y:S01]  /*24d0*/  SHF.L.U32 R48, R50, 0x3, RZ ;  /* 0x0000000332307819 */ /* 0x000fe200000006ff */
[----:B--2---:R-:W-:-:S04]  /*24e0*/  IMAD R15, R33, R14, RZ ;  /* 0x0000000e210f7224 */ /* 0x004fc800078e02ff */
[----:B------:R-:W-:-:S05]  /*24f0*/  IMAD R15, R15, 0x40, R48 ;  /* 0x000000400f0f7824 */ /* 0x000fca00078e0230 */
[----:B------:R-:W-:-:S04]  /*2500*/  IADD3 R40, P3, PT, R32, R15, RZ ;  /* 0x0000000f20287210 */ /* 0x000fc80007f7e0ff */
[----:B------:R-:W-:Y:S02]  /*2510*/  LEA.HI.X.SX32 R15, R15, R37, 0x1, P3 ;  /* 0x000000250f0f7211 */ /* 0x000fe400018f0eff */
[----:B------:R-:W-:-:S04]  /*2520*/  LEA R14, P3, R40, UR12, 0x1 ;  /* 0x0000000c280e7c11 */ /* 0x000fc8000f8608ff */
[----:B------:R-:W-:-:S05]  /*2530*/  LEA.HI.X R15, R40, UR13, R15, 0x1, P3 ;  /* 0x0000000d280f7c11 */ /* 0x000fca00098f0c0f */
[----:B------:R0:W5:Y:S01]  /*2540*/  LDG.E R40, desc[UR36][R14.64] ;  /* 0x000000240e287981 */ /* 0x000162000c1e1900 */
[----:B------:R-:W-:-:S09]  /*2550*/  UISETP.NE.AND UP0, UPT, UR23, URZ, UPT ;  /* 0x000000ff1700728c */ /* 0x000fd2000bf05270 */
[----:B0-----:R-:W-:Y:S05]  /*2560*/  BRA.U UP0, `(.L_x_264) ;  /* 0x0000000100307547 */ /* 0x001fea000b800000 */
[----:B------:R-:W-:-:S13]  /*2570*/  ISETP.NE.AND P4, PT, R16, RZ, PT ;  /* 0x000000ff1000720c */ /* 0x000fda0003f85270 */
[----:B------:R-:W-:Y:S01]  /*2580*/  VOTEU.ANY UP0, P4 ;  /* 0x0000000000ff7886 */ /* 0x000fe20002000100 */
[----:B------:R-:W-:-:S13]  /*2590*/  PLOP3.LUT P3, PT, PT, PT, UP0, 0x80, 0x8 ;  /* 0x000000000008781c */ /* 0x000fda0003f6f008 */
[----:B------:R-:W2:Y:S01]  /*25a0*/  @P3 LDG.E R49, desc[UR36][R26.64] ;  /* 0x000000241a313981 */ /* 0x000ea2000c1e1900 */
[----:B------:R-:W-:Y:S01]  /*25b0*/  PLOP3.LUT P3, PT, PT, PT, UP0, 0x80, 0x8 ;  /* 0x000000000008781c */ /* 0x000fe20003f6f008 */
[----:B-----5:R-:W-:Y:S01]  /*25c0*/  HFMA2 R40, R40, 1, 1, R17 ;  /* 0x3c003c0028287831 */ /* 0x020fe20000000011 */
[----:B------:R-:W-:-:S04]  /*25d0*/  IADD3 R48, P4, PT, R29, R48, RZ ;  /* 0x000000301d307210 */ /* 0x000fc80007f9e0ff */
[----:B------:R-:W-:Y:S02]  /*25e0*/  IADD3.X R15, PT, PT, RZ, R36, RZ, P4, !PT ;  /* 0x00000024ff0f7210 */ /* 0x000fe400027fe4ff */
[----:B------:R-:W-:-:S04]  /*25f0*/  LEA R14, P4, R48, UR12, 0x1 ;  /* 0x0000000c300e7c11 */ /* 0x000fc8000f8808ff */
[----:B------:R-:W-:Y:S01]  /*2600*/  LEA.HI.X R15, R48, UR13, R15, 0x1, P4 ;  /* 0x0000000d300f7c11 */ /* 0x000fe2000a0f0c0f */
[----:B--2---:R-:W-:-:S05]  /*2610*/  @P3 HMUL2 R40, R40, R49 ;  /* 0x0000003128283232 */ /* 0x004fca0000000000 */
[----:B------:R0:W-:Y:S03]  /*2620*/  STG.E desc[UR36][R14.64], R40 ;  /* 0x000000280e007986 */ /* 0x0001e6000c101924 */
.L_x_264:
[----:B------:R-:W-:Y:S05]  /*2630*/  BSYNC.RECONVERGENT B1 ;  /* 0x0000000000017941 */ /* 0x000fea0003800200 */
.L_x_263:
[----:B------:R-:W-:Y:S01]  /*2640*/  BSSY.RECONVERGENT B1, `(.L_x_265) ;  /* 0x0000030000017945 */ /* 0x000fe20003800200 */
[----:B------:R-:W-:-:S03]  /*2650*/  IMAD.IADD R48, R50, 0x1, R11 ;  /* 0x0000000132307824 */ /* 0x000fc600078e020b */
[----:B------:R-:W-:Y:S05]  /*2660*/  @P1 BRA `(.L_x_266) ;  /* 0x0000000000b41947 */ /* 0x000fea0003800000 */
[----:B------:R-:W0:Y:S01]  /*2670*/  LDG.E R52, desc[UR36][R12.64] ;  /* 0x000000240c347981 */ /* 0x000e22000c1e1900 */
[----:B------:R-:W-:Y:S02]  /*2680*/  SHF.L.U32 R46, R48, 0x3, RZ ;  /* 0x00000003302e7819 */ /* 0x000fe400000006ff */
[----:B------:R-:W-:Y:S01]  /*2690*/  ISETP.NE.AND P5, PT, R16, RZ, PT ;  /* 0x000000ff1000720c */ /* 0x000fe20003fa5270 */
[----:B0-----:R-:W-:-:S04]  /*26a0*/  IMAD R15, R33, R52, RZ ;  /* 0x00000034210f7224 */ /* 0x001fc800078e02ff */
        /* <DEDUP_REMOVED lines=8> */
[----:B------:R-:W-:Y:S01]  /*2730*/  VOTEU.ANY UP1, P5 ;  /* 0x0000000000ff7886 */ /* 0x000fe20002820100 */
[----:B------:R-:W-:-:S13]  /*2740*/  PLOP3.LUT P3, PT, PT, PT, UP1, 0x80, 0x8 ;  /* 0x000000000008781c */ /* 0x000fda0003f6f018 */
[----:B------:R-:W2:Y:S01]  /*2750*/  @P3 LDG.E R52, desc[UR36][R26.64+0x10] ;  /* 0x000010241a343981 */ /* 0x000ea2000c1e1900 */
[----:B------:R-:W-:Y:S01]  /*2760*/  PLOP3.LUT P3, PT, PT, PT, UP1, 0x80, 0x8 ;  /* 0x000000000008781c */ /* 0x000fe20003f6f018 */
[----:B-----5:R-:W-:Y:S01]  /*2770*/  HADD2 R41, R41, R18 ;  /* 0x0000001229297230 */ /* 0x020fe20000000000 */
[----:B------:R-:W-:-:S04]  /*2780*/  IADD3 R15, P4, PT, R29, R46, RZ ;  /* 0x0000002e1d0f7210 */ /* 0x000fc80007f9e0ff */
[----:B------:R-:W-:Y:S02]  /*2790*/  LEA.HI.X.SX32 R46, R46, R36, 0x1, P4 ;  /* 0x000000242e2e7211 */ /* 0x000fe400020f0eff */
[----:B------:R-:W-:-:S04]  /*27a0*/  LEA R14, P4, R15, UR12, 0x1 ;  /* 0x0000000c0f0e7c11 */ /* 0x000fc8000f8808ff */
[----:B------:R-:W-:Y:S01]  /*27b0*/  LEA.HI.X R15, R15, UR13, R46, 0x1, P4 ;  /* 0x0000000d0f0f7c11 */ /* 0x000fe2000a0f0c2e */
[----:B--2---:R-:W-:-:S05]  /*27c0*/  @P3 HFMA2 R41, R41, R52, -RZ ;  /* 0x0000003429293231 */ /* 0x004fca00001000ff */
[----:B------:R0:W-:Y:S04]  /*27d0*/  STG.E desc[UR36][R14.64], R41 ;  /* 0x000000290e007986 */ /* 0x0001e8000c101924 */
[----:B------:R0:W5:Y:S02]  /*27e0*/  LDG.E R52, desc[UR36][R12.64] ;  /* 0x000000240c347981 */ /* 0x000164000c1e1900 */
.L_x_267:
[----:B------:R-:W-:Y:S01]  /*27f0*/  LEA R49, R11, R50, 0x1 ;  /* 0x000000320b317211 */ /* 0x000fe200078e08ff */
[----:B-----5:R-:W-:-:S04]  /*2800*/  IMAD R52, R33, R52, RZ ;  /* 0x0000003421347224 */ /* 0x020fc800078e02ff */
[----:B------:R-:W-:-:S05]  /*2810*/  IMAD.SHL.U32 R49, R49, 0x8, RZ ;  /* 0x0000000831317824 */ /* 0x000fca00078e00ff */
[----:B------:R-:W-:-:S04]  /*2820*/  LEA R52, R52, R49, 0x6 ;  /* 0x0000003134347211 */ /* 0x000fc800078e30ff */
[----:B0-----:R-:W-:-:S04]  /*2830*/  IADD3 R15, P3, PT, R32, R52, RZ ;  /* 0x00000034200f7210 */ /* 0x001fc80007f7e0ff */
[----:B------:R-:W-:Y:S02]  /*2840*/  LEA.HI.X.SX32 R52, R52, R37, 0x1, P3 ;  /* 0x0000002534347211 */ /* 0x000fe400018f0eff */
[----:B------:R-:W-:-:S04]  /*2850*/  LEA R14, P3, R15, UR12, 0x1 ;  /* 0x0000000c0f0e7c11 */ /* 0x000fc8000f8608ff */
[----:B------:R-:W-:-:S05]  /*2860*/  LEA.HI.X R15, R15, UR13, R52, 0x1, P3 ;  /* 0x0000000d0f0f7c11 */ /* 0x000fca00098f0c34 */
[----:B------:R1:W5:Y:S01]  /*2870*/  LDG.E R46, desc[UR36][R14.64] ;  /* 0x000000240e2e7981 */ /* 0x000362000c1e1900 */
[----:B------:R-:W-:Y:S05]  /*2880*/  BRA.U UP0, `(.L_x_266) ;  /* 0x00000001002c7547 */ /* 0x000fea000b800000 */
[----:B------:R-:W-:Y:S01]  /*2890*/  VOTEU.ANY UP0, P5 ;  /* 0x0000000000ff7886 */ /* 0x000fe20002800100 */
[----:B------:R-:W-:-:S13]  /*28a0*/  PLOP3.LUT P3, PT, PT, PT, UP0, 0x80, 0x8 ;  /* 0x000000000008781c */ /* 0x000fda0003f6f008 */
[----:B------:R-:W2:Y:S01]  /*28b0*/  @P3 LDG.E R51, desc[UR36][R26.64+0x20] ;  /* 0x000020241a333981 */ /* 0x000ea2000c1e1900 */
[----:B------:R-:W-:Y:S01]  /*28c0*/  PLOP3.LUT P3, PT, PT, PT, UP0, 0x80, 0x8 ;  /* 0x000000000008781c */ /* 0x000fe20003f6f008 */
[----:B-----5:R-:W-:Y:S01]  /*28d0*/  HADD2 R46, R46, R19 ;  /* 0x000000132e2e7230 */ /* 0x020fe20000000000 */
[----:B-1----:R-:W-:-:S04]  /*28e0*/  IADD3 R15, P4, PT, R29, R49, RZ ;  /* 0x000000311d0f7210 */ /* 0x002fc80007f9e0ff */
[----:B------:R-:W-:Y:S02]  /*28f0*/  LEA.HI.X.SX32 R52, R49, R36, 0x1, P4 ;  /* 0x0000002431347211 */ /* 0x000fe400020f0eff */
[----:B------:R-:W-:-:S04]  /*2900*/  LEA R14, P4, R15, UR12, 0x1 ;  /* 0x0000000c0f0e7c11 */ /* 0x000fc8000f8808ff */
[----:B------:R-:W-:Y:S01]  /*2910*/  LEA.HI.X R15, R15, UR13, R52, 0x1, P4 ;  /* 0x0000000d0f0f7c11 */ /* 0x000fe2000a0f0c34 */
[----:B--2---:R-:W-:-:S05]  /*2920*/  @P3 HMUL2 R46, R46, R51 ;  /* 0x000000332e2e3232 */ /* 0x004fca0000000000 */
[----:B------:R2:W-:Y:S03]  /*2930*/  STG.E desc[UR36][R14.64], R46 ;  /* 0x0000002e0e007986 */ /* 0x0005e6000c101924 */
.L_x_266:
[----:B------:R-:W-:Y:S05]  /*2940*/  BSYNC.RECONVERGENT B1 ;  /* 0x0000000000017941 */ /* 0x000fea0003800200 */
.L_x_265:
[----:B------:R-:W-:Y:S04]  /*2950*/  BSSY.RECONVERGENT B1, `(.L_x_268) ;  /* 0x0000030000017945 */ /* 0x000fe80003800200 */
[----:B------:R-:W-:Y:S05]  /*2960*/  @P1 BRA `(.L_x_269) ;  /* 0x0000000000b81947 */ /* 0x000fea0003800000 */
[----:B------:R-:W0:Y:S01]  /*2970*/  LDG.E R52, desc[UR36][R12.64] ;  /* 0x000000240c347981 */ /* 0x000e22000c1e1900 */
[----:B------:R-:W-:Y:S01]  /*2980*/  IMAD R42, R11, 0x2, R48 ;  /* 0x000000020b2a7824 */ /* 0x000fe200078e0230 */
[----:B------:R-:W-:-:S04]  /*2990*/  ISETP.NE.AND P5, PT, R16, RZ, PT ;  /* 0x000000ff1000720c */ /* 0x000fc80003fa5270 */
[----:B------:R-:W-:Y:S01]  /*29a0*/  SHF.L.U32 R42, R42, 0x3, RZ ;  /* 0x000000032a2a7819 */ /* 0x000fe200000006ff */
[----:B012---:R-:W-:-:S04]  /*29b0*/  IMAD R15, R33, R52, RZ ;  /* 0x00000034210f7224 */ /* 0x007fc800078e02ff */
[----:B------:R-:W-:-:S05]  /*29c0*/  IMAD R15, R15, 0x40, R42 ;  /* 0x000000400f0f7824 */ /* 0x000fca00078e022a */
[----:B------:R-:W-:-:S04]  /*29d0*/  IADD3 R45, P3, PT, R32, R15, RZ ;  /* 0x0000000f202d7210 */ /* 0x000fc80007f7e0ff */
[----:B------:R-:W-:Y:S02]  /*29e0*/  LEA.HI.X.SX32 R15, R15, R37, 0x1, P3 ;  /* 0x000000250f0f7211 */ /* 0x000fe400018f0eff */
[----:B------:R-:W-:-:S04]  /*29f0*/  LEA R14, P3, R45, UR12, 0x1 ;  /* 0x0000000c2d0e7c11 */ /* 0x000fc8000f8608ff */
[----:B------:R-:W-:-:S05]  /*2a00*/  LEA.HI.X R15, R45, UR13, R15, 0x1, P3 ;  /* 0x0000000d2d0f7c11 */ /* 0x000fca00098f0c0f */
[----:B------:R0:W5:Y:S01]  /*2a10*/  LDG.E R45, desc[UR36][R14.64] ;  /* 0x000000240e2d7981 */ /* 0x000162000c1e1900 */
[----:B------:R-:W-:Y:S01]  /*2a20*/  UISETP.NE.AND UP0, UPT, UR23, URZ, UPT ;  /* 0x000000ff1700728c */ /* 0x000fe2000bf05270 */
[----:B------:R-:W-:-:S08]  /*2a30*/  LEA R49, R11, R50, 0x2 ;  /* 0x000000320b317211 */ /* 0x000fd000078e10ff */
[----:B0-----:R-:W-:Y:S05]  /*2a40*/  BRA.U UP0, `(.L_x_270) ;  /* 0x0000000100307547 */ /* 0x001fea000b800000 */
[----:B------:R-:W-:Y:S01]  /*2a50*/  VOTEU.ANY UP1, P5 ;  /* 0x0000000000ff7886 */ /* 0x000fe20002820100 */
[----:B------:R-:W-:-:S13]  /*2a60*/  PLOP3.LUT P3, PT, PT, PT, UP1, 0x80, 0x8 ;  /* 0x000000000008781c */ /* 0x000fda0003f6f018 */
[----:B------:R-:W2:Y:S01]  /*2a70*/  @P3 LDG.E R50, desc[UR36][R26.64+0x30] ;  /* 0x000030241a323981 */ /* 0x000ea2000c1e1900 */
[----:B------:R-:W-:Y:S01]  /*2a80*/  PLOP3.LUT P3, PT, PT, PT, UP1, 0x80, 0x8 ;  /* 0x000000000008781c */ /* 0x000fe20003f6f018 */
[----:B-----5:R-:W-:Y:S01]  /*2a90*/  HFMA2 R45, R45, 1, 1, R20 ;  /* 0x3c003c002d2d7831 */ /* 0x020fe20000000014 */
[----:B------:R-:W-:-:S04]  /*2aa0*/  IADD3 R15, P4, PT, R29, R42, RZ ;  /* 0x0000002a1d0f7210 */ /* 0x000fc80007f9e0ff */
[----:B------:R-:W-:Y:S02]  /*2ab0*/  LEA.HI.X.SX32 R42, R42, R36, 0x1, P4 ;  /* 0x000000242a2a7211 */ /* 0x000fe400020f0eff */
[----:B------:R-:W-:-:S04]  /*2ac0*/  LEA R14, P4, R15, UR12, 0x1 ;  /* 0x0000000c0f0e7c11 */ /* 0x000fc8000f8808ff */
[----:B------:R-:W-:Y:S01]  /*2ad0*/  LEA.HI.X R15, R15, UR13, R42, 0x1, P4 ;  /* 0x0000000d0f0f7c11 */ /* 0x000fe2000a0f0c2a */
[----:B--2---:R-:W-:-:S05]  /*2ae0*/  @P3 HMUL2 R45, R45, R50 ;  /* 0x000000322d2d3232 */ /* 0x004fca0000000000 */
[----:B------:R0:W-:Y:S04]  /*2af0*/  STG.E desc[UR36][R14.64], R45 ;  /* 0x0000002d0e007986 */ /* 0x0001e8000c101924 */
[----:B------:R0:W5:Y:S02]  /*2b00*/  LDG.E R52, desc[UR36][R12.64] ;  /* 0x000000240c347981 */ /* 0x000164000c1e1900 */
.L_x_270:
[----:B-----5:R-:W-:Y:S02]  /*2b10*/  IMAD R52, R33, R52, RZ ;  /* 0x0000003421347224 */ /* 0x020fe400078e02ff */
        /* <DEDUP_REMOVED lines=13> */
[----:B---3--:R-:W-:-:S04]  /*2bf0*/  IADD3 R15, P4, PT, R29, R49, RZ ;  /* 0x000000311d0f7210 */ /* 0x008fc80007f9e0ff */
[----:B------:R-:W-:Y:S02]  /*2c00*/  LEA.HI.X.SX32 R50, R49, R36, 0x1, P4 ;  /* 0x0000002431327211 */ /* 0x000fe400020f0eff */
[----:B------:R-:W-:-:S04]  /*2c10*/  LEA R14, P4, R15, UR12, 0x1 ;  /* 0x0000000c0f0e7c11 */ /* 0x000fc8000f8808ff */
[----:B------:R-:W-:Y:S01]  /*2c20*/  LEA.HI.X R15, R15, UR13, R50, 0x1, P4 ;  /* 0x0000000d0f0f7c11 */ /* 0x000fe2000a0f0c32 */
[----:B--2---:R-:W-:-:S05]  /*2c30*/  @P3 HFMA2 R42, R42, R51, -RZ ;  /* 0x000000332a2a3231 */ /* 0x004fca00001000ff */
[----:B------:R4:W-:Y:S03]  /*2c40*/  STG.E desc[UR36][R14.64], R42 ;  /* 0x0000002a0e007986 */ /* 0x0009e6000c101924 */
.L_x_269:
[----:B------:R-:W-:Y:S05]  /*2c50*/  BSYNC.RECONVERGENT B1 ;  /* 0x0000000000017941 */ /* 0x000fea0003800200 */
.L_x_268:
[----:B------:R-:W-:Y:S01]  /*2c60*/  IMAD R50, R11, 0x4, R48 ;  /* 0x000000040b327824 */ /* 0x000fe200078e0230 */
[----:B------:R-:W-:Y:S04]  /*2c70*/  BSSY.RECONVERGENT B1, `(.L_x_271) ;  /* 0x000001a000017945 */ /* 0x000fe80003800200 */
[----:B------:R-:W-:Y:S01]  /*2c80*/  IADD3 R48, PT, PT, R50, R11, RZ ;  /* 0x0000000b32307210 */ /* 0x000fe20007ffe0ff */
[----:B------:R-:W-:Y:S06]  /*2c90*/  @P1 BRA `(.L_x_272) ;  /* 0x00000000005c1947 */ /* 0x000fec0003800000 */
[----:B01234-:R-:W2:Y:S01]  /*2ca0*/  LDG.E R14, desc[UR36][R12.64] ;  /* 0x000000240c0e7981 */ /* 0x01fea2000c1e1900 */
[----:B------:R-:W-:Y:S02]  /*2cb0*/  IMAD.SHL.U32 R49, R50, 0x8, RZ ;  /* 0x0000000832317824 */ /* 0x000fe400078e00ff */
[----:B--2---:R-:W-:-:S05]  /*2cc0*/  IMAD R14, R33, R14, RZ ;  /* 0x0000000e210e7224 */ /* 0x004fca00078e02ff */
[----:B------:R-:W-:-:S04]  /*2cd0*/  LEA R14, R14, R49, 0x6 ;  /* 0x000000310e0e7211 */ /* 0x000fc800078e30ff */
        /* <DEDUP_REMOVED lines=17> */
[----:B--2---:R-:W-:-:S05]  /*2df0*/  @P3 HMUL2 R47, R47, R50 ;  /* 0x000000322f2f3232 */ /* 0x004fca0000000000 */
[----:B------:R0:W-:Y:S03]  /*2e00*/  STG.E desc[UR36][R14.64], R47 ;  /* 0x0000002f0e007986 */ /* 0x0001e6000c101924 */
.L_x_272:
[----:B------:R-:W-:Y:S05]  /*2e10*/  BSYNC.RECONVERGENT B1 ;  /* 0x0000000000017941 */ /* 0x000fea0003800200 */
.L_x_271:
[----:B------:R-:W-:Y:S04]  /*2e20*/  BSSY.RECONVERGENT B1, `(.L_x_273) ;  /* 0x0000019000017945 */ /* 0x000fe80003800200 */
[----:B------:R-:W-:Y:S05]  /*2e30*/  @P1 BRA `(.L_x_274) ;  /* 0x00000000005c1947 */ /* 0x000fea0003800000 */
        /* <DEDUP_REMOVED lines=22> */
[----:B------:R0:W-:Y:S03]  /*2fa0*/  STG.E desc[UR36][R14.64], R44 ;  /* 0x0000002c0e007986 */ /* 0x0001e6000c101924 */
.L_x_274:
[----:B------:R-:W-:Y:S05]  /*2fb0*/  BSYNC.RECONVERGENT B1 ;  /* 0x0000000000017941 */ /* 0x000fea0003800200 */
.L_x_273:
[----:B012345:R-:W-:Y:S01]  /*2fc0*/  HFMA2 R14, R3, R40, -RZ ;  /* 0x00000028030e7231 */ /* 0x03ffe200001000ff */
[----:B------:R-:W-:Y:S03]  /*2fd0*/  BSSY.RECONVERGENT B1, `(.L_x_275) ;  /* 0x000001e000017945 */ /* 0x000fe60003800200 */
[----:B------:R-:W-:-:S04]  /*2fe0*/  HFMA2 R14, R4, R41, R14 ;  /* 0x00000029040e7231 */ /* 0x000fc8000000000e */
[----:B------:R-:W-:-:S04]  /*2ff0*/  HFMA2 R14, R5, R46, R14 ;  /* 0x0000002e050e7231 */ /* 0x000fc8000000000e */
[----:B------:R-:W-:-:S04]  /*3000*/  HFMA2 R14, R6, R45, R14 ;  /* 0x0000002d060e7231 */ /* 0x000fc8000000000e */
[----:B------:R-:W-:Y:S01]  /*3010*/  HFMA2 R49, R7, R42, R14 ;  /* 0x0000002a07317231 */ /* 0x000fe2000000000e */
[----:B------:R-:W-:Y:S06]  /*3020*/  @P1 BRA `(.L_x_276) ;  /* 0x0000000000601947 */ /* 0x000fec0003800000 */
[----:B------:R-:W2:Y:S01]  /*3030*/  LDG.E R12, desc[UR36][R12.64] ;  /* 0x000000240c0c7981 */ /* 0x000ea2000c1e1900 */
[----:B------:R-:W-:-:S05]  /*3040*/  IMAD.IADD R48, R48, 0x1, R11 ;  /* 0x0000000130307824 */ /* 0x000fca00078e020b */
        /* <DEDUP_REMOVED lines=22> */
.L_x_276:
[----:B------:R-:W-:Y:S05]  /*31b0*/  BSYNC.RECONVERGENT B1 ;  /* 0x0000000000017941 */ /* 0x000fea0003800200 */
.L_x_275:
[----:B------:R-:W-:Y:S01]  /*31c0*/  HFMA2 R49, R8, R47, R49 ;  /* 0x0000002f08317231 */ /* 0x000fe20000000031 */
[----:B------:R-:W-:Y:S01]  /*31d0*/  UMOV UR4, 0xffffffff ;  /* 0xffffffff00047882 */ /* 0x000fe20000000000 */
[----:B------:R-:W-:Y:S02]  /*31e0*/  MOV R48, UR46 ;  /* 0x0000002e00307c02 */ /* 0x000fe40008000f00 */
[----:B------:R-:W-:Y:S02]  /*31f0*/  LOP3.LUT P1, RZ, R2, 0x3, RZ, 0xc0, !PT ;  /* 0x0000000302ff7812 */ /* 0x000fe4000782c0ff */
[----:B------:R-:W-:Y:S01]  /*3200*/  IADD3 R48, PT, PT, R48, -0x1, RZ ;  /* 0xffffffff30307810 */ /* 0x000fe20007ffe0ff */
[----:B------:R-:W-:-:S04]  /*3210*/  HFMA2 R49, R9, R44, R49 ;  /* 0x0000002c09317231 */ /* 0x000fc80000000031 */
[----:B-----5:R-:W-:-:S05]  /*3220*/  HFMA2 R49, R10, R43, R49 ;  /* 0x0000002b0a317231 */ /* 0x020fca0000000031 */
[--C-:B0-----:R-:W-:Y:S02]  /*3230*/  HADD2.F32 R13, -RZ, R49.reuse.H0_H0 ;  /* 0x20000031ff0d7230 */ /* 0x101fe40000004100 */
[----:B------:R-:W-:Y:S02]  /*3240*/  HADD2.F32 R12, -RZ, R49.H1_H1 ;  /* 0x30000031ff0c7230 */ /* 0x000fe40000004100 */
[----:B------:R-:W-:-:S03]  /*3250*/  VIADD R49, R35, 0xffffffff ;  /* 0xffffffff23317836 */ /* 0x000fc60000000000 */
[----:B------:R-:W-:Y:S01]  /*3260*/  FADD.FTZ R13, R13, R12 ;  /* 0x0000000c0d0d7221 */ /* 0x000fe20000010000 */
[----:B------:R-:W-:Y:S06]  /*3270*/  BRA.DIV UR4, `(.L_x_277) ;  /* 0x0000005204987947 */ /* 0x000fec000b800000 */
[----:B------:R-:W0:Y:S02]  /*3280*/  SHFL.BFLY PT, R14, R13, 0x2, 0x1f ;  /* 0x0c401f000d0e7f89 */ /* 0x000e2400000e0000 */
[----:B0-----:R-:W-:-:S05]  /*3290*/  FADD.FTZ R13, R13, R14 ;  /* 0x0000000e0d0d7221 */ /* 0x001fca0000010000 */
[----:B------:R0:W1:Y:S02]  /*32a0*/  SHFL.BFLY PT, R14, R13, 0x1, 0x1f ;  /* 0x0c201f000d0e7f89 */ /* 0x00006400000e0000 */
.L_x_354:
[----:B------:R-:W-:Y:S01]  /*32b0*/  ISETP.GE.OR P1, PT, R49, R48, P1 ;  /* 0x000000303100720c */ /* 0x000fe20000f26670 */
        /* <DEDUP_REMOVED lines=10> */
[----:B0-----:R-:W0:Y:S01]  /*3360*/  @P1 LDC.64 R12, c[0x0][0x438] ;  /* 0x00010e00ff0c1b82 */ /* 0x001e220000000a00 */
[----:B-1----:R-:W-:Y:S01]  /*3370*/  @UP0 UIMAD.WIDE.U32 UR4, UR45, 0x2, UR4 ;  /* 0x000000022d0408a5 */ /* 0x002fe2000f8e0004 */
[----:B0-----:R-:W-:-:S05]  /*3380*/  @P1 IMAD.WIDE R14, R34, 0x2, R12 ;  /* 0x00000002220e1825 */ /* 0x001fca00078e020c */
[----:B------:R-:W-:Y:S01]  /*3390*/  MOV R13, UR5 ;  /* 0x00000005000d7c02 */ /* 0x000fe20008000f00 */
[----:B------:R-:W-:Y:S01]  /*33a0*/  IMAD.U32 R12, RZ, RZ, UR4 ;  /* 0x00000004ff0c7e24 */ /* 0x000fe2000f8e00ff */
[----:B------:R-:W2:Y:S05]  /*33b0*/  @P1 LDG.E.U16 R14, desc[UR36][R14.64] ;  /* 0x000000240e0e1981 */ /* 0x000eaa000c1e1500 */
[----:B------:R-:W3:Y:S01]  /*33c0*/  @P4 LDG.E.U16 R12, desc[UR36][R12.64] ;  /* 0x000000240c0c4981 */ /* 0x000ee2000c1e1500 */
[----:B------:R-:W-:-:S04]  /*33d0*/  @P4 ISETP.GE.AND P3, PT, R49, R38, PT ;  /* 0x000000263100420c */ /* 0x000fc80003f66270 */
[----:B------:R-:W-:-:S04]  /*33e0*/  @P4 SEL R50, RZ, UR39, P3 ;  /* 0x00000027ff324c07 */ /* 0x000fc80009800000 */
[----:B------:R-:W-:-:S04]  /*33f0*/  @P4 IADD3 R49, PT, PT, R35, -UR46, R50 ;  /* 0x8000002e23314c10 */ /* 0x000fc8000fffe032 */
[----:B------:R-:W-:Y:S01]  /*3400*/  @P4 I2FP.F32.S32 R52, R49 ;  /* 0x0000003100344245 */ /* 0x000fe20000201400 */
[----:B--2---:R-:W-:Y:S02]  /*3410*/  @P1 HADD2.F32 R50, -RZ, R14.H0_H0 ;  /* 0x2000000eff321230 */ /* 0x004fe40000004100 */
[----:B---3--:R-:W-:-:S03]  /*3420*/  @P4 HADD2.F32 R49, -RZ, R12.H0_H0 ;  /* 0x2000000cff314230 */ /* 0x008fc60000004100 */
[----:B------:R-:W-:-:S04]  /*3430*/  @P1 FADD.FTZ R11, R11, R50 ;  /* 0x000000320b0b1221 */ /* 0x000fc80000010000 */
[----:B------:R-:W-:-:S05]  /*3440*/  @P4 FFMA.FTZ R11, R52, R49, R11 ;  /* 0x00000031340b4223 */ /* 0x000fca000001000b */
[----:B------:R1:W-:Y:S01]  /*3450*/  STS [R39], R11 ;  /* 0x0000000b27007388 */ /* 0x0003e20000000800 */
[----:B------:R-:W-:-:S07]  /*3460*/  @!P2 FMNMX.FTZ R0, R0, R11, !PT ;  /* 0x0000000b0000a209 */ /* 0x000fce0007810000 */
.L_x_279:
[----:B------:R-:W-:Y:S05]  /*3470*/  BSYNC.RECONVERGENT B1 ;  /* 0x0000000000017941 */ /* 0x000fea0003800200 */
.L_x_278:
[----:B-1----:R-:W-:Y:S01]  /*3480*/  IMAD.U32 R11, RZ, RZ, UR9 ;  /* 0x00000009ff0b7e24 */ /* 0x002fe2000f8e00ff */
[----:B------:R-:W-:Y:S01]  /*3490*/  IADD3 R30, P2, PT, R30, 0x10, RZ ;  /* 0x000000101e1e7810 */ /* 0x000fe20007f5e0ff */
[----:B------:R-:W-:Y:S01]  /*34a0*/  VIADD R39, R39, 0x40 ;  /* 0x0000004027277836 */ /* 0x000fe20000000000 */
[----:B------:R-:W-:Y:S02]  /*34b0*/  IADD3 R34, PT, PT, R34, 0x10, RZ ;  /* 0x0000001022227810 */ /* 0x000fe40007ffe0ff */
[----:B------:R-:W-:Y:S01]  /*34c0*/  IADD3 R48, PT, PT, R48, 0x7, -R11 ;  /* 0x0000000730307810 */ /* 0x000fe20007ffe80b */
[----:B------:R-:W-:-:S03]  /*34d0*/  IMAD.X R31, RZ, RZ, R31, P2 ;  /* 0x000000ffff1f7224 */ /* 0x000fc600010e061f */
[----:B------:R-:W-:-:S04]  /*34e0*/  SHF.R.S32.HI R11, RZ, 0x1f, R48 ;  /* 0x0000001fff0b7819 */ /* 0x000fc80000011430 */
[----:B------:R-:W-:-:S04]  /*34f0*/  LEA.HI R11, R11, R48, RZ, 0x3 ;  /* 0x000000300b0b7211 */ /* 0x000fc800078f18ff */
[----:B------:R-:W-:Y:S02]  /*3500*/  LOP3.LUT R12, R11, 0xfffffff8, RZ, 0xc0, !PT ;  /* 0xfffffff80b0c7812 */ /* 0x000fe400078ec0ff */
[C---:B------:R-:W-:Y:S02]  /*3510*/  IADD3 R11, PT, PT, R35.reuse, 0xf, RZ ;  /* 0x0000000f230b7810 */ /* 0x040fe40007ffe0ff */
[----:B------:R-:W-:Y:S01]  /*3520*/  IADD3 R35, PT, PT, R35, 0x10, RZ ;  /* 0x0000001023237810 */ /* 0x000fe20007ffe0ff */
[----:B------:R-:W-:-:S05]  /*3530*/  VIADD R12, R12, UR9 ;  /* 0x000000090c0c7c36 */ /* 0x000fca0008000000 */
[----:B------:R-:W-:-:S13]  /*3540*/  ISETP.GE.AND P1, PT, R11, R12, PT ;  /* 0x0000000c0b00720c */ /* 0x000fda0003f26270 */
[----:B------:R-:W-:Y:S05]  /*3550*/  @!P1 BRA `(.L_x_280) ;  /* 0xffffffec006c9947 */ /* 0x000fea000383ffff */
.L_x_262:
[----:B0-----:R-:W-:Y:S05]  /*3560*/  BSYNC B0 ;  /* 0x0000000000007941 */ /* 0x001fea0003800000 */
.L_x_261:
[----:B------:R-:W-:Y:S01]  /*3570*/  UMOV UR4, 0xffffffff ;  /* 0xffffffff00047882 */ /* 0x000fe20000000000 */
[----:B------:R-:W-:-:S04]  /*3580*/  MOV R30, UR44 ;  /* 0x0000002c001e7c02 */ /* 0x000fc80008000f00 */
[----:B------:R-:W-:Y:S01]  /*3590*/  SHF.R.S32.HI R30, RZ, 0x1f, R30 ;  /* 0x0000001fff1e7819 */ /* 0x000fe2000001141e */
[----:B------:R-:W-:Y:S06]  /*35a0*/  BRA.DIV UR4, `(.L_x_281) ;  /* 0x00000052040c7947 */ /* 0x000fec000b800000 */
[----:B------:R-:W0:Y:S02]  /*35b0*/  SHFL.BFLY PT, R14, R0, 0x10, 0x1f ;  /* 0x0e001f00000e7f89 */ /* 0x000e2400000e0000 */
[----:B0-----:R-:W-:-:S05]  /*35c0*/  FMNMX.FTZ R13, R14, R0, !PT ;  /* 0x000000000e0d7209 */ /* 0x001fca0007810000 */
[----:B------:R-:W0:Y:S02]  /*35d0*/  SHFL.BFLY PT, R14, R13, 0x8, 0x1f ;  /* 0x0d001f000d0e7f89 */ /* 0x000e2400000e0000 */
[----:B0-----:R-:W-:-:S05]  /*35e0*/  FMNMX.FTZ R3, R13, R14, !PT ;  /* 0x0000000e0d037209 */ /* 0x001fca0007810000 */
[----:B------:R0:W0:Y:S02]  /*35f0*/  SHFL.BFLY PT, R14, R3, 0x4, 0x1f ;  /* 0x0c801f00030e7f89 */ /* 0x00002400000e0000 */
.L_x_359:
[----:B------:R-:W5:Y:S01]  /*3600*/  S2R R18, SR_CgaCtaId ;  /* 0x0000000000127919 */ /* 0x000f620000008800 */
[----:B------:R-:W-:Y:S01]  /*3610*/  MOV R13, 0x400 ;  /* 0x00000400000d7802 */ /* 0x000fe20000000f00 */
[----:B------:R-:W-:Y:S05]  /*3620*/  WARPSYNC.ALL ;  /* 0x0000000000007948 */ /* 0x000fea0003800000 */
[----:B------:R-:W-:Y:S02]  /*3630*/  LOP3.LUT P0, R0, R2, 0x1f, RZ, 0xc0, !PT ;  /* 0x0000001f02007812 */ /* 0x000fe4000780c0ff */
[----:B------:R-:W-:Y:S02]  /*3640*/  SHF.R.U32.HI R28, RZ, 0x3, R2 ;  /* 0x00000003ff1c7819 */ /* 0x000fe40000011602 */
[----:B0-----:R-:W-:-:S02]  /*3650*/  FMNMX.FTZ R3, R3, R14, !PT ;  /* 0x0000000e03037209 */ /* 0x001fc40007810000 */
[----:B-----5:R-:W-:-:S05]  /*3660*/  LEA R5, R18, R13, 0x18 ;  /* 0x0000000d12057211 */ /* 0x020fca00078ec0ff */
[----:B------:R-:W-:-:S05]  /*3670*/  IMAD.IADD R4, R28, 0x1, R5 ;  /* 0x000000011c047824 */ /* 0x000fca00078e0205 */
[----:B------:R-:W-:Y:S01]  /*3680*/  @!P0 STS [R4], R3 ;  /* 0x0000000304008388 */ /* 0x000fe20000000800 */
[----:B------:R-:W-:Y:S01]  /*3690*/  BAR.SYNC.DEFER_BLOCKING 0x0 ;  /* 0x0000000000007b1d */ /* 0x000fe20000010000 */
[C---:B------:R-:W-:Y:S01]  /*36a0*/  ISETP.GT.U32.AND P0, PT, R0.reuse, 0x1, PT ;  /* 0x000000010000780c */ /* 0x040fe20003f04070 */
[----:B------:R-:W-:Y:S01]  /*36b0*/  IMAD.MOV.U32 R8, RZ, RZ, -0x800001 ;  /* 0xff7fffffff087424 */ /* 0x000fe200078e00ff */
[----:B------:R-:W-:Y:S01]  /*36c0*/  LEA R5, R0, R5, 0x2 ;  /* 0x0000000500057211 */ /* 0x000fe200078e10ff */
[----:B------:R-:W-:Y:S02]  /*36d0*/  IMAD.MOV.U32 R6, RZ, RZ, RZ ;  /* 0x000000ffff067224 */ /* 0x000fe400078e00ff */
[----:B------:R-:W-:Y:S08]  /*36e0*/  BSSY.RECONVERGENT B0, `(.L_x_282) ;  /* 0x0000151000007945 */ /* 0x000ff00003800200 */
[----:B------:R-:W0:Y:S04]  /*36f0*/  @!P0 LDS R8, [R5] ;  /* 0x0000000005088984 */ /* 0x000e280000000800 */
[----:B0-----:R-:W3:Y:S02]  /*3700*/  SHFL.BFLY PT, R3, R8, 0x1, 0x1f ;  /* 0x0c201f0008037f89 */ /* 0x001ee400000e0000 */
[----:B---3--:R-:W-:-:S02]  /*3710*/  FMNMX.FTZ R7, R3, R8, !PT ;  /* 0x0000000803077209 */ /* 0x008fc40007810000 */
[----:B------:R-:W-:-:S04]  /*3720*/  IADD3 R3, PT, PT, R2, UR9, RZ ;  /* 0x0000000902037c10 */ /* 0x000fc8000fffe0ff */
[----:B------:R-:W-:Y:S01]  /*3730*/  ISETP.GE.AND P0, PT, R3, UR46, PT ;  /* 0x0000002e03007c0c */ /* 0x000fe2000bf06270 */
[----:B------:R-:W0:-:S12]  /*3740*/  SHFL.IDX PT, R7, R7, RZ, 0x1f ;  /* 0x00001fff07077589 */ /* 0x000e1800000e0000 */
[----:B------:R-:W-:Y:S05]  /*3750*/  @P0 BRA `(.L_x_283) ;  /* 0x0000001400240947 */ /* 0x000fea0003800000 */
[----:B------:R-:W3:Y:S02]  /*3760*/  LDC.64 R8, c[0x0][0x420] ;  /* 0x00010800ff087b82 */ /* 0x000ee40000000a00 */
[----:B---3--:R-:W-:-:S04]  /*3770*/  ISETP.NE.U32.AND P0, PT, R8, RZ, PT ;  /* 0x000000ff0800720c */ /* 0x008fc80003f05070 */
[----:B------:R-:W-:-:S13]  /*3780*/  ISETP.NE.AND.EX P0, PT, R9, RZ, PT, P0 ;  /* 0x000000ff0900720c */ /* 0x000fda0003f05300 */
[----:B------:R-:W-:Y:S05]  /*3790*/  @P0 BRA `(.L_x_284) ;  /* 0x0000000c00940947 */ /* 0x000fea0003800000 */
[----:B------:R-:W-:Y:S01]  /*37a0*/  HFMA2 R6, -RZ, RZ, 0, 3.814697265625e-06 ;  /* 0x00000040ff067431 */ /* 0x000fe200000001ff */
        /* <DEDUP_REMOVED lines=11> */
[----:B------:R-:W-:-:S04]  /*3860*/  LEA.HI R6, R8, 0x1, RZ, 0x1a ;  /* 0x0000000108067811 */ /* 0x000fc800078fd0ff */
[----:B------:R-:W-:Y:S02]  /*3870*/  LOP3.LUT R8, R6, 0x3, RZ, 0xc0, !PT ;  /* 0x0000000306087812 */ /* 0x000fe400078ec0ff */
[----:B-1----:R-:W-:Y:S01]  /*3880*/  LEA R11, R18, R9, 0x18 ;  /* 0x00000009120b7211 */ /* 0x002fe200078ec0ff */
[----:B------:R-:W-:Y:S01]  /*3890*/  IMAD.MOV.U32 R9, RZ, RZ, R3 ;  /* 0x000000ffff097224 */ /* 0x000fe200078e0003 */
[----:B------:R-:W-:Y:S01]  /*38a0*/  MOV R6, RZ ;  /* 0x000000ff00067202 */ /* 0x000fe20000000f00 */
[----:B------:R-:W-:Y:S01]  /*38b0*/  IMAD.MOV R8, RZ, RZ, -R8 ;  /* 0x000000ffff087224 */ /* 0x000fe200078e0a08 */
[----:B------:R-:W-:-:S07]  /*38c0*/  LEA R10, R2, R11, 0x2 ;  /* 0x0000000b020a7211 */ /* 0x000fce00078e10ff */
.L_x_287:
[----:B------:R-:W0:Y:S01]  /*38d0*/  LDS R12, [R10] ;  /* 0x000000000a0c7984 */ /* 0x000e220000000800 */
[----:B------:R-:W-:Y:S01]  /*38e0*/  IADD3 R8, PT, PT, R8, 0x1, RZ ;  /* 0x0000000108087810 */ /* 0x000fe20007ffe0ff */
[----:B------:R-:W-:-:S03]  /*38f0*/  VIADD R9, R9, 0x40 ;  /* 0x0000004009097836 */ /* 0x000fc60000000000 */
[----:B------:R-:W-:Y:S01]  /*3900*/  ISETP.NE.AND P0, PT, R8, RZ, PT ;  /* 0x000000ff0800720c */ /* 0x000fe20003f05270 */
[----:B0-----:R-:W-:-:S04]  /*3910*/  FADD.FTZ R12, -R7, R12 ;  /* 0x0000000c070c7221 */ /* 0x001fc80000010100 */
[----:B------:R-:W-:-:S04]  /*3920*/  FMUL.FTZ R12, R12, 1.4426950216293334961 ;  /* 0x3fb8aa3b0c0c7820 */ /* 0x000fc80000410000 */
[----:B------:R-:W0:Y:S02]  /*3930*/  MUFU.EX2 R11, R12 ;  /* 0x0000000c000b7308 */ /* 0x000e240000000800 */
[----:B0-----:R0:W-:Y:S01]  /*3940*/  STS [R10], R11 ;  /* 0x0000000b0a007388 */ /* 0x0011e20000000800 */
[----:B------:R-:W-:Y:S01]  /*3950*/  FADD.FTZ R6, R11, R6 ;  /* 0x000000060b067221 */ /* 0x000fe20000010000 */
[----:B0-----:R-:W-:Y:S01]  /*3960*/  IADD3 R10, PT, PT, R10, 0x100, RZ ;  /* 0x000001000a0a7810 */ /* 0x001fe20007ffe0ff */
[----:B------:R-:W-:Y:S06]  /*3970*/  @P0 BRA `(.L_x_287) ;  /* 0xfffffffc00d40947 */ /* 0x000fec000383ffff */
.L_x_286:
[----:B------:R-:W-:Y:S05]  /*3980*/  BSYNC.RECONVERGENT B1 ;  /* 0x0000000000017941 */ /* 0x000fea0003800200 */
.L_x_285:
        /* <DEDUP_REMOVED lines=14> */
.L_x_290:
[----:B------:R-:W0:Y:S01]  /*3a70*/  LDS R12, [R8+-0x200] ;  /* 0xfffe0000080c7984 */ /* 0x000e220000000800 */
[----:B------:R-:W-:-:S03]  /*3a80*/  IADD3 R9, PT, PT, R9, 0x400, RZ ;  /* 0x0000040009097810 */ /* 0x000fc60007ffe0ff */
[----:B------:R-:W3:Y:S01]  /*3a90*/  LDS R14, [R8+-0x100] ;  /* 0xffff0000080e7984 */ /* 0x000ee20000000800 */
[----:B------:R-:W-:-:S03]  /*3aa0*/  ISETP.GE.AND P1, PT, R9, R10, PT ;  /* 0x0000000a0900720c */ /* 0x000fc60003f26270 */
[----:B------:R-:W5:Y:S04]  /*3ab0*/  LDS R18, [R8] ;  /* 0x0000000008127984 */ /* 0x000f680000000800 */
[----:B------:R-:W2:Y:S04]  /*3ac0*/  LDS R20, [R8+0x100] ;  /* 0x0001000008147984 */ /* 0x000ea80000000800 */
[----:B----4-:R-:W4:Y:S04]  /*3ad0*/  LDS R22, [R8+0x200] ;  /* 0x0002000008167984 */ /* 0x010f280000000800 */
[----:B------:R-:W4:Y:S04]  /*3ae0*/  LDS R24, [R8+0x300] ;  /* 0x0003000008187984 */ /* 0x000f280000000800 */
[----:B------:R-:W4:Y:S04]  /*3af0*/  LDS R26, [R8+0x400] ;  /* 0x00040000081a7984 */ /* 0x000f280000000800 */
[----:B------:R-:W4:Y:S01]  /*3b00*/  LDS R32, [R8+0x500] ;  /* 0x0005000008207984 */ /* 0x000f220000000800 */
[C---:B0-----:R-:W-:Y:S01]  /*3b10*/  FADD.FTZ R12, -R7.reuse, R12 ;  /* 0x0000000c070c7221 */ /* 0x041fe20000010100 */
[----:B---3--:R-:W-:-:S03]  /*3b20*/  FADD.FTZ R14, -R7, R14 ;  /* 0x0000000e070e7221 */ /* 0x008fc60000010100 */
[----:B-1----:R-:W-:Y:S02]  /*3b30*/  FMUL.FTZ R11, R12, 1.4426950216293334961 ;  /* 0x3fb8aa3b0c0b7820 */ /* 0x002fe40000410000 */
[----:B------:R-:W0:Y:S01]  /*3b40*/  LDS R12, [R8+0x600] ;  /* 0x00060000080c7984 */ /* 0x000e220000000800 */
[C---:B-----5:R-:W-:Y:S01]  /*3b50*/  FADD.FTZ R18, -R7.reuse, R18 ;  /* 0x0000001207127221 */ /* 0x060fe20000010100 */
[----:B------:R-:W-:Y:S02]  /*3b60*/  FMUL.FTZ R13, R14, 1.4426950216293334961 ;  /* 0x3fb8aa3b0e0d7820 */ /* 0x000fe40000410000 */
[----:B------:R-:W1:Y:S01]  /*3b70*/  LDS R14, [R8+0x700] ;  /* 0x00070000080e7984 */ /* 0x000e620000000800 */
[C---:B--2---:R-:W-:Y:S01]  /*3b80*/  FADD.FTZ R20, -R7.reuse, R20 ;  /* 0x0000001407147221 */ /* 0x044fe20000010100 */
[----:B------:R-:W-:Y:S01]  /*3b90*/  FMUL.FTZ R15, R18, 1.4426950216293334961 ;  /* 0x3fb8aa3b120f7820 */ /* 0x000fe20000410000 */
[----:B------:R-:W2:Y:S01]  /*3ba0*/  MUFU.EX2 R11, R11 ;  /* 0x0000000b000b7308 */ /* 0x000ea20000000800 */
[----:B------:R-:W3:Y:S01]  /*3bb0*/  LDS R18, [R8+0x800] ;  /* 0x0008000008127984 */ /* 0x000ee20000000800 */
[----:B----4-:R-:W-:Y:S01]  /*3bc0*/  FADD.FTZ R22, -R7, R22 ;  /* 0x0000001607167221 */ /* 0x010fe20000010100 */
[----:B------:R-:W-:-:S02]  /*3bd0*/  FMUL.FTZ R17, R20, 1.4426950216293334961 ;  /* 0x3fb8aa3b14117820 */ /* 0x000fc40000410000 */
[----:B------:R-:W4:Y:S01]  /*3be0*/  LDS R20, [R8+0x900] ;  /* 0x0009000008147984 */ /* 0x000f220000000800 */
[C---:B------:R-:W-:Y:S01]  /*3bf0*/  FADD.FTZ R24, -R7.reuse, R24 ;  /* 0x0000001807187221 */ /* 0x040fe20000010100 */
[----:B------:R-:W-:Y:S01]  /*3c00*/  FMUL.FTZ R19, R22, 1.4426950216293334961 ;  /* 0x3fb8aa3b16137820 */ /* 0x000fe20000410000 */
[----:B------:R-:W5:Y:S01]  /*3c10*/  MUFU.EX2 R13, R13 ;  /* 0x0000000d000d7308 */ /* 0x000f620000000800 */
[----:B------:R-:W4:Y:S01]  /*3c20*/  LDS R22, [R8+0xa00] ;  /* 0x000a000008167984 */ /* 0x000f220000000800 */
[C---:B------:R-:W-:Y:S01]  /*3c30*/  FADD.FTZ R26, -R7.reuse, R26 ;  /* 0x0000001a071a7221 */ /* 0x040fe20000010100 */
[----:B------:R-:W-:Y:S02]  /*3c40*/  FMUL.FTZ R21, R24, 1.4426950216293334961 ;  /* 0x3fb8aa3b18157820 */ /* 0x000fe40000410000 */
[----:B------:R-:W4:Y:S01]  /*3c50*/  LDS R24, [R8+0xb00] ;  /* 0x000b000008187984 */ /* 0x000f220000000800 */
[----:B------:R-:W-:Y:S01]  /*3c60*/  FADD.FTZ R32, -R7, R32 ;  /* 0x0000002007207221 */ /* 0x000fe20000010100 */
[----:B------:R-:W-:Y:S01]  /*3c70*/  FMUL.FTZ R23, R26, 1.4426950216293334961 ;  /* 0x3fb8aa3b1a177820 */ /* 0x000fe20000410000 */
[----:B------:R-:W0:Y:S01]  /*3c80*/  MUFU.EX2 R15, R15 ;  /* 0x0000000f000f7308 */ /* 0x000e220000000800 */
[----:B------:R-:W4:Y:S01]  /*3c90*/  LDS R26, [R8+0xc00] ;  /* 0x000c0000081a7984 */ /* 0x000f220000000800 */
[----:B------:R-:W-:Y:S01]  /*3ca0*/  FMUL.FTZ R25, R32, 1.4426950216293334961 ;  /* 0x3fb8aa3b20197820 */ /* 0x000fe20000410000 */
[----:B--2---:R-:W-:-:S02]  /*3cb0*/  FADD.FTZ R6, R11, R6 ;  /* 0x000000060b067221 */ /* 0x004fc40000010000 */
[----:B------:R-:W2:Y:S03]  /*3cc0*/  LDS R32, [R8+0xd00] ;  /* 0x000d000008207984 */ /* 0x000ea60000000800 */
[----:B------:R-:W3:Y:S01]  /*3cd0*/  MUFU.EX2 R17, R17 ;  /* 0x0000001100117308 */ /* 0x000ee20000000800 */
[----:B-----5:R-:W-:Y:S01]  /*3ce0*/  FADD.FTZ R6, R6, R13 ;  /* 0x0000000d06067221 */ /* 0x020fe20000010000 */
[----:B------:R-:W-:Y:S04]  /*3cf0*/  STS [R8+-0x200], R11 ;  /* 0xfffe000b08007388 */ /* 0x000fe80000000800 */
[----:B------:R-:W-:Y:S02]  /*3d00*/  STS [R8+-0x100], R13 ;  /* 0xffff000d08007388 */ /* 0x000fe40000000800 */
[----:B------:R-:W5:Y:S01]  /*3d10*/  MUFU.EX2 R19, R19 ;  /* 0x0000001300137308 */ /* 0x000f620000000800 */
[C---:B0-----:R-:W-:Y:S01]  /*3d20*/  FADD.FTZ R12, -R7.reuse, R12 ;  /* 0x0000000c070c7221 */ /* 0x041fe20000010100 */
[----:B------:R-:W-:Y:S01]  /*3d30*/  FADD.FTZ R6, R6, R15 ;  /* 0x0000000f06067221 */ /* 0x000fe20000010000 */
[----:B------:R-:W-:Y:S02]  /*3d40*/  STS [R8], R15 ;  /* 0x0000000f08007388 */ /* 0x000fe40000000800 */
[----:B------:R-:W-:Y:S01]  /*3d50*/  FMUL.FTZ R12, R12, 1.4426950216293334961 ;  /* 0x3fb8aa3b0c0c7820 */ /* 0x000fe20000410000 */
[----:B-1----:R-:W-:-:S02]  /*3d60*/  FADD.FTZ R14, -R7, R14 ;  /* 0x0000000e070e7221 */ /* 0x002fc40000010100 */
[----:B------:R-:W0:Y:S01]  /*3d70*/  MUFU.EX2 R21, R21 ;  /* 0x0000001500157308 */ /* 0x000e220000000800 */
[----:B---3--:R-:W-:Y:S01]  /*3d80*/  FADD.FTZ R6, R6, R17 ;  /* 0x0000001106067221 */ /* 0x008fe20000010000 */
[----:B------:R-:W-:Y:S01]  /*3d90*/  FMUL.FTZ R14, R14, 1.4426950216293334961 ;  /* 0x3fb8aa3b0e0e7820 */ /* 0x000fe20000410000 */
[C---:B------:R-:W-:Y:S01]  /*3da0*/  FADD.FTZ R18, -R7.reuse, R18 ;  /* 0x0000001207127221 */ /* 0x040fe20000010100 */
[----:B------:R-:W-:Y:S01]  /*3db0*/  STS [R8+0x100], R17 ;  /* 0x0001001108007388 */ /* 0x000fe20000000800 */
[C---:B----4-:R-:W-:Y:S02]  /*3dc0*/  FADD.FTZ R20, -R7.reuse, R20 ;  /* 0x0000001407147221 */ /* 0x050fe40000010100 */
[----:B------:R-:W-:Y:S01]  /*3dd0*/  FMUL.FTZ R18, R18, 1.4426950216293334961 ;  /* 0x3fb8aa3b12127820 */ /* 0x000fe20000410000 */
[----:B------:R-:W1:Y:S01]  /*3de0*/  MUFU.EX2 R23, R23 ;  /* 0x0000001700177308 */ /* 0x000e620000000800 */
[----:B-----5:R-:W-:Y:S01]  /*3df0*/  FADD.FTZ R6, R6, R19 ;  /* 0x0000001306067221 */ /* 0x020fe20000010000 */
[----:B------:R-:W-:Y:S01]  /*3e00*/  FMUL.FTZ R20, R20, 1.4426950216293334961 ;  /* 0x3fb8aa3b14147820 */ /* 0x000fe20000410000 */
[C---:B------:R-:W-:Y:S01]  /*3e10*/  FADD.FTZ R22, -R7.reuse, R22 ;  /* 0x0000001607167221 */ /* 0x040fe20000010100 */
[----:B------:R-:W-:Y:S01]  /*3e20*/  STS [R8+0x200], R19 ;  /* 0x0002001308007388 */ /* 0x000fe20000000800 */
[----:B------:R-:W-:-:S02]  /*3e30*/  FADD.FTZ R24, -R7, R24 ;  /* 0x0000001807187221 */ /* 0x000fc40000010100 */
[----:B------:R-:W-:Y:S01]  /*3e40*/  FMUL.FTZ R22, R22, 1.4426950216293334961 ;  /* 0x3fb8aa3b16167820 */ /* 0x000fe20000410000 */
[----:B------:R-:W3:Y:S01]  /*3e50*/  MUFU.EX2 R25, R25 ;  /* 0x0000001900197308 */ /* 0x000ee20000000800 */
[----:B0-----:R-:W-:Y:S01]  /*3e60*/  FADD.FTZ R6, R6, R21 ;  /* 0x0000001506067221 */ /* 0x001fe20000010000 */
[----:B------:R-:W-:Y:S01]  /*3e70*/  FMUL.FTZ R24, R24, 1.4426950216293334961 ;  /* 0x3fb8aa3b18187820 */ /* 0x000fe20000410000 */
[C---:B------:R-:W-:Y:S01]  /*3e80*/  FADD.FTZ R26, -R7.reuse, R26 ;  /* 0x0000001a071a7221 */ /* 0x040fe20000010100 */
[----:B------:R-:W-:Y:S01]  /*3e90*/  STS [R8+0x300], R21 ;  /* 0x0003001508007388 */ /* 0x000fe20000000800 */
[----:B--2---:R-:W-:Y:S02]  /*3ea0*/  FADD.FTZ R32, -R7, R32 ;  /* 0x0000002007207221 */ /* 0x004fe40000010100 */
[----:B------:R-:W-:Y:S01]  /*3eb0*/  FMUL.FTZ R26, R26, 1.4426950216293334961 ;  /* 0x3fb8aa3b1a1a7820 */ /* 0x000fe20000410000 */
[----:B------:R-:W0:Y:S01]  /*3ec0*/  MUFU.EX2 R27, R12 ;  /* 0x0000000c001b7308 */ /* 0x000e220000000800 */
[----:B-1----:R-:W-:Y:S01]  /*3ed0*/  FADD.FTZ R6, R6, R23 ;  /* 0x0000001706067221 */ /* 0x002fe20000010000 */
[----:B------:R-:W-:Y:S01]  /*3ee0*/  FMUL.FTZ R32, R32, 1.4426950216293334961 ;  /* 0x3fb8aa3b20207820 */ /* 0x000fe20000410000 */
[----:B------:R-:W-:Y:S05]  /*3ef0*/  STS [R8+0x400], R23 ;  /* 0x0004001708007388 */ /* 0x000fea0000000800 */
[----:B------:R-:W1:Y:S01]  /*3f00*/  MUFU.EX2 R29, R14 ;  /* 0x0000000e001d7308 */ /* 0x000e620000000800 */
[----:B---3--:R-:W-:Y:S01]  /*3f10*/  FADD.FTZ R6, R6, R25 ;  /* 0x0000001906067221 */ /* 0x008fe20000010000 */
        /* <DEDUP_REMOVED lines=23> */
[----:B0-----:R-:W-:Y:S01]  /*4090*/  VIADD R8, R8, 0x1000 ;  /* 0x0000100008087836 */ /* 0x001fe20000000000 */
[----:B------:R-:W-:Y:S06]  /*40a0*/  @!P1 BRA `(.L_x_290) ;  /* 0xfffffff800709947 */ /* 0x000fec000383ffff */
.L_x_289:
[----:B------:R-:W-:Y:S05]  /*40b0*/  BSYNC.RECONVERGENT B1 ;  /* 0x0000000000017941 */ /* 0x000fea0003800200 */
.L_x_288:
[----:B------:R-:W-:Y:S01]  /*40c0*/  IADD3 R10, PT, PT, -R9, UR46, RZ ;  /* 0x0000002e090a7c10 */ /* 0x000fe2000fffe1ff */
[----:B------:R-:W-:Y:S03]  /*40d0*/  BSSY.RECONVERGENT B1, `(.L_x_291) ;  /* 0x0000036000017945 */ /* 0x000fe60003800200 */
[----:B------:R-:W-:-:S13]  /*40e0*/  ISETP.GT.AND P1, PT, R10, 0x100, PT ;  /* 0x000001000a00780c */ /* 0x000fda0003f24270 */
[----:B------:R-:W-:Y:S05]  /*40f0*/  @!P1 BRA `(.L_x_292) ;  /* 0x0000000000cc9947 */ /* 0x000fea0003800000 */
[----:B------:R-:W0:Y:S01]  /*4100*/  LDS R10, [R8+-0x200] ;  /* 0xfffe0000080a7984 */ /* 0x000e220000000800 */
[----:B------:R-:W-:Y:S02]  /*4110*/  PLOP3.LUT P0, PT, PT, PT, PT, 0x8, 0x80 ;  /* 0x000000000080781c */ /* 0x000fe40003f0e170 */
[----:B------:R-:W-:Y:S01]  /*4120*/  IADD3 R9, PT, PT, R9, 0x200, RZ ;  /* 0x0000020009097810 */ /* 0x000fe20007ffe0ff */
[----:B------:R-:W3:Y:S04]  /*4130*/  LDS R12, [R8+-0x100] ;  /* 0xffff0000080c7984 */ /* 0x000ee80000000800 */
[----:B------:R-:W5:Y:S04]  /*4140*/  LDS R14, [R8] ;  /* 0x00000000080e7984 */ /* 0x000f680000000800 */
[----:B------:R-:W2:Y:S04]  /*4150*/  LDS R18, [R8+0x100] ;  /* 0x0001000008127984 */ /* 0x000ea80000000800 */
[----:B------:R-:W2:Y:S04]  /*4160*/  LDS R20, [R8+0x200] ;  /* 0x0002000008147984 */ /* 0x000ea80000000800 */
[----:B----4-:R-:W4:Y:S04]  /*4170*/  LDS R22, [R8+0x300] ;  /* 0x0003000008167984 */ /* 0x010f280000000800 */
[----:B------:R-:W4:Y:S04]  /*4180*/  LDS R24, [R8+0x400] ;  /* 0x0004000008187984 */ /* 0x000f280000000800 */
[----:B------:R-:W4:Y:S01]  /*4190*/  LDS R26, [R8+0x500] ;  /* 0x00050000081a7984 */ /* 0x000f220000000800 */
[----:B0-----:R-:W-:-:S04]  /*41a0*/  FADD.FTZ R10, -R7, R10 ;  /* 0x0000000a070a7221 */ /* 0x001fc80000010100 */
[----:B------:R-:W-:Y:S01]  /*41b0*/  FMUL.FTZ R10, R10, 1.4426950216293334961 ;  /* 0x3fb8aa3b0a0a7820 */ /* 0x000fe20000410000 */
[----:B---3--:R-:W-:-:S03]  /*41c0*/  FADD.FTZ R12, -R7, R12 ;  /* 0x0000000c070c7221 */ /* 0x008fc60000010100 */
[----:B-1----:R-:W0:Y:S01]  /*41d0*/  MUFU.EX2 R11, R10 ;  /* 0x0000000a000b7308 */ /* 0x002e220000000800 */
[----:B------:R-:W-:Y:S01]  /*41e0*/  FMUL.FTZ R12, R12, 1.4426950216293334961 ;  /* 0x3fb8aa3b0c0c7820 */ /* 0x000fe20000410000 */
[C---:B-----5:R-:W-:Y:S01]  /*41f0*/  FADD.FTZ R14, -R7.reuse, R14 ;  /* 0x0000000e070e7221 */ /* 0x060fe20000010100 */
[----:B--2---:R-:W-:-:S03]  /*4200*/  FADD.FTZ R18, -R7, R18 ;  /* 0x0000001207127221 */ /* 0x004fc60000010100 */
[----:B------:R-:W-:Y:S02]  /*4210*/  FMUL.FTZ R14, R14, 1.4426950216293334961 ;  /* 0x3fb8aa3b0e0e7820 */ /* 0x000fe40000410000 */
[----:B------:R-:W1:Y:S01]  /*4220*/  MUFU.EX2 R13, R12 ;  /* 0x0000000c000d7308 */ /* 0x000e620000000800 */
[----:B------:R-:W-:Y:S01]  /*4230*/  FMUL.FTZ R18, R18, 1.4426950216293334961 ;  /* 0x3fb8aa3b12127820 */ /* 0x000fe20000410000 */
[C---:B------:R-:W-:Y:S01]  /*4240*/  FADD.FTZ R20, -R7.reuse, R20 ;  /* 0x0000001407147221 */ /* 0x040fe20000010100 */
[----:B----4-:R-:W-:-:S03]  /*4250*/  FADD.FTZ R22, -R7, R22 ;  /* 0x0000001607167221 */ /* 0x010fc60000010100 */
        /* <DEDUP_REMOVED lines=29> */
.L_x_292:
[----:B------:R-:W-:Y:S05]  /*4430*/  BSYNC.RECONVERGENT B1 ;  /* 0x0000000000017941 */ /* 0x000fea0003800200 */
.L_x_291:
[----:B------:R-:W-:-:S13]  /*4440*/  ISETP.LT.OR P0, PT, R9, UR46, P0 ;  /* 0x0000002e09007c0c */ /* 0x000fda0008701670 */
[----:B------:R-:W-:Y:S05]  /*4450*/  @!P0 BRA `(.L_x_283) ;  /* 0x0000000400e48947 */ /* 0x000fea0003800000 */
[----:B------:R-:W0:Y:S04]  /*4460*/  LDS R10, [R8+-0x200] ;  /* 0xfffe0000080a7984 */ /* 0x000e280000000800 */
[----:B------:R-:W3:Y:S04]  /*4470*/  LDS R12, [R8+-0x100] ;  /* 0xffff0000080c7984 */ /* 0x000ee80000000800 */
[----:B------:R-:W5:Y:S04]  /*4480*/  LDS R14, [R8] ;  /* 0x00000000080e7984 */ /* 0x000f680000000800 */
[----:B------:R-:W1:Y:S01]  /*4490*/  LDS R18, [R8+0x100] ;  /* 0x0001000008127984 */ /* 0x000e620000000800 */
[C---:B0-----:R-:W-:Y:S01]  /*44a0*/  FADD.FTZ R10, -R7.reuse, R10 ;  /* 0x0000000a070a7221 */ /* 0x041fe20000010100 */
[----:B---3--:R-:W-:-:S03]  /*44b0*/  FADD.FTZ R12, -R7, R12 ;  /* 0x0000000c070c7221 */ /* 0x008fc60000010100 */
[----:B------:R-:W-:Y:S01]  /*44c0*/  FMUL.FTZ R10, R10, 1.4426950216293334961 ;  /* 0x3fb8aa3b0a0a7820 */ /* 0x000fe20000410000 */
[C---:B-----5:R-:W-:Y:S01]  /*44d0*/  FADD.FTZ R14, -R7.reuse, R14 ;  /* 0x0000000e070e7221 */ /* 0x060fe20000010100 */
[----:B------:R-:W-:Y:S02]  /*44e0*/  FMUL.FTZ R12, R12, 1.4426950216293334961 ;  /* 0x3fb8aa3b0c0c7820 */ /* 0x000fe40000410000 */
[----:B------:R-:W0:Y:S01]  /*44f0*/  MUFU.EX2 R9, R10 ;  /* 0x0000000a00097308 */ /* 0x000e220000000800 */
[----:B-1----:R-:W-:Y:S01]  /*4500*/  FADD.FTZ R18, -R7, R18 ;  /* 0x0000001207127221 */ /* 0x002fe20000010100 */
        /* <DEDUP_REMOVED lines=14> */
.L_x_284:
[----:B------:R-:W-:Y:S01]  /*45f0*/  HFMA2 R6, -RZ, RZ, 0, 3.814697265625e-06 ;  /* 0x00000040ff067431 */ /* 0x000fe200000001ff */
[----:B-1----:R-:W-:Y:S01]  /*4600*/  LOP3.LUT R11, RZ, R2, RZ, 0x33, !PT ;  /* 0x00000002ff0b7212 */ /* 0x002fe200078e33ff */
        /* <DEDUP_REMOVED lines=19> */
.L_x_295:
        /* <DEDUP_REMOVED lines=17> */
.L_x_294:
[----:B------:R-:W-:Y:S05]  /*4850*/  BSYNC.RECONVERGENT B1 ;  /* 0x0000000000017941 */ /* 0x000fea0003800200 */
.L_x_293:
        /* <DEDUP_REMOVED lines=14> */
.L_x_296:
[----:B------:R-:W-:-:S05]  /*4940*/  IMAD.MOV.U32 R8, RZ, RZ, R13 ;  /* 0x000000ffff087224 */ /* 0x000fca00078e000d */
[----:B------:R-:W3:Y:S04]  /*4950*/  LDG.E.U8 R14, desc[UR36][R8.64+-0x80] ;  /* 0xffff8024080e7981 */ /* 0x000ee8000c1e1100 */
[----:B------:R-:W5:Y:S04]  /*4960*/  LDG.E.U8 R12, desc[UR36][R8.64+-0x40] ;  /* 0xffffc024080c7981 */ /* 0x000f68000c1e1100 */
[----:B------:R-:W2:Y:S04]  /*4970*/  LDG.E.U8 R13, desc[UR36][R8.64] ;  /* 0x00000024080d7981 */ /* 0x000ea8000c1e1100 */
[----:B------:R-:W4:Y:S01]  /*4980*/  LDG.E.U8 R15, desc[UR36][R8.64+0x40] ;  /* 0x00004024080f7981 */ /* 0x000f22000c1e1100 */
[----:B------:R-:W-:-:S02]  /*4990*/  IADD3 R10, PT, PT, R10, 0x100, RZ ;  /* 0x000001000a0a7810 */ /* 0x000fc40007ffe0ff */
[----:B---3--:R-:W-:Y:S02]  /*49a0*/  ISETP.NE.AND P0, PT, R14, RZ, PT ;  /* 0x000000ff0e00720c */ /* 0x008fe40003f05270 */
[----:B-----5:R-:W-:Y:S02]  /*49b0*/  ISETP.NE.AND P1, PT, R12, RZ, PT ;  /* 0x000000ff0c00720c */ /* 0x020fe40003f25270 */
[----:B--2---:R-:W-:Y:S02]  /*49c0*/  ISETP.NE.AND P2, PT, R13, RZ, PT ;  /* 0x000000ff0d00720c */ /* 0x004fe40003f45270 */
[----:B----4-:R-:W-:-:S07]  /*49d0*/  ISETP.NE.AND P3, PT, R15, RZ, PT ;  /* 0x000000ff0f00720c */ /* 0x010fce0003f65270 */
        /* <DEDUP_REMOVED lines=14> */
[----:B------:R-:W-:Y:S01]  /*4ac0*/  @!P2 FMUL.FTZ R17, R17, 1.4426950216293334961 ;  /* 0x3fb8aa3b1111a820 */ /* 0x000fe20000410000 */
[----:B------:R-:W-:Y:S01]  /*4ad0*/  IMAD.MOV.U32 R20, RZ, RZ, RZ ;  /* 0x000000ffff147224 */ /* 0x000fe200078e00ff */
[----:B------:R-:W-:Y:S01]  /*4ae0*/  ISETP.GE.AND P0, PT, R10, UR46, PT ;  /* 0x0000002e0a007c0c */ /* 0x000fe2000bf06270 */
[----:B------:R-:W-:-:S03]  /*4af0*/  @!P3 FMUL.FTZ R19, R19, 1.4426950216293334961 ;  /* 0x3fb8aa3b1313b820 */ /* 0x000fc60000410000 */
[----:B------:R-:W1:Y:S08]  /*4b00*/  @!P1 MUFU.EX2 R14, R15 ;  /* 0x0000000f000e9308 */ /* 0x000e700000000800 */
[----:B------:R-:W2:Y:S01]  /*4b10*/  @!P2 MUFU.EX2 R18, R17 ;  /* 0x000000110012a308 */ /* 0x000ea20000000800 */
[----:B0-----:R-:W-:Y:S01]  /*4b20*/  FADD.FTZ R13, R12, R6 ;  /* 0x000000060c0d7221 */ /* 0x001fe20000010000 */
[----:B------:R-:W-:Y:S06]  /*4b30*/  STS [R11+-0x200], R12 ;  /* 0xfffe000c0b007388 */ /* 0x000fec0000000800 */
[----:B------:R-:W0:Y:S01]  /*4b40*/  @!P3 MUFU.EX2 R20, R19 ;  /* 0x000000130014b308 */ /* 0x000e220000000800 */
[----:B-1----:R-:W-:Y:S01]  /*4b50*/  FADD.FTZ R15, R13, R14 ;  /* 0x0000000e0d0f7221 */ /* 0x002fe20000010000 */
[----:B------:R-:W-:Y:S01]  /*4b60*/  IADD3 R13, P1, PT, R8, 0x100, RZ ;  /* 0x00000100080d7810 */ /* 0x000fe20007f3e0ff */
[----:B------:R-:W-:Y:S04]  /*4b70*/  STS [R11+-0x100], R14 ;  /* 0xffff000e0b007388 */ /* 0x000fe80000000800 */
[----:B------:R-:W-:-:S02]  /*4b80*/  IMAD.X R9, RZ, RZ, R9, P1 ;  /* 0x000000ffff097224 */ /* 0x000fc400008e0609 */
[----:B--2---:R-:W-:Y:S01]  /*4b90*/  FADD.FTZ R15, R15, R18 ;  /* 0x000000120f0f7221 */ /* 0x004fe20000010000 */
[----:B------:R-:W-:Y:S04]  /*4ba0*/  STS [R11], R18 ;  /* 0x000000120b007388 */ /* 0x000fe80000000800 */
[----:B0-----:R0:W-:Y:S01]  /*4bb0*/  STS [R11+0x100], R20 ;  /* 0x000100140b007388 */ /* 0x0011e20000000800 */
[----:B------:R-:W-:Y:S01]  /*4bc0*/  FADD.FTZ R6, R15, R20 ;  /* 0x000000140f067221 */ /* 0x000fe20000010000 */
[----:B0-----:R-:W-:Y:S01]  /*4bd0*/  IADD3 R11, PT, PT, R11, 0x400, RZ ;  /* 0x000004000b0b7810 */ /* 0x001fe20007ffe0ff */
[----:B------:R-:W-:Y:S06]  /*4be0*/  @!P0 BRA `(.L_x_296) ;  /* 0xfffffffc00548947 */ /* 0x000fec000383ffff */
.L_x_283:
[----:B------:R-:W-:Y:S05]  /*4bf0*/  BSYNC.RECONVERGENT B0 ;  /* 0x0000000000007941 */ /* 0x000fea0003800200 */
.L_x_282:
[----:B0-----:R-:W0:Y:S01]  /*4c00*/  SHFL.BFLY PT, R7, R6, 0x10, 0x1f ;  /* 0x0e001f0006077f89 */ /* 0x001e2200000e0000 */
[C---:B------:R-:W-:Y:S01]  /*4c10*/  ISETP.NE.AND P0, PT, R0.reuse, RZ, PT ;  /* 0x000000ff0000720c */ /* 0x040fe20003f05270 */
[----:B------:R-:W3:Y:S01]  /*4c20*/  LDCU.U8 UR10, c[0x0][0x48c] ;  /* 0x00009180ff0a77ac */ /* 0x000ee20008000000 */
[----:B------:R-:W-:Y:S01]  /*4c30*/  ISETP.GT.U32.AND P1, PT, R0, 0x1, PT ;  /* 0x000000010000780c */ /* 0x000fe20003f24070 */
[----:B------:R-:W-:Y:S01]  /*4c40*/  UMOV UR4, URZ ;  /* 0x000000ff00047c82 */ /* 0x000fe20008000000 */
[----:B------:R-:W-:Y:S01]  /*4c50*/  UMOV UR5, URZ ;  /* 0x000000ff00057c82 */ /* 0x000fe20008000000 */
[----:B0-----:R-:W-:-:S05]  /*4c60*/  FADD.FTZ R7, R7, R6 ;  /* 0x0000000607077221 */ /* 0x001fca0000010000 */
[----:B------:R-:W0:Y:S02]  /*4c70*/  SHFL.BFLY PT, R8, R7, 0x8, 0x1f ;  /* 0x0d001f0007087f89 */ /* 0x000e2400000e0000 */
[----:B0-----:R-:W-:Y:S02]  /*4c80*/  FADD.FTZ R8, R7, R8 ;  /* 0x0000000807087221 */ /* 0x001fe40000010000 */
[----:B------:R-:W0:Y:S03]  /*4c90*/  LDC R7, c[0x0][0x3f4] ;  /* 0x0000fd00ff077b82 */ /* 0x000e260000000800 */
[----:B------:R-:W5:Y:S01]  /*4ca0*/  SHFL.BFLY PT, R9, R8, 0x4, 0x1f ;  /* 0x0c801f0008097f89 */ /* 0x000f6200000e0000 */
[----:B0-----:R-:W-:Y:S02]  /*4cb0*/  VIADD R7, R7, 0x4 ;  /* 0x0000000407077836 */ /* 0x001fe40000000000 */
[----:B-----5:R-:W-:-:S05]  /*4cc0*/  FADD.FTZ R9, R8, R9 ;  /* 0x0000000908097221 */ /* 0x020fca0000010000 */
[----:B------:R-:W0:Y:S02]  /*4cd0*/  SHFL.BFLY PT, R10, R9, 0x2, 0x1f ;  /* 0x0c401f00090a7f89 */ /* 0x000e2400000e0000 */
[----:B0-----:R-:W-:-:S05]  /*4ce0*/  FADD.FTZ R10, R9, R10 ;  /* 0x0000000a090a7221 */ /* 0x001fca0000010000 */
[----:B-1----:R-:W0:Y:S02]  /*4cf0*/  SHFL.BFLY PT, R11, R10, 0x1, 0x1f ;  /* 0x0c201f000a0b7f89 */ /* 0x002e2400000e0000 */
[----:B0-----:R-:W-:-:S05]  /*4d00*/  FADD.FTZ R11, R10, R11 ;  /* 0x0000000b0a0b7221 */ /* 0x001fca0000010000 */
[----:B------:R0:W-:Y:S01]  /*4d10*/  @!P0 STS [R4+0x8], R11 ;  /* 0x0000080b04008388 */ /* 0x0001e20000000800 */
[----:B------:R-:W-:Y:S01]  /*4d20*/  BAR.SYNC.DEFER_BLOCKING 0x0 ;  /* 0x0000000000007b1d */ /* 0x000fe20000010000 */
[----:B---3--:R-:W-:Y:S02]  /*4d30*/  ISETP.NE.AND P0, PT, RZ, UR10, PT ;  /* 0x0000000aff007c0c */ /* 0x008fe4000bf05270 */
[----:B0-----:R-:W-:-:S04]  /*4d40*/  SHF.R.S32.HI R4, RZ, 0x1f, R7 ;  /* 0x0000001fff047819 */ /* 0x001fc80000011407 */
[----:B------:R-:W-:-:S04]  /*4d50*/  LEA.HI R4, R4, R7, RZ, 0x2 ;  /* 0x0000000704047211 */ /* 0x000fc800078f10ff */
[----:B------:R-:W-:Y:S01]  /*4d60*/  SHF.L.U32 R4, R4, 0x2, RZ ;  /* 0x0000000204047819 */ /* 0x000fe200000006ff */
[----:B------:R-:W0:Y:S01]  /*4d70*/  @!P1 LDS R11, [R5+0x8] ;  /* 0x00000800050b9984 */ /* 0x000e220000000800 */
[----:B------:R-:W-:-:S03]  /*4d80*/  ISETP.GE.AND P1, PT, R3, UR46, PT ;  /* 0x0000002e03007c0c */ /* 0x000fc6000bf26270 */
[----:B0-----:R-:W0:Y:S02]  /*4d90*/  SHFL.BFLY PT, R0, R11, 0x1, 0x1f ;  /* 0x0c201f000b007f89 */ /* 0x001e2400000e0000 */
[----:B0-----:R-:W-:-:S06]  /*4da0*/  FADD.FTZ R6, R0, R11 ;  /* 0x0000000b00067221 */ /* 0x001fcc0000010000 */
[----:B------:R-:W0:Y:S02]  /*4db0*/  SHFL.IDX PT, R6, R6, RZ, 0x1f ;  /* 0x00001fff06067589 */ /* 0x000e2400000e0000 */
[----:B0-----:R-:W-:-:S06]  /*4dc0*/  FADD.FTZ R0, R6, 9.9999999747524270788e-07 ;  /* 0x358637bd06007421 */ /* 0x001fcc0000010000 */
[----:B------:R-:W0:Y:S01]  /*4dd0*/  MUFU.RCP R0, R0 ;  /* 0x0000000000007308 */ /* 0x000e220000001000 */
[----:B------:R-:W-:Y:S05]  /*4de0*/  @!P0 BRA `(.L_x_297) ;  /* 0x0000000000188947 */ /* 0x000fea0003800000 */
[----:B------:R-:W1:Y:S01]  /*4df0*/  LDCU UR4, c[0x0][0x488] ;  /* 0x00009100ff0477ac */ /* 0x000e620008000800 */
[----:B------:R-:W1:Y:S01]  /*4e00*/  LDCU UR5, c[0x0][0x40c] ;  /* 0x00008180ff0577ac */ /* 0x000e620008000800 */
[----:B------:R-:W3:Y:S01]  /*4e10*/  LDCU UR7, c[0x0][0x3f4] ;  /* 0x00007e80ff0777ac */ /* 0x000ee20008000800 */
[----:B-1----:R-:W-:-:S04]  /*4e20*/  UIMAD UR40, UR40, UR4, UR5 ;  /* 0x00000004282872a4 */ /* 0x002fc8000f8e0205 */
[----:B---3--:R-:W-:-:S04]  /*4e30*/  UIMAD UR4, UR40, UR7, URZ ;  /* 0x00000007280472a4 */ /* 0x008fc8000f8e02ff */
[----:B------:R-:W-:-:S12]  /*4e40*/  USHF.R.S32.HI UR5, URZ, 0x1f, UR4 ;  /* 0x0000001fff057899 */ /* 0x000fd80008011404 */
.L_x_297:
[----:B------:R-:W-:Y:S01]  /*4e50*/  BSSY.RECONVERGENT B0, `(.L_x_298) ;  /* 0x0000065000007945 */ /* 0x000fe20003800200 */
[----:B------:R-:W-:-:S03]  /*4e60*/  LOP3.LUT R32, R4, 0xfffffff0, RZ, 0xc0, !PT ;  /* 0xfffffff004207812 */ /* 0x000fc600078ec0ff */
[----:B------:R-:W-:Y:S05]  /*4e70*/  @P1 BRA `(.L_x_299) ;  /* 0x0000000400881947 */ /* 0x000fea0003800000 */
[----:B------:R-:W-:Y:S01]  /*4e80*/  IMAD.MOV.U32 R4, RZ, RZ, 0x40 ;  /* 0x00000040ff047424 */ /* 0x000fe200078e00ff */
        /* <DEDUP_REMOVED lines=8> */
[----:B------:R-:W1:Y:S01]  /*4f10*/  S2UR UR8, SR_CgaCtaId ;  /* 0x00000000000879c3 */ /* 0x000e620000008800 */
        /* <DEDUP_REMOVED lines=9> */
[----:B------:R-:W-:Y:S02]  /*4fb0*/  SHF.L.U32 R5, R2, 0x1, RZ ;  /* 0x0000000102057819 */ /* 0x000fe400000006ff */
[----:B------:R-:W-:Y:S01]  /*4fc0*/  IADD3 R8, PT, PT, -R4, RZ, RZ ;  /* 0x000000ff04087210 */ /* 0x000fe20007ffe1ff */
[----:B------:R-:W-:Y:S01]  /*4fd0*/  IMAD.IADD R3, R3, 0x1, R6 ;  /* 0x0000000103037824 */ /* 0x000fe200078e0206 */
[----:B---3--:R-:W-:-:S04]  /*4fe0*/  LEA R9, P2, R10, UR12, 0x2 ;  /* 0x0000000c0a097c11 */ /* 0x008fc8000f8410ff */
[----:B------:R-:W-:Y:S01]  /*4ff0*/  LEA.HI.X R10, R10, UR13, R7, 0x2, P2 ;  /* 0x0000000d0a0a7c11 */ /* 0x000fe200090f1407 */
[----:B-1----:R-:W-:-:S06]  /*5000*/  ULEA UR7, UR8, UR7, 0x18 ;  /* 0x0000000708077291 */ /* 0x002fcc000f8ec0ff */
[----:B------:R-:W-:Y:S02]  /*5010*/  IADD3 R6, PT, PT, R32, UR7, R5 ;  /* 0x0000000720067c10 */ /* 0x000fe4000fffe005 */
[----:B------:R-:W-:-:S07]  /*5020*/  LEA R7, R2, UR7, 0x2 ;  /* 0x0000000702077c11 */ /* 0x000fce000f8e10ff */
.L_x_302:
[----:B-1----:R1:W0:Y:S01]  /*5030*/  LDS R5, [R7] ;  /* 0x0000000007057984 */ /* 0x0022220000000800 */
[----:B------:R-:W-:-:S05]  /*5040*/  VIADD R8, R8, 0x1 ;  /* 0x0000000108087836 */ /* 0x000fca0000000000 */
[----:B------:R-:W-:Y:S02]  /*5050*/  ISETP.NE.AND P3, PT, R8, RZ, PT ;  /* 0x000000ff0800720c */ /* 0x000fe40003f65270 */
[----:B-1----:R-:W-:Y:S01]  /*5060*/  IADD3 R7, PT, PT, R7, 0x100, RZ ;  /* 0x0000010007077810 */ /* 0x002fe20007ffe0ff */
[----:B0-----:R-:W-:Y:S01]  /*5070*/  FMUL.FTZ R11, R5, R0 ;  /* 0x00000000050b7220 */ /* 0x001fe20000410000 */
[----:B------:R-:W-:-:S04]  /*5080*/  @P0 MOV R5, R10 ;  /* 0x0000000a00050202 */ /* 0x000fc80000000f00 */
[----:B------:R-:W-:-:S04]  /*5090*/  F2FP.F16.F32.PACK_AB R4, RZ, R11 ;  /* 0x0000000bff04723e */ /* 0x000fc800000000ff */
[----:B------:R-:W-:Y:S01]  /*50a0*/  PRMT R12, R4, 0x7610, R12 ;  /* 0x00007610040c7816 */ /* 0x000fe2000000000c */
[----:B------:R-:W-:Y:S01]  /*50b0*/  @P0 IMAD.MOV.U32 R4, RZ, RZ, R9 ;  /* 0x000000ffff040224 */ /* 0x000fe200078e0009 */
[----:B------:R-:W-:-:S03]  /*50c0*/  IADD3 R9, P2, PT, R9, 0x100, RZ ;  /* 0x0000010009097810 */ /* 0x000fc60007f5e0ff */
[----:B------:R0:W-:Y:S02]  /*50d0*/  STS.U16 [R6], R12 ;  /* 0x0000000c06007388 */ /* 0x0001e40000000400 */
[----:B------:R-:W-:Y:S02]  /*50e0*/  IMAD.X R10, RZ, RZ, R10, P2 ;  /* 0x000000ffff0a7224 */ /* 0x000fe400010e060a */
[----:B------:R1:W-:Y:S01]  /*50f0*/  @P0 STG.E desc[UR36][R4.64], R11 ;  /* 0x0000000b04000986 */ /* 0x0003e2000c101924 */
[----:B0-----:R-:W-:Y:S01]  /*5100*/  IADD3 R6, PT, PT, R6, 0x80, RZ ;  /* 0x0000008006067810 */ /* 0x001fe20007ffe0ff */
[----:B------:R-:W-:Y:S06]  /*5110*/  @P3 BRA `(.L_x_302) ;  /* 0xfffffffc00c43947 */ /* 0x000fec000383ffff */
.L_x_301:
[----:B------:R-:W-:Y:S05]  /*5120*/  BSYNC.RECONVERGENT B1 ;  /* 0x0000000000017941 */ /* 0x000fea0003800200 */
.L_x_300:
[----:B------:R-:W-:Y:S05]  /*5130*/  @!P1 BRA `(.L_x_299) ;  /* 0x0000000000d89947 */ /* 0x000fea0003800000 */
[----:B------:R-:W3:Y:S01]  /*5140*/  S2R R7, SR_CgaCtaId ;  /* 0x0000000000077919 */ /* 0x000ee20000008800 */
[----:B------:R-:W5:Y:S01]  /*5150*/  LDCU.64 UR12, c[0x0][0x480] ;  /* 0x00009000ff0c77ac */ /* 0x000f620008000a00 */
[----:B------:R-:W-:Y:S01]  /*5160*/  MOV R6, 0x400 ;  /* 0x0000040000067802 */ /* 0x000fe20000000f00 */
[C---:B-1----:R-:W-:Y:S01]  /*5170*/  IMAD R4, R3.reuse, 0x2, R32 ;  /* 0x0000000203047824 */ /* 0x042fe200078e0220 */
[----:B------:R-:W-:Y:S01]  /*5180*/  IADD3 R9, P2, PT, R3, UR4, RZ ;  /* 0x0000000403097c10 */ /* 0x000fe2000ff5e0ff */
[----:B------:R-:W-:Y:S02]  /*5190*/  USHF.L.U32 UR7, UR9, 0x2, URZ ;  /* 0x0000000209077899 */ /* 0x000fe400080006ff */
[----:B------:R-:W-:Y:S01]  /*51a0*/  MOV R5, UR9 ;  /* 0x0000000900057c02 */ /* 0x000fe20008000f00 */
[----:B------:R-:W-:Y:S01]  /*51b0*/  VIADD R6, R6, 0x110 ;  /* 0x0000011006067836 */ /* 0x000fe20000000000 */
[----:B------:R-:W-:Y:S02]  /*51c0*/  UISETP.NE.AND UP0, UPT, UR10, URZ, UPT ;  /* 0x000000ff0a00728c */ /* 0x000fe4000bf05270 */
[----:B------:R-:W-:Y:S01]  /*51d0*/  ISETP.NE.AND P1, PT, RZ, UR10, PT ;  /* 0x0000000aff007c0c */ /* 0x000fe2000bf25270 */
[----:B------:R-:W-:Y:S01]  /*51e0*/  IMAD R5, R5, -0x2, R4 ;  /* 0xfffffffe05057824 */ /* 0x000fe200078e0204 */
[----:B------:R-:W-:-:S02]  /*51f0*/  LEA R4, R3, -UR7, 0x2 ;  /* 0x8000000703047c11 */ /* 0x000fc4000f8e10ff */
[----:B------:R-:W-:Y:S02]  /*5200*/  PLOP3.LUT P0, PT, PT, PT, UP0, 0x80, 0x8 ;  /* 0x000000000008781c */ /* 0x000fe40003f0f008 */
[----:B-----5:R-:W-:Y:S02]  /*5210*/  LEA R8, P3, R9, UR12, 0x2 ;  /* 0x0000000c09087c11 */ /* 0x020fe4000f8610ff */
[----:B---3--:R-:W-:Y:S02]  /*5220*/  LEA R7, R7, R6, 0x18 ;  /* 0x0000000607077211 */ /* 0x008fe400078ec0ff */
[----:B------:R-:W-:Y:S02]  /*5230*/  IADD3.X R6, PT, PT, RZ, UR5, RZ, P2, !PT ;  /* 0x00000005ff067c10 */ /* 0x000fe400097fe4ff */
[----:B------:R-:W-:Y:S02]  /*5240*/  IADD3 R8, P2, PT, R8, 0x200, RZ ;  /* 0x0000020008087810 */ /* 0x000fe40007f5e0ff */
[----:B------:R-:W-:-:S02]  /*5250*/  LEA.HI.X R9, R9, UR13, R6, 0x2, P3 ;  /* 0x0000000d09097c11 */ /* 0x000fc400098f1406 */
[--C-:B------:R-:W-:Y:S02]  /*5260*/  IADD3 R6, PT, PT, R4, 0x200, R7.reuse ;  /* 0x0000020004067810 */ /* 0x100fe40007ffe007 */
[----:B------:R-:W-:Y:S01]  /*5270*/  IADD3 R7, PT, PT, R5, 0x100, R7 ;  /* 0x0000010005077810 */ /* 0x000fe20007ffe007 */
[----:B------:R-:W-:-:S07]  /*5280*/  IMAD.X R11, RZ, RZ, R9, P2 ;  /* 0x000000ffff0b7224 */ /* 0x000fce00010e0609 */
.L_x_303:
[----:B------:R-:W0:Y:S01]  /*5290*/  LDS R5, [R6+-0x200] ;  /* 0xfffe000006057984 */ /* 0x000e220000000800 */
[----:B------:R-:W-:-:S04]  /*52a0*/  IADD3 R3, PT, PT, R3, 0x100, RZ ;  /* 0x0000010003037810 */ /* 0x000fc80007ffe0ff */
[----:B------:R-:W-:Y:S01]  /*52b0*/  ISETP.GE.AND P2, PT, R3, UR46, PT ;  /* 0x0000002e03007c0c */ /* 0x000fe2000bf46270 */
[----:B0-----:R-:W-:-:S05]  /*52c0*/  FMUL.FTZ R13, R5, R0 ;  /* 0x00000000050d7220 */ /* 0x001fca0000410000 */
[----:B------:R-:W-:-:S04]  /*52d0*/  F2FP.F16.F32.PACK_AB R4, RZ, R13 ;  /* 0x0000000dff04723e */ /* 0x000fc800000000ff */
[----:B------:R-:W-:-:S05]  /*52e0*/  PRMT R9, R4, 0x7610, R9 ;  /* 0x0000761004097816 */ /* 0x000fca0000000009 */
[----:B------:R-:W-:Y:S04]  /*52f0*/  STS.U16 [R7+-0x100], R9 ;  /* 0xffff000907007388 */ /* 0x000fe80000000400 */
[----:B------:R-:W0:Y:S02]  /*5300*/  LDS R5, [R6+-0x100] ;  /* 0xffff000006057984 */ /* 0x000e240000000800 */
[----:B0-----:R-:W-:-:S05]  /*5310*/  FMUL.FTZ R15, R5, R0 ;  /* 0x00000000050f7220 */ /* 0x001fca0000410000 */
[----:B------:R-:W-:-:S04]  /*5320*/  F2FP.F16.F32.PACK_AB R4, RZ, R15 ;  /* 0x0000000fff04723e */ /* 0x000fc800000000ff */
[----:B------:R-:W-:-:S05]  /*5330*/  PRMT R10, R4, 0x7610, R10 ;  /* 0x00007610040a7816 */ /* 0x000fca000000000a */
[----:B------:R-:W-:Y:S04]  /*5340*/  STS.U16 [R7+-0x80], R10 ;  /* 0xffff800a07007388 */ /* 0x000fe80000000400 */
[----:B------:R-:W2:Y:S02]  /*5350*/  LDS R5, [R6] ;  /* 0x0000000006057984 */ /* 0x000ea40000000800 */
[----:B--2---:R-:W-:Y:S01]  /*5360*/  FMUL.FTZ R17, R5, R0 ;  /* 0x0000000005117220 */ /* 0x004fe20000410000 */
[----:B------:R-:W-:-:S04]  /*5370*/  IMAD.MOV.U32 R5, RZ, RZ, R11 ;  /* 0x000000ffff057224 */ /* 0x000fc800078e000b */
[----:B------:R-:W-:-:S05]  /*5380*/  F2FP.F16.F32.PACK_AB R4, RZ, R17 ;  /* 0x00000011ff04723e */ /* 0x000fca00000000ff */
[----:B------:R0:W-:Y:S04]  /*5390*/  STS.U16 [R7], R4 ;  /* 0x0000000407007388 */ /* 0x0001e80000000400 */
[----:B------:R1:W2:Y:S01]  /*53a0*/  LDS R9, [R6+0x100] ;  /* 0x0001000006097984 */ /* 0x0002a20000000800 */
[----:B0-----:R-:W-:Y:S02]  /*53b0*/  MOV R4, R8 ;  /* 0x0000000800047202 */ /* 0x001fe40000000f00 */
[----:B-1----:R-:W-:-:S03]  /*53c0*/  IADD3 R6, PT, PT, R6, 0x400, RZ ;  /* 0x0000040006067810 */ /* 0x002fc60007ffe0ff */
[----:B------:R-:W-:Y:S01]  /*53d0*/  @P0 STG.E desc[UR36][R4.64+-0x200], R13 ;  /* 0xfffe000d04000986 */ /* 0x000fe2000c101924 */
[----:B------:R-:W-:-:S13]  /*53e0*/  PLOP3.LUT P0, PT, P1, PT, PT, 0x80, 0x8 ;  /* 0x000000000008781c */ /* 0x000fda0000f0f070 */
[----:B------:R-:W-:Y:S04]  /*53f0*/  @P0 STG.E desc[UR36][R4.64+-0x100], R15 ;  /* 0xffff000f04000986 */ /* 0x000fe8000c101924 */
[----:B------:R-:W-:Y:S01]  /*5400*/  @P0 STG.E desc[UR36][R4.64], R17 ;  /* 0x0000001104000986 */ /* 0x000fe2000c101924 */
[----:B--2---:R-:W-:-:S05]  /*5410*/  FMUL.FTZ R9, R9, R0 ;  /* 0x0000000009097220 */ /* 0x004fca0000410000 */
[----:B------:R-:W-:Y:S01]  /*5420*/  @P0 STG.E desc[UR36][R4.64+0x100], R9 ;  /* 0x0001000904000986 */ /* 0x000fe2000c101924 */
[----:B------:R-:W-:-:S04]  /*5430*/  F2FP.F16.F32.PACK_AB R8, RZ, R9 ;  /* 0x00000009ff08723e */ /* 0x000fc800000000ff */
[----:B------:R-:W-:Y:S02]  /*5440*/  PRMT R10, R8, 0x7610, R10 ;  /* 0x00007610080a7816 */ /* 0x000fe4000000000a */
[----:B------:R-:W-:-:S03]  /*5450*/  IADD3 R8, P3, PT, R4, 0x400, RZ ;  /* 0x0000040004087810 */ /* 0x000fc60007f7e0ff */
[----:B------:R0:W-:Y:S02]  /*5460*/  STS.U16 [R7+0x80], R10 ;  /* 0x0000800a07007388 */ /* 0x0001e40000000400 */
[----:B------:R-:W-:Y:S02]  /*5470*/  IMAD.X R11, RZ, RZ, R5, P3 ;  /* 0x000000ffff0b7224 */ /* 0x000fe400018e0605 */
[----:B0-----:R-:W-:Y:S01]  /*5480*/  VIADD R7, R7, 0x200 ;  /* 0x0000020007077836 */ /* 0x001fe20000000000 */
[----:B------:R-:W-:Y:S06]  /*5490*/  @!P2 BRA `(.L_x_303) ;  /* 0xfffffffc007ca947 */ /* 0x000fec000383ffff */
.L_x_299:
[----:B------:R-:W-:Y:S05]  /*54a0*/  BSYNC.RECONVERGENT B0 ;  /* 0x0000000000007941 */ /* 0x000fea0003800200 */
.L_x_298:
[----:B------:R-:W-:Y:S01]  /*54b0*/  UIADD3 UR14, UPT, UPT, UR46, -0x1, URZ ;  /* 0xffffffff2e0e7890 */ /* 0x000fe2000fffe0ff */
[----:B------:R-:W3:Y:S01]  /*54c0*/  S2UR UR7, SR_CgaCtaId ;  /* 0x00000000000779c3 */ /* 0x000ee20000008800 */
[----:B------:R-:W5:Y:S01]  /*54d0*/  LDCU UR5, c[0x0][0x40c] ;  /* 0x00008180ff0577ac */ /* 0x000f620008000800 */
[C---:B------:R-:W-:Y:S01]  /*54e0*/  IMAD.SHL.U32 R19, R2.reuse, 0x8, RZ ;  /* 0x0000000802137824 */ /* 0x040fe200078e00ff */
[----:B------:R-:W-:Y:S01]  /*54f0*/  BSSY.RECONVERGENT B0, `(.L_x_304) ;  /* 0x000001d000007945 */ /* 0x000fe20003800200 */
[----:B------:R-:W-:Y:S01]  /*5500*/  IMAD.SHL.U32 R31, R2, 0x10, RZ ;  /* 0x00000010021f7824 */ /* 0x000fe200078e00ff */
[----:B0-----:R-:W-:Y:S01]  /*5510*/  MOV R0, UR14 ;  /* 0x0000000e00007c02 */ /* 0x001fe20008000f00 */
[----:B------:R-:W-:Y:S01]  /*5520*/  UMOV UR4, 0x400 ;  /* 0x0000040000047882 */ /* 0x000fe20000000000 */
[----:B-1----:R-:W-:Y:S02]  /*5530*/  CS2R R10, SRZ ;  /* 0x00000000000a7805 */ /* 0x002fe4000001ff00 */
[----:B------:R-:W-:-:S02]  /*5540*/  CS2R R8, SRZ ;  /* 0x0000000000087805 */ /* 0x000fc4000001ff00 */
[----:B------:R-:W-:Y:S02]  /*5550*/  SHF.R.S32.HI R0, RZ, 0x1f, R0 ;  /* 0x0000001fff007819 */ /* 0x000fe40000011400 */
[----:B------:R-:W-:Y:S02]  /*5560*/  LOP3.LUT R19, R19, 0x38, RZ, 0xc0, !PT ;  /* 0x0000003813137812 */ /* 0x000fe400078ec0ff */
[----:B------:R-:W-:Y:S02]  /*5570*/  LEA.HI R0, R0, UR14, RZ, 0x3 ;  /* 0x0000000e00007c11 */ /* 0x000fe4000f8f18ff */
[----:B------:R-:W-:Y:S02]  /*5580*/  LOP3.LUT R31, R31, 0x70, RZ, 0xc0, !PT ;  /* 0x000000701f1f7812 */ /* 0x000fe400078ec0ff */
[----:B------:R-:W-:Y:S02]  /*5590*/  LOP3.LUT R0, R0, 0xfffffff8, RZ, 0xc0, !PT ;  /* 0xfffffff800007812 */ /* 0x000fe400078ec0ff */
[----:B-----5:R-:W-:Y:S01]  /*55a0*/  MOV R24, UR5 ;  /* 0x0000000500187c02 */ /* 0x020fe20008000f00 */
[----:B------:R-:W-:Y:S01]  /*55b0*/  UIADD3 UR5, UPT, UPT, UR4, 0x90, URZ ;  /* 0x0000009004057890 */ /* 0x000fe2000fffe0ff */
[----:B------:R-:W-:-:S03]  /*55c0*/  IADD3 R33, PT, PT, -R0, UR14, RZ ;  /* 0x0000000e00217c10 */ /* 0x000fc6000fffe1ff */
[----:B---3--:R-:W-:Y:S01]  /*55d0*/  ULEA UR5, UR7, UR5, 0x18 ;  /* 0x0000000507057291 */ /* 0x008fe2000f8ec0ff */
[----:B------:R-:W-:-:S04]  /*55e0*/  ISETP.NE.AND P0, PT, R28, R33, PT ;  /* 0x000000211c00720c */ /* 0x000fc80003f05270 */
[----:B------:R-:W-:-:S13]  /*55f0*/  ISETP.NE.OR P0, PT, R24, RZ, P0 ;  /* 0x000000ff1800720c */ /* 0x000fda0000705670 */
[----:B------:R-:W-:Y:S05]  /*5600*/  @P0 BRA `(.L_x_305) ;  /* 0x00000000002c0947 */ /* 0x000fea0003800000 */
[----:B------:R-:W0:Y:S01]  /*5610*/  LDCU.64 UR10, c[0x0][0x3b0] ;  /* 0x00007600ff0a77ac */ /* 0x000e220008000a00 */
[----:B------:R-:W-:Y:S01]  /*5620*/  HFMA2 R11, -RZ, RZ, 0, 0 ;  /* 0x00000000ff0b7431 */ /* 0x000fe200000001ff */
[----:B0-----:R-:W-:-:S04]  /*5630*/  UISETP.NE.U32.AND UP0, UPT, UR10, URZ, UPT ;  /* 0x000000ff0a00728c */ /* 0x001fc8000bf05070 */
[----:B------:R-:W-:-:S09]  /*5640*/  UISETP.NE.AND.EX UP0, UPT, UR11, URZ, UPT, UP0 ;  /* 0x000000ff0b00728c */ /* 0x000fd2000bf05300 */
[----:B------:R-:W-:Y:S05]  /*5650*/  BRA.U !UP0, `(.L_x_306) ;  /* 0x0000000108147547 */ /* 0x000fea000b800000 */
[----:B------:R-:W0:Y:S01]  /*5660*/  LDC.64 R8, c[0x0][0x3b0] ;  /* 0x0000ec00ff087b82 */ /* 0x000e220000000a00 */
[----:B------:R-:W-:-:S05]  /*5670*/  IMAD.U32 R0, RZ, RZ, UR45 ;  /* 0x0000002dff007e24 */ /* 0x000fca000f8e00ff */
[----:B------:R-:W-:-:S05]  /*5680*/  LEA R3, R0, R19, 0x6 ;  /* 0x0000001300037211 */ /* 0x000fca00078e30ff */
[----:B0-----:R-:W-:-:S06]  /*5690*/  IMAD.WIDE.U32 R8, R3, 0x2, R8 ;  /* 0x0000000203087825 */ /* 0x001fcc00078e0008 */
[----:B------:R-:W5:Y:S02]  /*56a0*/  LDG.E.128 R8, desc[UR36][R8.64] ;  /* 0x0000002408087981 */ /* 0x000f64000c1e1d00 */
.L_x_306:
[----:B-----5:R0:W-:Y:S02]  /*56b0*/  STS.128 [R31+UR5], R8 ;  /* 0x000000081f007988 */ /* 0x0201e40008000c05 */
.L_x_305:
[----:B------:R-:W-:Y:S05]  /*56c0*/  BSYNC.RECONVERGENT B0 ;  /* 0x0000000000007941 */ /* 0x000fea0003800200 */
.L_x_304:
[----:B------:R-:W1:Y:S01]  /*56d0*/  LDCU UR8, c[0x0][0x3f4] ;  /* 0x00007e80ff0877ac */ /* 0x000e620008000800 */
[----:B------:R-:W3:Y:S01]  /*56e0*/  LDC.64 R40, c[0x0][0x3c0] ;  /* 0x0000f000ff287b82 */ /* 0x000ee20000000a00 */
[----:B------:R-:W-:Y:S01]  /*56f0*/  IADD3 R34, PT, PT, R28, UR9, RZ ;  /* 0x000000091c227c10 */ /* 0x000fe2000fffe0ff */
[----:B------:R-:W-:Y:S01]  /*5700*/  BSSY.RECONVERGENT B0, `(.L_x_307) ;  /* 0x00000cc000007945 */ /* 0x000fe20003800200 */
[----:B------:R-:W-:Y:S01]  /*5710*/  UIADD3 UR4, UPT, UPT, UR4, 0x110, URZ ;  /* 0x0000011004047890 */ /* 0x000fe2000fffe0ff */
[----:B------:R-:W-:Y:S01]  /*5720*/  IMAD.MOV.U32 R18, RZ, RZ, RZ ;  /* 0x000000ffff127224 */ /* 0x000fe200078e00ff */
[----:B------:R-:W0:Y:S01]  /*5730*/  LDCU UR12, c[0x0][0x40c] ;  /* 0x00008180ff0c77ac */ /* 0x000e220008000800 */
[----:B--2---:R-:W-:Y:S01]  /*5740*/  MOV R17, RZ ;  /* 0x000000ff00117202 */ /* 0x004fe20000000f00 */
[----:B------:R-:W-:Y:S01]  /*5750*/  IMAD.MOV.U32 R0, RZ, RZ, RZ ;  /* 0x000000ffff007224 */ /* 0x000fe200078e00ff */
[----:B------:R-:W-:Y:S01]  /*5760*/  CS2R R4, SRZ ;  /* 0x0000000000047805 */ /* 0x000fe2000001ff00 */
[----:B------:R-:W-:Y:S01]  /*5770*/  ULEA UR4, UR7, UR4, 0x18 ;  /* 0x0000000407047291 */ /* 0x000fe2000f8ec0ff */
[----:B------:R-:W-:Y:S01]  /*5780*/  CS2R R6, SRZ ;  /* 0x0000000000067805 */ /* 0x000fe2000001ff00 */
[----:B------:R-:W2:Y:S04]  /*5790*/  LDCU.64 UR10, c[0x0][0x3c8] ;  /* 0x00007900ff0a77ac */ /* 0x000ea80008000a00 */
[----:B------:R-:W-:-:S02]  /*57a0*/  VIADD R29, R32, UR4 ;  /* 0x00000004201d7c36 */ /* 0x000fc40008000000 */
[----:B-1----:R-:W-:-:S03]  /*57b0*/  IMAD.U32 R38, RZ, RZ, UR8 ;  /* 0x00000008ff267e24 */ /* 0x002fc6000f8e00ff */
[----:B------:R-:W-:Y:S01]  /*57c0*/  LEA R35, R28, R29, 0x1 ;  /* 0x0000001d1c237211 */ /* 0x000fe200078e08ff */
[C-C-:B------:R-:W-:Y:S01]  /*57d0*/  IMAD R37, R38.reuse, UR47, R19.reuse ;  /* 0x0000002f26257c24 */ /* 0x140fe2000f8e0213 */
[C---:B------:R-:W-:Y:S01]  /*57e0*/  VIMNMX R39, PT, PT, R38.reuse, UR14, PT ;  /* 0x0000000e26277c48 */ /* 0x040fe2000bfe0100 */
[----:B------:R-:W-:Y:S02]  /*57f0*/  IMAD R3, R38, UR6, R19 ;  /* 0x0000000626037c24 */ /* 0x000fe4000f8e0213 */
[--C-:B---3--:R-:W-:Y:S01]  /*5800*/  IMAD.WIDE R36, R37, 0x2, R40.reuse ;  /* 0x0000000225247825 */ /* 0x108fe200078e0228 */
[----:B------:R-:W-:Y:S01]  /*5810*/  BAR.SYNC.DEFER_BLOCKING 0x0 ;  /* 0x0000000000007b1d */ /* 0x000fe20000010000 */
[----:B------:R-:W-:Y:S02]  /*5820*/  ISETP.GE.AND P0, PT, R34, R39, PT ;  /* 0x000000272200720c */ /* 0x000fe40003f06270 */
[----:B------:R-:W-:-:S04]  /*5830*/  IMAD.WIDE R40, R3, 0x2, R40 ;  /* 0x0000000203287825 */ /* 0x000fc800078e0228 */
[----:B------:R-:W-:-:S07]  /*5840*/  HFMA2 R3, -RZ, RZ, 0, 0 ;  /* 0x00000000ff037431 */ /* 0x000fce00000001ff */
[----:B0-2---:R-:W-:Y:S05]  /*5850*/  @P0 BRA `(.L_x_308) ;  /* 0x0000000800d80947 */ /* 0x005fea0003800000 */
[----:B------:R-:W0:Y:S01]  /*5860*/  LDCU UR7, c[0x0][0x3f8] ;  /* 0x00007f00ff0777ac */ /* 0x000e220008000800 */
[----:B------:R-:W-:Y:S01]  /*5870*/  VIADD R26, R34, 0x8 ;  /* 0x00000008221a7836 */ /* 0x000fe20000000000 */
[----:B------:R-:W1:Y:S01]  /*5880*/  LDC.64 R46, c[0x0][0x458] ;  /* 0x00011600ff2e7b82 */ /* 0x000e620000000a00 */
[----:B------:R-:W-:Y:S01]  /*5890*/  BSSY.RECONVERGENT B1, `(.L_x_309) ;  /* 0x0000045000017945 */ /* 0x000fe20003800200 */
[----:B------:R-:W-:Y:S02]  /*58a0*/  CS2R R6, SRZ ;  /* 0x0000000000067805 */ /* 0x000fe4000001ff00 */
[----:B------:R-:W-:Y:S02]  /*58b0*/  MOV R45, R34 ;  /* 0x00000022002d7202 */ /* 0x000fe40000000f00 */
[----:B------:R-:W-:Y:S02]  /*58c0*/  CS2R R4, SRZ ;  /* 0x0000000000047805 */ /* 0x000fe4000001ff00 */
[----:B------:R-:W-:Y:S01]  /*58d0*/  VIMNMX R25, PT, PT, R39, R26, !PT ;  /* 0x0000001a27197248 */ /* 0x000fe20007fe0100 */
[----:B------:R-:W-:Y:S01]  /*58e0*/  IMAD.MOV.U32 R17, RZ, RZ, RZ ;  /* 0x000000ffff117224 */ /* 0x000fe200078e00ff */
[----:B------:R-:W-:Y:S01]  /*58f0*/  MOV R18, RZ ;  /* 0x000000ff00127202 */ /* 0x000fe20000000f00 */
[----:B0-----:R-:W-:-:S02]  /*5900*/  UIMAD UR6, UR38, UR7, UR45 ;  /* 0x00000007260672a4 */ /* 0x001fc4000f8e022d */
[----:B------:R-:W-:-:S04]  /*5910*/  IMAD R38, R38, UR7, RZ ;  /* 0x0000000726267c24 */ /* 0x000fc8000f8e02ff */
[----:B------:R-:W-:Y:S01]  /*5920*/  MOV R0, UR6 ;  /* 0x0000000600007c02 */ /* 0x000fe20008000f00 */
[----:B------:R-:W-:-:S04]  /*5930*/  ULOP3.LUT UR6, URZ, UR9, URZ, 0x33, !UPT ;  /* 0x00000009ff067292 */ /* 0x000fc8000f8e33ff */
[----:B------:R-:W-:Y:S01]  /*5940*/  IMAD R3, R0, 0x40, R19 ;  /* 0x0000004000037824 */ /* 0x000fe200078e0213 */
[----:B------:R-:W-:Y:S02]  /*5950*/  MOV R0, RZ ;  /* 0x000000ff00007202 */ /* 0x000fe40000000f00 */
[----:B------:R-:W-:Y:S01]  /*5960*/  IADD3 R25, PT, PT, -R28, UR6, R25 ;  /* 0x000000061c197c10 */ /* 0x000fe2000fffe119 */
[----:B-1----:R-:W-:-:S03]  /*5970*/  IMAD.WIDE R46, R3, 0x2, R46 ;  /* 0x00000002032e7825 */ /* 0x002fc600078e022e */
[----:B------:R-:W-:Y:S01]  /*5980*/  LOP3.LUT P0, RZ, R25, 0x8, RZ, 0xc0, !PT ;  /* 0x0000000819ff7812 */ /* 0x000fe2000780c0ff */
[----:B------:R-:W-:-:S12]  /*5990*/  IMAD.MOV.U32 R3, RZ, RZ, RZ ;  /* 0x000000ffff037224 */ /* 0x000fd800078e00ff */
[----:B------:R-:W-:Y:S05]  /*59a0*/  @P0 BRA `(.L_x_310) ;  /* 0x0000000000cc0947 */ /* 0x000fea0003800000 */
[----:B------:R-:W0:Y:S01]  /*59b0*/  LDCU.64 UR6, c[0x0][0x3c8] ;  /* 0x00007900ff0677ac */ /* 0x000e220008000a00 */
[----:B------:R-:W-:Y:S01]  /*59c0*/  IADD3 R0, P0, PT, R34, UR44, RZ ;  /* 0x0000002c22007c10 */ /* 0x000fe2000ff1e0ff */
[----:B------:R-:W1:Y:S04]  /*59d0*/  LDS.U16 R18, [R35] ;  /* 0x0000000023127984 */ /* 0x000e680000000400 */
[----:B------:R-:W-:Y:S01]  /*59e0*/  IMAD.X R3, RZ, RZ, R30, P0 ;  /* 0x000000ffff037224 */ /* 0x000fe200000e061e */
[----:B0-----:R-:W-:-:S04]  /*59f0*/  LEA R12, P0, R0, UR6, 0x2 ;  /* 0x00000006000c7c11 */ /* 0x001fc8000f8010ff */
[----:B------:R-:W-:-:S06]  /*5a00*/  LEA.HI.X R13, R0, UR7, R3, 0x2, P0 ;  /* 0x00000007000d7c11 */ /* 0x000fcc00080f1403 */
[----:B------:R-:W2:Y:S01]  /*5a10*/  LDG.E R13, desc[UR36][R12.64] ;  /* 0x000000240c0d7981 */ /* 0x000ea2000c1e1900 */
[----:B------:R-:W-:Y:S02]  /*5a20*/  SHF.L.U32 R3, R34, 0x6, RZ ;  /* 0x0000000622037819 */ /* 0x000fe400000006ff */
[----:B------:R-:W-:Y:S01]  /*5a30*/  ISETP.NE.AND P0, PT, R24, RZ, PT ;  /* 0x000000ff1800720c */ /* 0x000fe20003f05270 */
[----:B--2---:R-:W-:-:S04]  /*5a40*/  IMAD R0, R38, R13, RZ ;  /* 0x0000000d26007224 */ /* 0x004fc800078e02ff */
[----:B------:R-:W-:-:S04]  /*5a50*/  IMAD R5, R0, 0x40, R3 ;  /* 0x0000004000057824 */ /* 0x000fc800078e0203 */
[----:B------:R-:W-:-:S06]  /*5a60*/  IMAD.WIDE R4, R5, 0x2, R40 ;  /* 0x0000000205047825 */ /* 0x000fcc00078e0228 */
[----:B------:R-:W5:Y:S01]  /*5a70*/  LDG.E.128 R4, desc[UR36][R4.64] ;  /* 0x0000002404047981 */ /* 0x000f62000c1e1d00 */
[----:B-1----:R-:W-:Y:S01]  /*5a80*/  HADD2.F32 R18, -RZ, R18.H0_H0 ;  /* 0x20000012ff127230 */ /* 0x002fe20000004100 */
[----:B------:R-:W-:Y:S06]  /*5a90*/  @P0 BRA `(.L_x_311) ;  /* 0x00000000004c0947 */ /* 0x000fec0003800000 */
[----:B------:R-:W-:Y:S01]  /*5aa0*/  ISETP.NE.AND P1, PT, R16, RZ, PT ;  /* 0x000000ff1000720c */ /* 0x000fe20003f25270 */
[----:B----4-:R-:W0:-:S12]  /*5ab0*/  LDS.128 R20, [R31+UR5] ;  /* 0x000000051f147984 */ /* 0x010e180008000c00 */
        /* <DEDUP_REMOVED lines=17> */
.L_x_311:
[----:B-----5:R-:W-:Y:S01]  /*5bd0*/  HADD2.F32 R3, -RZ, R4.H1_H1 ;  /* 0x30000004ff037230 */ /* 0x020fe20000004100 */
[----:B------:R-:W-:Y:S01]  /*5be0*/  MOV R45, R26 ;  /* 0x0000001a002d7202 */ /* 0x000fe20000000f00 */
[----:B------:R-:W-:Y:S02]  /*5bf0*/  HADD2.F32 R17, -RZ, R6.H0_H0 ;  /* 0x20000006ff117230 */ /* 0x000fe40000004100 */
[----:B------:R-:W-:Y:S02]  /*5c00*/  HADD2.F32 R43, -RZ, R4.H0_H0 ;  /* 0x20000004ff2b7230 */ /* 0x000fe40000004100 */
[--C-:B0-----:R-:W-:Y:S02]  /*5c10*/  HADD2.F32 R13, -RZ, R5.reuse.H0_H0 ;  /* 0x20000005ff0d7230 */ /* 0x101fe40000004100 */
[----:B------:R-:W-:Y:S02]  /*5c20*/  HADD2.F32 R15, -RZ, R5.H1_H1 ;  /* 0x30000005ff0f7230 */ /* 0x000fe40000004100 */
[----:B------:R-:W-:-:S02]  /*5c30*/  HADD2.F32 R21, -RZ, R6.H1_H1 ;  /* 0x30000006ff157230 */ /* 0x000fc40000004100 */
[C---:B------:R-:W-:Y:S01]  /*5c40*/  FFMA.FTZ R6, R18.reuse, R3, RZ ;  /* 0x0000000312067223 */ /* 0x040fe200000100ff */
[--C-:B------:R-:W-:Y:S02]  /*5c50*/  HADD2.F32 R23, -RZ, R7.reuse.H0_H0 ;  /* 0x20000007ff177230 */ /* 0x100fe40000004100 */
[C---:B------:R-:W-:Y:S01]  /*5c60*/  FFMA.FTZ R3, R18.reuse, R17, RZ ;  /* 0x0000001112037223 */ /* 0x040fe200000100ff */
[----:B------:R-:W-:Y:S02]  /*5c70*/  HADD2.F32 R27, -RZ, R7.H1_H1 ;  /* 0x30000007ff1b7230 */ /* 0x000fe40000004100 */
[C---:B------:R-:W-:Y:S01]  /*5c80*/  FFMA.FTZ R7, R18.reuse, R43, RZ ;  /* 0x0000002b12077223 */ /* 0x040fe200000100ff */
[C---:B------:R-:W-:Y:S01]  /*5c90*/  FFMA.FTZ R5, R18.reuse, R13, RZ ;  /* 0x0000000d12057223 */ /* 0x040fe200000100ff */
[C---:B------:R-:W-:Y:S01]  /*5ca0*/  FFMA.FTZ R4, R18.reuse, R15, RZ ;  /* 0x0000000f12047223 */ /* 0x040fe200000100ff */
[C---:B------:R-:W-:Y:S01]  /*5cb0*/  FFMA.FTZ R0, R18.reuse, R21, RZ ;  /* 0x0000001512007223 */ /* 0x040fe200000100ff */
[C---:B------:R-:W-:Y:S01]  /*5cc0*/  FFMA.FTZ R17, R18.reuse, R23, RZ ;  /* 0x0000001712117223 */ /* 0x040fe200000100ff */
[----:B------:R-:W-:-:S07]  /*5cd0*/  FFMA.FTZ R18, R18, R27, RZ ;  /* 0x0000001b12127223 */ /* 0x000fce00000100ff */
.L_x_310:
[----:B------:R-:W-:Y:S05]  /*5ce0*/  BSYNC.RECONVERGENT B1 ;  /* 0x0000000000017941 */ /* 0x000fea0003800200 */
.L_x_309:
[----:B------:R-:W-:-:S13]  /*5cf0*/  ISETP.GE.U32.AND P0, PT, R25, 0x8, PT ;  /* 0x000000081900780c */ /* 0x000fda0003f06070 */
[----:B------:R-:W-:Y:S05]  /*5d00*/  @!P0 BRA `(.L_x_308) ;  /* 0x0000000400ac8947 */ /* 0x000fea0003800000 */
[----:B------:R-:W-:Y:S01]  /*5d10*/  MOV R13, UR9 ;  /* 0x00000009000d7c02 */ /* 0x000fe20008000f00 */
[C---:B------:R-:W-:Y:S01]  /*5d20*/  IMAD R12, R45.reuse, 0x2, R32 ;  /* 0x000000022d0c7824 */ /* 0x040fe200078e0220 */
[----:B------:R-:W-:Y:S01]  /*5d30*/  ISETP.NE.AND P0, PT, R24, RZ, PT ;  /* 0x000000ff1800720c */ /* 0x000fe20003f05270 */
[----:B------:R-:W-:Y:S01]  /*5d40*/  IMAD.SHL.U32 R43, R45, 0x40, RZ ;  /* 0x000000402d2b7824 */ /* 0x000fe200078e00ff */
[----:B------:R-:W-:Y:S01]  /*5d50*/  SHF.L.U32 R42, R38, 0x6, RZ ;  /* 0x00000006262a7819 */ /* 0x000fe200000006ff */
[----:B------:R-:W-:Y:S01]  /*5d60*/  IMAD R12, R13, -0x2, R12 ;  /* 0xfffffffe0d0c7824 */ /* 0x000fe200078e020c */
[----:B------:R-:W-:-:S04]  /*5d70*/  MOV R13, UR4 ;  /* 0x00000004000d7c02 */ /* 0x000fc80008000f00 */
[----:B------:R-:W-:-:S07]  /*5d80*/  IADD3 R44, PT, PT, R12, 0x10, R13 ;  /* 0x000000100c2c7810 */ /* 0x000fce0007ffe00d */
.L_x_315:
[----:B------:R-:W-:Y:S02]  /*5d90*/  IADD3 R12, P1, PT, R45, UR44, RZ ;  /* 0x0000002c2d0c7c10 */ /* 0x000fe4000ff3e0ff */
[----:B------:R-:W-:Y:S02]  /*5da0*/  ISETP.NE.AND P4, PT, R16, RZ, PT ;  /* 0x000000ff1000720c */ /* 0x000fe40003f85270 */
[----:B------:R-:W-:Y:S02]  /*5db0*/  IADD3.X R13, PT, PT, RZ, R30, RZ, P1, !PT ;  /* 0x0000001eff0d7210 */ /* 0x000fe40000ffe4ff */
        /* <DEDUP_REMOVED lines=11> */
[----:B----4-:R-:W2:Y:S01]  /*5e70*/  @P0 LDG.E.128 R20, desc[UR36][R46.64] ;  /* 0x000000242e140981 */ /* 0x010ea2000c1e1d00 */
        /* <DEDUP_REMOVED lines=14> */
.L_x_313:
[----:B------:R-:W-:Y:S05]  /*5f60*/  BSYNC.RECONVERGENT B1 ;  /* 0x0000000000017941 */ /* 0x000fea0003800200 */
.L_x_312:
[----:B------:R-:W0:Y:S04]  /*5f70*/  LDG.E R49, desc[UR36][R48.64+0x20] ;  /* 0x0000202430317981 */ /* 0x000e28000c1e1900 */
[----:B------:R-:W1:Y:S01]  /*5f80*/  LDS.U16 R50, [R44+-0x10] ;  /* 0xfffff0002c327984 */ /* 0x000e620000000400 */
[----:B0-----:R-:W-:-:S04]  /*5f90*/  IMAD R20, R38, R49, RZ ;  /* 0x0000003126147224 */ /* 0x001fc800078e02ff */
[----:B------:R-:W-:-:S05]  /*5fa0*/  IMAD R20, R20, 0x40, R43 ;  /* 0x0000004014147824 */ /* 0x000fca00078e022b */
[----:B------:R-:W-:-:S05]  /*5fb0*/  IADD3 R21, PT, PT, R20, 0x200, RZ ;  /* 0x0000020014157810 */ /* 0x000fca0007ffe0ff */
[----:B------:R-:W-:-:S06]  /*5fc0*/  IMAD.WIDE R20, R21, 0x2, R40 ;  /* 0x0000000215147825 */ /* 0x000fcc00078e0228 */
[----:B----4-:R-:W5:Y:S01]  /*5fd0*/  LDG.E.128 R20, desc[UR36][R20.64] ;  /* 0x0000002414147981 */ /* 0x010f62000c1e1d00 */
[----:B------:R-:W-:Y:S01]  /*5fe0*/  MOV R24, UR12 ;  /* 0x0000000c00187c02 */ /* 0x000fe20008000f00 */
[----:B-1----:R-:W-:Y:S02]  /*5ff0*/  HADD2.F32 R50, -RZ, R50.H0_H0 ;  /* 0x20000032ff327230 */ /* 0x002fe40000004100 */
[--C-:B-----5:R-:W-:Y:S01]  /*6000*/  HADD2.F32 R26, -RZ, R12.reuse.H0_H0 ;  /* 0x2000000cff1a7230 */ /* 0x120fe20000004100 */
[----:B------:R-:W-:Y:S01]  /*6010*/  ISETP.NE.AND P0, PT, R24, RZ, PT ;  /* 0x000000ff1800720c */ /* 0x000fe20003f05270 */
[----:B------:R-:W-:Y:S02]  /*6020*/  HADD2.F32 R25, -RZ, R12.H1_H1 ;  /* 0x3000000cff197230 */ /* 0x000fe40000004100 */
[----:B------:R-:W-:Y:S02]  /*6030*/  HADD2.F32 R12, -RZ, R15.H0_H0 ;  /* 0x2000000fff0c7230 */ /* 0x000fe40000004100 */
[----:B------:R-:W-:Y:S01]  /*6040*/  FFMA.FTZ R26, R50, R26, R7 ;  /* 0x0000001a321a7223 */ /* 0x000fe20000010007 */
[----:B------:R-:W-:-:S02]  /*6050*/  HADD2.F32 R48, -RZ, R13.H0_H0 ;  /* 0x2000000dff307230 */ /* 0x000fc40000004100 */
[C---:B------:R-:W-:Y:S01]  /*6060*/  FFMA.FTZ R25, R50.reuse, R25, R6 ;  /* 0x0000001932197223 */ /* 0x040fe20000010006 */
[----:B------:R-:W-:Y:S02]  /*6070*/  HADD2.F32 R27, -RZ, R13.H1_H1 ;  /* 0x3000000dff1b7230 */ /* 0x000fe40000004100 */
[C---:B------:R-:W-:Y:S01]  /*6080*/  FFMA.FTZ R17, R50.reuse, R12, R17 ;  /* 0x0000000c32117223 */ /* 0x040fe20000010011 */
[--C-:B------:R-:W-:Y:S02]  /*6090*/  HADD2.F32 R6, -RZ, R14.reuse.H0_H0 ;  /* 0x2000000eff067230 */ /* 0x100fe40000004100 */
        /* <DEDUP_REMOVED lines=16> */
[----:B0-----:R-:W-:Y:S02]  /*61a0*/  HFMA2 R20, R20, 1, 1, R12 ;  /* 0x3c003c0014147831 */ /* 0x001fe4000000000c */
        /* <DEDUP_REMOVED lines=10> */
.L_x_314:
[----:B------:R1:W2:Y:S01]  /*6250*/  LDS.U16 R13, [R44] ;  /* 0x000000002c0d7984 */ /* 0x0002a20000000400 */
[----:B------:R-:W-:Y:S01]  /*6260*/  IADD3 R45, PT, PT, R45, 0x10, RZ ;  /* 0x000000102d2d7810 */ /* 0x000fe20007ffe0ff */
[----:B------:R-:W-:Y:S01]  /*6270*/  HADD2.F32 R14, -RZ, R23.H0_H0 ;  /* 0x20000017ff0e7230 */ /* 0x000fe20000004100 */
[----:B------:R-:W-:Y:S01]  /*6280*/  IADD3 R43, PT, PT, R43, 0x400, RZ ;  /* 0x000004002b2b7810 */ /* 0x000fe20007ffe0ff */
[--C-:B------:R-:W-:Y:S01]  /*6290*/  HADD2.F32 R7, -RZ, R20.reuse.H0_H0 ;  /* 0x20000014ff077230 */ /* 0x100fe20000004100 */
[----:B------:R-:W-:Y:S01]  /*62a0*/  ISETP.GE.AND P1, PT, R45, R39, PT ;  /* 0x000000272d00720c */ /* 0x000fe20003f26270 */
[----:B------:R-:W-:Y:S02]  /*62b0*/  HADD2.F32 R6, -RZ, R20.H1_H1 ;  /* 0x30000014ff067230 */ /* 0x000fe40000004100 */
[--C-:B0-----:R-:W-:Y:S02]  /*62c0*/  HADD2.F32 R5, -RZ, R21.reuse.H0_H0 ;  /* 0x20000015ff057230 */ /* 0x101fe40000004100 */
[----:B------:R-:W-:-:S02]  /*62d0*/  HADD2.F32 R4, -RZ, R21.H1_H1 ;  /* 0x30000015ff047230 */ /* 0x000fc40000004100 */
[--C-:B------:R-:W-:Y:S02]  /*62e0*/  HADD2.F32 R12, -RZ, R22.reuse.H0_H0 ;  /* 0x20000016ff0c7230 */ /* 0x100fe40000004100 */
[----:B------:R-:W-:Y:S02]  /*62f0*/  HADD2.F32 R15, -RZ, R22.H1_H1 ;  /* 0x30000016ff0f7230 */ /* 0x000fe40000004100 */
[----:B------:R-:W-:Y:S02]  /*6300*/  HADD2.F32 R23, -RZ, R23.H1_H1 ;  /* 0x30000017ff177230 */ /* 0x000fe40000004100 */
[----:B-1----:R-:W-:Y:S02]  /*6310*/  VIADD R44, R44, 0x20 ;  /* 0x000000202c2c7836 */ /* 0x002fe40000000000 */
        /* <DEDUP_REMOVED lines=10> */
.L_x_308:
[----:B------:R-:W-:Y:S05]  /*63c0*/  BSYNC.RECONVERGENT B0 ;  /* 0x0000000000007941 */ /* 0x000fea0003800200 */
.L_x_307:
[----:B------:R-:W-:Y:S01]  /*63d0*/  ISETP.GE.AND P0, PT, R34, UR14, PT ;  /* 0x0000000e22007c0c */ /* 0x000fe2000bf06270 */
[----:B------:R-:W0:Y:S01]  /*63e0*/  LDCU UR10, c[0x0][0x40c] ;  /* 0x00008180ff0a77ac */ /* 0x000e220008000800 */
[----:B------:R-:W-:Y:S01]  /*63f0*/  BSSY.RECONVERGENT B0, `(.L_x_316) ;  /* 0x0000108000007945 */ /* 0x000fe20003800200 */
[----:B------:R-:W1:Y:S10]  /*6400*/  LDCU.64 UR12, c[0x0][0x3c8] ;  /* 0x00007900ff0c77ac */ /* 0x000e740008000a00 */
[----:B------:R-:W-:Y:S05]  /*6410*/  @P0 BRA `(.L_x_317) ;  /* 0x0000001000140947 */ /* 0x000fea0003800000 */
[----:B------:R-:W2:Y:S01]  /*6420*/  LDCU UR6, c[0x0][0x3f8] ;  /* 0x00007f00ff0677ac */ /* 0x000ea20008000800 */
[----:B------:R-:W3:Y:S01]  /*6430*/  LDC R15, c[0x0][0x3f4] ;  /* 0x0000fd00ff0f7b82 */ /* 0x000ee20000000800 */
[----:B------:R-:W-:Y:S01]  /*6440*/  IADD3 R44, PT, PT, R34, 0x8, RZ ;  /* 0x00000008222c7810 */ /* 0x000fe20007ffe0ff */
[----:B------:R-:W-:Y:S01]  /*6450*/  BSSY.RECONVERGENT B1, `(.L_x_318) ;  /* 0x000005b000017945 */ /* 0x000fe20003800200 */
[----:B------:R-:W-:Y:S02]  /*6460*/  ULOP3.LUT UR8, URZ, UR9, URZ, 0x33, !UPT ;  /* 0x00000009ff087292 */ /* 0x000fe4000f8e33ff */
[----:B------:R-:W-:-:S03]  /*6470*/  VIMNMX R39, PT, PT, R44, UR14, !PT ;  /* 0x0000000e2c277c48 */ /* 0x000fc6000ffe0100 */
[----:B------:R-:W5:Y:S01]  /*6480*/  LDC.64 R42, c[0x0][0x458] ;  /* 0x00011600ff2a7b82 */ /* 0x000f620000000a00 */
[----:B------:R-:W-:-:S04]  /*6490*/  IADD3 R39, PT, PT, -R28, UR8, R39 ;  /* 0x000000081c277c10 */ /* 0x000fc8000fffe127 */
[----:B------:R-:W-:Y:S01]  /*64a0*/  LOP3.LUT P0, RZ, R39, 0x8, RZ, 0xc0, !PT ;  /* 0x0000000827ff7812 */ /* 0x000fe2000780c0ff */
[----:B--2---:R-:W-:-:S06]  /*64b0*/  UIMAD UR7, UR38, UR6, UR45 ;  /* 0x00000006260772a4 */ /* 0x004fcc000f8e022d */
[----:B------:R-:W-:Y:S01]  /*64c0*/  MOV R12, UR7 ;  /* 0x00000007000c7c02 */ /* 0x000fe20008000f00 */
[----:B---3--:R-:W-:-:S04]  /*64d0*/  IMAD R38, R15, UR6, RZ ;  /* 0x000000060f267c24 */ /* 0x008fc8000f8e02ff */
[----:B------:R-:W-:-:S04]  /*64e0*/  IMAD R13, R12, 0x40, R19 ;  /* 0x000000400c0d7824 */ /* 0x000fc800078e0213 */
[----:B-----5:R-:W-:Y:S01]  /*64f0*/  IMAD.WIDE R42, R13, 0x2, R42 ;  /* 0x000000020d2a7825 */ /* 0x020fe200078e022a */
[----:B------:R-:W-:Y:S01]  /*6500*/  MOV R13, R34 ;  /* 0x00000022000d7202 */ /* 0x000fe20000000f00 */
[----:B------:R-:W-:Y:S06]  /*6510*/  @P0 BRA `(.L_x_319) ;  /* 0x0000000400380947 */ /* 0x000fec0003800000 */
[----:B------:R-:W-:Y:S02]  /*6520*/  ISETP.GE.AND P0, PT, R34, R15, PT ;  /* 0x0000000f2200720c */ /* 0x000fe40003f06270 */
[----:B------:R-:W-:-:S11]  /*6530*/  MOV R13, R44 ;  /* 0x0000002c000d7202 */ /* 0x000fd60000000f00 */
[----:B------:R-:W-:Y:S05]  /*6540*/  @!P0 BRA `(.L_x_319) ;  /* 0x00000004002c8947 */ /* 0x000fea0003800000 */
[----:B------:R-:W-:Y:S01]  /*6550*/  IABS R21, R15 ;  /* 0x0000000f00157213 */ /* 0x000fe20000000000 */
[----:B------:R-:W2:Y:S01]  /*6560*/  LDCU.64 UR6, c[0x0][0x3c8] ;  /* 0x00007900ff0677ac */ /* 0x000ea20008000a00 */
[----:B----4-:R-:W-:Y:S01]  /*6570*/  IABS R22, R34 ;  /* 0x0000002200167213 */ /* 0x010fe20000000000 */
[----:B------:R-:W3:Y:S01]  /*6580*/  LDS.U16 R46, [R35] ;  /* 0x00000000232e7984 */ /* 0x000ee20000000400 */
[----:B------:R-:W4:Y:S01]  /*6590*/  I2F.RP R14, R21 ;  /* 0x00000015000e7306 */ /* 0x000f220000209400 */
[----:B------:R-:W-:Y:S02]  /*65a0*/  ISETP.GE.AND P1, PT, R34, RZ, PT ;  /* 0x000000ff2200720c */ /* 0x000fe40003f26270 */
[----:B------:R-:W-:-:S05]  /*65b0*/  ISETP.NE.AND P2, PT, R15, RZ, PT ;  /* 0x000000ff0f00720c */ /* 0x000fca0003f45270 */
[----:B----4-:R-:W4:Y:S02]  /*65c0*/  MUFU.RCP R14, R14 ;  /* 0x0000000e000e7308 */ /* 0x010f240000001000 */
[----:B----4-:R-:W-:-:S06]  /*65d0*/  VIADD R20, R14, 0xffffffe ;  /* 0x0ffffffe0e147836 */ /* 0x010fcc0000000000 */
[----:B------:R-:W4:Y:S02]  /*65e0*/  F2I.FTZ.U32.TRUNC.NTZ R13, R20 ;  /* 0x00000014000d7305 */ /* 0x000f24000021f000 */
[----:B----4-:R-:W-:-:S05]  /*65f0*/  IADD3 R12, PT, PT, RZ, -R13, RZ ;  /* 0x8000000dff0c7210 */ /* 0x010fca0007ffe0ff */
[----:B------:R-:W-:Y:S02]  /*6600*/  IMAD R23, R12, R21, RZ ;  /* 0x000000150c177224 */ /* 0x000fe400078e02ff */
[----:B------:R-:W-:-:S05]  /*6610*/  HFMA2 R12, -RZ, RZ, 0, 0 ;  /* 0x00000000ff0c7431 */ /* 0x000fca00000001ff */
        /* <DEDUP_REMOVED lines=11> */
[----:B------:R-:W-:-:S04]  /*66d0*/  IADD3 R13, P0, PT, R12, UR44, RZ ;  /* 0x0000002c0c0d7c10 */ /* 0x000fc8000ff1e0ff */
[----:B------:R-:W-:Y:S02]  /*66e0*/  IADD3.X R14, PT, PT, RZ, R30, RZ, P0, !PT ;  /* 0x0000001eff0e7210 */ /* 0x000fe400007fe4ff */
[----:B--2---:R-:W-:-:S04]  /*66f0*/  LEA R20, P0, R13, UR6, 0x2 ;  /* 0x000000060d147c11 */ /* 0x004fc8000f8010ff */
[----:B------:R-:W-:-:S06]  /*6700*/  LEA.HI.X R21, R13, UR7, R14, 0x2, P0 ;  /* 0x000000070d157c11 */ /* 0x000fcc00080f140e */
[----:B------:R-:W2:Y:S01]  /*6710*/  LDG.E R21, desc[UR36][R20.64] ;  /* 0x0000002414157981 */ /* 0x000ea2000c1e1900 */
[----:B------:R-:W-:Y:S01]  /*6720*/  ISETP.NE.AND P0, PT, R24, RZ, PT ;  /* 0x000000ff1800720c */ /* 0x000fe20003f05270 */
[----:B--2---:R-:W-:-:S04]  /*6730*/  IMAD R13, R38, R21, R12 ;  /* 0x00000015260d7224 */ /* 0x004fc800078e020c */
[----:B------:R-:W-:-:S04]  /*6740*/  IMAD.SHL.U32 R13, R13, 0x40, RZ ;  /* 0x000000400d0d7824 */ /* 0x000fc800078e00ff */
[----:B------:R-:W-:-:S06]  /*6750*/  IMAD.WIDE R12, R13, 0x2, R40 ;  /* 0x000000020d0c7825 */ /* 0x000fcc00078e0228 */
[----:B------:R-:W5:Y:S01]  /*6760*/  LDG.E.128 R12, desc[UR36][R12.64] ;  /* 0x000000240c0c7981 */ /* 0x000f62000c1e1d00 */
[----:B------:R-:W-:Y:S01]  /*6770*/  BSSY.RECONVERGENT B2, `(.L_x_320) ;  /* 0x0000017000027945 */ /* 0x000fe20003800200 */
[----:B---3--:R-:W-:-:S03]  /*6780*/  HADD2.F32 R46, -RZ, R46.H0_H0 ;  /* 0x2000002eff2e7230 */ /* 0x008fc60000004100 */
[----:B------:R-:W-:Y:S05]  /*6790*/  @P0 BRA `(.L_x_321) ;  /* 0x0000000000500947 */ /* 0x000fea0003800000 */
[----:B------:R-:W-:Y:S01]  /*67a0*/  ISETP.NE.AND P3, PT, R16, RZ, PT ;  /* 0x000000ff1000720c */ /* 0x000fe20003f65270 */
[----:B------:R-:W2:-:S12]  /*67b0*/  LDS.128 R24, [R31+UR5] ;  /* 0x000000051f187984 */ /* 0x000e980008000c00 */
[----:B------:R-:W-:Y:S01]  /*67c0*/  VOTEU.ANY UP0, P3 ;  /* 0x0000000000ff7886 */ /* 0x000fe20001800100 */
[----:B------:R-:W-:-:S13]  /*67d0*/  PLOP3.LUT P0, PT, PT, PT, UP0, 0x80, 0x8 ;  /* 0x000000000008781c */ /* 0x000fda0003f0f008 */
[----:B------:R-:W3:Y:S01]  /*67e0*/  @P0 LDG.E.128 R20, desc[UR36][R42.64] ;  /* 0x000000242a140981 */ /* 0x000ee2000c1e1d00 */
[----:B------:R-:W-:Y:S02]  /*67f0*/  PLOP3.LUT P1, PT, PT, PT, UP0, 0x80, 0x8 ;  /* 0x000000000008781c */ /* 0x000fe40003f2f008 */
[----:B------:R-:W-:Y:S02]  /*6800*/  PLOP3.LUT P3, PT, PT, PT, UP0, 0x80, 0x8 ;  /* 0x000000000008781c */ /* 0x000fe40003f6f008 */
[----:B------:R-:W-:Y:S02]  /*6810*/  PLOP3.LUT P0, PT, PT, PT, UP0, 0x80, 0x8 ;  /* 0x000000000008781c */ /* 0x000fe40003f0f008 */
[----:B------:R-:W-:Y:S01]  /*6820*/  PLOP3.LUT P2, PT, PT, PT, UP0, 0x80, 0x8 ;  /* 0x000000000008781c */ /* 0x000fe20003f4f008 */
[----:B--2--5:R-:W-:Y:S02]  /*6830*/  HFMA2 R12, R12, 1, 1, R24 ;  /* 0x3c003c000c0c7831 */ /* 0x024fe40000000018 */
[----:B------:R-:W-:-:S02]  /*6840*/  HADD2 R13, R13, R25 ;  /* 0x000000190d0d7230 */ /* 0x000fc40000000000 */
[----:B------:R-:W-:Y:S02]  /*6850*/  HFMA2 R14, R14, 1, 1, R26 ;  /* 0x3c003c000e0e7831 */ /* 0x000fe4000000001a */
[----:B------:R-:W-:Y:S01]  /*6860*/  HADD2 R15, R15, R27 ;  /* 0x0000001b0f0f7230 */ /* 0x000fe20000000000 */
[----:B------:R-:W-:Y:S01]  /*6870*/  SHF.L.U32 R25, R34, 0x6, RZ ;  /* 0x0000000622197819 */ /* 0x000fe200000006ff */
[----:B---3--:R-:W-:Y:S02]  /*6880*/  @P1 HFMA2 R13, R13, R21, -RZ ;  /* 0x000000150d0d1231 */ /* 0x008fe400001000ff */
[----:B------:R-:W-:Y:S02]  /*6890*/  @P0 HMUL2 R12, R12, R20 ;  /* 0x000000140c0c0232 */ /* 0x000fe40000000000 */
[----:B------:R-:W-:Y:S02]  /*68a0*/  @P3 HFMA2 R15, R15, R23, -RZ ;  /* 0x000000170f0f3231 */ /* 0x000fe400001000ff */
[----:B------:R-:W-:-:S02]  /*68b0*/  @P2 HMUL2 R14, R14, R22 ;  /* 0x000000160e0e2232 */ /* 0x000fc40000000000 */
[----:B------:R-:W-:-:S05]  /*68c0*/  IMAD.WIDE.U32 R20, R25, 0x2, R36 ;  /* 0x0000000219147825 */ /* 0x000fca00078e0024 */
[----:B------:R2:W-:Y:S02]  /*68d0*/  STG.E.128 desc[UR36][R20.64], R12 ;  /* 0x0000000c14007986 */ /* 0x0005e4000c101d24 */
.L_x_321:
[----:B01----:R-:W-:Y:S05]  /*68e0*/  BSYNC.RECONVERGENT B2 ;  /* 0x0000000000027941 */ /* 0x003fea0003800200 */
.L_x_320:
[--C-:B--2--5:R-:W-:Y:S02]  /*68f0*/  HADD2.F32 R20, -RZ, R12.reuse.H0_H0 ;  /* 0x2000000cff147230 */ /* 0x124fe40000004100 */
[----:B------:R-:W-:Y:S02]  /*6900*/  HADD2.F32 R21, -RZ, R12.H1_H1 ;  /* 0x3000000cff157230 */ /* 0x000fe40000004100 */
[----:B------:R-:W-:Y:S02]  /*6910*/  HADD2.F32 R12, -RZ, R13.H0_H0 ;  /* 0x2000000dff0c7230 */ /* 0x000fe40000004100 */
[C---:B------:R-:W-:Y:S01]  /*6920*/  FFMA.FTZ R7, R46.reuse, R20, R7 ;  /* 0x000000142e077223 */ /* 0x040fe20000010007 */
[--C-:B------:R-:W-:Y:S02]  /*6930*/  HADD2.F32 R22, -RZ, R14.reuse.H0_H0 ;  /* 0x2000000eff167230 */ /* 0x100fe40000004100 */
[----:B------:R-:W-:Y:S01]  /*6940*/  FFMA.FTZ R6, R46, R21, R6 ;  /* 0x000000152e067223 */ /* 0x000fe20000010006 */
[----:B------:R-:W-:-:S02]  /*6950*/  HADD2.F32 R23, -RZ, R14.H1_H1 ;  /* 0x3000000eff177230 */ /* 0x000fc40000004100 */
[C---:B------:R-:W-:Y:S01]  /*6960*/  FFMA.FTZ R5, R46.reuse, R12, R5 ;  /* 0x0000000c2e057223 */ /* 0x040fe20000010005 */
[----:B------:R-:W-:Y:S02]  /*6970*/  HADD2.F32 R13, -RZ, R13.H1_H1 ;  /* 0x3000000dff0d7230 */ /* 0x000fe40000004100 */
[C---:B------:R-:W-:Y:S01]  /*6980*/  FFMA.FTZ R3, R46.reuse, R22, R3 ;  /* 0x000000162e037223 */ /* 0x040fe20000010003 */
[--C-:B------:R-:W-:Y:S02]  /*6990*/  HADD2.F32 R14, -RZ, R15.reuse.H0_H0 ;  /* 0x2000000fff0e7230 */ /* 0x100fe40000004100 */
[C---:B------:R-:W-:Y:S01]  /*69a0*/  FFMA.FTZ R0, R46.reuse, R23, R0 ;  /* 0x000000172e007223 */ /* 0x040fe20000010000 */
[----:B------:R-:W-:Y:S02]  /*69b0*/  HADD2.F32 R15, -RZ, R15.H1_H1 ;  /* 0x3000000fff0f7230 */ /* 0x000fe40000004100 */
[C---:B------:R-:W-:Y:S01]  /*69c0*/  FFMA.FTZ R4, R46.reuse, R13, R4 ;  /* 0x0000000d2e047223 */ /* 0x040fe20000010004 */
[----:B------:R-:W-:Y:S01]  /*69d0*/  MOV R13, R44 ;  /* 0x0000002c000d7202 */ /* 0x000fe20000000f00 */
[C---:B------:R-:W-:Y:S01]  /*69e0*/  FFMA.FTZ R17, R46.reuse, R14, R17 ;  /* 0x0000000e2e117223 */ /* 0x040fe20000010011 */
[----:B------:R-:W-:-:S07]  /*69f0*/  FFMA.FTZ R18, R46, R15, R18 ;  /* 0x0000000f2e127223 */ /* 0x000fce0000010012 */
.L_x_319:
[----:B01----:R-:W-:Y:S05]  /*6a00*/  BSYNC.RECONVERGENT B1 ;  /* 0x0000000000017941 */ /* 0x003fea0003800200 */
.L_x_318:
[----:B------:R-:W-:-:S13]  /*6a10*/  ISETP.GE.U32.AND P0, PT, R39, 0x8, PT ;  /* 0x000000082700780c */ /* 0x000fda0003f06070 */
[----:B------:R-:W-:Y:S05]  /*6a20*/  @!P0 BRA `(.L_x_317) ;  /* 0x0000000800908947 */ /* 0x000fea0003800000 */
[----:B------:R-:W-:Y:S01]  /*6a30*/  MOV R15, UR9 ;  /* 0x00000009000f7c02 */ /* 0x000fe20008000f00 */
[C---:B------:R-:W-:Y:S01]  /*6a40*/  IMAD R32, R13.reuse, 0x2, R32 ;  /* 0x000000020d207824 */ /* 0x040fe200078e0220 */
[----:B------:R-:W-:-:S03]  /*6a50*/  SHF.L.U32 R35, R13, 0x6, RZ ;  /* 0x000000060d237819 */ /* 0x000fc600000006ff */
[----:B------:R-:W-:Y:S01]  /*6a60*/  IMAD R34, R15, -0x2, R32 ;  /* 0xfffffffe0f227824 */ /* 0x000fe200078e0220 */
[----:B------:R-:W-:Y:S01]  /*6a70*/  MOV R15, UR4 ;  /* 0x00000004000f7c02 */ /* 0x000fe20008000f00 */
[----:B------:R-:W-:-:S03]  /*6a80*/  VIADD R32, R13, 0x8 ;  /* 0x000000080d207836 */ /* 0x000fc60000000000 */
[----:B------:R-:W-:-:S07]  /*6a90*/  IADD3 R34, PT, PT, R34, 0x10, R15 ;  /* 0x0000001022227810 */ /* 0x000fce0007ffe00f */
.L_x_328:
[----:B------:R-:W0:Y:S01]  /*6aa0*/  LDC R39, c[0x0][0x3f4] ;  /* 0x0000fd00ff277b82 */ /* 0x000e220000000800 */
[----:B------:R-:W-:Y:S01]  /*6ab0*/  IADD3 R14, PT, PT, R32, -0x8, RZ ;  /* 0xfffffff8200e7810 */ /* 0x000fe20007ffe0ff */
[----:B------:R-:W-:Y:S03]  /*6ac0*/  BSSY.RECONVERGENT B1, `(.L_x_322) ;  /* 0x0000049000017945 */ /* 0x000fe60003800200 */
[----:B0-----:R-:W-:-:S13]  /*6ad0*/  ISETP.GE.AND P0, PT, R14, R39, PT ;  /* 0x000000270e00720c */ /* 0x001fda0003f06270 */
[----:B------:R-:W-:Y:S05]  /*6ae0*/  @!P0 BRA `(.L_x_323) ;  /* 0x0000000400188947 */ /* 0x000fea0003800000 */
[----:B------:R-:W-:Y:S01]  /*6af0*/  IABS R15, R39 ;  /* 0x00000027000f7213 */ /* 0x000fe20000000000 */
[----:B------:R-:W0:Y:S01]  /*6b00*/  LDS.U16 R44, [R34+-0x10] ;  /* 0xfffff000222c7984 */ /* 0x000e220000000400 */
[----:B----4-:R-:W-:Y:S02]  /*6b10*/  IABS R22, R14 ;  /* 0x0000000e00167213 */ /* 0x010fe40000000000 */
[----:B------:R-:W1:Y:S01]  /*6b20*/  I2F.RP R20, R15 ;  /* 0x0000000f00147306 */ /* 0x000e620000209400 */
[----:B------:R-:W-:Y:S02]  /*6b30*/  ISETP.GE.AND P1, PT, R14, RZ, PT ;  /* 0x000000ff0e00720c */ /* 0x000fe40003f26270 */
[----:B------:R-:W-:-:S05]  /*6b40*/  ISETP.NE.AND P2, PT, R39, RZ, PT ;  /* 0x000000ff2700720c */ /* 0x000fca0003f45270 */
[----:B-1----:R-:W1:Y:S02]  /*6b50*/  MUFU.RCP R20, R20 ;  /* 0x0000001400147308 */ /* 0x002e640000001000 */
[----:B-1----:R-:W-:-:S06]  /*6b60*/  VIADD R21, R20, 0xffffffe ;  /* 0x0ffffffe14157836 */ /* 0x002fcc0000000000 */
[----:B------:R-:W1:Y:S02]  /*6b70*/  F2I.FTZ.U32.TRUNC.NTZ R13, R21 ;  /* 0x00000015000d7305 */ /* 0x000e64000021f000 */
[----:B-1----:R-:W-:-:S05]  /*6b80*/  IADD3 R12, PT, PT, RZ, -R13, RZ ;  /* 0x8000000dff0c7210 */ /* 0x002fca0007ffe0ff */
        /* <DEDUP_REMOVED lines=15> */
[----:B------:R-:W-:-:S04]  /*6c80*/  LEA R20, P0, R13, UR12, 0x2 ;  /* 0x0000000c0d147c11 */ /* 0x000fc8000f8010ff */
[----:B------:R-:W-:-:S06]  /*6c90*/  LEA.HI.X R21, R13, UR13, R14, 0x2, P0 ;  /* 0x0000000d0d157c11 */ /* 0x000fcc00080f140e */
        /* <DEDUP_REMOVED lines=27> */
.L_x_324:
[--C-:B0----5:R-:W-:Y:S02]  /*6e50*/  HADD2.F32 R20, -RZ, R12.reuse.H0_H0 ;  /* 0x2000000cff147230 */ /* 0x121fe40000004100 */
[----:B------:R-:W-:Y:S02]  /*6e60*/  HADD2.F32 R21, -RZ, R12.H1_H1 ;  /* 0x3000000cff157230 */ /* 0x000fe40000004100 */
[--C-:B------:R-:W-:Y:S02]  /*6e70*/  HADD2.F32 R22, -RZ, R14.reuse.H0_H0 ;  /* 0x2000000eff167230 */ /* 0x100fe40000004100 */
        /* <DEDUP_REMOVED lines=11> */
[----:B------:R-:W-:-:S02]  /*6f30*/  FFMA.FTZ R4, R44, R13, R4 ;  /* 0x0000000d2c047223 */ /* 0x000fc40000010004 */
[----:B------:R-:W-:-:S07]  /*6f40*/  FFMA.FTZ R18, R44, R15, R18 ;  /* 0x0000000f2c127223 */ /* 0x000fce0000010012 */
.L_x_323:
[----:B------:R-:W-:Y:S05]  /*6f50*/  BSYNC.RECONVERGENT B1 ;  /* 0x0000000000017941 */ /* 0x000fea0003800200 */
.L_x_322:
[----:B------:R-:W-:Y:S01]  /*6f60*/  ISETP.GE.AND P0, PT, R32, R39, PT ;  /* 0x000000272000720c */ /* 0x000fe20003f06270 */
[----:B------:R-:W-:-:S12]  /*6f70*/  BSSY.RECONVERGENT B1, `(.L_x_325) ;  /* 0x0000049000017945 */ /* 0x000fd80003800200 */
[----:B------:R-:W-:Y:S05]  /*6f80*/  @!P0 BRA `(.L_x_326) ;  /* 0x00000004001c8947 */ /* 0x000fea0003800000 */
[----:B------:R-:W-:Y:S01]  /*6f90*/  IABS R15, R39 ;  /* 0x00000027000f7213 */ /* 0x000fe20000000000 */
[----:B------:R-:W0:Y:S01]  /*6fa0*/  LDS.U16 R44, [R34] ;  /* 0x00000000222c7984 */ /* 0x000e220000000400 */
[----:B----4-:R-:W-:Y:S02]  /*6fb0*/  IABS R22, R32 ;  /* 0x0000002000167213 */ /* 0x010fe40000000000 */
[----:B------:R-:W1:Y:S01]  /*6fc0*/  I2F.RP R14, R15 ;  /* 0x0000000f000e7306 */ /* 0x000e620000209400 */
[----:B------:R-:W-:Y:S02]  /*6fd0*/  ISETP.GE.AND P1, PT, R32, RZ, PT ;  /* 0x000000ff2000720c */ /* 0x000fe40003f26270 */
[----:B------:R-:W-:-:S05]  /*6fe0*/  ISETP.NE.AND P2, PT, R39, RZ, PT ;  /* 0x000000ff2700720c */ /* 0x000fca0003f45270 */
[----:B-1----:R-:W1:Y:S02]  /*6ff0*/  MUFU.RCP R14, R14 ;  /* 0x0000000e000e7308 */ /* 0x002e640000001000 */
[----:B-1----:R-:W-:-:S06]  /*7000*/  IADD3 R20, PT, PT, R14, 0xffffffe, RZ ;  /* 0x0ffffffe0e147810 */ /* 0x002fcc0007ffe0ff */
[----:B------:R-:W1:Y:S02]  /*7010*/  F2I.FTZ.U32.TRUNC.NTZ R13, R20 ;  /* 0x00000014000d7305 */ /* 0x000e64000021f000 */
[----:B-1----:R-:W-:-:S05]  /*7020*/  IADD3 R12, PT, PT, RZ, -R13, RZ ;  /* 0x8000000dff0c7210 */ /* 0x002fca0007ffe0ff */
        /* <DEDUP_REMOVED lines=16> */
[----:B------:R-:W-:-:S06]  /*7130*/  LEA.HI.X R21, R13, UR13, R14, 0x2, P0 ;  /* 0x0000000d0d157c11 */ /* 0x000fcc00080f140e */
        /* <DEDUP_REMOVED lines=20> */
[----:B------:R-:W-:Y:S01]  /*7280*/  HADD2 R15, R15, R27 ;  /* 0x0000001b0f0f7230 */ /* 0x000fe20000000000 */
[----:B------:R-:W-:Y:S01]  /*7290*/  IADD3 R25, PT, PT, R35, 0x200, RZ ;  /* 0x0000020023197810 */ /* 0x000fe20007ffe0ff */
[----:B--2---:R-:W-:Y:S02]  /*72a0*/  @P1 HFMA2 R13, R13, R21, -RZ ;  /* 0x000000150d0d1231 */ /* 0x004fe400001000ff */
[----:B------:R-:W-:Y:S02]  /*72b0*/  @P0 HMUL2 R12, R12, R20 ;  /* 0x000000140c0c0232 */ /* 0x000fe40000000000 */
[----:B------:R-:W-:Y:S02]  /*72c0*/  @P3 HFMA2 R15, R15, R23, -RZ ;  /* 0x000000170f0f3231 */ /* 0x000fe400001000ff */
[----:B------:R-:W-:-:S02]  /*72d0*/  @P2 HMUL2 R14, R14, R22 ;  /* 0x000000160e0e2232 */ /* 0x000fc40000000000 */
[----:B------:R-:W-:-:S05]  /*72e0*/  IMAD.WIDE.U32 R20, R25, 0x2, R36 ;  /* 0x0000000219147825 */ /* 0x000fca00078e0024 */
[----:B------:R0:W-:Y:S02]  /*72f0*/  STG.E.128 desc[UR36][R20.64], R12 ;  /* 0x0000000c14007986 */ /* 0x0001e4000c101d24 */
.L_x_327:
        /* <DEDUP_REMOVED lines=16> */
.L_x_326:
[----:B------:R-:W-:Y:S05]  /*7400*/  BSYNC.RECONVERGENT B1 ;  /* 0x0000000000017941 */ /* 0x000fea0003800200 */
.L_x_325:
[C---:B------:R-:W-:Y:S01]  /*7410*/  VIADD R12, R32.reuse, 0x8 ;  /* 0x00000008200c7836 */ /* 0x040fe20000000000 */
[----:B------:R-:W-:Y:S01]  /*7420*/  IADD3 R32, PT, PT, R32, 0x10, RZ ;  /* 0x0000001020207810 */ /* 0x000fe20007ffe0ff */
[----:B------:R-:W-:Y:S01]  /*7430*/  VIADD R34, R34, 0x20 ;  /* 0x0000002022227836 */ /* 0x000fe20000000000 */
[----:B------:R-:W-:Y:S02]  /*7440*/  IADD3 R35, PT, PT, R35, 0x400, RZ ;  /* 0x0000040023237810 */ /* 0x000fe40007ffe0ff */
[----:B------:R-:W-:-:S13]  /*7450*/  ISETP.GE.AND P0, PT, R12, UR14, PT ;  /* 0x0000000e0c007c0c */ /* 0x000fda000bf06270 */
[----:B------:R-:W-:Y:S05]  /*7460*/  @!P0 BRA `(.L_x_328) ;  /* 0xfffffff4008c8947 */ /* 0x000fea000383ffff */
.L_x_317:
[----:B01----:R-:W-:Y:S05]  /*7470*/  BSYNC.RECONVERGENT B0 ;  /* 0x0000000000007941 */ /* 0x003fea0003800200 */
.L_x_316:
[----:B------:R-:W-:Y:S01]  /*7480*/  ISETP.NE.AND P0, PT, R28, R33, PT ;  /* 0x000000211c00720c */ /* 0x000fe20003f05270 */
[----:B------:R-:W-:-:S12]  /*7490*/  BSSY.RECONVERGENT B0, `(.L_x_329) ;  /* 0x0000037000007945 */ /* 0x000fd80003800200 */
[----:B------:R-:W-:Y:S05]  /*74a0*/  @P0 BRA `(.L_x_330) ;  /* 0x0000000000d40947 */ /* 0x000fea0003800000 */
[----:B------:R-:W-:-:S04]  /*74b0*/  MOV R13, UR14 ;  /* 0x0000000e000d7c02 */ /* 0x000fc80008000f00 */
[----:B------:R-:W-:-:S05]  /*74c0*/  SHF.L.U32 R13, R13, 0x6, RZ ;  /* 0x000000060d0d7819 */ /* 0x000fca00000006ff */
[----:B------:R-:W-:-:S06]  /*74d0*/  IMAD.WIDE R12, R13, 0x2, R36 ;  /* 0x000000020d0c7825 */ /* 0x000fcc00078e0224 */
[----:B------:R-:W5:Y:S01]  /*74e0*/  LDG.E.128 R12, desc[UR36][R12.64] ;  /* 0x000000240c0c7981 */ /* 0x000f62000c1e1d00 */
[----:B------:R-:W-:-:S06]  /*74f0*/  UIADD3 UR5, UPT, UPT, UR46, -UR9, URZ ;  /* 0x800000092e057290 */ /* 0x000fcc000fffe0ff */
[----:B------:R-:W-:-:S05]  /*7500*/  IMAD.U32 R16, RZ, RZ, UR5 ;  /* 0x00000005ff107e24 */ /* 0x000fca000f8e00ff */
[----:B------:R-:W-:Y:S01]  /*7510*/  LEA R29, R16, R29, 0x1 ;  /* 0x0000001d101d7211 */ /* 0x000fe200078e08ff */
[----:B------:R-:W0:Y:S05]  /*7520*/  LDCU UR5, c[0x0][0x40c] ;  /* 0x00008180ff0577ac */ /* 0x000e2a0008000800 */
[----:B------:R-:W1:Y:S01]  /*7530*/  LDS.U16 R29, [R29+-0x2] ;  /* 0xfffffe001d1d7984 */ /* 0x000e620000000400 */
[----:B0-----:R-:W-:Y:S01]  /*7540*/  UISETP.NE.AND UP0, UPT, UR5, URZ, UPT ;  /* 0x000000ff0500728c */ /* 0x001fe2000bf05270 */
[----:B-1----:R-:W-:-:S08]  /*7550*/  HADD2.F32 R16, -RZ, R29.H0_H0 ;  /* 0x2000001dff107230 */ /* 0x002fd00000004100 */
        /* <DEDUP_REMOVED lines=8> */
[----:B-1----:R-:W-:Y:S01]  /*75e0*/  MOV R21, UR7 ;  /* 0x0000000700157c02 */ /* 0x002fe20008000f00 */
[----:B------:R-:W-:-:S04]  /*75f0*/  IMAD.U32 R20, RZ, RZ, UR6 ;  /* 0x00000006ff147e24 */ /* 0x000fc8000f8e00ff */
[----:B----4-:R-:W-:-:S04]  /*7600*/  MOV R22, UR5 ;  /* 0x0000000500167c02 */ /* 0x010fc80008000f00 */
[----:B------:R-:W-:-:S05]  /*7610*/  @P0 LEA R23, R22, R19, 0x6 ;  /* 0x0000001316170211 */ /* 0x000fca00078e30ff */
[----:B------:R-:W-:-:S06]  /*7620*/  @P0 IMAD.WIDE R20, R23, 0x2, R20 ;  /* 0x0000000217140825 */ /* 0x000fcc00078e0214 */
        /* <DEDUP_REMOVED lines=13> */
.L_x_331:
[--C-:B-----5:R-:W-:Y:S02]  /*7700*/  HADD2.F32 R8, -RZ, R12.reuse.H0_H0 ;  /* 0x2000000cff087230 */ /* 0x120fe40000004100 */
[----:B------:R-:W-:Y:S02]  /*7710*/  HADD2.F32 R9, -RZ, R12.H1_H1 ;  /* 0x3000000cff097230 */ /* 0x000fe40000004100 */
[--C-:B0-----:R-:W-:Y:S02]  /*7720*/  HADD2.F32 R12, -RZ, R14.reuse.H0_H0 ;  /* 0x2000000eff0c7230 */ /* 0x101fe40000004100 */
        /* <DEDUP_REMOVED lines=13> */
.L_x_330:
[----:B------:R-:W-:Y:S05]  /*7800*/  BSYNC.RECONVERGENT B0 ;  /* 0x0000000000007941 */ /* 0x000fea0003800200 */
.L_x_329:
[C---:B------:R-:W-:Y:S01]  /*7810*/  LOP3.LUT R8, R2.reuse, 0x3e0, RZ, 0xc0, !PT ;  /* 0x000003e002087812 */ /* 0x040fe200078ec0ff */
[----:B------:R-:W-:Y:S01]  /*7820*/  BAR.SYNC.DEFER_BLOCKING 0x0 ;  /* 0x0000000000007b1d */ /* 0x000fe20000010000 */
[----:B------:R-:W-:Y:S02]  /*7830*/  LOP3.LUT R9, R2, 0x3f0, RZ, 0xc0, !PT ;  /* 0x000003f002097812 */ /* 0x000fe400078ec0ff */
[----:B------:R-:W-:Y:S02]  /*7840*/  ISETP.NE.AND P0, PT, R8, 0x20, PT ;  /* 0x000000200800780c */ /* 0x000fe40003f05270 */
[C---:B------:R-:W-:Y:S01]  /*7850*/  LOP3.LUT R10, R2.reuse, 0x3f8, RZ, 0xc0, !PT ;  /* 0x000003f8020a7812 */ /* 0x040fe200078ec0ff */
[----:B------:R-:W-:Y:S01]  /*7860*/  BSSY.RECONVERGENT B0, `(.L_x_332) ;  /* 0x000000e000007945 */ /* 0x000fe20003800200 */
[----:B------:R-:W-:Y:S02]  /*7870*/  SHF.L.U32 R13, R19, 0x1, RZ ;  /* 0x00000001130d7819 */ /* 0x000fe400000006ff */
[----:B------:R-:W-:-:S02]  /*7880*/  ISETP.GT.U32.AND P5, PT, R2, 0x1f, PT ;  /* 0x0000001f0200780c */ /* 0x000fc40003fa4070 */
[C---:B------:R-:W-:Y:S02]  /*7890*/  ISETP.GT.U32.AND P2, PT, R2.reuse, 0xf, PT ;  /* 0x0000000f0200780c */ /* 0x040fe40003f44070 */
[----:B------:R-:W-:Y:S02]  /*78a0*/  ISETP.GT.U32.AND P4, PT, R2, 0x7, PT ;  /* 0x000000070200780c */ /* 0x000fe40003f84070 */
[----:B------:R-:W-:Y:S02]  /*78b0*/  ISETP.NE.AND P1, PT, R9, 0x10, PT ;  /* 0x000000100900780c */ /* 0x000fe40003f25270 */
[----:B------:R-:W-:Y:S02]  /*78c0*/  ISETP.NE.AND P3, PT, R10, 0x8, PT ;  /* 0x000000080a00780c */ /* 0x000fe40003f65270 */
[----:B------:R-:W-:Y:S01]  /*78d0*/  LEA R28, R28, R13, 0x7 ;  /* 0x0000000d1c1c7211 */ /* 0x000fe200078e38ff */
[----:B------:R-:W-:Y:S10]  /*78e0*/  @P0 BRA `(.L_x_333) ;  /* 0x0000000000140947 */ /* 0x000ff40003800000 */
[----:B------:R-:W-:Y:S02]  /*78f0*/  F2FP.F16.F32.PACK_AB R8, R6, R7 ;  /* 0x000000070608723e */ /* 0x000fe400000000ff */
[----:B------:R-:W-:Y:S02]  /*7900*/  F2FP.F16.F32.PACK_AB R9, R4, R5 ;  /* 0x000000050409723e */ /* 0x000fe400000000ff */
[----:B------:R-:W-:Y:S02]  /*7910*/  F2FP.F16.F32.PACK_AB R10, R0, R3 ;  /* 0x00000003000a723e */ /* 0x000fe400000000ff */
[----:B------:R-:W-:-:S05]  /*7920*/  F2FP.F16.F32.PACK_AB R11, R18, R17 ;  /* 0x00000011120b723e */ /* 0x000fca00000000ff */
[----:B------:R0:W-:Y:S02]  /*7930*/  STS.128 [R28+UR4+-0x200], R8 ;  /* 0xfffe00081c007988 */ /* 0x0001e40008000c04 */
.L_x_333:
[----:B------:R-:W-:Y:S05]  /*7940*/  BSYNC.RECONVERGENT B0 ;  /* 0x0000000000007941 */ /* 0x000fea0003800200 */
.L_x_332:
[----:B------:R-:W-:Y:S06]  /*7950*/  BAR.SYNC.DEFER_BLOCKING 0x0 ;  /* 0x0000000000007b1d */ /* 0x000fec0000010000 */
[----:B------:R-:W-:Y:S04]  /*7960*/  BSSY.RECONVERGENT B0, `(.L_x_334) ;  /* 0x0000013000007945 */ /* 0x000fe80003800200 */
[----:B------:R-:W-:Y:S05]  /*7970*/  @P5 BRA `(.L_x_335) ;  /* 0x0000000000445947 */ /* 0x000fea0003800000 */
[----:B0-----:R-:W0:Y:S02]  /*7980*/  LDS.128 R8, [R28+UR4] ;  /* 0x000000041c087984 */ /* 0x001e240008000c00 */
[--C-:B0-----:R-:W-:Y:S02]  /*7990*/  HADD2.F32 R2, -RZ, R8.reuse.H0_H0 ;  /* 0x20000008ff027230 */ /* 0x101fe40000004100 */
[----:B------:R-:W-:Y:S02]  /*79a0*/  HADD2.F32 R15, -RZ, R8.H1_H1 ;  /* 0x30000008ff0f7230 */ /* 0x000fe40000004100 */
[--C-:B------:R-:W-:Y:S02]  /*79b0*/  HADD2.F32 R12, -RZ, R10.reuse.H0_H0 ;  /* 0x2000000aff0c7230 */ /* 0x100fe40000004100 */
[----:B------:R-:W-:Y:S01]  /*79c0*/  FADD.FTZ R7, R7, R2 ;  /* 0x0000000207077221 */ /* 0x000fe20000010000 */
[----:B------:R-:W-:Y:S02]  /*79d0*/  HADD2.F32 R21, -RZ, R10.H1_H1 ;  /* 0x3000000aff157230 */ /* 0x000fe40000004100 */
[----:B------:R-:W-:Y:S01]  /*79e0*/  FADD.FTZ R6, R6, R15 ;  /* 0x0000000f06067221 */ /* 0x000fe20000010000 */
[----:B------:R-:W-:-:S02]  /*79f0*/  HADD2.F32 R8, -RZ, R9.H0_H0 ;  /* 0x20000009ff087230 */ /* 0x000fc40000004100 */
[----:B------:R-:W-:Y:S01]  /*7a00*/  FADD.FTZ R3, R3, R12 ;  /* 0x0000000c03037221 */ /* 0x000fe20000010000 */
[----:B------:R-:W-:Y:S02]  /*7a10*/  HADD2.F32 R10, -RZ, R11.H0_H0 ;  /* 0x2000000bff0a7230 */ /* 0x000fe40000004100 */
[----:B------:R-:W-:Y:S01]  /*7a20*/  FADD.FTZ R0, R0, R21 ;  /* 0x0000001500007221 */ /* 0x000fe20000010000 */
[----:B------:R-:W-:Y:S02]  /*7a30*/  HADD2.F32 R9, -RZ, R9.H1_H1 ;  /* 0x30000009ff097230 */ /* 0x000fe40000004100 */
[----:B------:R-:W-:Y:S01]  /*7a40*/  FADD.FTZ R5, R5, R8 ;  /* 0x0000000805057221 */ /* 0x000fe20000010000 */
[----:B------:R-:W-:Y:S02]  /*7a50*/  HADD2.F32 R11, -RZ, R11.H1_H1 ;  /* 0x3000000bff0b7230 */ /* 0x000fe40000004100 */
[----:B------:R-:W-:Y:S01]  /*7a60*/  FADD.FTZ R17, R17, R10 ;  /* 0x0000000a11117221 */ /* 0x000fe20000010000 */
[----:B------:R-:W-:-:S02]  /*7a70*/  FADD.FTZ R4, R4, R9 ;  /* 0x0000000904047221 */ /* 0x000fc40000010000 */
[----:B------:R-:W-:-:S07]  /*7a80*/  FADD.FTZ R18, R18, R11 ;  /* 0x0000000b12127221 */ /* 0x000fce0000010000 */
.L_x_335:
[----:B------:R-:W-:Y:S05]  /*7a90*/  BSYNC.RECONVERGENT B0 ;  /* 0x0000000000007941 */ /* 0x000fea0003800200 */
.L_x_334:
        /* <DEDUP_REMOVED lines=8> */
.L_x_337:
[----:B------:R-:W-:Y:S05]  /*7b20*/  BSYNC.RECONVERGENT B0 ;  /* 0x0000000000007941 */ /* 0x000fea0003800200 */
.L_x_336:
[----:B------:R-:W-:Y:S06]  /*7b30*/  BAR.SYNC.DEFER_BLOCKING 0x0 ;  /* 0x0000000000007b1d */ /* 0x000fec0000010000 */
[----:B------:R-:W-:Y:S04]  /*7b40*/  BSSY.RECONVERGENT B0, `(.L_x_338) ;  /* 0x0000013000007945 */ /* 0x000fe80003800200 */
[----:B------:R-:W-:Y:S05]  /*7b50*/  @P2 BRA `(.L_x_339) ;  /* 0x0000000000442947 */ /* 0x000fea0003800000 */
[----:B01----:R-:W0:Y:S02]  /*7b60*/  LDS.128 R8, [R28+UR4] ;  /* 0x000000041c087984 */ /* 0x003e240008000c00 */
        /* <DEDUP_REMOVED lines=16> */
.L_x_339:
[----:B------:R-:W-:Y:S05]  /*7c70*/  BSYNC.RECONVERGENT B0 ;  /* 0x0000000000007941 */ /* 0x000fea0003800200 */
.L_x_338:
[----:B------:R-:W-:Y:S06]  /*7c80*/  BAR.SYNC.DEFER_BLOCKING 0x0 ;  /* 0x0000000000007b1d */ /* 0x000fec0000010000 */
[----:B------:R-:W-:Y:S04]  /*7c90*/  BSSY.RECONVERGENT B0, `(.L_x_340) ;  /* 0x0000007000007945 */ /* 0x000fe80003800200 */
[----:B------:R-:W-:Y:S05]  /*7ca0*/  @P3 BRA `(.L_x_341) ;  /* 0x0000000000143947 */ /* 0x000fea0003800000 */
[----:B01----:R-:W-:Y:S02]  /*7cb0*/  F2FP.F16.F32.PACK_AB R8, R6, R7 ;  /* 0x000000070608723e */ /* 0x003fe400000000ff */
[----:B------:R-:W-:Y:S02]  /*7cc0*/  F2FP.F16.F32.PACK_AB R9, R4, R5 ;  /* 0x000000050409723e */ /* 0x000fe400000000ff */
[----:B------:R-:W-:Y:S02]  /*7cd0*/  F2FP.F16.F32.PACK_AB R10, R0, R3 ;  /* 0x00000003000a723e */ /* 0x000fe400000000ff */
[----:B------:R-:W-:-:S05]  /*7ce0*/  F2FP.F16.F32.PACK_AB R11, R18, R17 ;  /* 0x00000011120b723e */ /* 0x000fca00000000ff */
[----:B------:R2:W-:Y:S02]  /*7cf0*/  STS.128 [R13+UR4], R8 ;  /* 0x000000080d007988 */ /* 0x0005e40008000c04 */
.L_x_341:
[----:B------:R-:W-:Y:S05]  /*7d00*/  BSYNC.RECONVERGENT B0 ;  /* 0x0000000000007941 */ /* 0x000fea0003800200 */
.L_x_340:
[----:B------:R-:W-:Y:S06]  /*7d10*/  BAR.SYNC.DEFER_BLOCKING 0x0 ;  /* 0x0000000000007b1d */ /* 0x000fec0000010000 */
[----:B------:R-:W-:Y:S04]  /*7d20*/  BSSY.RECONVERGENT B0, `(.L_x_342) ;  /* 0x0000013000007945 */ /* 0x000fe80003800200 */
[----:B------:R-:W-:Y:S05]  /*7d30*/  @P4 BRA `(.L_x_343) ;  /* 0x0000000000444947 */ /* 0x000fea0003800000 */
[----:B012---:R-:W0:Y:S02]  /*7d40*/  LDS.128 R8, [R28+UR4] ;  /* 0x000000041c087984 */ /* 0x007e240008000c00 */
        /* <DEDUP_REMOVED lines=16> */
.L_x_343:
[----:B------:R-:W-:Y:S05]  /*7e50*/  BSYNC.RECONVERGENT B0 ;  /* 0x0000000000007941 */ /* 0x000fea0003800200 */
.L_x_342:
[----:B------:R-:W-:Y:S06]  /*7e60*/  BAR.SYNC.DEFER_BLOCKING 0x0 ;  /* 0x0000000000007b1d */ /* 0x000fec0000010000 */
[----:B------:R-:W-:Y:S05]  /*7e70*/  @P4 EXIT ;  /* 0x000000000000494d */ /* 0x000fea0003800000 */
[----:B------:R-:W3:Y:S02]  /*7e80*/  LDCU UR4, c[0x0][0x478] ;  /* 0x00008f00ff0477ac */ /* 0x000ee40008000800 */
[----:B---3--:R-:W-:-:S09]  /*7e90*/  UISETP.NE.AND UP0, UPT, UR4, 0x2, UPT ;  /* 0x000000020400788c */ /* 0x008fd2000bf05270 */
[----:B------:R-:W-:Y:S05]  /*7ea0*/  BRA.U UP0, `(.L_x_344) ;  /* 0x0000000100e07547 */ /* 0x000fea000b800000 */
[----:B012---:R-:W0:Y:S01]  /*7eb0*/  LDC.64 R8, c[0x0][0x470] ;  /* 0x00011c00ff087b82 */ /* 0x007e220000000a00 */
[----:B------:R-:W1:Y:S01]  /*7ec0*/  LDCU.64 UR4, c[0x0][0x380] ;  /* 0x00007000ff0477ac */ /* 0x000e620008000a00 */
[----:B0-----:R-:W2:Y:S01]  /*7ed0*/  LDG.E R8, desc[UR36][R8.64] ;  /* 0x0000002408087981 */ /* 0x001ea2000c1e1900 */
[----:B------:R-:W-:Y:S01]  /*7ee0*/  IADD3 R19, PT, PT, R19, UR47, RZ ;  /* 0x0000002f13137c10 */ /* 0x000fe2000fffe0ff */
[C---:B--2---:R-:W-:Y:S01]  /*7ef0*/  FMUL.FTZ R17, R8.reuse, R17 ;  /* 0x0000001108117220 */ /* 0x044fe20000410000 */
[C---:B------:R-:W-:Y:S01]  /*7f00*/  FMUL.FTZ R18, R8.reuse, R18 ;  /* 0x0000001208127220 */ /* 0x040fe20000410000 */
[C---:B------:R-:W-:Y:S01]  /*7f10*/  FMUL.FTZ R0, R8.reuse, R0 ;  /* 0x0000000008007220 */ /* 0x040fe20000410000 */
[C---:B------:R-:W-:Y:S01]  /*7f20*/  FMUL.FTZ R6, R8.reuse, R6 ;  /* 0x0000000608067220 */ /* 0x040fe20000410000 */
[C---:B------:R-:W-:Y:S01]  /*7f30*/  FMUL.FTZ R5, R8.reuse, R5 ;  /* 0x0000000508057220 */ /* 0x040fe20000410000 */
[C---:B------:R-:W-:Y:S01]  /*7f40*/  FMUL.FTZ R4, R8.reuse, R4 ;  /* 0x0000000408047220 */ /* 0x040fe20000410000 */
[----:B------:R-:W0:Y:S01]  /*7f50*/  F2I.S8.NTZ R17, R17 ;  /* 0x0000001100117305 */ /* 0x000e220000202100 */
[C---:B------:R-:W-:Y:S01]  /*7f60*/  FMUL.FTZ R3, R8.reuse, R3 ;  /* 0x0000000308037220 */ /* 0x040fe20000410000 */
[----:B------:R-:W-:Y:S01]  /*7f70*/  FMUL.FTZ R7, R8, R7 ;  /* 0x0000000708077220 */ /* 0x000fe20000410000 */
[----:B-1----:R-:W-:-:S05]  /*7f80*/  IADD3 R8, P0, PT, R19, UR4, RZ ;  /* 0x0000000413087c10 */ /* 0x002fca000ff1e0ff */
[----:B------:R-:W1:Y:S01]  /*7f90*/  F2I.S8.NTZ R18, R18 ;  /* 0x0000001200127305 */ /* 0x000e620000202100 */
[----:B0-----:R-:W-:-:S07]  /*7fa0*/  PRMT R2, R17, 0x8880, RZ ;  /* 0x0000888011027816 */ /* 0x001fce00000000ff */
[----:B------:R-:W0:Y:S01]  /*7fb0*/  F2I.S8.NTZ R0, R0 ;  /* 0x0000000000007305 */ /* 0x000e220000202100 */
[----:B------:R-:W-:Y:S02]  /*7fc0*/  PRMT R2, R2, 0x7710, RZ ;  /* 0x0000771002027816 */ /* 0x000fe400000000ff */
[----:B-1----:R-:W-:-:S05]  /*7fd0*/  PRMT R11, R18, 0x8880, RZ ;  /* 0x00008880120b7816 */ /* 0x002fca00000000ff */
[----:B------:R-:W-:Y:S01]  /*7fe0*/  F2I.S8.NTZ R6, R6 ;  /* 0x0000000600067305 */ /* 0x000fe20000202100 */
[----:B------:R-:W-:Y:S01]  /*7ff0*/  IMAD.U32 R10, R2, 0x10000, RZ ;  /* 0x00010000020a7824 */ /* 0x000fe200078e00ff */
[----:B------:R-:W-:-:S04]  /*8000*/  PRMT R2, R11, 0x7710, RZ ;  /* 0x000077100b027816 */ /* 0x000fc800000000ff */
[----:B------:R-:W-:Y:S02]  /*8010*/  LOP3.LUT R11, R10, 0xff0000, RZ, 0xc0, !PT ;  /* 0x00ff00000a0b7812 */ /* 0x000fe400078ec0ff */
[----:B------:R-:W1:Y:S01]  /*8020*/  F2I.S8.NTZ R5, R5 ;  /* 0x0000000500057305 */ /* 0x000e620000202100 */
[----:B0-----:R-:W-:Y:S02]  /*8030*/  PRMT R0, R0, 0x8880, RZ ;  /* 0x0000888000007816 */ /* 0x001fe400000000ff */
[----:B------:R-:W-:Y:S02]  /*8040*/  PRMT R11, R11, 0x4210, R2 ;  /* 0x000042100b0b7816 */ /* 0x000fe40000000002 */
[----:B------:R-:W-:-:S03]  /*8050*/  PRMT R0, R0, 0x7710, RZ ;  /* 0x0000771000007816 */ /* 0x000fc600000000ff */
[----:B------:R-:W0:Y:S01]  /*8060*/  F2I.S8.NTZ R4, R4 ;  /* 0x0000000400047305 */ /* 0x000e220000202100 */
[----:B------:R-:W-:-:S04]  /*8070*/  SHF.L.U32 R0, R0, 0x8, RZ ;  /* 0x0000000800007819 */ /* 0x000fc800000006ff */
[----:B------:R-:W-:Y:S02]  /*8080*/  LOP3.LUT R11, R11, 0xff00, R0, 0xf8, !PT ;  /* 0x0000ff000b0b7812 */ /* 0x000fe400078ef800 */
[----:B-1----:R-:W-:Y:S01]  /*8090*/  PRMT R2, R5, 0x8880, RZ ;  /* 0x0000888005027816 */ /* 0x002fe200000000ff */
[----:B------:R1:W2:Y:S01]  /*80a0*/  F2I.S8.NTZ R9, R3 ;  /* 0x0000000300097305 */ /* 0x0002a20000202100 */
[----:B------:R-:W-:Y:S02]  /*80b0*/  PRMT R0, R6, 0x8880, RZ ;  /* 0x0000888006007816 */ /* 0x000fe400000000ff */
[----:B------:R-:W-:Y:S02]  /*80c0*/  PRMT R2, R2, 0x7710, RZ ;  /* 0x0000771002027816 */ /* 0x000fe400000000ff */
[----:B------:R-:W-:Y:S02]  /*80d0*/  PRMT R0, R0, 0x7710, RZ ;  /* 0x0000771000007816 */ /* 0x000fe400000000ff */
[----:B0-----:R-:W-:Y:S01]  /*80e0*/  PRMT R4, R4, 0x8880, RZ ;  /* 0x0000888004047816 */ /* 0x001fe200000000ff */
[----:B------:R-:W0:Y:S01]  /*80f0*/  F2I.S8.NTZ R7, R7 ;  /* 0x0000000700077305 */ /* 0x000e220000202100 */
[----:B------:R-:W-:-:S02]  /*8100*/  LOP3.LUT R6, R0, 0xff, RZ, 0xc0, !PT ;  /* 0x000000ff00067812 */ /* 0x000fc400078ec0ff */
[----:B-1----:R-:W-:Y:S02]  /*8110*/  PRMT R3, R4, 0x7710, RZ ;  /* 0x0000771004037816 */ /* 0x002fe400000000ff */
[----:B------:R-:W-:Y:S02]  /*8120*/  LOP3.LUT R4, R2, 0xff, RZ, 0xc0, !PT ;  /* 0x000000ff02047812 */ /* 0x000fe400078ec0ff */
[----:B--2---:R-:W-:Y:S02]  /*8130*/  PRMT R9, R9, 0x8880, RZ ;  /* 0x0000888009097816 */ /* 0x004fe400000000ff */
[----:B------:R-:W-:Y:S01]  /*8140*/  LOP3.LUT R3, R3, 0xff, RZ, 0xc0, !PT ;  /* 0x000000ff03037812 */ /* 0x000fe200078ec0ff */
[----:B------:R-:W-:Y:S01]  /*8150*/  IMAD.WIDE.U32 R4, R4, 0x10000, RZ ;  /* 0x0001000004047825 */ /* 0x000fe200078e00ff */
[----:B------:R-:W-:-:S03]  /*8160*/  PRMT R0, R9, 0x7710, RZ ;  /* 0x0000771009007816 */ /* 0x000fc600000000ff */
[----:B------:R-:W-:Y:S01]  /*8170*/  IMAD.WIDE.U32 R2, R3, 0x1000000, RZ ;  /* 0x0100000003027825 */ /* 0x000fe200078e00ff */
[----:B0-----:R-:W-:Y:S02]  /*8180*/  PRMT R10, R7, 0x8880, RZ ;  /* 0x00008880070a7816 */ /* 0x001fe400000000ff */
        /* <DEDUP_REMOVED lines=10> */
.L_x_344:
[----:B012---:R-:W0:Y:S01]  /*8230*/  LDC.64 R8, c[0x0][0x380] ;  /* 0x0000e000ff087b82 */ /* 0x007e220000000a00 */
        /* <DEDUP_REMOVED lines=11> */
.L_x_259:
[----:B------:R-:W-:Y:S01]  /*82f0*/  HFMA2 R12, -RZ, RZ, 0, 9.5367431640625e-07 ;  /* 0x00000010ff0c7431 */ /* 0x000fe200000001ff */
[----:B------:R-:W-:Y:S01]  /*8300*/  MOV R11, 0x1f ;  /* 0x0000001f000b7802 */ /* 0x000fe20000000f00 */
[----:B------:R-:W-:-:S07]  /*8310*/  IMAD.MOV.U32 R15, RZ, RZ, -0x1 ;  /* 0xffffffffff0f7424 */ /* 0x000fce00078e00ff */
[----:B0-2---:R-:W-:Y:S05]  /*8320*/  WARPSYNC.COLLECTIVE R15, `(.L_x_345) ;  /* 0x000000000f087348 */ /* 0x005fea0003c00000 */
[----:B------:R1:W3:Y:S02]  /*8330*/  SHFL.BFLY P6, R14, R13, R12, R11 ;  /* 0x0c00000c0d0e7389 */ /* 0x0002e400000c000b */
[----:B0123--:R-:W-:Y:S05]  /*8340*/  ENDCOLLECTIVE ;  /* 0x000000000000791b */ /* 0x00ffea0003800000 */
.L_x_345:
[----:B------:R-:W-:Y:S02]  /*8350*/  HFMA2 R12, -RZ, RZ, 0, 4.76837158203125e-07 ;  /* 0x00000008ff0c7431 */ /* 0x000fe400000001ff */
[----:B------:R-:W-:-:S05]  /*8360*/  FADD.FTZ R3, R13, R14 ;  /* 0x0000000e0d037221 */ /* 0x000fca0000010000 */
[----:B------:R-:W-:-:S07]  /*8370*/  MOV R13, R3 ;  /* 0x00000003000d7202 */ /* 0x000fce0000000f00 */
[----:B------:R-:W-:Y:S05]  /*8380*/  WARPSYNC.COLLECTIVE R15, `(.L_x_346) ;  /* 0x000000000f087348 */ /* 0x000fea0003c00000 */
[----:B------:R0:W1:Y:S02]  /*8390*/  SHFL.BFLY P6, R14, R13, R12, R11 ;  /* 0x0c00000c0d0e7389 */ /* 0x00006400000c000b */
[----:B01----:R-:W-:Y:S05]  /*83a0*/  ENDCOLLECTIVE ;  /* 0x000000000000791b */ /* 0x003fea0003800000 */
.L_x_346:
[----:B------:R-:W-:Y:S01]  /*83b0*/  MOV R12, 0x4 ;  /* 0x00000004000c7802 */ /* 0x000fe20000000f00 */
[----:B------:R-:W-:-:S04]  /*83c0*/  FADD.FTZ R4, R3, R14 ;  /* 0x0000000e03047221 */ /* 0x000fc80000010000 */
[----:B------:R-:W-:-:S07]  /*83d0*/  IMAD.MOV.U32 R13, RZ, RZ, R4 ;  /* 0x000000ffff0d7224 */ /* 0x000fce00078e0004 */
[----:B------:R-:W-:Y:S05]  /*83e0*/  WARPSYNC.COLLECTIVE R15, `(.L_x_347) ;  /* 0x000000000f087348 */ /* 0x000fea0003c00000 */
[----:B------:R0:W1:Y:S02]  /*83f0*/  SHFL.BFLY P6, R14, R13, R12, R11 ;  /* 0x0c00000c0d0e7389 */ /* 0x00006400000c000b */
[----:B01----:R-:W-:Y:S05]  /*8400*/  ENDCOLLECTIVE ;  /* 0x000000000000791b */ /* 0x003fea0003800000 */
.L_x_347:
[----:B------:R-:W-:Y:S02]  /*8410*/  IMAD.MOV.U32 R12, RZ, RZ, 0x2 ;  /* 0x00000002ff0c7424 */ /* 0x000fe400078e00ff */
[----:B------:R-:W-:-:S05]  /*8420*/  FADD.FTZ R5, R4, R14 ;  /* 0x0000000e04057221 */ /* 0x000fca0000010000 */
[----:B------:R-:W-:-:S07]  /*8430*/  MOV R13, R5 ;  /* 0x00000005000d7202 */ /* 0x000fce0000000f00 */
[----:B------:R-:W-:Y:S05]  /*8440*/  WARPSYNC.COLLECTIVE R15, `(.L_x_348) ;  /* 0x000000000f087348 */ /* 0x000fea0003c00000 */
[----:B------:R0:W1:Y:S02]  /*8450*/  SHFL.BFLY P6, R14, R13, R12, R11 ;  /* 0x0c00000c0d0e7389 */ /* 0x00006400000c000b */
[----:B01----:R-:W-:Y:S05]  /*8460*/  ENDCOLLECTIVE ;  /* 0x000000000000791b */ /* 0x003fea0003800000 */
.L_x_348:
[----:B------:R-:W-:Y:S02]  /*8470*/  HFMA2 R12, -RZ, RZ, 0, 5.9604644775390625e-08 ;  /* 0x00000001ff0c7431 */ /* 0x000fe400000001ff */
[----:B------:R-:W-:-:S05]  /*8480*/  FADD.FTZ R6, R5, R14 ;  /* 0x0000000e05067221 */ /* 0x000fca0000010000 */
[----:B------:R-:W-:-:S07]  /*8490*/  MOV R13, R6 ;  /* 0x00000006000d7202 */ /* 0x000fce0000000f00 */
[----:B------:R-:W-:Y:S05]  /*84a0*/  WARPSYNC.COLLECTIVE R15, `(.L_x_349) ;  /* 0x000000000f087348 */ /* 0x000fea0003c00000 */
[----:B------:R0:W1:Y:S02]  /*84b0*/  SHFL.BFLY P6, R14, R13, R12, R11 ;  /* 0x0c00000c0d0e7389 */ /* 0x00006400000c000b */
[----:B01----:R-:W-:Y:S05]  /*84c0*/  ENDCOLLECTIVE ;  /* 0x000000000000791b */ /* 0x003fea0003800000 */
.L_x_349:
[----:B------:R-:W-:Y:S05]  /*84d0*/  BRA `(.L_x_350) ;  /* 0xffffff9400d07947 */ /* 0x000fea000383ffff */
.L_x_277:
[----:B------:R-:W-:Y:S01]  /*84e0*/  BSSY B1, `(.L_x_351) ;  /* 0x0000007000017945 */ /* 0x000fe20003800000 */
[----:B------:R-:W-:Y:S01]  /*84f0*/  IMAD.MOV.U32 R12, RZ, RZ, 0x2 ;  /* 0x00000002ff0c7424 */ /* 0x000fe200078e00ff */
[----:B------:R-:W-:Y:S02]  /*8500*/  MOV R11, 0x1f ;  /* 0x0000001f000b7802 */ /* 0x000fe40000000f00 */
[----:B------:R-:W-:-:S07]  /*8510*/  MOV R15, 0xffffffff ;  /* 0xffffffff000f7802 */ /* 0x000fce0000000f00 */
[----:B------:R-:W-:Y:S05]  /*8520*/  WARPSYNC.COLLECTIVE R15, `(.L_x_352) ;  /* 0x000000000f087348 */ /* 0x000fea0003c00000 */
[----:B------:R0:W1:Y:S02]  /*8530*/  SHFL.BFLY P6, R14, R13, R12, R11 ;  /* 0x0c00000c0d0e7389 */ /* 0x00006400000c000b */
[----:B01----:R-:W-:Y:S05]  /*8540*/  ENDCOLLECTIVE ;  /* 0x000000000000791b */ /* 0x003fea0003800000 */
.L_x_352:
[----:B------:R-:W-:Y:S05]  /*8550*/  BSYNC B1 ;  /* 0x0000000000017941 */ /* 0x000fea0003800000 */
.L_x_351:
[----:B------:R-:W-:Y:S01]  /*8560*/  FADD.FTZ R13, R13, R14 ;  /* 0x0000000e0d0d7221 */ /* 0x000fe20000010000 */
[----:B------:R-:W-:Y:S01]  /*8570*/  IMAD.MOV.U32 R12, RZ, RZ, 0x1 ;  /* 0x00000001ff0c7424 */ /* 0x000fe200078e00ff */
[----:B------:R-:W-:Y:S02]  /*8580*/  MOV R11, 0x1f ;  /* 0x0000001f000b7802 */ /* 0x000fe40000000f00 */
[----:B------:R-:W-:-:S07]  /*8590*/  MOV R15, 0xffffffff ;  /* 0xffffffff000f7802 */ /* 0x000fce0000000f00 */
[----:B------:R-:W-:Y:S05]  /*85a0*/  WARPSYNC.COLLECTIVE R15, `(.L_x_353) ;  /* 0x000000000f087348 */ /* 0x000fea0003c00000 */
[----:B------:R0:W1:Y:S02]  /*85b0*/  SHFL.BFLY P6, R14, R13, R12, R11 ;  /* 0x0c00000c0d0e7389 */ /* 0x00006400000c000b */
[----:B01----:R-:W-:Y:S05]  /*85c0*/  ENDCOLLECTIVE ;  /* 0x000000000000791b */ /* 0x003fea0003800000 */
.L_x_353:
[----:B------:R-:W-:Y:S05]  /*85d0*/  BRA `(.L_x_354) ;  /* 0xffffffac00347947 */ /* 0x000fea000383ffff */
.L_x_281:
[----:B------:R-:W-:Y:S01]  /*85e0*/  HFMA2 R12, -RZ, RZ, 0, 9.5367431640625e-07 ;  /* 0x00000010ff0c7431 */ /* 0x000fe200000001ff */
[----:B------:R-:W-:Y:S01]  /*85f0*/  BSSY B0, `(.L_x_355) ;  /* 0x0000007000007945 */ /* 0x000fe20003800000 */
[----:B------:R-:W-:Y:S01]  /*8600*/  IMAD.MOV.U32 R13, RZ, RZ, R0 ;  /* 0x000000ffff0d7224 */ /* 0x000fe200078e0000 */
[----:B-1----:R-:W-:Y:S01]  /*8610*/  MOV R11, 0x1f ;  /* 0x0000001f000b7802 */ /* 0x002fe20000000f00 */
[----:B------:R-:W-:-:S07]  /*8620*/  IMAD.MOV.U32 R15, RZ, RZ, -0x1 ;  /* 0xffffffffff0f7424 */ /* 0x000fce00078e00ff */
[----:B--234-:R-:W-:Y:S05]  /*8630*/  WARPSYNC.COLLECTIVE R15, `(.L_x_356) ;  /* 0x000000000f087348 */ /* 0x01cfea0003c00000 */
[----:B------:R0:W1:Y:S02]  /*8640*/  SHFL.BFLY P6, R14, R13, R12, R11 ;  /* 0x0c00000c0d0e7389 */ /* 0x00006400000c000b */
[----:B01234-:R-:W-:Y:S05]  /*8650*/  ENDCOLLECTIVE ;  /* 0x000000000000791b */ /* 0x01ffea0003800000 */
.L_x_356:
[----:B------:R-:W-:Y:S05]  /*8660*/  BSYNC B0 ;  /* 0x0000000000007941 */ /* 0x000fea0003800000 */
.L_x_355:
[----:B------:R-:W-:Y:S01]  /*8670*/  HFMA2 R12, -RZ, RZ, 0, 4.76837158203125e-07 ;  /* 0x00000008ff0c7431 */ /* 0x000fe200000001ff */
[----:B------:R-:W-:Y:S01]  /*8680*/  FMNMX.FTZ R13, R14, R0, !PT ;  /* 0x000000000e0d7209 */ /* 0x000fe20007810000 */
[----:B------:R-:W-:Y:S01]  /*8690*/  IMAD.MOV.U32 R15, RZ, RZ, -0x1 ;  /* 0xffffffffff0f7424 */ /* 0x000fe200078e00ff */
[----:B------:R-:W-:-:S07]  /*86a0*/  MOV R11, 0x1f ;  /* 0x0000001f000b7802 */ /* 0x000fce0000000f00 */
[----:B------:R-:W-:Y:S05]  /*86b0*/  WARPSYNC.COLLECTIVE R15, `(.L_x_357) ;  /* 0x000000000f087348 */ /* 0x000fea0003c00000 */
[----:B------:R0:W1:Y:S02]  /*86c0*/  SHFL.BFLY P6, R14, R13, R12, R11 ;  /* 0x0c00000c0d0e7389 */ /* 0x00006400000c000b */
[----:B01----:R-:W-:Y:S05]  /*86d0*/  ENDCOLLECTIVE ;  /* 0x000000000000791b */ /* 0x003fea0003800000 */
.L_x_357:
[----:B------:R-:W-:Y:S01]  /*86e0*/  HFMA2 R12, -RZ, RZ, 0, 2.384185791015625e-07 ;  /* 0x00000004ff0c7431 */ /* 0x000fe200000001ff */
[----:B------:R-:W-:-:S04]  /*86f0*/  FMNMX.FTZ R3, R13, R14, !PT ;  /* 0x0000000e0d037209 */ /* 0x000fc80007810000 */
[----:B------:R-:W-:-:S07]  /*8700*/  MOV R13, R3 ;  /* 0x00000003000d7202 */ /* 0x000fce0000000f00 */
[----:B------:R-:W-:Y:S05]  /*8710*/  WARPSYNC.COLLECTIVE R15, `(.L_x_358) ;  /* 0x000000000f087348 */ /* 0x000fea0003c00000 */
[----:B------:R0:W1:Y:S02]  /*8720*/  SHFL.BFLY P6, R14, R13, R12, R11 ;  /* 0x0c00000c0d0e7389 */ /* 0x00006400000c000b */
[----:B01----:R-:W-:Y:S05]  /*8730*/  ENDCOLLECTIVE ;  /* 0x000000000000791b */ /* 0x003fea0003800000 */
.L_x_358:
[----:B------:R-:W-:Y:S05]  /*8740*/  BRA `(.L_x_359) ;  /* 0xffffffac00ac7947 */ /* 0x000fea000383ffff */
.L_x_360:
        /* <DEDUP_REMOVED lines=11> */
.L_x_3002:


//--------------------- .text._ZN4mmha33masked_multihead_attention_kernelItLi64ELi64ELi1ELi8ELi256ELb1ELb0EEEv26Multihead_attention_paramsIT_XT5_EE --------------------------
	.section	.text._ZN4mmha33masked_multihead_attention_kernelItLi64ELi64ELi1ELi8ELi256ELb1ELb0EEEv26Multihead_attention_paramsIT_XT5_EE,"ax",@progbits
	.align	128
        .global         _ZN4mmha33masked_multihead_attention_kernelItLi64ELi64ELi1ELi8ELi256ELb1ELb0EEEv26Multihead_attention_paramsIT_XT5_EE
        .type           _ZN4mmha33masked_multihead_attention_kernelItLi64ELi64ELi1ELi8ELi256ELb1ELb0EEEv26Multihead_attention_paramsIT_XT5_EE,@function
        .size           _ZN4mmha33masked_multihead_attention_kernelItLi64ELi64ELi1ELi8ELi256ELb1ELb0EEEv26Multihead_attention_paramsIT_XT5_EE,(.L_x_3003 - _ZN4mmha33masked_multihead_attention_kernelItLi64ELi64ELi1ELi8ELi256ELb1ELb0EEEv26Multihead_attention_paramsIT_XT5_EE)
        .other          _ZN4mmha33masked_multihead_attention_kernelItLi64ELi64ELi1ELi8ELi256ELb1ELb0EEEv26Multihead_attention_paramsIT_XT5_EE,@"STO_CUDA_ENTRY STV_DEFAULT"
_ZN4mmha33masked_multihead_attention_kernelItLi64ELi64ELi1ELi8ELi256ELb1ELb0EEEv26Multihead_attention_paramsIT_XT5_EE:
.text._ZN4mmha33masked_multihead_attention_kernelItLi64ELi64ELi1ELi8ELi256ELb1ELb0EEEv26Multihead_attention_paramsIT_XT5_EE:
        /* <DEDUP_REMOVED lines=10> */
[----:B------:R-:W-:-:S05]  /*00a0*/  MOV R3, UR5 ;  /* 0x0000000500037c02 */ /* 0x000fca0008000f00 */
[----:B------:R-:W2:Y:S02]  /*00b0*/  LDG.E.U8 R2, desc[UR36][R2.64] ;  /* 0x0000002402027981 */ /* 0x000ea4000c1e1100 */
[----:B--2---:R-:W-:-:S13]  /*00c0*/  ISETP.NE.AND P0, PT, R2, 0x1, PT ;  /* 0x000000010200780c */ /* 0x004fda0003f05270 */
[----:B------:R-:W-:Y:S05]  /*00d0*/  @!P0 EXIT ;  /* 0x000000000000894d */ /* 0x000fea0003800000 */
.L_x_361:
[----:B------:R-:W1:Y:S01]  /*00e0*/  LDCU.64 UR4, c[0x0][0x498] ;  /* 0x00009300ff0477ac */ /* 0x000e620008000a00 */
[----:B------:R-:W2:Y:S01]  /*00f0*/  S2R R6, SR_CTAID.Y ;  /* 0x0000000000067919 */ /* 0x000ea20000002600 */
[----:B------:R-:W3:Y:S01]  /*0100*/  LDCU UR8, c[0x0][0x3f0] ;  /* 0x00007e00ff0877ac */ /* 0x000ee20008000800 */
[----:B------:R-:W4:Y:S01]  /*0110*/  LDCU UR9, c[0x0][0x3f4] ;  /* 0x00007e80ff0977ac */ /* 0x000f220008000800 */
[----:B------:R-:W0:Y:S01]  /*0120*/  LDCU UR10, c[0x0][0x40c] ;  /* 0x00008180ff0a77ac */ /* 0x000e220008000800 */
[----:B------:R-:W0:Y:S01]  /*0130*/  S2R R110, SR_TID.X ;  /* 0x00000000006e7919 */ /* 0x000e220000002100 */
[----:B------:R-:W0:Y:S01]  /*0140*/  S2UR UR46, SR_CTAID.X ;  /* 0x00000000002e79c3 */ /* 0x000e220000002500 */
[----:B-1----:R-:W-:Y:S01]  /*0150*/  UIMAD.WIDE.U32 UR4, UR7, 0x4, UR4 ;  /* 0x00000004070478a5 */ /* 0x002fe2000f8e0004 */
[----:B---3--:R-:W-:-:S06]  /*0160*/  MOV R0, UR8 ;  /* 0x0000000800007c02 */ /* 0x008fcc0008000f00 */
[----:B------:R-:W1:Y:S01]  /*0170*/  LDC.64 R16, c[0x0][0x418] ;  /* 0x00010600ff107b82 */ /* 0x000e620000000a00 */
[----:B------:R-:W-:Y:S02]  /*0180*/  MOV R2, UR4 ;  /* 0x0000000400027c02 */ /* 0x000fe40008000f00 */
[----:B------:R-:W-:Y:S02]  /*0190*/  MOV R3, UR5 ;  /* 0x0000000500037c02 */ /* 0x000fe40008000f00 */
[----:B------:R-:W-:-:S03]  /*01a0*/  IABS R7, R0 ;  /* 0x0000000000077213 */ /* 0x000fc60000000000 */
        /* <DEDUP_REMOVED lines=13> */
[C---:B------:R-:W-:Y:S01]  /*0280*/  IMAD R0, R7.reuse, R4, R0 ;  /* 0x0000000407007224 */ /* 0x040fe200078e0200 */
[----:B---3--:R-:W-:Y:S01]  /*0290*/  MOV R2, UR6 ;  /* 0x0000000600027c02 */ /* 0x008fe20008000f00 */
[----:B------:R-:W0:Y:S03]  /*02a0*/  LDC.64 R4, c[0x0][0x460] ;  /* 0x00011800ff047b82 */ /* 0x000e260000000a00 */
[----:B------:R-:W-:-:S13]  /*02b0*/  ISETP.GT.U32.AND P0, PT, R7, R0, PT ;  /* 0x000000000700720c */ /* 0x000fda0003f04070 */
[----:B------:R-:W-:Y:S01]  /*02c0*/  @!P0 IADD3 R2, PT, PT, R2, 0x1, RZ ;  /* 0x0000000102028810 */ /* 0x000fe20007ffe0ff */
[----:B------:R-:W-:-:S03]  /*02d0*/  @!P0 IMAD.IADD R0, R0, 0x1, -R7 ;  /* 0x0000000100008824 */ /* 0x000fc600078e0a07 */
[----:B------:R-:W-:Y:S02]  /*02e0*/  @!P0 R2UR UR6, R2 ;  /* 0x00000000020682ca */ /* 0x000fe400000e0000 */
[----:B------:R-:W-:Y:S02]  /*02f0*/  ISETP.GE.U32.AND P1, PT, R0, R7, PT ;  /* 0x000000070000720c */ /* 0x000fe40003f26070 */
[----:B----4-:R-:W-:Y:S02]  /*0300*/  MOV R12, UR9 ;  /* 0x00000009000c7c02 */ /* 0x010fe40008000f00 */
[----:B0-----:R-:W-:-:S07]  /*0310*/  ISETP.NE.U32.AND P0, PT, R4, RZ, PT ;  /* 0x000000ff0400720c */ /* 0x001fce0003f05070 */
[----:B------:R-:W-:Y:S02]  /*0320*/  MOV R0, UR6 ;  /* 0x0000000600007c02 */ /* 0x000fe40008000f00 */
[----:B------:R-:W-:Y:S02]  /*0330*/  IABS R8, R12 ;  /* 0x0000000c00087213 */ /* 0x000fe40000000000 */
[----:B------:R-:W-:Y:S02]  /*0340*/  @P1 IADD3 R0, PT, PT, R0, 0x1, RZ ;  /* 0x0000000100001810 */ /* 0x000fe40007ffe0ff */
[----:B------:R-:W-:Y:S02]  /*0350*/  ISETP.NE.AND.EX P0, PT, R5, RZ, PT, P0 ;  /* 0x000000ff0500720c */ /* 0x000fe40003f05300 */
        /* <DEDUP_REMOVED lines=8> */
[----:B------:R-:W2:Y:S01]  /*03e0*/  @UP2 LDCU.64 UR4, c[0x0][0x460] ;  /* 0x00008c00ff0427ac */ /* 0x000ea20008000a00 */
[----:B------:R-:W-:Y:S01]  /*03f0*/  UMOV UR41, UR6 ;  /* 0x0000000600297c82 */ /* 0x000fe20008000000 */
[----:B------:R-:W-:Y:S01]  /*0400*/  PLOP3.LUT P0, PT, PT, PT, UP2, 0x80, 0x8 ;  /* 0x000000000008781c */ /* 0x000fe20003f0f028 */
[----:B------:R-:W-:-:S05]  /*0410*/  @!UP1 UIADD3 UR41, UPT, UPT, -UR41, URZ, URZ ;  /* 0x000000ff29299290 */ /* 0x000fca000fffe1ff */
[----:B------:R-:W-:Y:S01]  /*0420*/  @!UP0 ULOP3.LUT UR41, URZ, UR8, URZ, 0x33, !UPT ;  /* 0x00000008ff298292 */ /* 0x000fe2000f8e33ff */
[----:B------:R-:W3:Y:S01]  /*0430*/  LDCU UR8, c[0x0][0x3e8] ;  /* 0x00007d00ff0877ac */ /* 0x000ee20008000800 */
[----:B0-----:R-:W-:Y:S01]  /*0440*/  IADD3 R6, PT, PT, R0, 0xffffffe, RZ ;  /* 0x0ffffffe00067810 */ /* 0x001fe20007ffe0ff */
[----:B------:R-:W0:Y:S03]  /*0450*/  LDCU UR6, c[0x0][0x3f8] ;  /* 0x00007f00ff0677ac */ /* 0x000e260008000800 */
[----:B------:R4:W1:Y:S01]  /*0460*/  F2I.FTZ.U32.TRUNC.NTZ R7, R6 ;  /* 0x0000000600077305 */ /* 0x000862000021f000 */
[----:B--2---:R-:W-:-:S06]  /*0470*/  @UP2 UIMAD.WIDE UR4, UR41, 0x4, UR4 ;  /* 0x00000004290428a5 */ /* 0x004fcc000f8e0204 */
[----:B------:R-:W-:Y:S01]  /*0480*/  MOV R4, UR4 ;  /* 0x0000000400047c02 */ /* 0x000fe20008000f00 */
[----:B------:R-:W-:-:S05]  /*0490*/  IMAD.U32 R5, RZ, RZ, UR5 ;  /* 0x00000005ff057e24 */ /* 0x000fca000f8e00ff */
[----:B------:R1:W5:Y:S01]  /*04a0*/  @P0 LDG.E R3, desc[UR36][R4.64] ;  /* 0x0000002404030981 */ /* 0x000362000c1e1900 */
[----:B----4-:R-:W-:Y:S01]  /*04b0*/  IMAD.MOV.U32 R6, RZ, RZ, RZ ;  /* 0x000000ffff067224 */ /* 0x010fe200078e00ff */
[----:B-1----:R-:W-:-:S05]  /*04c0*/  IADD3 R5, PT, PT, RZ, -R7, RZ ;  /* 0x80000007ff057210 */ /* 0x002fca0007ffe0ff */
[----:B------:R-:W-:-:S04]  /*04d0*/  IMAD R5, R5, R8, RZ ;  /* 0x0000000805057224 */ /* 0x000fc800078e02ff */
[----:B------:R-:W-:Y:S01]  /*04e0*/  IMAD.HI.U32 R7, R7, R5, R6 ;  /* 0x0000000507077227 */ /* 0x000fe200078e0006 */
[----:B------:R-:W-:-:S13]  /*04f0*/  R2UR UR44, R10 ;  /* 0x000000000a2c72ca */ /* 0x000fda00000e0000 */
        /* <DEDUP_REMOVED lines=10> */
[----:B---3--:R-:W-:Y:S01]  /*05a0*/  UISETP.NE.AND UP1, UPT, UR8, URZ, UPT ;  /* 0x000000ff0800728c */ /* 0x008fe2000bf25270 */
[----:B------:R-:W-:Y:S01]  /*05b0*/  ISETP.GT.U32.AND P3, PT, R110, 0x1f, PT ;  /* 0x0000001f6e00780c */ /* 0x000fe20003f64070 */
[----:B------:R-:W-:Y:S02]  /*05c0*/  UP2UR UR43, UPR, URZ, 0x4 ;  /* 0x00000004ff2b7883 */ /* 0x000fe40008000000 */
[----:B------:R-:W-:-:S08]  /*05d0*/  UISETP.GE.AND UP2, UPT, UR45, URZ, UPT ;  /* 0x000000ff2d00728c */ /* 0x000fd0000bf46270 */
[----:B------:R-:W-:Y:S01]  /*05e0*/  @!P0 IADD3 R8, PT, PT, -R8, UR40, RZ ;  /* 0x0000002808088c10 */ /* 0x000fe2000fffe1ff */
[----:B------:R-:W-:-:S03]  /*05f0*/  UISETP.NE.AND UP0, UPT, UR9, URZ, UPT ;  /* 0x000000ff0900728c */ /* 0x000fc6000bf05270 */
[----:B------:R-:W-:Y:S01]  /*0600*/  @!P0 R2UR UR40, R8 ;  /* 0x00000000082882ca */ /* 0x000fe200000e0000 */
[----:B0-----:R-:W-:Y:S02]  /*0610*/  UIMAD UR42, UR7, UR6, UR46 ;  /* 0x00000006072a72a4 */ /* 0x001fe4000f8e022e */
[----:B------:R-:W-:Y:S01]  /*0620*/  @UP1 USHF.L.U32 UR5, UR46, 0x6, URZ ;  /* 0x000000062e051899 */ /* 0x000fe200080006ff */
[----:B------:R-:W-:Y:S01]  /*0630*/  BSSY.RECONVERGENT B0, `(.L_x_362) ;  /* 0x000001d000007945 */ /* 0x000fe20003800200 */
[----:B------:R-:W-:Y:S01]  /*0640*/  @!UP1 USHF.L.U32 UR4, UR42, 0x6, URZ ;  /* 0x000000062a049899 */ /* 0x000fe200080006ff */
[----:B------:R-:W-:Y:S01]  /*0650*/  HFMA2 R18, -RZ, RZ, 0, 0 ;  /* 0x00000000ff127431 */ /* 0x000fe200000001ff */
[----:B------:R-:W-:Y:S01]  /*0660*/  UMOV UR38, URZ ;  /* 0x000000ff00267c82 */ /* 0x000fe20008000000 */
[----:B------:R-:W-:Y:S02]  /*0670*/  UIMAD UR47, UR7, UR9, URZ ;  /* 0x00000009072f72a4 */ /* 0x000fe4000f8e02ff */
[----:B------:R-:W-:-:S02]  /*0680*/  @UP1 UIMAD UR4, UR7, UR8, UR5 ;  /* 0x00000008070412a4 */ /* 0x000fc4000f8e0205 */
[----:B------:R-:W-:Y:S02]  /*0690*/  UIMAD UR41, UR41, UR6, URZ ;  /* 0x00000006292972a4 */ /* 0x000fe4000f8e02ff */
[----:B------:R-:W-:Y:S02]  /*06a0*/  @!UP2 UIADD3 UR40, UPT, UPT, -UR40, URZ, URZ ;  /* 0x000000ff2828a290 */ /* 0x000fe4000fffe1ff */
[----:B------:R-:W-:Y:S01]  /*06b0*/  @!UP0 ULOP3.LUT UR40, URZ, UR9, URZ, 0x33, !UPT ;  /* 0x00000009ff288292 */ /* 0x000fe2000f8e33ff */
[----:B------:R-:W-:Y:S02]  /*06c0*/  P2R R2, PR, RZ, 0x10 ;  /* 0x00000010ff027803 */ /* 0x000fe40000000000 */
        /* <DEDUP_REMOVED lines=19> */
.L_x_363:
[----:B------:R-:W-:Y:S05]  /*0800*/  BSYNC.RECONVERGENT B0 ;  /* 0x0000000000007941 */ /* 0x000fea0003800200 */
.L_x_362:
        /* <DEDUP_REMOVED lines=10> */
[----:B------:R-:W-:-:S03]  /*08b0*/  MOV R23, RZ ;  /* 0x000000ff00177202 */ /* 0x000fc60000000f00 */
        /* <DEDUP_REMOVED lines=16> */
[----:B------:R-:W-:Y:S01]  /*09c0*/  @!P3 IMAD R12, R19, R12, UR45 ;  /* 0x0000002d130cbe24 */ /* 0x000fe2000f8e020c */
[----:B------:R-:W-:-:S04]  /*09d0*/  PLOP3.LUT P4, PT, PT, PT, UP0, 0x80, 0x8 ;  /* 0x000000000008781c */ /* 0x000fc80003f8f008 */
[----:B------:R-:W-:Y:S01]  /*09e0*/  @!P3 LEA R3, R12, R3, 0x3 ;  /* 0x000000030c03b211 */ /* 0x000fe200078e18ff */
[----:B0-----:R-:W0:Y:S01]  /*09f0*/  @!P2 LDC.64 R6, c[0x0][0x390] ;  /* 0x0000e400ff06ab82 */ /* 0x001e220000000a00 */
[----:B-1----:R-:W-:-:S03]  /*0a00*/  @UP0 UIMAD.WIDE.U32 UR4, UR7, 0x4, UR4 ;  /* 0x00000004070408a5 */ /* 0x002fc6000f8e0004 */
[----:B--2---:R-:W-:Y:S01]  /*0a10*/  @!P3 IMAD.WIDE R4, R3, 0x2, R4 ;  /* 0x000000020304b825 */ /* 0x004fe200078e0204 */
[----:B------:R-:W-:Y:S01]  /*0a20*/  @!UP1 UIMAD UR6, UR38, UR6, URZ ;  /* 0x00000006260692a4 */ /* 0x000fe2000f8e02ff */
[----:B------:R-:W-:Y:S02]  /*0a30*/  MOV R3, UR46 ;  /* 0x0000002e00037c02 */ /* 0x000fe40008000f00 */
[----:B------:R-:W1:Y:S01]  /*0a40*/  @!P0 LDC.64 R8, c[0x0][0x3a0] ;  /* 0x0000e800ff088b82 */ /* 0x000e620000000a00 */
[----:B------:R-:W-:Y:S01]  /*0a50*/  IMAD.MOV.U32 R16, RZ, RZ, RZ ;  /* 0x000000ffff107224 */ /* 0x000fe200078e00ff */
[----:B------:R-:W-:Y:S01]  /*0a60*/  MOV R12, UR4 ;  /* 0x00000004000c7c02 */ /* 0x000fe20008000f00 */
[----:B------:R-:W-:Y:S01]  /*0a70*/  IMAD R3, R3, 0x40, R0 ;  /* 0x0000004003037824 */ /* 0x000fe200078e0200 */
[----:B------:R-:W-:Y:S01]  /*0a80*/  MOV R14, UR6 ;  /* 0x00000006000e7c02 */ /* 0x000fe20008000f00 */
[----:B------:R-:W2:Y:S01]  /*0a90*/  @!P3 LDG.E R23, desc[UR36][R4.64] ;  /* 0x000000240417b981 */ /* 0x000ea2000c1e1900 */
[----:B------:R-:W-:Y:S01]  /*0aa0*/  MOV R13, UR5 ;  /* 0x00000005000d7c02 */ /* 0x000fe20008000f00 */
[----:B------:R-:W4:Y:S01]  /*0ab0*/  LDCU.U8 UR4, c[0x0][0x404] ;  /* 0x00008080ff0477ac */ /* 0x000f220008000000 */
[----:B------:R-:W-:-:S03]  /*0ac0*/  @!P1 LEA R15, R14, R3, 0x6 ;  /* 0x000000030e0f9211 */ /* 0x000fc600078e30ff */
[----:B------:R-:W2:Y:S01]  /*0ad0*/  @P4 LDG.E R12, desc[UR36][R12.64] ;  /* 0x000000240c0c4981 */ /* 0x000ea2000c1e1900 */
[----:B0-----:R-:W-:-:S04]  /*0ae0*/  @!P2 IMAD.WIDE.U32 R6, R3, 0x2, R6 ;  /* 0x000000020306a825 */ /* 0x001fc800078e0006 */
[----:B-1----:R-:W-:-:S04]  /*0af0*/  @!P0 IMAD.WIDE.U32 R8, R3, 0x2, R8 ;  /* 0x0000000203088825 */ /* 0x002fc800078e0008 */
[----:B------:R-:W-:Y:S02]  /*0b00*/  HFMA2 R3, -RZ, RZ, 0, 0 ;  /* 0x00000000ff037431 */ /* 0x000fe400000001ff */
[----:B---3--:R-:W-:Y:S01]  /*0b10*/  @!P1 IMAD.WIDE R10, R15, 0x2, R10 ;  /* 0x000000020f0a9825 */ /* 0x008fe200078e020a */
[----:B------:R-:W3:Y:S01]  /*0b20*/  @!P0 LDG.E R16, desc[UR36][R8.64] ;  /* 0x0000002408108981 */ /* 0x000ee2000c1e1900 */
[----:B------:R-:W0:Y:S04]  /*0b30*/  LDC R15, c[0x0][0x400] ;  /* 0x00010000ff0f7b82 */ /* 0x000e280000000800 */
[----:B------:R-:W3:Y:S04]  /*0b40*/  @!P1 LDG.E R10, desc[UR36][R10.64] ;  /* 0x000000240a0a9981 */ /* 0x000ee8000c1e1900 */
[----:B------:R-:W3:Y:S01]  /*0b50*/  @!P2 LDG.E R3, desc[UR36][R6.64] ;  /* 0x000000240603a981 */ /* 0x000ee2000c1e1900 */
[----:B----4-:R-:W-:-:S02]  /*0b60*/  ISETP.NE.AND P0, PT, RZ, UR4, PT ;  /* 0x00000004ff007c0c */ /* 0x010fc4000bf05270 */
[----:B------:R-:W-:Y:S01]  /*0b70*/  ISETP.NE.AND P2, PT, RZ, UR10, PT ;  /* 0x0000000aff007c0c */ /* 0x000fe2000bf45270 */
[----:B------:R-:W-:Y:S01]  /*0b80*/  UMOV UR39, URZ ;  /* 0x000000ff00277c82 */ /* 0x000fe20008000000 */
[----:B------:R-:W-:Y:S02]  /*0b90*/  MOV R76, UR47 ;  /* 0x0000002f004c7c02 */ /* 0x000fe40008000f00 */
[----:B0-----:R-:W-:Y:S01]  /*0ba0*/  ISETP.LT.OR P0, PT, R15, 0x1, P0 ;  /* 0x000000010f00780c */ /* 0x001fe20000701670 */
[----:B------:R-:W-:Y:S01]  /*0bb0*/  BSSY.RECONVERGENT B6, `(.L_x_364) ;  /* 0x00000e0000067945 */ /* 0x000fe20003800200 */
[----:B------:R-:W-:Y:S02]  /*0bc0*/  SHF.R.S32.HI R76, RZ, 0x1f, R76 ;  /* 0x0000001fff4c7819 */ /* 0x000fe4000001144c */
[----:B--2---:R-:W-:-:S05]  /*0bd0*/  @P4 R2UR UR39, R12 ;  /* 0x000000000c2742ca */ /* 0x004fca00000e0000 */
[----:B---3--:R-:W-:-:S04]  /*0be0*/  @!P2 HADD2 R23, R23, R16 ;  /* 0x000000101717a230 */ /* 0x008fc80000000000 */
[----:B------:R-:W-:Y:S02]  /*0bf0*/  @!P1 HMUL2 R23, R23, R10 ;  /* 0x0000000a17179232 */ /* 0x000fe40000000000 */
[----:B------:R-:W-:Y:S01]  /*0c00*/  HFMA2 R18, R18, 1, 1, R3 ;  /* 0x3c003c0012127831 */ /* 0x000fe20000000003 */
        /* <DEDUP_REMOVED lines=31> */
.L_x_366:
        /* <DEDUP_REMOVED lines=22> */
.L_x_365:
        /* <DEDUP_REMOVED lines=27> */
[----:B------:R-:W-:Y:S02]  /*1110*/  @P0 IADD3 R5, PT, PT, R5, 0x1, RZ ;  /* 0x0000000105050810 */ /* 0x000fe40007ffe0ff */
[----:B------:R-:W-:Y:S02]  /*1120*/  ISETP.GE.AND P0, PT, R0, R15, PT ;  /* 0x0000000f0000720c */ /* 0x000fe40003f06270 */
[----:B------:R-:W-:-:S05]  /*1130*/  MOV R22, R5 ;  /* 0x0000000500167202 */ /* 0x000fca0000000f00 */
        /* <DEDUP_REMOVED lines=14> */
[----:B------:R-:W-:Y:S01]  /*1220*/  MOV R13, RZ ;  /* 0x000000ff000d7202 */ /* 0x000fe20000000f00 */
[----:B------:R-:W4:Y:S01]  /*1230*/  LDCU.64 UR8, c[0x4][0xa8] ;  /* 0x01001500ff0877ac */ /* 0x000f220008000a00 */
[----:B0-----:R-:W-:Y:S02]  /*1240*/  MOV R4, UR4 ;  /* 0x0000000400047c02 */ /* 0x001fe40008000f00 */
[----:B------:R-:W-:Y:S01]  /*1250*/  MOV R5, UR5 ;  /* 0x0000000500057c02 */ /* 0x000fe20008000f00 */
[----:B---3--:R-:W-:Y:S01]  /*1260*/  IMAD.U32 R6, RZ, RZ, UR6 ;  /* 0x00000006ff067e24 */ /* 0x008fe2000f8e00ff */
[----:B------:R-:W-:-:S02]  /*1270*/  MOV R7, UR7 ;  /* 0x0000000700077c02 */ /* 0x000fc40008000f00 */
[----:B----4-:R-:W-:Y:S02]  /*1280*/  MOV R10, UR8 ;  /* 0x00000008000a7c02 */ /* 0x010fe40008000f00 */
[----:B-1----:R-:W-:-:S07]  /*1290*/  MOV R11, UR9 ;  /* 0x00000009000b7c02 */ /* 0x002fce0008000f00 */
[----:B------:R-:W-:-:S07]  /*12a0*/  LEPC R20, `(.L_x_368) ;  /* 0x000000001014794e */ /* 0x000fce0000000000 */
[----:B--2---:R-:W-:Y:S05]  /*12b0*/  CALL.ABS.NOINC R14 ;  /* 0x000000000e007343 */ /* 0x004fea0003c00000 */
.L_x_368:
        /* <DEDUP_REMOVED lines=13> */
[----:B------:R-:W-:-:S05]  /*1390*/  @!P0 LEA R4, R4, R3, 0x1 ;  /* 0x0000000304048211 */ /* 0x000fca00078e08ff */
[----:B------:R1:W-:Y:S02]  /*13a0*/  @!P0 STS [R4], R23 ;  /* 0x0000001704008388 */ /* 0x0003e40000000800 */
.L_x_369:
        /* <DEDUP_REMOVED lines=22> */
[----:B------:R-:W-:Y:S02]  /*1510*/  ISETP.GE.AND P0, PT, R6, R7, PT ;  /* 0x000000070600720c */ /* 0x000fe40003f06270 */
[----:B------:R-:W-:Y:S01]  /*1520*/  LEA R13, R25, R14, 0x1 ;  /* 0x0000000e190d7211 */ /* 0x000fe200078e08ff */
[----:B------:R-:W-:Y:S04]  /*1530*/  LDS.U16 R23, [R14] ;  /* 0x000000000e177984 */ /* 0x000fe80000000400 */
[----:B------:R-:W0:Y:S02]  /*1540*/  LDS.U16 R4, [R13] ;  /* 0x000000000d047984 */ /* 0x000e240000000400 */
[----:B0-----:R-:W-:-:S04]  /*1550*/  PRMT R23, R23, 0x5410, R4 ;  /* 0x0000541017177816 */ /* 0x001fc80000000004 */
        /* <DEDUP_REMOVED lines=27> */
.L_x_375:
[----:B------:R-:W-:Y:S05]  /*1710*/  BSYNC.RECONVERGENT B2 ;  /* 0x0000000000027941 */ /* 0x000fea0003800200 */
.L_x_374:
[----:B------:R-:W-:Y:S01]  /*1720*/  PRMT R4, R23, 0x7632, R4 ;  /* 0x0000763217047816 */ /* 0x000fe20000000004 */
[----:B------:R0:W-:Y:S04]  /*1730*/  STS.U16 [R14], R23 ;  /* 0x000000170e007388 */ /* 0x0001e80000000400 */
[----:B------:R0:W-:Y:S01]  /*1740*/  STS.U16 [R13], R4 ;  /* 0x000000040d007388 */ /* 0x0001e20000000400 */
[----:B------:R-:W-:Y:S05]  /*1750*/  BRA `(.L_x_376) ;  /* 0x0000000000507947 */ /* 0x000fea0003800000 */
.L_x_373:
        /* <DEDUP_REMOVED lines=20> */
.L_x_376:
[----:B------:R-:W-:Y:S05]  /*18a0*/  BSYNC.RECONVERGENT B1 ;  /* 0x0000000000017941 */ /* 0x000fea0003800200 */
.L_x_372:
[----:B------:R-:W-:Y:S01]  /*18b0*/  PRMT R6, R18, 0x7632, R6 ;  /* 0x0000763212067816 */ /* 0x000fe20000000006 */
[----:B------:R1:W-:Y:S04]  /*18c0*/  STS.U16 [R11], R18 ;  /* 0x000000120b007388 */ /* 0x0003e80000000400 */
[----:B------:R1:W-:Y:S02]  /*18d0*/  STS.U16 [R12], R6 ;  /* 0x000000060c007388 */ /* 0x0003e40000000400 */
.L_x_371:
[----:B------:R-:W-:Y:S05]  /*18e0*/  BSYNC.RECONVERGENT B0 ;  /* 0x0000000000007941 */ /* 0x000fea0003800200 */
.L_x_370:
        /* <DEDUP_REMOVED lines=8> */
[----:B------:R-:W-:-:S05]  /*1970*/  @!P0 LEA R3, R22, R3, 0x1 ;  /* 0x0000000316038211 */ /* 0x000fca00078e08ff */
[----:B0-----:R3:W2:Y:S02]  /*1980*/  @!P0 LDS R23, [R3] ;  /* 0x0000000003178984 */ /* 0x0016a40000000800 */
.L_x_378:
[----:B------:R-:W-:Y:S05]  /*1990*/  BSYNC.RECONVERGENT B0 ;  /* 0x0000000000007941 */ /* 0x000fea0003800200 */
.L_x_377:
[----:B------:R-:W-:Y:S06]  /*19a0*/  BAR.SYNC.DEFER_BLOCKING 0x0 ;  /* 0x0000000000007b1d */ /* 0x000fec0000010000 */
.L_x_367:
[----:B------:R-:W-:Y:S05]  /*19b0*/  BSYNC.RECONVERGENT B6 ;  /* 0x0000000000067941 */ /* 0x000fea0003800200 */
.L_x_364:
[----:B------:R-:W3:Y:S01]  /*19c0*/  LDCU UR4, c[0x0][0x3f4] ;  /* 0x00007e80ff0477ac */ /* 0x000ee20008000800 */
[----:B------:R-:W-:Y:S02]  /*19d0*/  ISETP.GT.U32.AND P0, PT, R110, 0x1f, PT ;  /* 0x0000001f6e00780c */ /* 0x000fe40003f04070 */
[----:B---3--:R-:W-:-:S05]  /*19e0*/  MOV R0, UR4 ;  /* 0x0000000400007c02 */ /* 0x008fca0008000f00 */
[----:B------:R-:W-:-:S05]  /*19f0*/  IMAD.MOV R3, RZ, RZ, -R0 ;  /* 0x000000ffff037224 */ /* 0x000fca00078e0a00 */
[----:B------:R-:W-:-:S04]  /*1a00*/  VIADDMNMX R3, R3, UR44, RZ, !PT ;  /* 0x0000002c03037c46 */ /* 0x000fc8000f8001ff */
[----:B------:R-:W-:Y:S02]  /*1a10*/  R2UR UR14, R3 ;  /* 0x00000000030e72ca */ /* 0x000fe400000e0000 */
[----:B------:R-:W-:Y:S01]  /*1a20*/  MOV R3, 0xff7fffff ;  /* 0xff7fffff00037802 */ /* 0x000fe20000000f00 */
[----:B------:R-:W-:-:S12]  /*1a30*/  @P0 BRA `(.L_x_379) ;  /* 0x0000000000f00947 */ /* 0x000fd80003800000 */
        /* <DEDUP_REMOVED lines=33> */
.L_x_477:
        /* <DEDUP_REMOVED lines=14> */
[----:B------:R-:W-:Y:S01]  /*1d30*/  IMAD.U32 R5, RZ, RZ, UR5 ;  /* 0x00000005ff057e24 */ /* 0x000fe2000f8e00ff */
        /* <DEDUP_REMOVED lines=12> */
.L_x_379:
        /* <DEDUP_REMOVED lines=19> */
[----:B------:R-:W0:Y:S03]  /*1f30*/  LDCU.64 UR8, c[0x0][0x3b8] ;  /* 0x00007700ff0877ac */ /* 0x000e260008000a00 */
[----:B------:R-:W0:Y:S01]  /*1f40*/  LDS.128 R20, [UR15+0x60] ;  /* 0x0000600fff147984 */ /* 0x000e220008000c00 */
[----:B------:R-:W0:Y:S03]  /*1f50*/  LDCU.64 UR10, c[0x0][0x438] ;  /* 0x00008700ff0a77ac */ /* 0x000e260008000a00 */
[----:B------:R-:W0:Y:S01]  /*1f60*/  LDS.128 R24, [UR15+0x70] ;  /* 0x0000700fff187984 */ /* 0x000e220008000c00 */
[----:B------:R-:W0:Y:S03]  /*1f70*/  LDCU.64 UR12, c[0x0][0x448] ;  /* 0x00008900ff0c77ac */ /* 0x000e260008000a00 */
[----:B------:R-:W0:Y:S01]  /*1f80*/  LDS.128 R28, [UR15+0x80] ;  /* 0x0000800fff1c7984 */ /* 0x000e220008000c00 */
[----:B------:R-:W-:-:S03]  /*1f90*/  USHF.L.U32 UR6, UR6, 0x6, URZ ;  /* 0x0000000606067899 */ /* 0x000fc600080006ff */
[----:B------:R-:W0:Y:S04]  /*1fa0*/  LDS.128 R32, [UR15+0x90] ;  /* 0x0000900fff207984 */ /* 0x000e280008000c00 */
[----:B------:R-:W0:Y:S04]  /*1fb0*/  LDS.128 R36, [UR15+0xa0] ;  /* 0x0000a00fff247984 */ /* 0x000e280008000c00 */
[----:B------:R-:W0:Y:S01]  /*1fc0*/  LDS.128 R40, [UR15+0xb0] ;  /* 0x0000b00fff287984 */ /* 0x000e220008000c00 */
[----:B--2---:R-:W-:Y:S05]  /*1fd0*/  BRA.U UP0, `(.L_x_381) ;  /* 0x0000000100207547 */ /* 0x004fea000b800000 */
        /* <DEDUP_REMOVED lines=8> */
.L_x_381:
[----:B------:R-:W-:Y:S04]  /*2060*/  BSSY.RECONVERGENT B0, `(.L_x_382) ;  /* 0x00001aa000007945 */ /* 0x000fe80003800200 */
[----:B------:R-:W-:Y:S05]  /*2070*/  @P0 BRA `(.L_x_383) ;  /* 0x0000001800a00947 */ /* 0x000fea0003800000 */
[----:B------:R-:W-:Y:S01]  /*2080*/  IABS R4, R0 ;  /* 0x0000000000047213 */ /* 0x000fe20000000000 */
[----:B------:R-:W5:Y:S01]  /*2090*/  LDCU UR4, c[0x0][0x3f8] ;  /* 0x00007f00ff0477ac */ /* 0x000f620008000800 */
[----:B------:R-:W1:Y:S01]  /*20a0*/  LDC.64 R116, c[0x0][0x450] ;  /* 0x00011400ff747b82 */ /* 0x000e620000000a00 */
[----:B------:R-:W-:Y:S01]  /*20b0*/  IADD3 R111, PT, PT, R110, UR14, RZ ;  /* 0x0000000e6e6f7c10 */ /* 0x000fe2000fffe0ff */
        /* <DEDUP_REMOVED lines=18> */
[----:B------:R-:W1:Y:S02]  /*21e0*/  LDC R0, c[0x0][0x3f4] ;  /* 0x0000fd00ff007b82 */ /* 0x000e640000000800 */
[----:B------:R2:W3:Y:S01]  /*21f0*/  F2I.FTZ.U32.TRUNC.NTZ R7, R6 ;  /* 0x0000000600077305 */ /* 0x0004e2000021f000 */
[----:B------:R-:W-:Y:S01]  /*2200*/  LEA R110, R110, UR4, 0x2 ;  /* 0x000000046e6e7c11 */ /* 0x000fe2000f8e10ff */
[----:B--2---:R-:W-:Y:S01]  /*2210*/  IMAD.MOV.U32 R6, RZ, RZ, RZ ;  /* 0x000000ffff067224 */ /* 0x004fe200078e00ff */
[----:B---3--:R-:W-:-:S05]  /*2220*/  IADD3 R5, PT, PT, RZ, -R7, RZ ;  /* 0x80000007ff057210 */ /* 0x008fca0007ffe0ff */
[----:B------:R-:W-:-:S04]  /*2230*/  IMAD R5, R5, R4, RZ ;  /* 0x0000000405057224 */ /* 0x000fc800078e02ff */
[----:B------:R-:W-:Y:S01]  /*2240*/  IMAD.HI.U32 R5, R7, R5, R6 ;  /* 0x0000000507057227 */ /* 0x000fe200078e0006 */
[----:B------:R-:W-:Y:S02]  /*2250*/  MOV R6, UR15 ;  /* 0x0000000f00067c02 */ /* 0x000fe40008000f00 */
[----:B------:R-:W-:-:S03]  /*2260*/  IADD3.X R7, PT, PT, R76, UR17, RZ, P1, P2 ;  /* 0x000000114c077c10 */ /* 0x000fc60008fe44ff */
[----:B------:R-:W-:Y:S01]  /*2270*/  IMAD R109, R6, UR5, R111 ;  /* 0x00000005066d7c24 */ /* 0x000fe2000f8e026f */
[----:B------:R-:W-:-:S07]  /*2280*/  IADD3 R111, PT, PT, R111, 0x1, RZ ;  /* 0x000000016f6f7810 */ /* 0x000fce0007ffe0ff */
.L_x_398:
[----:B------:R-:W-:-:S05]  /*2290*/  @P0 MOV R6, R108 ;  /* 0x0000006c00060202 */ /* 0x000fca0000000f00 */
[----:B------:R2:W3:Y:S01]  /*22a0*/  @P0 LDG.E.U8 R105, desc[UR36][R6.64] ;  /* 0x0000002406690981 */ /* 0x0004e2000c1e1100 */
[----:B-1----:R-:W-:Y:S01]  /*22b0*/  IABS R114, R0 ;  /* 0x0000000000727213 */ /* 0x002fe20000000000 */
[----:B------:R-:W-:Y:S01]  /*22c0*/  BSSY.RECONVERGENT B1, `(.L_x_384) ;  /* 0x0000033000017945 */ /* 0x000fe20003800200 */
[----:B------:R-:W-:Y:S01]  /*22d0*/  ISETP.NE.AND P3, PT, R0, RZ, PT ;  /* 0x000000ff0000720c */ /* 0x000fe20003f65270 */
[----:B--2---:R-:W-:-:S05]  /*22e0*/  VIADD R6, R111, 0xffffffff ;  /* 0xffffffff6f067836 */ /* 0x004fca0000000000 */
[----:B------:R-:W-:Y:S02]  /*22f0*/  IABS R106, R6 ;  /* 0x00000006006a7213 */ /* 0x000fe40000000000 */
[----:B------:R-:W-:-:S03]  /*2300*/  ISETP.GE.AND P2, PT, R6, RZ, PT ;  /* 0x000000ff0600720c */ /* 0x000fc60003f46270 */
[----:B------:R-:W-:-:S05]  /*2310*/  IMAD.HI.U32 R104, R5, R106, RZ ;  /* 0x0000006a05687227 */ /* 0x000fca00078e00ff */
[----:B------:R-:W-:-:S05]  /*2320*/  IADD3 R113, PT, PT, -R104, RZ, RZ ;  /* 0x000000ff68717210 */ /* 0x000fca0007ffe1ff */
[----:B------:R-:W-:-:S05]  /*2330*/  IMAD R113, R114, R113, R106 ;  /* 0x0000007172717224 */ /* 0x000fca00078e026a */
[----:B------:R-:W-:-:S13]  /*2340*/  ISETP.GT.U32.AND P1, PT, R4, R113, PT ;  /* 0x000000710400720c */ /* 0x000fda0003f24070 */
[----:B------:R-:W-:-:S04]  /*2350*/  @!P1 IADD3 R113, PT, PT, R113, -R114, RZ ;  /* 0x8000007271719210 */ /* 0x000fc80007ffe0ff */
[----:B------:R-:W-:-:S13]  /*2360*/  ISETP.GT.U32.AND P1, PT, R4, R113, PT ;  /* 0x000000710400720c */ /* 0x000fda0003f24070 */
[----:B------:R-:W-:Y:S02]  /*2370*/  @!P1 IADD3 R113, PT, PT, R113, -R114, RZ ;  /* 0x8000007271719210 */ /* 0x000fe40007ffe0ff */
[----:B------:R-:W-:-:S03]  /*2380*/  ISETP.GE.AND P1, PT, R6, UR45, PT ;  /* 0x0000002d06007c0c */ /* 0x000fc6000bf26270 */
[----:B------:R-:W-:Y:S01]  /*2390*/  @!P2 IMAD.MOV R113, RZ, RZ, -R113 ;  /* 0x000000ffff71a224 */ /* 0x000fe200078e0a71 */
[----:B------:R-:W-:Y:S02]  /*23a0*/  @!P3 LOP3.LUT R113, RZ, R0, RZ, 0x33, !PT ;  /* 0x00000000ff71b212 */ /* 0x000fe400078e33ff */
[----:B---3--:R-:W-:-:S07]  /*23b0*/  ISETP.NE.AND P6, PT, R105, RZ, P0 ;  /* 0x000000ff6900720c */ /* 0x008fce00007c5270 */
[----:B-----5:R-:W-:Y:S06]  /*23c0*/  @P1 BRA `(.L_x_385) ;  /* 0x0000000000881947 */ /* 0x020fec0003800000 */
[----:B------:R-:W-:Y:S01]  /*23d0*/  IMAD R77, R0, UR6, RZ ;  /* 0x00000006004d7c24 */ /* 0x000fe2000f8e02ff */
[----:B------:R-:W-:-:S04]  /*23e0*/  SHF.L.U32 R114, R113, 0x3, RZ ;  /* 0x0000000371727819 */ /* 0x000fc800000006ff */
[----:B------:R-:W-:-:S04]  /*23f0*/  IADD3 R78, P1, PT, R114, R77, RZ ;  /* 0x0000004d724e7210 */ /* 0x000fc80007f3e0ff */
[----:B------:R-:W-:Y:S02]  /*2400*/  LEA.HI.X.SX32 R77, R77, RZ, 0x1, P1 ;  /* 0x000000ff4d4d7211 */ /* 0x000fe400008f0eff */
[----:B0-----:R-:W-:-:S04]  /*2410*/  LEA R76, P1, R78, UR8, 0x1 ;  /* 0x000000084e4c7c11 */ /* 0x001fc8000f8208ff */
        /* <DEDUP_REMOVED lines=8> */
[----:B------:R-:W0:Y:S01]  /*24a0*/  S2UR UR4, SR_CTAID.Y ;  /* 0x00000000000479c3 */ /* 0x000e220000002600 */
[----:B------:R-:W-:Y:S01]  /*24b0*/  PLOP3.LUT P1, PT, PT, PT, UP0, 0x80, 0x8 ;  /* 0x000000000008781c */ /* 0x000fe20003f2f008 */
[----:B-----5:R-:W-:Y:S01]  /*24c0*/  HFMA2 R76, R76, 1, 1, R44 ;  /* 0x3c003c004c4c7831 */ /* 0x020fe2000000002c */
[----:B------:R-:W-:Y:S01]  /*24d0*/  PLOP3.LUT P2, PT, PT, PT, UP0, 0x80, 0x8 ;  /* 0x000000000008781c */ /* 0x000fe20003f4f008 */
[----:B------:R-:W-:Y:S01]  /*24e0*/  HADD2 R77, R77, R45 ;  /* 0x0000002d4d4d7230 */ /* 0x000fe20000000000 */
[----:B------:R-:W-:Y:S01]  /*24f0*/  PLOP3.LUT P3, PT, PT, PT, UP0, 0x80, 0x8 ;  /* 0x000000000008781c */ /* 0x000fe20003f6f008 */
[----:B------:R-:W-:Y:S02]  /*2500*/  HFMA2 R79, R79, 1, 1, R47 ;  /* 0x3c003c004f4f7831 */ /* 0x000fe4000000002f */
[----:B------:R-:W-:Y:S01]  /*2510*/  HADD2 R78, R78, R46 ;  /* 0x0000002e4e4e7230 */ /* 0x000fe20000000000 */
[----:B0-----:R-:W-:-:S05]  /*2520*/  UIMAD UR4, UR4, UR20, UR46 ;  /* 0x00000014040472a4 */ /* 0x001fca000f8e022e */
[----:B--2---:R-:W-:Y:S02]  /*2530*/  @P1 HMUL2 R76, R76, R104 ;  /* 0x000000684c4c1232 */ /* 0x004fe40000000000 */
[----:B------:R-:W-:Y:S02]  /*2540*/  IMAD R104, R0, UR4, RZ ;  /* 0x0000000400687c24 */ /* 0x000fe4000f8e02ff */
[----:B------:R-:W-:Y:S01]  /*2550*/  @P2 HFMA2 R77, R77, R105, -RZ ;  /* 0x000000694d4d2231 */ /* 0x000fe200001000ff */
[----:B------:R-:W-:Y:S01]  /*2560*/  PLOP3.LUT P2, PT, PT, PT, UP0, 0x80, 0x8 ;  /* 0x000000000008781c */ /* 0x000fe20003f4f008 */
[----:B------:R-:W-:Y:S01]  /*2570*/  @P3 HMUL2 R78, R78, R106 ;  /* 0x0000006a4e4e3232 */ /* 0x000fe20000000000 */
[----:B------:R-:W-:-:S04]  /*2580*/  SHF.L.U32 R105, R104, 0x6, RZ ;  /* 0x0000000668697819 */ /* 0x000fc800000006ff */
[----:B------:R-:W-:-:S04]  /*2590*/  IADD3 R114, P1, PT, R114, R105, RZ ;  /* 0x0000006972727210 */ /* 0x000fc80007f3e0ff */
[----:B------:R-:W-:Y:S02]  /*25a0*/  LEA.HI.X.SX32 R105, R105, RZ, 0x1, P1 ;  /* 0x000000ff69697211 */ /* 0x000fe400008f0eff */
[----:B------:R-:W-:Y:S01]  /*25b0*/  LEA R104, P1, R114, UR8, 0x1 ;  /* 0x0000000872687c11 */ /* 0x000fe2000f8208ff */
[----:B------:R-:W-:-:S03]  /*25c0*/  @P2 HMUL2 R79, R79, R107 ;  /* 0x0000006b4f4f2232 */ /* 0x000fc60000000000 */
[----:B------:R-:W-:-:S05]  /*25d0*/  LEA.HI.X R105, R114, UR9, R105, 0x1, P1 ;  /* 0x0000000972697c11 */ /* 0x000fca00088f0c69 */
[----:B------:R1:W-:Y:S04]  /*25e0*/  STG.E.128 desc[UR36][R104.64], R76 ;  /* 0x0000004c68007986 */ /* 0x0003e8000c101d24 */
.L_x_385:
[----:B0-----:R-:W-:Y:S05]  /*25f0*/  BSYNC.RECONVERGENT B1 ;  /* 0x0000000000017941 */ /* 0x001fea0003800200 */
.L_x_384:
[----:B------:R-:W-:Y:S01]  /*2600*/  ISETP.GE.AND P1, PT, R6, UR45, PT ;  /* 0x0000002d06007c0c */ /* 0x000fe2000bf26270 */
[----:B------:R-:W-:Y:S01]  /*2610*/  BSSY.RECONVERGENT B1, `(.L_x_386) ;  /* 0x0000090000017945 */ /* 0x000fe20003800200 */
[----:B------:R-:W-:-:S11]  /*2620*/  IADD3 R115, PT, PT, R113, R0, RZ ;  /* 0x0000000071737210 */ /* 0x000fd60007ffe0ff */
[----:B------:R-:W-:Y:S05]  /*2630*/  @P1 BRA `(.L_x_387) ;  /* 0x0000000800341947 */ /* 0x000fea0003800000 */
[----:B------:R-:W-:Y:S01]  /*2640*/  IMAD.SHL.U32 R86, R115, 0x8, RZ ;  /* 0x0000000873567824 */ /* 0x000fe200078e00ff */
[CC--:B------:R-:W-:Y:S01]  /*2650*/  LEA R90, R0.reuse, R113.reuse, 0x1 ;  /* 0x00000071005a7211 */ /* 0x0c0fe200078e08ff */
[C---:B------:R-:W-:Y:S01]  /*2660*/  IMAD R11, R0.reuse, UR6, RZ ;  /* 0x00000006000b7c24 */ /* 0x040fe2000f8e02ff */
[----:B------:R-:W-:Y:S01]  /*2670*/  LEA R114, R0, R113, 0x2 ;  /* 0x0000007100727211 */ /* 0x000fe200078e10ff */
[----:B------:R-:W-:Y:S01]  /*2680*/  UISETP.NE.AND UP0, UPT, UR21, URZ, UPT ;  /* 0x000000ff1500728c */ /* 0x000fe2000bf05270 */
[----:B------:R-:W-:Y:S01]  /*2690*/  SHF.R.S32.HI R87, RZ, 0x1f, R86 ;  /* 0x0000001fff577819 */ /* 0x000fe20000011456 */
[----:B------:R-:W-:Y:S01]  /*26a0*/  UISETP.NE.AND UP1, UPT, UR21, URZ, UPT ;  /* 0x000000ff1500728c */ /* 0x000fe2000bf25270 */
[----:B------:R-:W-:Y:S02]  /*26b0*/  SHF.R.S32.HI R84, RZ, 0x1f, R11 ;  /* 0x0000001fff547819 */ /* 0x000fe4000001140b */
[----:B------:R-:W-:Y:S02]  /*26c0*/  IADD3 R8, P2, PT, R11, R86, RZ ;  /* 0x000000560b087210 */ /* 0x000fe40007f5e0ff */
[----:B------:R-:W-:-:S02]  /*26d0*/  SHF.L.U32 R90, R90, 0x3, RZ ;  /* 0x000000035a5a7819 */ /* 0x000fc400000006ff */
[----:B------:R-:W-:Y:S02]  /*26e0*/  IADD3.X R9, PT, PT, R84, R87, RZ, P2, !PT ;  /* 0x0000005754097210 */ /* 0x000fe400017fe4ff */
[C---:B------:R-:W-:Y:S02]  /*26f0*/  LEA R80, P2, R8.reuse, UR8, 0x1 ;  /* 0x0000000808507c11 */ /* 0x040fe4000f8408ff */
[----:B------:R-:W-:Y:S02]  /*2700*/  IADD3 R82, P4, PT, R11, R90, RZ ;  /* 0x0000005a0b527210 */ /* 0x000fe40007f9e0ff */
[----:B------:R-:W-:Y:S01]  /*2710*/  LEA.HI.X R81, R8, UR9, R9, 0x1, P2 ;  /* 0x0000000908517c11 */ /* 0x000fe200090f0c09 */
[C---:B------:R-:W-:Y:S01]  /*2720*/  IMAD.SHL.U32 R8, R0.reuse, 0x10, RZ ;  /* 0x0000001000087824 */ /* 0x040fe200078e00ff */
[----:B------:R-:W-:Y:S01]  /*2730*/  SHF.R.S32.HI R91, RZ, 0x1f, R90 ;  /* 0x0000001fff5b7819 */ /* 0x000fe2000001145a */
[----:B------:R-:W-:Y:S01]  /*2740*/  IMAD R9, R0, UR6, RZ ;  /* 0x0000000600097c24 */ /* 0x000fe2000f8e02ff */
[----:B------:R-:W-:-:S02]  /*2750*/  SHF.L.U32 R114, R114, 0x3, RZ ;  /* 0x0000000372727819 */ /* 0x000fc400000006ff */
[----:B-1----:R-:W-:Y:S01]  /*2760*/  LEA R105, R115, R8, 0x3 ;  /* 0x0000000873697211 */ /* 0x002fe200078e18ff */
[----:B------:R-:W-:Y:S01]  /*2770*/  IMAD.X R83, R84, 0x1, R91, P4 ;  /* 0x0000000154537824 */ /* 0x000fe200020e065b */
[----:B------:R-:W-:Y:S02]  /*2780*/  SHF.R.S32.HI R85, RZ, 0x1f, R9 ;  /* 0x0000001fff557819 */ /* 0x000fe40000011409 */
[C---:B------:R-:W-:Y:S02]  /*2790*/  IADD3 R10, P2, PT, R9.reuse, R105, RZ ;  /* 0x00000069090a7210 */ /* 0x040fe40007f5e0ff */
[----:B------:R-:W-:Y:S02]  /*27a0*/  IADD3 R8, P3, PT, R9, R114, RZ ;  /* 0x0000007209087210 */ /* 0x000fe40007f7e0ff */
[----:B------:R-:W-:Y:S02]  /*27b0*/  SHF.R.S32.HI R104, RZ, 0x1f, R105 ;  /* 0x0000001fff687819 */ /* 0x000fe40000011469 */
[----:B------:R-:W-:-:S02]  /*27c0*/  SHF.R.S32.HI R113, RZ, 0x1f, R114 ;  /* 0x0000001fff717819 */ /* 0x000fc40000011472 */
[C---:B------:R-:W-:Y:S02]  /*27d0*/  LEA R84, P4, R82.reuse, UR8, 0x1 ;  /* 0x0000000852547c11 */ /* 0x040fe4000f8808ff */
[C---:B------:R-:W-:Y:S02]  /*27e0*/  IADD3.X R11, PT, PT, R85.reuse, R104, RZ, P2, !PT ;  /* 0x00000068550b7210 */ /* 0x040fe400017fe4ff */
[----:B------:R-:W-:Y:S02]  /*27f0*/  IADD3.X R9, PT, PT, R85, R113, RZ, P3, !PT ;  /* 0x0000007155097210 */ /* 0x000fe40001ffe4ff */
[----:B------:R-:W-:Y:S02]  /*2800*/  LEA.HI.X R85, R82, UR9, R83, 0x1, P4 ;  /* 0x0000000952557c11 */ /* 0x000fe4000a0f0c53 */
[----:B------:R-:W5:Y:S01]  /*2810*/  LDG.E.128 R80, desc[UR36][R80.64] ;  /* 0x0000002450507981 */ /* 0x000f62000c1e1d00 */
[----:B------:R-:W-:Y:S02]  /*2820*/  LEA R88, P2, R10, UR8, 0x1 ;  /* 0x000000080a587c11 */ /* 0x000fe4000f8408ff */
[----:B------:R-:W-:-:S02]  /*2830*/  LEA R106, P3, R8, UR8, 0x1 ;  /* 0x00000008086a7c11 */ /* 0x000fc4000f8608ff */
[----:B------:R-:W-:Y:S02]  /*2840*/  LEA.HI.X R89, R10, UR9, R11, 0x1, P2 ;  /* 0x000000090a597c11 */ /* 0x000fe400090f0c0b */
[----:B------:R-:W-:Y:S01]  /*2850*/  LEA.HI.X R107, R8, UR9, R9, 0x1, P3 ;  /* 0x00000009086b7c11 */ /* 0x000fe200098f0c09 */
[----:B------:R-:W-:Y:S08]  /*2860*/  BRA.U UP0, `(.L_x_388) ;  /* 0x0000000100647547 */ /* 0x000ff0000b800000 */
[----:B------:R-:W-:-:S13]  /*2870*/  ISETP.NE.AND P5, PT, R2, RZ, PT ;  /* 0x000000ff0200720c */ /* 0x000fda0003fa5270 */
[----:B------:R-:W-:Y:S01]  /*2880*/  VOTEU.ANY UP2, P5 ;  /* 0x0000000000ff7886 */ /* 0x000fe20002840100 */
[----:B------:R-:W-:-:S13]  /*2890*/  PLOP3.LUT P2, PT, PT, PT, UP2, 0x80, 0x8 ;  /* 0x000000000008781c */ /* 0x000fda0003f4f028 */
[----:B------:R-:W2:Y:S01]  /*28a0*/  @P2 LDG.E.128 R8, desc[UR36][R116.64+0x10] ;  /* 0x0000102474082981 */ /* 0x000ea2000c1e1d00 */
[----:B------:R-:W0:Y:S01]  /*28b0*/  S2UR UR4, SR_CTAID.Y ;  /* 0x00000000000479c3 */ /* 0x000e220000002600 */
[----:B------:R-:W-:Y:S01]  /*28c0*/  PLOP3.LUT P2, PT, PT, PT, UP2, 0x80, 0x8 ;  /* 0x000000000008781c */ /* 0x000fe20003f4f028 */
[----:B-----5:R-:W-:Y:S01]  /*28d0*/  HADD2 R80, R80, R48 ;  /* 0x0000003050507230 */ /* 0x020fe20000000000 */
[----:B------:R-:W-:Y:S01]  /*28e0*/  PLOP3.LUT P3, PT, PT, PT, UP2, 0x80, 0x8 ;  /* 0x000000000008781c */ /* 0x000fe20003f6f028 */
[----:B------:R-:W-:Y:S01]  /*28f0*/  HFMA2 R82, R82, 1, 1, R50 ;  /* 0x3c003c0052527831 */ /* 0x000fe20000000032 */
[----:B------:R-:W-:Y:S01]  /*2900*/  PLOP3.LUT P4, PT, PT, PT, UP2, 0x80, 0x8 ;  /* 0x000000000008781c */ /* 0x000fe20003f8f028 */
[----:B------:R-:W-:Y:S02]  /*2910*/  HADD2 R81, R81, R49 ;  /* 0x0000003151517230 */ /* 0x000fe40000000000 */
[----:B------:R-:W-:Y:S01]  /*2920*/  HADD2 R83, R83, R51 ;  /* 0x0000003353537230 */ /* 0x000fe20000000000 */
[----:B0-----:R-:W-:-:S06]  /*2930*/  UIMAD UR4, UR4, UR20, UR46 ;  /* 0x00000014040472a4 */ /* 0x001fcc000f8e022e */
[----:B------:R-:W-:-:S05]  /*2940*/  IMAD R118, R0, UR4, RZ ;  /* 0x0000000400767c24 */ /* 0x000fca000f8e02ff */
[----:B------:R-:W-:-:S04]  /*2950*/  SHF.L.U32 R118, R118, 0x6, RZ ;  /* 0x0000000676767819 */ /* 0x000fc800000006ff */
        /* <DEDUP_REMOVED lines=9> */
[----:B------:R0:W-:Y:S02]  /*29f0*/  STG.E.128 desc[UR36][R8.64], R80 ;  /* 0x0000005008007986 */ /* 0x0001e4000c101d24 */
.L_x_388:
[----:B------:R-:W5:Y:S01]  /*2a00*/  LDG.E.128 R84, desc[UR36][R84.64] ;  /* 0x0000002454547981 */ /* 0x000f62000c1e1d00 */
[----:B------:R-:W-:Y:S05]  /*2a10*/  BRA.U UP0, `(.L_x_389) ;  /* 0x0000000100647547 */ /* 0x000fea000b800000 */
[----:B------:R-:W-:-:S13]  /*2a20*/  ISETP.NE.AND P2, PT, R2, RZ, PT ;  /* 0x000000ff0200720c */ /* 0x000fda0003f45270 */
[----:B------:R-:W-:Y:S01]  /*2a30*/  VOTEU.ANY UP0, P2 ;  /* 0x0000000000ff7886 */ /* 0x000fe20001000100 */
[----:B------:R-:W-:-:S13]  /*2a40*/  PLOP3.LUT P2, PT, PT, PT, UP0, 0x80, 0x8 ;  /* 0x000000000008781c */ /* 0x000fda0003f4f008 */
[----:B0-----:R-:W2:Y:S01]  /*2a50*/  @P2 LDG.E.128 R8, desc[UR36][R116.64+0x20] ;  /* 0x0000202474082981 */ /* 0x001ea2000c1e1d00 */
[----:B------:R-:W0:Y:S01]  /*2a60*/  S2UR UR4, SR_CTAID.Y ;  /* 0x00000000000479c3 */ /* 0x000e220000002600 */
[----:B------:R-:W-:Y:S01]  /*2a70*/  PLOP3.LUT P2, PT, PT, PT, UP0, 0x80, 0x8 ;  /* 0x000000000008781c */ /* 0x000fe20003f4f008 */
[----:B-----5:R-:W-:Y:S01]  /*2a80*/  HFMA2 R84, R84, 1, 1, R52 ;  /* 0x3c003c0054547831 */ /* 0x020fe20000000034 */
[----:B------:R-:W-:Y:S01]  /*2a90*/  PLOP3.LUT P3, PT, PT, PT, UP0, 0x80, 0x8 ;  /* 0x000000000008781c */ /* 0x000fe20003f6f008 */
[----:B------:R-:W-:Y:S01]  /*2aa0*/  HFMA2 R86, R86, 1, 1, R54 ;  /* 0x3c003c0056567831 */ /* 0x000fe20000000036 */
[----:B------:R-:W-:Y:S01]  /*2ab0*/  PLOP3.LUT P4, PT, PT, PT, UP0, 0x80, 0x8 ;  /* 0x000000000008781c */ /* 0x000fe20003f8f008 */
[----:B------:R-:W-:Y:S02]  /*2ac0*/  HADD2 R85, R85, R53 ;  /* 0x0000003555557230 */ /* 0x000fe40000000000 */
[----:B------:R-:W-:Y:S01]  /*2ad0*/  HADD2 R87, R87, R55 ;  /* 0x0000003757577230 */ /* 0x000fe20000000000 */
[----:B0-----:R-:W-:-:S06]  /*2ae0*/  UIMAD UR4, UR4, UR20, UR46 ;  /* 0x00000014040472a4 */ /* 0x001fcc000f8e022e */
[----:B------:R-:W-:-:S04]  /*2af0*/  IMAD R118, R0, UR4, RZ ;  /* 0x0000000400767c24 */ /* 0x000fc8000f8e02ff */
[----:B------:R-:W-:-:S05]  /*2b00*/  IMAD.SHL.U32 R118, R118, 0x40, RZ ;  /* 0x0000004076767824 */ /* 0x000fca00078e00ff */
        /* <DEDUP_REMOVED lines=10> */
.L_x_389:
[----:B------:R-:W5:Y:S01]  /*2bb0*/  LDG.E.128 R88, desc[UR36][R88.64] ;  /* 0x0000002458587981 */ /* 0x000f62000c1e1d00 */
[----:B------:R-:W-:Y:S05]  /*2bc0*/  BRA.U UP1, `(.L_x_390) ;  /* 0x0000000101647547 */ /* 0x000fea000b800000 */
[----:B------:R-:W-:-:S13]  /*2bd0*/  ISETP.NE.AND P2, PT, R2, RZ, PT ;  /* 0x000000ff0200720c */ /* 0x000fda0003f45270 */
[----:B------:R-:W-:Y:S01]  /*2be0*/  VOTEU.ANY UP0, P2 ;  /* 0x0000000000ff7886 */ /* 0x000fe20001000100 */
[----:B------:R-:W-:-:S13]  /*2bf0*/  PLOP3.LUT P2, PT, PT, PT, UP0, 0x80, 0x8 ;  /* 0x000000000008781c */ /* 0x000fda0003f4f008 */
[----:B01----:R-:W2:Y:S01]  /*2c00*/  @P2 LDG.E.128 R8, desc[UR36][R116.64+0x30] ;  /* 0x0000302474082981 */ /* 0x003ea2000c1e1d00 */
        /* <DEDUP_REMOVED lines=21> */
.L_x_390:
[----:B012---:R0:W5:Y:S01]  /*2d60*/  LDG.E.128 R8, desc[UR36][R106.64] ;  /* 0x000000246a087981 */ /* 0x007162000c1e1d00 */
        /* <DEDUP_REMOVED lines=26> */
.L_x_387:
[----:B------:R-:W-:Y:S05]  /*2f10*/  BSYNC.RECONVERGENT B1 ;  /* 0x0000000000017941 */ /* 0x000fea0003800200 */
.L_x_386:
[----:B------:R-:W-:Y:S01]  /*2f20*/  BSSY.RECONVERGENT B1, `(.L_x_391) ;  /* 0x0000026000017945 */ /* 0x000fe20003800200 */
[----:B------:R-:W-:-:S03]  /*2f30*/  LEA R115, R0, R115, 0x2 ;  /* 0x0000007300737211 */ /* 0x000fc600078e10ff */
[----:B------:R-:W-:Y:S05]  /*2f40*/  @P1 BRA `(.L_x_392) ;  /* 0x00000000008c1947 */ /* 0x000fea0003800000 */
[----:B------:R-:W-:Y:S02]  /*2f50*/  IMAD.SHL.U32 R114, R115, 0x8, RZ ;  /* 0x0000000873727824 */ /* 0x000fe400078e00ff */
[----:B------:R-:W-:-:S03]  /*2f60*/  IMAD R94, R0, UR6, RZ ;  /* 0x00000006005e7c24 */ /* 0x000fc6000f8e02ff */
        /* <DEDUP_REMOVED lines=11> */
[----:B012---:R-:W2:Y:S01]  /*3020*/  @P2 LDG.E.128 R104, desc[UR36][R116.64+0x50] ;  /* 0x0000502474682981 */ /* 0x007ea2000c1e1d00 */
        /* <DEDUP_REMOVED lines=21> */
.L_x_392:
[----:B------:R-:W-:Y:S05]  /*3180*/  BSYNC.RECONVERGENT B1 ;  /* 0x0000000000017941 */ /* 0x000fea0003800200 */
.L_x_391:
[----:B------:R-:W-:Y:S04]  /*3190*/  BSSY.RECONVERGENT B1, `(.L_x_393) ;  /* 0x000004a000017945 */ /* 0x000fe80003800200 */
[----:B------:R-:W-:Y:S05]  /*31a0*/  @P1 BRA `(.L_x_394) ;  /* 0x0000000400201947 */ /* 0x000fea0003800000 */
[-C--:B0-----:R-:W-:Y:S01]  /*31b0*/  IADD3 R107, PT, PT, R115, R0.reuse, RZ ;  /* 0x00000000736b7210 */ /* 0x081fe20007ffe0ff */
[C---:B------:R-:W-:Y:S01]  /*31c0*/  IMAD R100, R0.reuse, UR6, RZ ;  /* 0x0000000600647c24 */ /* 0x040fe2000f8e02ff */
[----:B------:R-:W-:Y:S01]  /*31d0*/  UISETP.NE.AND UP0, UPT, UR21, URZ, UPT ;  /* 0x000000ff1500728c */ /* 0x000fe2000bf05270 */
[----:B------:R-:W-:Y:S01]  /*31e0*/  IMAD R99, R0, UR6, RZ ;  /* 0x0000000600637c24 */ /* 0x000fe2000f8e02ff */
[C---:B------:R-:W-:Y:S01]  /*31f0*/  IADD3 R113, PT, PT, R107.reuse, R0, RZ ;  /* 0x000000006b717210 */ /* 0x040fe20007ffe0ff */
[----:B------:R-:W-:-:S03]  /*3200*/  IMAD.SHL.U32 R107, R107, 0x8, RZ ;  /* 0x000000086b6b7824 */ /* 0x000fc600078e00ff */
[----:B------:R-:W-:Y:S02]  /*3210*/  SHF.L.U32 R113, R113, 0x3, RZ ;  /* 0x0000000371717819 */ /* 0x000fe400000006ff */
[----:B------:R-:W-:Y:S02]  /*3220*/  SHF.R.S32.HI R106, RZ, 0x1f, R107 ;  /* 0x0000001fff6a7819 */ /* 0x000fe4000001146b */
[C---:B------:R-:W-:Y:S02]  /*3230*/  IADD3 R97, P2, PT, R100.reuse, R107, RZ ;  /* 0x0000006b64617210 */ /* 0x040fe40007f5e0ff */
[----:B------:R-:W-:Y:S02]  /*3240*/  SHF.R.S32.HI R114, RZ, 0x1f, R113 ;  /* 0x0000001fff727819 */ /* 0x000fe40000011471 */
[----:B------:R-:W-:Y:S02]  /*3250*/  LEA.HI.X.SX32 R100, R100, R106, 0x1, P2 ;  /* 0x0000006a64647211 */ /* 0x000fe400010f0eff */
[----:B------:R-:W-:-:S02]  /*3260*/  IADD3 R98, P3, PT, R99, R113, RZ ;  /* 0x0000007163627210 */ /* 0x000fc40007f7e0ff */
[----:B------:R-:W-:Y:S02]  /*3270*/  LEA R96, P2, R97, UR8, 0x1 ;  /* 0x0000000861607c11 */ /* 0x000fe4000f8408ff */
[----:B------:R-:W-:Y:S02]  /*3280*/  LEA.HI.X.SX32 R99, R99, R114, 0x1, P3 ;  /* 0x0000007263637211 */ /* 0x000fe400018f0eff */
[----:B------:R-:W-:Y:S02]  /*3290*/  LEA.HI.X R97, R97, UR9, R100, 0x1, P2 ;  /* 0x0000000961617c11 */ /* 0x000fe400090f0c64 */
[----:B-123--:R-:W-:-:S04]  /*32a0*/  LEA R104, P3, R98, UR8, 0x1 ;  /* 0x0000000862687c11 */ /* 0x00efc8000f8608ff */
[----:B------:R-:W-:Y:S02]  /*32b0*/  LEA.HI.X R105, R98, UR9, R99, 0x1, P3 ;  /* 0x0000000962697c11 */ /* 0x000fe400098f0c63 */
[----:B------:R-:W5:Y:S01]  /*32c0*/  LDG.E.128 R96, desc[UR36][R96.64] ;  /* 0x0000002460607981 */ /* 0x000f62000c1e1d00 */
[----:B------:R-:W-:Y:S06]  /*32d0*/  BRA.U UP0, `(.L_x_395) ;  /* 0x0000000100647547 */ /* 0x000fec000b800000 */
        /* <DEDUP_REMOVED lines=25> */
.L_x_395:
[----:B0-----:R4:W5:Y:S01]  /*3470*/  LDG.E.128 R100, desc[UR36][R104.64] ;  /* 0x0000002468647981 */ /* 0x001962000c1e1d00 */
[----:B------:R-:W-:-:S09]  /*3480*/  UISETP.NE.AND UP0, UPT, UR21, URZ, UPT ;  /* 0x000000ff1500728c */ /* 0x000fd2000bf05270 */
[----:B----4-:R-:W-:Y:S05]  /*3490*/  BRA.U UP0, `(.L_x_394) ;  /* 0x0000000100647547 */ /* 0x010fea000b800000 */
        /* <DEDUP_REMOVED lines=25> */
.L_x_394:
[----:B------:R-:W-:Y:S05]  /*3630*/  BSYNC.RECONVERGENT B1 ;  /* 0x0000000000017941 */ /* 0x000fea0003800200 */
.L_x_393:
[----:B------:R-:W-:Y:S04]  /*3640*/  BSSY.RECONVERGENT B1, `(.L_x_396) ;  /* 0x0000043000017945 */ /* 0x000fe80003800200 */
[----:B------:R-:W-:Y:S05]  /*3650*/  @P1 BRA `(.L_x_397) ;  /* 0x0000000400041947 */ /* 0x000fea0003800000 */
[----:B------:R-:W-:Y:S01]  /*3660*/  ISETP.NE.U32.AND P1, PT, RZ, UR10, PT ;  /* 0x0000000aff007c0c */ /* 0x000fe2000bf25070 */
[----:B------:R-:W-:-:S03]  /*3670*/  UISETP.NE.U32.AND UP0, UPT, UR12, URZ, UPT ;  /* 0x000000ff0c00728c */ /* 0x000fc6000bf05070 */
[----:B------:R-:W-:Y:S01]  /*3680*/  ISETP.NE.AND.EX P1, PT, RZ, UR11, PT, P1 ;  /* 0x0000000bff007c0c */ /* 0x000fe2000bf25310 */
[----:B------:R-:W-:-:S06]  /*3690*/  UISETP.NE.AND.EX UP0, UPT, UR13, URZ, UPT, UP0 ;  /* 0x000000ff0d00728c */ /* 0x000fcc000bf05300 */
[----:B------:R-:W-:-:S05]  /*36a0*/  PLOP3.LUT P3, PT, PT, PT, UP0, 0x80, 0x8 ;  /* 0x000000000008781c */ /* 0x000fca0003f6f008 */
[----:B------:R-:W0:Y:S01]  /*36b0*/  @UP0 LDCU.64 UR4, c[0x0][0x448] ;  /* 0x00008900ff0407ac */ /* 0x000e220008000a00 */
[----:B-1234-:R-:W1:Y:S01]  /*36c0*/  @P1 LDC.64 R104, c[0x0][0x438] ;  /* 0x00010e00ff681b82 */ /* 0x01ee620000000a00 */
[----:B0-----:R-:W-:Y:S01]  /*36d0*/  @UP0 UIMAD.WIDE.U32 UR4, UR46, 0x2, UR4 ;  /* 0x000000022e0408a5 */ /* 0x001fe2000f8e0004 */
[----:B-1----:R-:W-:-:S05]  /*36e0*/  @P1 IMAD.WIDE R106, R109, 0x2, R104 ;  /* 0x000000026d6a1825 */ /* 0x002fca00078e0268 */
[----:B------:R-:W-:Y:S01]  /*36f0*/  MOV R105, UR5 ;  /* 0x0000000500697c02 */ /* 0x000fe20008000f00 */
[----:B------:R-:W-:-:S04]  /*3700*/  IMAD.U32 R104, RZ, RZ, UR4 ;  /* 0x00000004ff687e24 */ /* 0x000fc8000f8e00ff */
[----:B------:R-:W0:Y:S01]  /*3710*/  @UP0 LDCU UR4, c[0x0][0x408] ;  /* 0x00008100ff0407ac */ /* 0x000e220008000800 */
[----:B------:R1:W2:Y:S01]  /*3720*/  @P1 LDG.E.U16 R106, desc[UR36][R106.64] ;  /* 0x000000246a6a1981 */ /* 0x0002a2000c1e1500 */
[----:B------:R-:W0:Y:S03]  /*3730*/  @UP0 LDCU UR5, c[0x0][0x430] ;  /* 0x00008600ff0507ac */ /* 0x000e260008000800 */
[----:B------:R3:W4:Y:S01]  /*3740*/  @P3 LDG.E.U16 R104, desc[UR36][R104.64] ;  /* 0x0000002468683981 */ /* 0x000722000c1e1500 */
[----:B-1---5:R-:W-:Y:S02]  /*3750*/  HMUL2 R107, R13, R77 ;  /* 0x0000004d0d6b7232 */ /* 0x022fe40000000000 */
[----:B---3--:R-:W-:Y:S02]  /*3760*/  HFMA2 R105, R12, R76, -RZ ;  /* 0x0000004c0c697231 */ /* 0x008fe400001000ff */
[----:B------:R-:W-:-:S04]  /*3770*/  HFMA2 R107, R17, R81, R107 ;  /* 0x00000051116b7231 */ /* 0x000fc8000000006b */
[----:B------:R-:W-:Y:S01]  /*3780*/  HFMA2 R107, R21, R85, R107 ;  /* 0x00000055156b7231 */ /* 0x000fe2000000006b */
[----:B0-----:R-:W-:Y:S01]  /*3790*/  @UP0 UIADD3 UR4, UPT, UPT, UR4, UR5, URZ ;  /* 0x0000000504040290 */ /* 0x001fe2000fffe0ff */
[----:B------:R-:W-:Y:S02]  /*37a0*/  HFMA2 R105, R16, R80, R105 ;  /* 0x0000005010697231 */ /* 0x000fe40000000069 */
[----:B------:R-:W-:-:S04]  /*37b0*/  HFMA2 R107, R25, R89, R107 ;  /* 0x00000059196b7231 */ /* 0x000fc8000000006b */
[----:B------:R-:W-:Y:S01]  /*37c0*/  HFMA2 R107, R29, R9, R107 ;  /* 0x000000091d6b7231 */ /* 0x000fe2000000006b */
[----:B------:R-:W-:Y:S01]  /*37d0*/  @P3 ISETP.GE.AND P2, PT, R6, UR4, PT ;  /* 0x0000000406003c0c */ /* 0x000fe2000bf46270 */
[----:B------:R-:W-:Y:S02]  /*37e0*/  HFMA2 R105, R20, R84, R105 ;  /* 0x0000005414697231 */ /* 0x000fe40000000069 */
[----:B------:R-:W-:Y:S01]  /*37f0*/  HFMA2 R107, R33, R93, R107 ;  /* 0x0000005d216b7231 */ /* 0x000fe2000000006b */
[----:B------:R-:W-:-:S03]  /*3800*/  @P3 SEL R114, RZ, UR39, P2 ;  /* 0x00000027ff723c07 */ /* 0x000fc60009000000 */
[----:B------:R-:W-:Y:S01]  /*3810*/  HFMA2 R107, R37, R97, R107 ;  /* 0x00000061256b7231 */ /* 0x000fe2000000006b */
[----:B------:R-:W-:Y:S01]  /*3820*/  @P3 IADD3 R114, PT, PT, R111, -UR44, R114 ;  /* 0x8000002c6f723c10 */ /* 0x000fe2000fffe072 */
[----:B------:R-:W-:Y:S02]  /*3830*/  HFMA2 R105, R24, R88, R105 ;  /* 0x0000005818697231 */ /* 0x000fe40000000069 */
[----:B------:R-:W-:Y:S02]  /*3840*/  HFMA2 R107, R41, R101, R107 ;  /* 0x00000065296b7231 */ /* 0x000fe4000000006b */
[----:B------:R-:W-:-:S04]  /*3850*/  HFMA2 R105, R28, R8, R105 ;  /* 0x000000081c697231 */ /* 0x000fc80000000069 */
[----:B------:R-:W-:-:S04]  /*3860*/  HFMA2 R105, R32, R92, R105 ;  /* 0x0000005c20697231 */ /* 0x000fc80000000069 */
[----:B------:R-:W-:-:S04]  /*3870*/  HFMA2 R105, R36, R96, R105 ;  /* 0x0000006024697231 */ /* 0x000fc80000000069 */
[----:B------:R-:W-:-:S04]  /*3880*/  HFMA2 R105, R40, R100, R105 ;  /* 0x0000006428697231 */ /* 0x000fc80000000069 */
[----:B------:R-:W-:Y:S02]  /*3890*/  HADD2 R105, R105, R107 ;  /* 0x0000006b69697230 */ /* 0x000fe40000000000 */
[----:B------:R-:W-:-:S04]  /*38a0*/  HMUL2 R107, R14, R78 ;  /* 0x0000004e0e6b7232 */ /* 0x000fc80000000000 */
[----:B------:R-:W-:Y:S02]  /*38b0*/  HFMA2 R113, R18, R82, R107 ;  /* 0x0000005212717231 */ /* 0x000fe4000000006b */
[----:B------:R-:W-:-:S04]  /*38c0*/  HMUL2 R107, R15, R79 ;  /* 0x0000004f0f6b7232 */ /* 0x000fc80000000000 */
        /* <DEDUP_REMOVED lines=10> */
[----:B------:R-:W-:Y:S02]  /*3970*/  HADD2 R105, R105, R113 ;  /* 0x0000007169697230 */ /* 0x000fe40000000000 */
[----:B------:R-:W-:-:S04]  /*3980*/  HFMA2 R107, R35, R95, R107 ;  /* 0x0000005f236b7231 */ /* 0x000fc8000000006b */
[----:B------:R-:W-:-:S04]  /*3990*/  HFMA2 R107, R39, R99, R107 ;  /* 0x00000063276b7231 */ /* 0x000fc8000000006b */
[----:B------:R-:W-:-:S04]  /*39a0*/  HFMA2 R107, R43, R103, R107 ;  /* 0x000000672b6b7231 */ /* 0x000fc8000000006b */
[----:B------:R-:W-:Y:S01]  /*39b0*/  HFMA2 R105, R105, 1, 1, R107 ;  /* 0x3c003c0069697831 */ /* 0x000fe2000000006b */
[----:B------:R-:W-:-:S04]  /*39c0*/  @P3 I2FP.F32.S32 R107, R114 ;  /* 0x00000072006b3245 */ /* 0x000fc80000201400 */
[--C-:B------:R-:W-:Y:S02]  /*39d0*/  HADD2.F32 R6, -RZ, R105.reuse.H0_H0 ;  /* 0x20000069ff067230 */ /* 0x100fe40000004100 */
[----:B------:R-:W-:-:S05]  /*39e0*/  HADD2.F32 R105, -RZ, R105.H1_H1 ;  /* 0x30000069ff697230 */ /* 0x000fca0000004100 */
[----:B------:R-:W-:-:S04]  /*39f0*/  FADD.FTZ R6, R6, R105 ;  /* 0x0000006906067221 */ /* 0x000fc80000010000 */
[----:B------:R-:W-:Y:S01]  /*3a00*/  FMUL.FTZ R6, R6, UR22 ;  /* 0x0000001606067c20 */ /* 0x000fe20008410000 */
[----:B--2---:R-:W-:Y:S02]  /*3a10*/  @P1 HADD2.F32 R105, -RZ, R106.H0_H0 ;  /* 0x2000006aff691230 */ /* 0x004fe40000004100 */
[----:B----4-:R-:W-:-:S03]  /*3a20*/  @P3 HADD2.F32 R104, -RZ, R104.H0_H0 ;  /* 0x20000068ff683230 */ /* 0x010fc60000004100 */
[----:B------:R-:W-:-:S04]  /*3a30*/  @P1 FADD.FTZ R6, R6, R105 ;  /* 0x0000006906061221 */ /* 0x000fc80000010000 */
[----:B------:R-:W-:-:S05]  /*3a40*/  @P3 FFMA.FTZ R6, R107, R104, R6 ;  /* 0x000000686b063223 */ /* 0x000fca0000010006 */
[----:B------:R0:W-:Y:S01]  /*3a50*/  STS [R110], R6 ;  /* 0x000000066e007388 */ /* 0x0001e20000000800 */
[----:B------:R-:W-:-:S07]  /*3a60*/  @!P6 FMNMX.FTZ R3, R3, R6, !PT ;  /* 0x000000060303e209 */ /* 0x000fce0007810000 */
.L_x_397:
[----:B------:R-:W-:Y:S05]  /*3a70*/  BSYNC.RECONVERGENT B1 ;  /* 0x0000000000017941 */ /* 0x000fea0003800200 */
.L_x_396:
[----:B-1234-:R-:W-:Y:S01]  /*3a80*/  IADD3 R105, PT, PT, R111, 0xff, RZ ;  /* 0x000000ff6f697810 */ /* 0x01efe20007ffe0ff */
[----:B0-----:R-:W-:Y:S01]  /*3a90*/  VIADD R110, R110, 0x400 ;  /* 0x000004006e6e7836 */ /* 0x001fe20000000000 */
[----:B------:R-:W-:Y:S02]  /*3aa0*/  IADD3 R108, P2, PT, R108, 0x100, RZ ;  /* 0x000001006c6c7810 */ /* 0x000fe40007f5e0ff */
[----:B------:R-:W-:Y:S02]  /*3ab0*/  ISETP.GE.AND P1, PT, R105, R112, PT ;  /* 0x000000706900720c */ /* 0x000fe40003f26270 */
[----:B------:R-:W-:Y:S02]  /*3ac0*/  IADD3 R111, PT, PT, R111, 0x100, RZ ;  /* 0x000001006f6f7810 */ /* 0x000fe40007ffe0ff */
[----:B------:R-:W-:Y:S02]  /*3ad0*/  IADD3 R109, PT, PT, R109, 0x100, RZ ;  /* 0x000001006d6d7810 */ /* 0x000fe40007ffe0ff */
[----:B------:R-:W-:-:S07]  /*3ae0*/  IADD3.X R7, PT, PT, RZ, R7, RZ, P2, !PT ;  /* 0x00000007ff077210 */ /* 0x000fce00017fe4ff */
[----:B------:R-:W-:Y:S05]  /*3af0*/  @!P1 BRA `(.L_x_398) ;  /* 0xffffffe400e49947 */ /* 0x000fea000383ffff */
.L_x_383:
[----:B0-----:R-:W-:Y:S05]  /*3b00*/  BSYNC.RECONVERGENT B0 ;  /* 0x0000000000007941 */ /* 0x001fea0003800200 */
.L_x_382:
[----:B------:R-:W0:Y:S01]  /*3b10*/  SHFL.BFLY PT, R4, R3, 0x10, 0x1f ;  /* 0x0e001f0003047f89 */ /* 0x000e2200000e0000 */
[----:B------:R-:W1:Y:S01]  /*3b20*/  S2UR UR8, SR_CgaCtaId ;  /* 0x00000000000879c3 */ /* 0x000e620000008800 */
[----:B------:R-:W-:Y:S01]  /*3b30*/  UMOV UR7, 0x400 ;  /* 0x0000040000077882 */ /* 0x000fe20000000000 */
[----:B------:R-:W-:Y:S01]  /*3b40*/  BSSY.RECONVERGENT B0, `(.L_x_399) ;  /* 0x000016b000007945 */ /* 0x000fe20003800200 */
[----:B-----5:R-:W3:Y:S01]  /*3b50*/  S2R R8, SR_TID.X ;  /* 0x0000000000087919 */ /* 0x020ee20000002100 */
[----:B0-----:R-:W-:Y:S01]  /*3b60*/  FMNMX.FTZ R5, R4, R3, !PT ;  /* 0x0000000304057209 */ /* 0x001fe20007810000 */
[----:B-1----:R-:W-:-:S04]  /*3b70*/  ULEA UR9, UR8, UR7, 0x18 ;  /* 0x0000000708097291 */ /* 0x002fc8000f8ec0ff */
[----:B------:R-:W0:Y:S01]  /*3b80*/  SHFL.BFLY PT, R4, R5, 0x8, 0x1f ;  /* 0x0d001f0005047f89 */ /* 0x000e2200000e0000 */
[----:B---3--:R-:W-:Y:S02]  /*3b90*/  SHF.R.U32.HI R3, RZ, 0x3, R8 ;  /* 0x00000003ff037819 */ /* 0x008fe40000011608 */
[----:B0-----:R-:W-:-:S05]  /*3ba0*/  FMNMX.FTZ R6, R5, R4, !PT ;  /* 0x0000000405067209 */ /* 0x001fca0007810000 */
[----:B------:R-:W0:Y:S02]  /*3bb0*/  SHFL.BFLY PT, R7, R6, 0x4, 0x1f ;  /* 0x0c801f0006077f89 */ /* 0x000e2400000e0000 */
[----:B0-----:R-:W-:-:S05]  /*3bc0*/  FMNMX.FTZ R7, R6, R7, !PT ;  /* 0x0000000706077209 */ /* 0x001fca0007810000 */
[----:B------:R-:W0:Y:S02]  /*3bd0*/  SHFL.BFLY PT, R4, R7, 0x2, 0x1f ;  /* 0x0c401f0007047f89 */ /* 0x000e2400000e0000 */
[----:B0-----:R-:W-:Y:S02]  /*3be0*/  FMNMX.FTZ R9, R7, R4, !PT ;  /* 0x0000000407097209 */ /* 0x001fe40007810000 */
[----:B------:R-:W-:-:S03]  /*3bf0*/  LOP3.LUT P0, R4, R8, 0x1f, RZ, 0xc0, !PT ;  /* 0x0000001f08047812 */ /* 0x000fc6000780c0ff */
[----:B------:R-:W0:Y:S01]  /*3c00*/  SHFL.BFLY PT, R10, R9, 0x1, 0x1f ;  /* 0x0c201f00090a7f89 */ /* 0x000e2200000e0000 */
[C---:B------:R-:W-:Y:S02]  /*3c10*/  ISETP.GT.U32.AND P1, PT, R4.reuse, 0x7, PT ;  /* 0x000000070400780c */ /* 0x040fe40003f24070 */
[----:B------:R-:W-:Y:S02]  /*3c20*/  LEA R6, R4, UR9, 0x2 ;  /* 0x0000000904067c11 */ /* 0x000fe4000f8e10ff */
[----:B0-----:R-:W-:Y:S01]  /*3c30*/  FMNMX.FTZ R14, R9, R10, !PT ;  /* 0x0000000a090e7209 */ /* 0x001fe20007810000 */
[----:B------:R-:W-:Y:S01]  /*3c40*/  HFMA2 R9, -RZ, RZ, 0, 0 ;  /* 0x00000000ff097431 */ /* 0x000fe200000001ff */
[----:B------:R-:W-:-:S03]  /*3c50*/  MOV R10, 0xff7fffff ;  /* 0xff7fffff000a7802 */ /* 0x000fc60000000f00 */
[----:B------:R-:W-:Y:S01]  /*3c60*/  @!P0 STS [R3+UR9], R14 ;  /* 0x0000000e03008988 */ /* 0x000fe20008000809 */
[----:B------:R-:W-:Y:S06]  /*3c70*/  BAR.SYNC.DEFER_BLOCKING 0x0 ;  /* 0x0000000000007b1d */ /* 0x000fec0000010000 */
[----:B------:R-:W0:Y:S04]  /*3c80*/  @!P1 LDS R10, [R6] ;  /* 0x00000000060a9984 */ /* 0x000e280000000800 */
[----:B0-----:R-:W0:Y:S02]  /*3c90*/  SHFL.BFLY PT, R5, R10, 0x4, 0x1f ;  /* 0x0c801f000a057f89 */ /* 0x001e2400000e0000 */
[----:B0-----:R-:W-:-:S05]  /*3ca0*/  FMNMX.FTZ R11, R5, R10, !PT ;  /* 0x0000000a050b7209 */ /* 0x001fca0007810000 */
[----:B------:R-:W0:Y:S02]  /*3cb0*/  SHFL.BFLY PT, R12, R11, 0x2, 0x1f ;  /* 0x0c401f000b0c7f89 */ /* 0x000e2400000e0000 */
[----:B0-----:R-:W-:-:S05]  /*3cc0*/  FMNMX.FTZ R12, R11, R12, !PT ;  /* 0x0000000c0b0c7209 */ /* 0x001fca0007810000 */
[----:B------:R-:W0:Y:S02]  /*3cd0*/  SHFL.BFLY PT, R5, R12, 0x1, 0x1f ;  /* 0x0c201f000c057f89 */ /* 0x000e2400000e0000 */
[----:B0-----:R-:W-:Y:S01]  /*3ce0*/  FMNMX.FTZ R7, R12, R5, !PT ;  /* 0x000000050c077209 */ /* 0x001fe20007810000 */
[----:B------:R-:W-:-:S05]  /*3cf0*/  VIADD R5, R8, UR14 ;  /* 0x0000000e08057c36 */ /* 0x000fca0008000000 */
[----:B------:R-:W-:Y:S01]  /*3d00*/  ISETP.GE.AND P0, PT, R5, UR44, PT ;  /* 0x0000002c05007c0c */ /* 0x000fe2000bf06270 */
[----:B------:R-:W0:-:S12]  /*3d10*/  SHFL.IDX PT, R7, R7, RZ, 0x1f ;  /* 0x00001fff07077589 */ /* 0x000e1800000e0000 */
[----:B------:R-:W-:Y:S05]  /*3d20*/  @P0 BRA `(.L_x_400) ;  /* 0x0000001400300947 */ /* 0x000fea0003800000 */
[----:B------:R-:W1:Y:S02]  /*3d30*/  LDC.64 R10, c[0x0][0x420] ;  /* 0x00010800ff0a7b82 */ /* 0x000e640000000a00 */
[----:B-1----:R-:W-:-:S04]  /*3d40*/  ISETP.NE.U32.AND P0, PT, R10, RZ, PT ;  /* 0x000000ff0a00720c */ /* 0x002fc80003f05070 */
[----:B------:R-:W-:-:S13]  /*3d50*/  ISETP.NE.AND.EX P0, PT, R11, RZ, PT, P0 ;  /* 0x000000ff0b00720c */ /* 0x000fda0003f05300 */
[----:B------:R-:W-:Y:S05]  /*3d60*/  @P0 BRA `(.L_x_401) ;  /* 0x0000000c00980947 */ /* 0x000fea0003800000 */
[----:B------:R-:W-:Y:S01]  /*3d70*/  MOV R0, 0x100 ;  /* 0x0000010000007802 */ /* 0x000fe20000000f00 */
[----:B------:R-:W-:Y:S01]  /*3d80*/  BSSY.RECONVERGENT B1, `(.L_x_402) ;  /* 0x000001d000017945 */ /* 0x000fe20003800200 */
[----:B------:R-:W-:Y:S01]  /*3d90*/  LOP3.LUT R9, RZ, R8, RZ, 0x33, !PT ;  /* 0x00000008ff097212 */ /* 0x000fe200078e33ff */
[----:B------:R-:W-:Y:S01]  /*3da0*/  IMAD.MOV.U32 R10, RZ, RZ, R5 ;  /* 0x000000ffff0a7224 */ /* 0x000fe200078e0005 */
[----:B------:R-:W-:-:S04]  /*3db0*/  VIADDMNMX R0, R5, R0, UR44, !PT ;  /* 0x0000002c05007e46 */ /* 0x000fc8000f800100 */
[----:B------:R-:W-:-:S04]  /*3dc0*/  IADD3 R0, PT, PT, R0, -UR14, R9 ;  /* 0x8000000e00007c10 */ /* 0x000fc8000fffe009 */
[C---:B------:R-:W-:Y:S02]  /*3dd0*/  LOP3.LUT R9, R0.reuse, 0x300, RZ, 0xc0, !PT ;  /* 0x0000030000097812 */ /* 0x040fe400078ec0ff */
[----:B------:R-:W-:Y:S02]  /*3de0*/  ISETP.GE.U32.AND P1, PT, R0, 0x300, PT ;  /* 0x000003000000780c */ /* 0x000fe40003f26070 */
[----:B------:R-:W-:Y:S01]  /*3df0*/  ISETP.NE.AND P0, PT, R9, 0x300, PT ;  /* 0x000003000900780c */ /* 0x000fe20003f05270 */
[----:B------:R-:W-:-:S12]  /*3e00*/  HFMA2 R9, -RZ, RZ, 0, 0 ;  /* 0x00000000ff097431 */ /* 0x000fd800000001ff */
[----:B------:R-:W-:Y:S05]  /*3e10*/  @!P0 BRA `(.L_x_403) ;  /* 0x00000000004c8947 */ /* 0x000fea0003800000 */
[----:B------:R-:W-:Y:S01]  /*3e20*/  UIADD3 UR4, UPT, UPT, UR7, 0x140, URZ ;  /* 0x0000014007047890 */ /* 0x000fe2000fffe0ff */
[----:B------:R-:W-:Y:S02]  /*3e30*/  LEA.HI R0, R0, 0x1, RZ, 0x18 ;  /* 0x0000000100007811 */ /* 0x000fe400078fc0ff */
[----:B------:R-:W-:Y:S01]  /*3e40*/  MOV R9, RZ ;  /* 0x000000ff00097202 */ /* 0x000fe20000000f00 */
[----:B------:R-:W-:Y:S01]  /*3e50*/  ULEA UR4, UR8, UR4, 0x18 ;  /* 0x0000000408047291 */ /* 0x000fe2000f8ec0ff */
[----:B------:R-:W-:Y:S02]  /*3e60*/  LOP3.LUT R0, R0, 0x3, RZ, 0xc0, !PT ;  /* 0x0000000300007812 */ /* 0x000fe400078ec0ff */
[----:B------:R-:W-:Y:S02]  /*3e70*/  MOV R10, R5 ;  /* 0x00000005000a7202 */ /* 0x000fe40000000f00 */
[----:B------:R-:W-:Y:S02]  /*3e80*/  IADD3 R11, PT, PT, -R0, RZ, RZ ;  /* 0x000000ff000b7210 */ /* 0x000fe40007ffe1ff */
[----:B------:R-:W-:-:S07]  /*3e90*/  LEA R0, R8, UR4, 0x2 ;  /* 0x0000000408007c11 */ /* 0x000fce000f8e10ff */
.L_x_404:
[----:B------:R-:W0:Y:S01]  /*3ea0*/  LDS R12, [R0] ;  /* 0x00000000000c7984 */ /* 0x000e220000000800 */
[----:B------:R-:W-:Y:S01]  /*3eb0*/  VIADD R11, R11, 0x1 ;  /* 0x000000010b0b7836 */ /* 0x000fe20000000000 */
[----:B------:R-:W-:-:S04]  /*3ec0*/  IADD3 R10, PT, PT, R10, 0x100, RZ ;  /* 0x000001000a0a7810 */ /* 0x000fc80007ffe0ff */
        /* <DEDUP_REMOVED lines=8> */
.L_x_403:
[----:B------:R-:W-:Y:S05]  /*3f50*/  BSYNC.RECONVERGENT B1 ;  /* 0x0000000000017941 */ /* 0x000fea0003800200 */
.L_x_402:
        /* <DEDUP_REMOVED lines=12> */
[----:B------:R-:W-:Y:S01]  /*4020*/  IMAD.U32 R11, RZ, RZ, UR44 ;  /* 0x0000002cff0b7e24 */ /* 0x000fe2000f8e00ff */
[----:B------:R-:W-:-:S04]  /*4030*/  PLOP3.LUT P0, PT, PT, PT, PT, 0x8, 0x80 ;  /* 0x000000000080781c */ /* 0x000fc80003f0e170 */
[----:B------:R-:W-:-:S09]  /*4040*/  IADD3 R11, PT, PT, R11, -0xc00, RZ ;  /* 0xfffff4000b0b7810 */ /* 0x000fd20007ffe0ff */
.L_x_407:
[----:B------:R-:W0:Y:S01]  /*4050*/  LDS R12, [R0+-0x800] ;  /* 0xfff80000000c7984 */ /* 0x000e220000000800 */
[----:B------:R-:W-:-:S03]  /*4060*/  IADD3 R10, PT, PT, R10, 0x1000, RZ ;  /* 0x000010000a0a7810 */ /* 0x000fc60007ffe0ff */
[----:B------:R-:W1:Y:S01]  /*4070*/  LDS R14, [R0+-0x400] ;  /* 0xfffc0000000e7984 */ /* 0x000e620000000800 */
[----:B------:R-:W-:-:S03]  /*4080*/  ISETP.GE.AND P1, PT, R10, R11, PT ;  /* 0x0000000b0a00720c */ /* 0x000fc60003f26270 */
[----:B----4-:R-:W3:Y:S04]  /*4090*/  LDS R16, [R0] ;  /* 0x0000000000107984 */ /* 0x010ee80000000800 */
[----:B------:R-:W4:Y:S04]  /*40a0*/  LDS R18, [R0+0x400] ;  /* 0x0004000000127984 */ /* 0x000f280000000800 */
[----:B------:R-:W5:Y:S04]  /*40b0*/  LDS R20, [R0+0x800] ;  /* 0x0008000000147984 */ /* 0x000f680000000800 */
[----:B------:R-:W2:Y:S04]  /*40c0*/  LDS R22, [R0+0xc00] ;  /* 0x000c000000167984 */ /* 0x000ea80000000800 */
[----:B------:R-:W2:Y:S04]  /*40d0*/  LDS R24, [R0+0x1000] ;  /* 0x0010000000187984 */ /* 0x000ea80000000800 */
[----:B------:R-:W2:Y:S04]  /*40e0*/  LDS R26, [R0+0x1400] ;  /* 0x00140000001a7984 */ /* 0x000ea80000000800 */
[----:B------:R-:W2:Y:S04]  /*40f0*/  LDS R28, [R0+0x1800] ;  /* 0x00180000001c7984 */ /* 0x000ea80000000800 */
[----:B------:R-:W2:Y:S01]  /*4100*/  LDS R30, [R0+0x1c00] ;  /* 0x001c0000001e7984 */ /* 0x000ea20000000800 */
[----:B0-----:R-:W-:-:S03]  /*4110*/  FADD.FTZ R12, -R7, R12 ;  /* 0x0000000c070c7221 */ /* 0x001fc60000010100 */
[----:B------:R-:W0:Y:S01]  /*4120*/  LDS R32, [R0+0x2000] ;  /* 0x0020000000207984 */ /* 0x000e220000000800 */
[----:B------:R-:W-:Y:S01]  /*4130*/  FMUL.FTZ R12, R12, 1.4426950216293334961 ;  /* 0x3fb8aa3b0c0c7820 */ /* 0x000fe20000410000 */
[C---:B-1----:R-:W-:Y:S02]  /*4140*/  FADD.FTZ R14, -R7.reuse, R14 ;  /* 0x0000000e070e7221 */ /* 0x042fe40000010100 */
[----:B------:R-:W1:Y:S01]  /*4150*/  LDS R34, [R0+0x2400] ;  /* 0x0024000000227984 */ /* 0x000e620000000800 */
[C---:B---3--:R-:W-:Y:S01]  /*4160*/  FADD.FTZ R16, -R7.reuse, R16 ;  /* 0x0000001007107221 */ /* 0x048fe20000010100 */
[----:B------:R-:W-:Y:S02]  /*4170*/  FMUL.FTZ R14, R14, 1.4426950216293334961 ;  /* 0x3fb8aa3b0e0e7820 */ /* 0x000fe40000410000 */
[----:B------:R-:W3:Y:S01]  /*4180*/  LDS R36, [R0+0x2800] ;  /* 0x0028000000247984 */ /* 0x000ee20000000800 */
[----:B------:R-:W2:Y:S01]  /*4190*/  MUFU.EX2 R12, R12 ;  /* 0x0000000c000c7308 */ /* 0x000ea20000000800 */
[----:B------:R-:W-:Y:S01]  /*41a0*/  FMUL.FTZ R16, R16, 1.4426950216293334961 ;  /* 0x3fb8aa3b10107820 */ /* 0x000fe20000410000 */
[C---:B----4-:R-:W-:Y:S01]  /*41b0*/  FADD.FTZ R18, -R7.reuse, R18 ;  /* 0x0000001207127221 */ /* 0x050fe20000010100 */
[----:B------:R-:W4:Y:S01]  /*41c0*/  LDS R38, [R0+0x2c00] ;  /* 0x002c000000267984 */ /* 0x000f220000000800 */
[----:B-----5:R-:W-:-:S02]  /*41d0*/  FADD.FTZ R20, -R7, R20 ;  /* 0x0000001407147221 */ /* 0x020fc40000010100 */
[----:B------:R-:W-:Y:S01]  /*41e0*/  FMUL.FTZ R18, R18, 1.4426950216293334961 ;  /* 0x3fb8aa3b12127820 */ /* 0x000fe20000410000 */
[----:B------:R-:W5:Y:S01]  /*41f0*/  LDS R40, [R0+0x3000] ;  /* 0x0030000000287984 */ /* 0x000f620000000800 */
[----:B------:R-:W0:Y:S01]  /*4200*/  MUFU.EX2 R14, R14 ;  /* 0x0000000e000e7308 */ /* 0x000e220000000800 */
[----:B------:R-:W-:Y:S01]  /*4210*/  FMUL.FTZ R20, R20, 1.4426950216293334961 ;  /* 0x3fb8aa3b14147820 */ /* 0x000fe20000410000 */
[C---:B--2---:R-:W-:Y:S01]  /*4220*/  FADD.FTZ R22, -R7.reuse, R22 ;  /* 0x0000001607167221 */ /* 0x044fe20000010100 */
[----:B------:R-:W2:Y:S01]  /*4230*/  LDS R42, [R0+0x3400] ;  /* 0x00340000002a7984 */ /* 0x000ea20000000800 */
[C---:B------:R-:W-:Y:S02]  /*4240*/  FADD.FTZ R24, -R7.reuse, R24 ;  /* 0x0000001807187221 */ /* 0x040fe40000010100 */
[----:B------:R-:W-:Y:S02]  /*4250*/  FMUL.FTZ R22, R22, 1.4426950216293334961 ;  /* 0x3fb8aa3b16167820 */ /* 0x000fe40000410000 */
[----:B------:R-:W1:Y:S01]  /*4260*/  MUFU.EX2 R16, R16 ;  /* 0x0000001000107308 */ /* 0x000e620000000800 */
[----:B------:R-:W-:Y:S01]  /*4270*/  FADD.FTZ R9, R12, R9 ;  /* 0x000000090c097221 */ /* 0x000fe20000010000 */
        /* <DEDUP_REMOVED lines=10> */
[----:B------:R-:W-:Y:S02]  /*4320*/  FADD.FTZ R32, -R7, R32 ;  /* 0x0000002007207221 */ /* 0x000fe40000010100 */
[----:B------:R-:W-:Y:S01]  /*4330*/  FMUL.FTZ R30, R30, 1.4426950216293334961 ;  /* 0x3fb8aa3b1e1e7820 */ /* 0x000fe20000410000 */
[----:B------:R-:W0:Y:S01]  /*4340*/  MUFU.EX2 R20, R20 ;  /* 0x0000001400147308 */ /* 0x000e220000000800 */
[----:B-1----:R-:W-:Y:S01]  /*4350*/  FADD.FTZ R9, R9, R16 ;  /* 0x0000001009097221 */ /* 0x002fe20000010000 */
[----:B------:R-:W-:Y:S01]  /*4360*/  FMUL.FTZ R32, R32, 1.4426950216293334961 ;  /* 0x3fb8aa3b20207820 */ /* 0x000fe20000410000 */
[----:B------:R-:W-:Y:S01]  /*4370*/  FADD.FTZ R34, -R7, R34 ;  /* 0x0000002207227221 */ /* 0x000fe20000010100 */
[----:B------:R-:W-:Y:S03]  /*4380*/  STS [R0], R16 ;  /* 0x0000001000007388 */ /* 0x000fe60000000800 */
[----:B------:R-:W-:Y:S01]  /*4390*/  FMUL.FTZ R34, R34, 1.4426950216293334961 ;  /* 0x3fb8aa3b22227820 */ /* 0x000fe20000410000 */
[----:B------:R-:W1:Y:S01]  /*43a0*/  MUFU.EX2 R22, R22 ;  /* 0x0000001600167308 */ /* 0x000e620000000800 */
[----:B---3--:R-:W-:Y:S01]  /*43b0*/  FADD.FTZ R9, R9, R18 ;  /* 0x0000001209097221 */ /* 0x008fe20000010000 */
[C---:B------:R-:W-:Y:S01]  /*43c0*/  FADD.FTZ R36, -R7.reuse, R36 ;  /* 0x0000002407247221 */ /* 0x040fe20000010100 */
[----:B----4-:R-:W-:Y:S01]  /*43d0*/  FADD.FTZ R38, -R7, R38 ;  /* 0x0000002607267221 */ /* 0x010fe20000010100 */
[----:B------:R-:W-:Y:S02]  /*43e0*/  STS [R0+0x400], R18 ;  /* 0x0004001200007388 */ /* 0x000fe40000000800 */
[----:B------:R-:W-:Y:S01]  /*43f0*/  FMUL.FTZ R36, R36, 1.4426950216293334961 ;  /* 0x3fb8aa3b24247820 */ /* 0x000fe20000410000 */
[----:B------:R-:W-:Y:S01]  /*4400*/  FMUL.FTZ R38, R38, 1.4426950216293334961 ;  /* 0x3fb8aa3b26267820 */ /* 0x000fe20000410000 */
[----:B------:R-:W3:Y:S01]  /*4410*/  MUFU.EX2 R24, R24 ;  /* 0x0000001800187308 */ /* 0x000ee20000000800 */
[----:B0-----:R-:W-:Y:S01]  /*4420*/  FADD.FTZ R9, R9, R20 ;  /* 0x0000001409097221 */ /* 0x001fe20000010000 */
[C---:B-----5:R-:W-:Y:S01]  /*4430*/  FADD.FTZ R40, -R7.reuse, R40 ;  /* 0x0000002807287221 */ /* 0x060fe20000010100 */
[----:B--2---:R-:W-:Y:S01]  /*4440*/  FADD.FTZ R42, -R7, R42 ;  /* 0x0000002a072a7221 */ /* 0x004fe20000010100 */
[----:B------:R-:W-:Y:S02]  /*4450*/  STS [R0+0x800], R20 ;  /* 0x0008001400007388 */ /* 0x000fe40000000800 */
[----:B------:R-:W-:Y:S01]  /*4460*/  FMUL.FTZ R40, R40, 1.4426950216293334961 ;  /* 0x3fb8aa3b28287820 */ /* 0x000fe20000410000 */
[----:B------:R-:W-:Y:S01]  /*4470*/  FMUL.FTZ R42, R42, 1.4426950216293334961 ;  /* 0x3fb8aa3b2a2a7820 */ /* 0x000fe20000410000 */
[----:B------:R-:W0:Y:S01]  /*4480*/  MUFU.EX2 R26, R26 ;  /* 0x0000001a001a7308 */ /* 0x000e220000000800 */
[----:B-1----:R-:W-:Y:S01]  /*4490*/  FADD.FTZ R9, R9, R22 ;  /* 0x0000001609097221 */ /* 0x002fe20000010000 */
[----:B------:R-:W-:Y:S06]  /*44a0*/  STS [R0+0xc00], R22 ;  /* 0x000c001600007388 */ /* 0x000fec0000000800 */
        /* <DEDUP_REMOVED lines=28> */
[----:B0-----:R-:W-:Y:S01]  /*4670*/  IADD3 R0, PT, PT, R0, 0x4000, RZ ;  /* 0x0000400000007810 */ /* 0x001fe20007ffe0ff */
[----:B------:R-:W-:Y:S06]  /*4680*/  @!P1 BRA `(.L_x_407) ;  /* 0xfffffff800709947 */ /* 0x000fec000383ffff */
.L_x_406:
[----:B------:R-:W-:Y:S05]  /*4690*/  BSYNC.RECONVERGENT B1 ;  /* 0x0000000000017941 */ /* 0x000fea0003800200 */
.L_x_405:
        /* <DEDUP_REMOVED lines=8> */
[----:B----4-:R-:W3:Y:S04]  /*4720*/  LDS R16, [R0] ;  /* 0x0000000000107984 */ /* 0x010ee80000000800 */
[----:B------:R-:W4:Y:S04]  /*4730*/  LDS R18, [R0+0x400] ;  /* 0x0004000000127984 */ /* 0x000f280000000800 */
[----:B------:R-:W5:Y:S04]  /*4740*/  LDS R20, [R0+0x800] ;  /* 0x0008000000147984 */ /* 0x000f680000000800 */
[----:B------:R-:W2:Y:S04]  /*4750*/  LDS R22, [R0+0xc00] ;  /* 0x000c000000167984 */ /* 0x000ea80000000800 */
[----:B------:R-:W2:Y:S04]  /*4760*/  LDS R24, [R0+0x1000] ;  /* 0x0010000000187984 */ /* 0x000ea80000000800 */
[----:B------:R-:W2:Y:S01]  /*4770*/  LDS R26, [R0+0x1400] ;  /* 0x00140000001a7984 */ /* 0x000ea20000000800 */
[----:B0-----:R-:W-:-:S04]  /*4780*/  FADD.FTZ R12, -R7, R12 ;  /* 0x0000000c070c7221 */ /* 0x001fc80000010100 */
[----:B------:R-:W-:Y:S01]  /*4790*/  FMUL.FTZ R12, R12, 1.4426950216293334961 ;  /* 0x3fb8aa3b0c0c7820 */ /* 0x000fe20000410000 */
[C---:B-1----:R-:W-:Y:S01]  /*47a0*/  FADD.FTZ R14, -R7.reuse, R14 ;  /* 0x0000000e070e7221 */ /* 0x042fe20000010100 */
[----:B---3--:R-:W-:-:S03]  /*47b0*/  FADD.FTZ R16, -R7, R16 ;  /* 0x0000001007107221 */ /* 0x008fc60000010100 */
[----:B------:R-:W-:Y:S01]  /*47c0*/  FMUL.FTZ R14, R14, 1.4426950216293334961 ;  /* 0x3fb8aa3b0e0e7820 */ /* 0x000fe20000410000 */
[----:B------:R-:W0:Y:S01]  /*47d0*/  MUFU.EX2 R12, R12 ;  /* 0x0000000c000c7308 */ /* 0x000e220000000800 */
[----:B------:R-:W-:Y:S01]  /*47e0*/  FMUL.FTZ R16, R16, 1.4426950216293334961 ;  /* 0x3fb8aa3b10107820 */ /* 0x000fe20000410000 */
[C---:B----4-:R-:W-:Y:S01]  /*47f0*/  FADD.FTZ R18, -R7.reuse, R18 ;  /* 0x0000001207127221 */ /* 0x050fe20000010100 */
[----:B-----5:R-:W-:-:S03]  /*4800*/  FADD.FTZ R20, -R7, R20 ;  /* 0x0000001407147221 */ /* 0x020fc60000010100 */
[----:B------:R-:W-:Y:S02]  /*4810*/  FMUL.FTZ R18, R18, 1.4426950216293334961 ;  /* 0x3fb8aa3b12127820 */ /* 0x000fe40000410000 */
[----:B------:R-:W1:Y:S01]  /*4820*/  MUFU.EX2 R14, R14 ;  /* 0x0000000e000e7308 */ /* 0x000e620000000800 */
[----:B------:R-:W-:Y:S01]  /*4830*/  FMUL.FTZ R20, R20, 1.4426950216293334961 ;  /* 0x3fb8aa3b14147820 */ /* 0x000fe20000410000 */
[C---:B--2---:R-:W-:Y:S01]  /*4840*/  FADD.FTZ R22, -R7.reuse, R22 ;  /* 0x0000001607167221 */ /* 0x044fe20000010100 */
        /* <DEDUP_REMOVED lines=28> */
.L_x_409:
[----:B------:R-:W-:Y:S05]  /*4a10*/  BSYNC.RECONVERGENT B1 ;  /* 0x0000000000017941 */ /* 0x000fea0003800200 */
.L_x_408:
[----:B------:R-:W-:-:S13]  /*4a20*/  ISETP.LT.OR P0, PT, R10, UR44, P0 ;  /* 0x0000002c0a007c0c */ /* 0x000fda0008701670 */
[----:B------:R-:W-:Y:S05]  /*4a30*/  @!P0 BRA `(.L_x_400) ;  /* 0x0000000400ec8947 */ /* 0x000fea0003800000 */
[----:B------:R-:W0:Y:S04]  /*4a40*/  LDS R10, [R0+-0x800] ;  /* 0xfff80000000a7984 */ /* 0x000e280000000800 */
[----:B------:R-:W1:Y:S04]  /*4a50*/  LDS R12, [R0+-0x400] ;  /* 0xfffc0000000c7984 */ /* 0x000e680000000800 */
[----:B------:R-:W3:Y:S04]  /*4a60*/  LDS R14, [R0] ;  /* 0x00000000000e7984 */ /* 0x000ee80000000800 */
[----:B----4-:R-:W4:Y:S01]  /*4a70*/  LDS R16, [R0+0x400] ;  /* 0x0004000000107984 */ /* 0x010f220000000800 */
[C---:B0-----:R-:W-:Y:S01]  /*4a80*/  FADD.FTZ R10, -R7.reuse, R10 ;  /* 0x0000000a070a7221 */ /* 0x041fe20000010100 */
[----:B-1----:R-:W-:-:S03]  /*4a90*/  FADD.FTZ R12, -R7, R12 ;  /* 0x0000000c070c7221 */ /* 0x002fc60000010100 */
[----:B------:R-:W-:Y:S01]  /*4aa0*/  FMUL.FTZ R10, R10, 1.4426950216293334961 ;  /* 0x3fb8aa3b0a0a7820 */ /* 0x000fe20000410000 */
[----:B---3--:R-:W-:Y:S01]  /*4ab0*/  FADD.FTZ R14, -R7, R14 ;  /* 0x0000000e070e7221 */ /* 0x008fe20000010100 */
[----:B------:R-:W-:-:S04]  /*4ac0*/  FMUL.FTZ R12, R12, 1.4426950216293334961 ;  /* 0x3fb8aa3b0c0c7820 */ /* 0x000fc80000410000 */
[----:B------:R-:W0:Y:S01]  /*4ad0*/  MUFU.EX2 R10, R10 ;  /* 0x0000000a000a7308 */ /* 0x000e220000000800 */
[----:B----4-:R-:W-:Y:S01]  /*4ae0*/  FADD.FTZ R16, -R7, R16 ;  /* 0x0000001007107221 */ /* 0x010fe20000010100 */
[----:B------:R-:W-:-:S03]  /*4af0*/  FMUL.FTZ R14, R14, 1.4426950216293334961 ;  /* 0x3fb8aa3b0e0e7820 */ /* 0x000fc60000410000 */
[----:B------:R-:W-:-:S03]  /*4b00*/  FMUL.FTZ R16, R16, 1.4426950216293334961 ;  /* 0x3fb8aa3b10107820 */ /* 0x000fc60000410000 */
[----:B------:R-:W1:Y:S08]  /*4b10*/  MUFU.EX2 R12, R12 ;  /* 0x0000000c000c7308 */ /* 0x000e700000000800 */
[----:B------:R-:W3:Y:S01]  /*4b20*/  MUFU.EX2 R14, R14 ;  /* 0x0000000e000e7308 */ /* 0x000ee20000000800 */
[----:B0-----:R0:W-:Y:S01]  /*4b30*/  STS [R0+-0x800], R10 ;  /* 0xfff8000a00007388 */ /* 0x0011e20000000800 */
[----:B------:R-:W-:-:S06]  /*4b40*/  FADD.FTZ R9, R9, R10 ;  /* 0x0000000a09097221 */ /* 0x000fcc0000010000 */
[----:B------:R-:W4:Y:S01]  /*4b50*/  MUFU.EX2 R16, R16 ;  /* 0x0000001000107308 */ /* 0x000f220000000800 */
[----:B-1----:R0:W-:Y:S01]  /*4b60*/  STS [R0+-0x400], R12 ;  /* 0xfffc000c00007388 */ /* 0x0021e20000000800 */
[----:B------:R-:W-:-:S03]  /*4b70*/  FADD.FTZ R9, R9, R12 ;  /* 0x0000000c09097221 */ /* 0x000fc60000010000 */
[----:B---3--:R0:W-:Y:S01]  /*4b80*/  STS [R0], R14 ;  /* 0x0000000e00007388 */ /* 0x0081e20000000800 */
[----:B------:R-:W-:-:S03]  /*4b90*/  FADD.FTZ R9, R9, R14 ;  /* 0x0000000e09097221 */ /* 0x000fc60000010000 */
[----:B----4-:R0:W-:Y:S01]  /*4ba0*/  STS [R0+0x400], R16 ;  /* 0x0004001000007388 */ /* 0x0101e20000000800 */
[----:B------:R-:W-:Y:S01]  /*4bb0*/  FADD.FTZ R9, R9, R16 ;  /* 0x0000001009097221 */ /* 0x000fe20000010000 */
[----:B------:R-:W-:Y:S06]  /*4bc0*/  BRA `(.L_x_400) ;  /* 0x0000000400887947 */ /* 0x000fec0003800000 */
.L_x_401:
[----:B------:R-:W-:Y:S01]  /*4bd0*/  HFMA2 R14, -RZ, RZ, 0, 1.52587890625e-05 ;  /* 0x00000100ff0e7431 */ /* 0x000fe200000001ff */
[----:B------:R-:W4:Y:S01]  /*4be0*/  S2UR UR4, SR_CTAID.Y ;  /* 0x00000000000479c3 */ /* 0x000f220000002600 */
[----:B------:R-:W-:Y:S01]  /*4bf0*/  LOP3.LUT R12, RZ, R8, RZ, 0x33, !PT ;  /* 0x00000008ff0c7212 */ /* 0x000fe200078e33ff */
[----:B------:R-:W-:Y:S02]  /*4c00*/  BSSY.RECONVERGENT B1, `(.L_x_410) ;  /* 0x0000026000017945 */ /* 0x000fe40003800200 */
[----:B------:R-:W-:-:S04]  /*4c10*/  VIADDMNMX R9, R5, R14, UR44, !PT ;  /* 0x0000002c05097e46 */ /* 0x000fc8000f80010e */
[----:B------:R-:W-:-:S04]  /*4c20*/  IADD3 R12, PT, PT, R9, -UR14, R12 ;  /* 0x8000000e090c7c10 */ /* 0x000fc8000fffe00c */
[C---:B------:R-:W-:Y:S02]  /*4c30*/  LOP3.LUT R9, R12.reuse, 0x300, RZ, 0xc0, !PT ;  /* 0x000003000c097812 */ /* 0x040fe400078ec0ff */
[----:B------:R-:W-:Y:S02]  /*4c40*/  ISETP.GE.U32.AND P0, PT, R12, 0x300, PT ;  /* 0x000003000c00780c */ /* 0x000fe40003f06070 */
[----:B------:R-:W-:Y:S02]  /*4c50*/  ISETP.NE.AND P1, PT, R9, 0x300, PT ;  /* 0x000003000900780c */ /* 0x000fe40003f25270 */
[----:B------:R-:W-:Y:S01]  /*4c60*/  MOV R9, RZ ;  /* 0x000000ff00097202 */ /* 0x000fe20000000f00 */
[----:B----4-:R-:W-:Y:S02]  /*4c70*/  IMAD R17, R0, UR4, RZ ;  /* 0x0000000400117c24 */ /* 0x010fe4000f8e02ff */
[----:B------:R-:W-:-:S03]  /*4c80*/  IMAD.MOV.U32 R0, RZ, RZ, R5 ;  /* 0x000000ffff007224 */ /* 0x000fc600078e0005 */
[----:B------:R-:W-:-:S05]  /*4c90*/  SHF.R.S32.HI R18, RZ, 0x1f, R17 ;  /* 0x0000001fff127819 */ /* 0x000fca0000011411 */
[----:B------:R-:W-:Y:S05]  /*4ca0*/  @!P1 BRA `(.L_x_411) ;  /* 0x00000000006c9947 */ /* 0x000fea0003800000 */
[----:B------:R-:W-:Y:S01]  /*4cb0*/  UIADD3 UR4, UPT, UPT, UR7, 0x140, URZ ;  /* 0x0000014007047890 */ /* 0x000fe2000fffe0ff */
[----:B------:R-:W-:Y:S02]  /*4cc0*/  LEA.HI R0, R12, 0x1, RZ, 0x18 ;  /* 0x000000010c007811 */ /* 0x000fe400078fc0ff */
[----:B------:R-:W-:Y:S01]  /*4cd0*/  IADD3 R16, P1, P2, R17, R10, R5 ;  /* 0x0000000a11107210 */ /* 0x000fe20007a3e005 */
[----:B------:R-:W-:Y:S01]  /*4ce0*/  ULEA UR4, UR8, UR4, 0x18 ;  /* 0x0000000408047291 */ /* 0x000fe2000f8ec0ff */
[----:B------:R-:W-:Y:S02]  /*4cf0*/  LOP3.LUT R10, R0, 0x3, RZ, 0xc0, !PT ;  /* 0x00000003000a7812 */ /* 0x000fe400078ec0ff */
[----:B------:R-:W-:Y:S02]  /*4d00*/  IADD3.X R11, PT, PT, R18, R11, RZ, P1, P2 ;  /* 0x0000000b120b7210 */ /* 0x000fe40000fe44ff */
[----:B------:R-:W-:Y:S02]  /*4d10*/  MOV R9, RZ ;  /* 0x000000ff00097202 */ /* 0x000fe40000000f00 */
[----:B------:R-:W-:-:S02]  /*4d20*/  MOV R0, R5 ;  /* 0x0000000500007202 */ /* 0x000fc40000000f00 */
[----:B------:R-:W-:Y:S02]  /*4d30*/  IADD3 R13, PT, PT, -R10, RZ, RZ ;  /* 0x000000ff0a0d7210 */ /* 0x000fe40007ffe1ff */
[----:B------:R-:W-:-:S07]  /*4d40*/  LEA R12, R8, UR4, 0x2 ;  /* 0x00000004080c7c11 */ /* 0x000fce000f8e10ff */
.L_x_412:
[----:B------:R-:W-:-:S06]  /*4d50*/  IMAD.MOV.U32 R10, RZ, RZ, R16 ;  /* 0x000000ffff0a7224 */ /* 0x000fcc00078e0010 */
[----:B------:R1:W3:Y:S01]  /*4d60*/  LDG.E.U8 R10, desc[UR36][R10.64] ;  /* 0x000000240a0a7981 */ /* 0x0002e2000c1e1100 */
[----:B------:R-:W-:Y:S02]  /*4d70*/  IADD3 R13, PT, PT, R13, 0x1, RZ ;  /* 0x000000010d0d7810 */ /* 0x000fe40007ffe0ff */
[----:B------:R-:W-:Y:S02]  /*4d80*/  IADD3 R16, P2, PT, R16, 0x100, RZ ;  /* 0x0000010010107810 */ /* 0x000fe40007f5e0ff */
[----:B------:R-:W-:-:S03]  /*4d90*/  IADD3 R0, PT, PT, R0, 0x100, RZ ;  /* 0x0000010000007810 */ /* 0x000fc60007ffe0ff */
[----:B-1----:R-:W-:Y:S01]  /*4da0*/  IMAD.X R11, RZ, RZ, R11, P2 ;  /* 0x000000ffff0b7224 */ /* 0x002fe200010e060b */
[----:B---3--:R-:W-:-:S13]  /*4db0*/  ISETP.NE.AND P1, PT, R10, RZ, PT ;  /* 0x000000ff0a00720c */ /* 0x008fda0003f25270 */
[----:B------:R-:W0:Y:S02]  /*4dc0*/  @!P1 LDS R14, [R12] ;  /* 0x000000000c0e9984 */ /* 0x000e240000000800 */
[----:B0-----:R-:W-:Y:S01]  /*4dd0*/  @!P1 FADD.FTZ R15, -R7, R14 ;  /* 0x0000000e070f9221 */ /* 0x001fe20000010100 */
[----:B------:R-:W-:-:S03]  /*4de0*/  HFMA2 R14, -RZ, RZ, 0, 0 ;  /* 0x00000000ff0e7431 */ /* 0x000fc600000001ff */
[----:B------:R-:W-:-:S04]  /*4df0*/  @!P1 FMUL.FTZ R15, R15, 1.4426950216293334961 ;  /* 0x3fb8aa3b0f0f9820 */ /* 0x000fc80000410000 */
[----:B------:R-:W0:Y:S01]  /*4e00*/  @!P1 MUFU.EX2 R14, R15 ;  /* 0x0000000f000e9308 */ /* 0x000e220000000800 */
[----:B------:R-:W-:Y:S01]  /*4e10*/  ISETP.NE.AND P1, PT, R13, RZ, PT ;  /* 0x000000ff0d00720c */ /* 0x000fe20003f25270 */
[----:B0-----:R0:W-:Y:S01]  /*4e20*/  STS [R12], R14 ;  /* 0x0000000e0c007388 */ /* 0x0011e20000000800 */
[----:B------:R-:W-:Y:S01]  /*4e30*/  FADD.FTZ R9, R14, R9 ;  /* 0x000000090e097221 */ /* 0x000fe20000010000 */
[----:B0-----:R-:W-:-:S10]  /*4e40*/  IADD3 R12, PT, PT, R12, 0x400, RZ ;  /* 0x000004000c0c7810 */ /* 0x001fd40007ffe0ff */
[----:B------:R-:W-:Y:S05]  /*4e50*/  @P1 BRA `(.L_x_412) ;  /* 0xfffffffc00bc1947 */ /* 0x000fea000383ffff */
.L_x_411:
[----:B------:R-:W-:Y:S05]  /*4e60*/  BSYNC.RECONVERGENT B1 ;  /* 0x0000000000017941 */ /* 0x000fea0003800200 */
.L_x_410:
[----:B------:R-:W-:Y:S05]  /*4e70*/  @!P0 BRA `(.L_x_400) ;  /* 0x0000000000dc8947 */ /* 0x000fea0003800000 */
[----:B------:R-:W1:Y:S01]  /*4e80*/  S2R R12, SR_CgaCtaId ;  /* 0x00000000000c7919 */ /* 0x000e620000008800 */
[----:B------:R-:W3:Y:S01]  /*4e90*/  LDCU.64 UR10, c[0x0][0x420] ;  /* 0x00008400ff0a77ac */ /* 0x000ee20008000a00 */
[----:B------:R-:W-:Y:S01]  /*4ea0*/  MOV R10, 0x400 ;  /* 0x00000400000a7802 */ /* 0x000fe20000000f00 */
[----:B------:R-:W-:-:S03]  /*4eb0*/  USHF.L.U32 UR4, UR14, 0x2, URZ ;  /* 0x000000020e047899 */ /* 0x000fc600080006ff */
[----:B------:R-:W-:-:S03]  /*4ec0*/  IADD3 R11, PT, PT, R10, 0x140, RZ ;  /* 0x000001400a0b7810 */ /* 0x000fc60007ffe0ff */
[----:B------:R-:W-:Y:S02]  /*4ed0*/  LEA R10, R0, -UR4, 0x2 ;  /* 0x80000004000a7c11 */ /* 0x000fe4000f8e10ff */
[----:B---3--:R-:W-:-:S04]  /*4ee0*/  IADD3 R14, P0, P1, R17, UR10, R0 ;  /* 0x0000000a110e7c10 */ /* 0x008fc8000f91e000 */
[----:B------:R-:W-:Y:S02]  /*4ef0*/  IADD3 R14, P2, PT, R14, 0x200, RZ ;  /* 0x000002000e0e7810 */ /* 0x000fe40007f5e0ff */
[----:B-1----:R-:W-:Y:S02]  /*4f00*/  LEA R13, R12, R11, 0x18 ;  /* 0x0000000b0c0d7211 */ /* 0x002fe400078ec0ff */
[----:B------:R-:W-:Y:S02]  /*4f10*/  IADD3.X R11, PT, PT, R18, UR11, RZ, P0, P1 ;  /* 0x0000000b120b7c10 */ /* 0x000fe400087e24ff */
[----:B------:R-:W-:Y:S02]  /*4f20*/  IADD3 R12, PT, PT, R10, 0x800, R13 ;  /* 0x000008000a0c7810 */ /* 0x000fe40007ffe00d */
[----:B------:R-:W-:-:S07]  /*4f30*/  IADD3.X R11, PT, PT, RZ, R11, RZ, P2, !PT ;  /* 0x0000000bff0b7210 */ /* 0x000fce00017fe4ff */
.L_x_413:
[----:B------:R-:W-:-:S05]  /*4f40*/  IMAD.MOV.U32 R10, RZ, RZ, R14 ;  /* 0x000000ffff0a7224 */ /* 0x000fca00078e000e */
[----:B------:R-:W3:Y:S04]  /*4f50*/  LDG.E.U8 R14, desc[UR36][R10.64+-0x200] ;  /* 0xfffe00240a0e7981 */ /* 0x000ee8000c1e1100 */
[----:B------:R-:W4:Y:S04]  /*4f60*/  LDG.E.U8 R13, desc[UR36][R10.64+-0x100] ;  /* 0xffff00240a0d7981 */ /* 0x000f28000c1e1100 */
[----:B------:R-:W5:Y:S04]  /*4f70*/  LDG.E.U8 R15, desc[UR36][R10.64] ;  /* 0x000000240a0f7981 */ /* 0x000f68000c1e1100 */
[----:B------:R-:W2:Y:S01]  /*4f80*/  LDG.E.U8 R17, desc[UR36][R10.64+0x100] ;  /* 0x000100240a117981 */ /* 0x000ea2000c1e1100 */
[----:B------:R-:W-:Y:S01]  /*4f90*/  IMAD.MOV.U32 R19, RZ, RZ, RZ ;  /* 0x000000ffff137224 */ /* 0x000fe200078e00ff */
[----:B------:R-:W-:-:S02]  /*4fa0*/  IADD3 R0, PT, PT, R0, 0x400, RZ ;  /* 0x0000040000007810 */ /* 0x000fc40007ffe0ff */
[----:B---3--:R-:W-:Y:S02]  /*4fb0*/  ISETP.NE.AND P0, PT, R14, RZ, PT ;  /* 0x000000ff0e00720c */ /* 0x008fe40003f05270 */
[----:B----4-:R-:W-:Y:S02]  /*4fc0*/  ISETP.NE.AND P1, PT, R13, RZ, PT ;  /* 0x000000ff0d00720c */ /* 0x010fe40003f25270 */
[----:B------:R-:W-:Y:S02]  /*4fd0*/  MOV R13, RZ ;  /* 0x000000ff000d7202 */ /* 0x000fe40000000f00 */
[----:B-----5:R-:W-:Y:S01]  /*4fe0*/  ISETP.NE.AND P2, PT, R15, RZ, PT ;  /* 0x000000ff0f00720c */ /* 0x020fe20003f45270 */
[----:B------:R-:W-:Y:S01]  /*4ff0*/  HFMA2 R15, -RZ, RZ, 0, 0 ;  /* 0x00000000ff0f7431 */ /* 0x000fe200000001ff */
[----:B--2---:R-:W-:-:S05]  /*5000*/  ISETP.NE.AND P3, PT, R17, RZ, PT ;  /* 0x000000ff1100720c */ /* 0x004fca0003f65270 */
        /* <DEDUP_REMOVED lines=8> */
[----:B------:R-:W0:Y:S01]  /*5090*/  @!P0 MUFU.EX2 R13, R14 ;  /* 0x0000000e000d8308 */ /* 0x000e220000000800 */
[----:B------:R-:W-:Y:S01]  /*50a0*/  @!P1 FMUL.FTZ R16, R16, 1.4426950216293334961 ;  /* 0x3fb8aa3b10109820 */ /* 0x000fe20000410000 */
[C---:B--2---:R-:W-:Y:S01]  /*50b0*/  @!P2 FADD.FTZ R18, -R7.reuse, R18 ;  /* 0x000000120712a221 */ /* 0x044fe20000010100 */
[----:B------:R-:W-:Y:S01]  /*50c0*/  ISETP.GE.AND P0, PT, R0, UR44, PT ;  /* 0x0000002c00007c0c */ /* 0x000fe2000bf06270 */
[----:B---3--:R-:W-:Y:S02]  /*50d0*/  @!P3 FADD.FTZ R20, -R7, R20 ;  /* 0x000000140714b221 */ /* 0x008fe40000010100 */
[----:B------:R-:W-:Y:S02]  /*50e0*/  @!P2 FMUL.FTZ R18, R18, 1.4426950216293334961 ;  /* 0x3fb8aa3b1212a820 */ /* 0x000fe40000410000 */
[----:B------:R-:W1:Y:S01]  /*50f0*/  @!P1 MUFU.EX2 R15, R16 ;  /* 0x00000010000f9308 */ /* 0x000e620000000800 */
[----:B------:R-:W-:-:S07]  /*5100*/  @!P3 FMUL.FTZ R20, R20, 1.4426950216293334961 ;  /* 0x3fb8aa3b1414b820 */ /* 0x000fce0000410000 */
        /* <DEDUP_REMOVED lines=14> */
.L_x_400:
[----:B------:R-:W-:Y:S05]  /*51f0*/  BSYNC.RECONVERGENT B0 ;  /* 0x0000000000007941 */ /* 0x000fea0003800200 */
.L_x_399:
[----:B0-----:R-:W0:Y:S01]  /*5200*/  SHFL.BFLY PT, R0, R9, 0x10, 0x1f ;  /* 0x0e001f0009007f89 */ /* 0x001e2200000e0000 */
[C---:B------:R-:W-:Y:S01]  /*5210*/  ISETP.NE.AND P0, PT, R4.reuse, RZ, PT ;  /* 0x000000ff0400720c */ /* 0x040fe20003f05270 */
[----:B------:R-:W1:Y:S01]  /*5220*/  LDCU.U8 UR11, c[0x0][0x48c] ;  /* 0x00009180ff0b77ac */ /* 0x000e620008000000 */
[----:B------:R-:W-:Y:S02]  /*5230*/  ISETP.GT.U32.AND P1, PT, R4, 0x7, PT ;  /* 0x000000070400780c */ /* 0x000fe40003f24070 */
[----:B------:R-:W3:Y:S01]  /*5240*/  LDC R4, c[0x0][0x3f4] ;  /* 0x0000fd00ff047b82 */ /* 0x000ee20000000800 */
[----:B------:R-:W-:Y:S01]  /*5250*/  UMOV UR5, URZ ;  /* 0x000000ff00057c82 */ /* 0x000fe20008000000 */
[----:B0-----:R-:W-:-:S05]  /*5260*/  FADD.FTZ R0, R0, R9 ;  /* 0x0000000900007221 */ /* 0x001fca0000010000 */
[----:B------:R-:W0:Y:S01]  /*5270*/  SHFL.BFLY PT, R7, R0, 0x8, 0x1f ;  /* 0x0d001f0000077f89 */ /* 0x000e2200000e0000 */
[----:B---3--:R-:W-:Y:S02]  /*5280*/  VIADD R4, R4, 0x4 ;  /* 0x0000000404047836 */ /* 0x008fe40000000000 */
[----:B0-----:R-:W-:-:S05]  /*5290*/  FADD.FTZ R7, R0, R7 ;  /* 0x0000000700077221 */ /* 0x001fca0000010000 */
[----:B------:R-:W0:Y:S02]  /*52a0*/  SHFL.BFLY PT, R10, R7, 0x4, 0x1f ;  /* 0x0c801f00070a7f89 */ /* 0x000e2400000e0000 */
[----:B0-----:R-:W-:-:S05]  /*52b0*/  FADD.FTZ R10, R7, R10 ;  /* 0x0000000a070a7221 */ /* 0x001fca0000010000 */
        /* <DEDUP_REMOVED lines=34> */
.L_x_414:
[----:B------:R-:W-:Y:S04]  /*54e0*/  BSSY.RECONVERGENT B0, `(.L_x_415) ;  /* 0x0000063000007945 */ /* 0x000fe80003800200 */
[----:B------:R-:W-:Y:S05]  /*54f0*/  @P1 BRA `(.L_x_416) ;  /* 0x0000000400841947 */ /* 0x000fea0003800000 */
[----:B------:R-:W-:Y:S01]  /*5500*/  HFMA2 R0, -RZ, RZ, 0, 1.52587890625e-05 ;  /* 0x00000100ff007431 */ /* 0x000fe200000001ff */
[----:B------:R-:W-:Y:S01]  /*5510*/  LOP3.LUT R7, RZ, R8, RZ, 0x33, !PT ;  /* 0x00000008ff077212 */ /* 0x000fe200078e33ff */
[----:B------:R-:W-:Y:S03]  /*5520*/  BSSY.RECONVERGENT B1, `(.L_x_417) ;  /* 0x0000028000017945 */ /* 0x000fe60003800200 */
[----:B------:R-:W-:-:S04]  /*5530*/  VIADDMNMX R0, R5, R0, UR44, !PT ;  /* 0x0000002c05007e46 */ /* 0x000fc8000f800100 */
[----:B------:R-:W-:-:S04]  /*5540*/  IADD3 R0, PT, PT, R0, -UR14, R7 ;  /* 0x8000000e00007c10 */ /* 0x000fc8000fffe007 */
[C---:B0-----:R-:W-:Y:S02]  /*5550*/  LOP3.LUT R4, R0.reuse, 0x300, RZ, 0xc0, !PT ;  /* 0x0000030000047812 */ /* 0x041fe400078ec0ff */
        /* <DEDUP_REMOVED lines=14> */
[----:B------:R-:W-:Y:S02]  /*5640*/  IADD3 R9, PT, PT, -R0, RZ, RZ ;  /* 0x000000ff00097210 */ /* 0x000fe40007ffe1ff */
[----:B------:R-:W-:Y:S02]  /*5650*/  IADD3 R5, PT, PT, R5, R6, RZ ;  /* 0x0000000605057210 */ /* 0x000fe40007ffe0ff */
[----:B---3--:R-:W-:-:S04]  /*5660*/  LEA R10, P2, R11, UR12, 0x2 ;  /* 0x0000000c0b0a7c11 */ /* 0x008fc8000f8410ff */
[----:B------:R-:W-:Y:S01]  /*5670*/  LEA.HI.X R11, R11, UR13, R12, 0x2, P2 ;  /* 0x0000000d0b0b7c11 */ /* 0x000fe200090f140c */
[----:B0-----:R-:W-:-:S06]  /*5680*/  ULEA UR8, UR9, UR8, 0x18 ;  /* 0x0000000809087291 */ /* 0x001fcc000f8ec0ff */
[----:B------:R-:W-:Y:S02]  /*5690*/  IADD3 R4, PT, PT, R4, UR8, RZ ;  /* 0x0000000804047c10 */ /* 0x000fe4000fffe0ff */
[----:B------:R-:W-:-:S07]  /*56a0*/  LEA R0, R8, UR8, 0x2 ;  /* 0x0000000808007c11 */ /* 0x000fce000f8e10ff */
.L_x_419:
[----:B---3--:R0:W1:Y:S01]  /*56b0*/  LDS R6, [R0] ;  /* 0x0000000000067984 */ /* 0x0080620000000800 */
[----:B------:R-:W-:Y:S02]  /*56c0*/  @P0 MOV R7, R11 ;  /* 0x0000000b00070202 */ /* 0x000fe40000000f00 */
[----:B------:R-:W-:-:S04]  /*56d0*/  IADD3 R9, PT, PT, R9, 0x1, RZ ;  /* 0x0000000109097810 */ /* 0x000fc80007ffe0ff */
[----:B------:R-:W-:Y:S02]  /*56e0*/  ISETP.NE.AND P3, PT, R9, RZ, PT ;  /* 0x000000ff0900720c */ /* 0x000fe40003f65270 */
[----:B0-----:R-:W-:Y:S01]  /*56f0*/  IADD3 R0, PT, PT, R0, 0x400, RZ ;  /* 0x0000040000007810 */ /* 0x001fe20007ffe0ff */
[----:B-1----:R-:W-:-:S05]  /*5700*/  FMUL.FTZ R15, R6, R13 ;  /* 0x0000000d060f7220 */ /* 0x002fca0000410000 */
        /* <DEDUP_REMOVED lines=9> */
.L_x_418:
[----:B------:R-:W-:Y:S05]  /*57a0*/  BSYNC.RECONVERGENT B1 ;  /* 0x0000000000017941 */ /* 0x000fea0003800200 */
.L_x_417:
[----:B------:R-:W-:Y:S05]  /*57b0*/  @!P1 BRA `(.L_x_416) ;  /* 0x0000000000d49947 */ /* 0x000fea0003800000 */
[----:B---3--:R-:W0:Y:S01]  /*57c0*/  S2R R7, SR_CgaCtaId ;  /* 0x0000000000077919 */ /* 0x008e220000008800 */
[----:B------:R-:W3:Y:S01]  /*57d0*/  LDCU.64 UR12, c[0x0][0x480] ;  /* 0x00009000ff0c77ac */ /* 0x000ee20008000a00 */
[----:B------:R-:W-:Y:S02]  /*57e0*/  LEA R0, R5, UR7, 0x1 ;  /* 0x0000000705007c11 */ /* 0x000fe4000f8e08ff */
[----:B------:R-:W-:Y:S01]  /*57f0*/  MOV R9, UR14 ;  /* 0x0000000e00097c02 */ /* 0x000fe20008000f00 */
[----:B------:R-:W-:Y:S01]  /*5800*/  USHF.L.U32 UR8, UR14, 0x2, URZ ;  /* 0x000000020e087899 */ /* 0x000fe200080006ff */
[----:B------:R-:W-:Y:S01]  /*5810*/  MOV R6, 0x400 ;  /* 0x0000040000067802 */ /* 0x000fe20000000f00 */
[----:B------:R-:W-:Y:S02]  /*5820*/  UISETP.NE.AND UP0, UPT, UR11, URZ, UPT ;  /* 0x000000ff0b00728c */ /* 0x000fe4000bf05270 */
[----:B------:R-:W-:Y:S01]  /*5830*/  ISETP.NE.AND P1, PT, RZ, UR11, PT ;  /* 0x0000000bff007c0c */ /* 0x000fe2000bf25270 */
[----:B------:R-:W-:Y:S01]  /*5840*/  IMAD R4, R9, -0x2, R0 ;  /* 0xfffffffe09047824 */ /* 0x000fe200078e0200 */
[----:B------:R-:W-:-:S02]  /*5850*/  IADD3 R6, PT, PT, R6, 0x140, RZ ;  /* 0x0000014006067810 */ /* 0x000fc40007ffe0ff */
[C---:B------:R-:W-:Y:S02]  /*5860*/  IADD3 R9, P2, PT, R5.reuse, UR4, RZ ;  /* 0x0000000405097c10 */ /* 0x040fe4000ff5e0ff */
[----:B------:R-:W-:Y:S02]  /*5870*/  LEA R0, R5, -UR8, 0x2 ;  /* 0x8000000805007c11 */ /* 0x000fe4000f8e10ff */
[----:B------:R-:W-:Y:S02]  /*5880*/  PLOP3.LUT P0, PT, PT, PT, UP0, 0x80, 0x8 ;  /* 0x000000000008781c */ /* 0x000fe40003f0f008 */
[----:B---3--:R-:W-:Y:S02]  /*5890*/  LEA R10, P3, R9, UR12, 0x2 ;  /* 0x0000000c090a7c11 */ /* 0x008fe4000f8610ff */
[----:B0-----:R-:W-:Y:S02]  /*58a0*/  LEA R7, R7, R6, 0x18 ;  /* 0x0000000607077211 */ /* 0x001fe400078ec0ff */
[----:B------:R-:W-:-:S02]  /*58b0*/  IADD3.X R6, PT, PT, RZ, UR5, RZ, P2, !PT ;  /* 0x00000005ff067c10 */ /* 0x000fc400097fe4ff */
[----:B------:R-:W-:Y:S02]  /*58c0*/  IADD3 R10, P2, PT, R10, 0x800, RZ ;  /* 0x000008000a0a7810 */ /* 0x000fe40007f5e0ff */
[----:B------:R-:W-:Y:S02]  /*58d0*/  LEA.HI.X R6, R9, UR13, R6, 0x2, P3 ;  /* 0x0000000d09067c11 */ /* 0x000fe400098f1406 */
[--C-:B------:R-:W-:Y:S02]  /*58e0*/  IADD3 R0, PT, PT, R0, 0x800, R7.reuse ;  /* 0x0000080000007810 */ /* 0x100fe40007ffe007 */
[----:B------:R-:W-:Y:S01]  /*58f0*/  IADD3 R4, PT, PT, R4, 0x400, R7 ;  /* 0x0000040004047810 */ /* 0x000fe20007ffe007 */
[----:B------:R-:W-:-:S07]  /*5900*/  IMAD.X R11, RZ, RZ, R6, P2 ;  /* 0x000000ffff0b7224 */ /* 0x000fce00010e0606 */
.L_x_420:
[----:B------:R-:W1:Y:S01]  /*5910*/  LDS R6, [R0+-0x800] ;  /* 0xfff8000000067984 */ /* 0x000e620000000800 */
[----:B------:R-:W-:-:S04]  /*5920*/  IADD3 R5, PT, PT, R5, 0x400, RZ ;  /* 0x0000040005057810 */ /* 0x000fc80007ffe0ff */
[----:B------:R-:W-:Y:S01]  /*5930*/  ISETP.GE.AND P2, PT, R5, UR44, PT ;  /* 0x0000002c05007c0c */ /* 0x000fe2000bf46270 */
[----:B-1----:R-:W-:-:S05]  /*5940*/  FMUL.FTZ R15, R6, R13 ;  /* 0x0000000d060f7220 */ /* 0x002fca0000410000 */
[----:B------:R-:W-:-:S04]  /*5950*/  F2FP.F16.F32.PACK_AB R6, RZ, R15 ;  /* 0x0000000fff06723e */ /* 0x000fc800000000ff */
[----:B------:R-:W-:-:S05]  /*5960*/  PRMT R7, R6, 0x7610, R7 ;  /* 0x0000761006077816 */ /* 0x000fca0000000007 */
[----:B------:R0:W-:Y:S04]  /*5970*/  STS.U16 [R4+-0x400], R7 ;  /* 0xfffc000704007388 */ /* 0x0001e80000000400 */
[----:B------:R-:W4:Y:S01]  /*5980*/  LDS R6, [R0+-0x400] ;  /* 0xfffc000000067984 */ /* 0x000f220000000800 */
[----:B0-----:R-:W-:Y:S01]  /*5990*/  MOV R7, R11 ;  /* 0x0000000b00077202 */ /* 0x001fe20000000f00 */
[----:B----4-:R-:W-:-:S05]  /*59a0*/  FMUL.FTZ R17, R6, R13 ;  /* 0x0000000d06117220 */ /* 0x010fca0000410000 */
[----:B------:R-:W-:-:S04]  /*59b0*/  F2FP.F16.F32.PACK_AB R6, RZ, R17 ;  /* 0x00000011ff06723e */ /* 0x000fc800000000ff */
[----:B------:R-:W-:-:S05]  /*59c0*/  PRMT R12, R6, 0x7610, R12 ;  /* 0x00007610060c7816 */ /* 0x000fca000000000c */
[----:B------:R-:W-:Y:S04]  /*59d0*/  STS.U16 [R4+-0x200], R12 ;  /* 0xfffe000c04007388 */ /* 0x000fe80000000400 */
[----:B------:R-:W0:Y:S02]  /*59e0*/  LDS R6, [R0] ;  /* 0x0000000000067984 */ /* 0x000e240000000800 */
[----:B0-----:R-:W-:-:S05]  /*59f0*/  FMUL.FTZ R19, R6, R13 ;  /* 0x0000000d06137220 */ /* 0x001fca0000410000 */
[----:B------:R-:W-:-:S05]  /*5a00*/  F2FP.F16.F32.PACK_AB R6, RZ, R19 ;  /* 0x00000013ff06723e */ /* 0x000fca00000000ff */
[----:B------:R0:W-:Y:S04]  /*5a10*/  STS.U16 [R4], R6 ;  /* 0x0000000604007388 */ /* 0x0001e80000000400 */
[----:B------:R1:W3:Y:S01]  /*5a20*/  LDS R9, [R0+0x400] ;  /* 0x0004000000097984 */ /* 0x0002e20000000800 */
[----:B0-----:R-:W-:Y:S01]  /*5a30*/  MOV R6, R10 ;  /* 0x0000000a00067202 */ /* 0x001fe20000000f00 */
[----:B-1----:R-:W-:-:S03]  /*5a40*/  VIADD R0, R0, 0x1000 ;  /* 0x0000100000007836 */ /* 0x002fc60000000000 */
[----:B------:R-:W-:Y:S01]  /*5a50*/  IADD3 R10, P3, PT, R6, 0x1000, RZ ;  /* 0x00001000060a7810 */ /* 0x000fe20007f7e0ff */
[----:B------:R-:W-:Y:S01]  /*5a60*/  @P0 STG.E desc[UR36][R6.64+-0x800], R15 ;  /* 0xfff8000f06000986 */ /* 0x000fe2000c101924 */
[----:B------:R-:W-:Y:S02]  /*5a70*/  PLOP3.LUT P0, PT, P1, PT, PT, 0x80, 0x8 ;  /* 0x000000000008781c */ /* 0x000fe40000f0f070 */
[----:B------:R-:W-:-:S11]  /*5a80*/  IADD3.X R11, PT, PT, RZ, R7, RZ, P3, !PT ;  /* 0x00000007ff0b7210 */ /* 0x000fd60001ffe4ff */
[----:B------:R-:W-:Y:S04]  /*5a90*/  @P0 STG.E desc[UR36][R6.64+-0x400], R17 ;  /* 0xfffc001106000986 */ /* 0x000fe8000c101924 */
[----:B------:R-:W-:Y:S01]  /*5aa0*/  @P0 STG.E desc[UR36][R6.64], R19 ;  /* 0x0000001306000986 */ /* 0x000fe2000c101924 */
[----:B---3--:R-:W-:-:S05]  /*5ab0*/  FMUL.FTZ R21, R9, R13 ;  /* 0x0000000d09157220 */ /* 0x008fca0000410000 */
[----:B------:R-:W-:Y:S01]  /*5ac0*/  @P0 STG.E desc[UR36][R6.64+0x400], R21 ;  /* 0x0004001506000986 */ /* 0x000fe2000c101924 */
[----:B------:R-:W-:-:S05]  /*5ad0*/  F2FP.F16.F32.PACK_AB R9, RZ, R21 ;  /* 0x00000015ff09723e */ /* 0x000fca00000000ff */
[----:B------:R0:W-:Y:S02]  /*5ae0*/  STS.U16 [R4+0x200], R9 ;  /* 0x0002000904007388 */ /* 0x0001e40000000400 */
[----:B0-----:R-:W-:Y:S01]  /*5af0*/  IADD3 R4, PT, PT, R4, 0x800, RZ ;  /* 0x0000080004047810 */ /* 0x001fe20007ffe0ff */
[----:B------:R-:W-:Y:S06]  /*5b00*/  @!P2 BRA `(.L_x_420) ;  /* 0xfffffffc0080a947 */ /* 0x000fec000383ffff */
.L_x_416:
[----:B------:R-:W-:Y:S05]  /*5b10*/  BSYNC.RECONVERGENT B0 ;  /* 0x0000000000007941 */ /* 0x000fea0003800200 */
.L_x_415:
[----:B------:R-:W-:Y:S01]  /*5b20*/  USHF.R.S32.HI UR4, URZ, 0x1f, UR45 ;  /* 0x0000001fff047899 */ /* 0x000fe2000801142d */
[----:B------:R-:W5:Y:S01]  /*5b30*/  S2UR UR9, SR_CgaCtaId ;  /* 0x00000000000979c3 */ /* 0x000f620000008800 */
[----:B------:R-:W1:Y:S01]  /*5b40*/  LDCU UR13, c[0x0][0x40c] ;  /* 0x00008180ff0d77ac */ /* 0x000e620008000800 */
[C---:B------:R-:W-:Y:S01]  /*5b50*/  SHF.L.U32 R0, R8.reuse, 0x3, RZ ;  /* 0x0000000308007819 */ /* 0x040fe200000006ff */
[----:B------:R-:W-:Y:S01]  /*5b60*/  BSSY.RECONVERGENT B0, `(.L_x_421) ;  /* 0x000001a000007945 */ /* 0x000fe20003800200 */
[----:B------:R-:W-:Y:S01]  /*5b70*/  SHF.L.U32 R9, R8, 0x4, RZ ;  /* 0x0000000408097819 */ /* 0x000fe200000006ff */
[----:B------:R-:W-:Y:S01]  /*5b80*/  ULEA.HI UR4, UR4, UR45, URZ, 0x5 ;  /* 0x0000002d04047291 */ /* 0x000fe2000f8f28ff */
[----:B---3--:R-:W-:Y:S01]  /*5b90*/  CS2R R6, SRZ ;  /* 0x0000000000067805 */ /* 0x008fe2000001ff00 */
[----:B------:R-:W-:Y:S01]  /*5ba0*/  UMOV UR5, 0x400 ;  /* 0x0000040000057882 */ /* 0x000fe20000000000 */
[----:B0-----:R-:W-:Y:S01]  /*5bb0*/  CS2R R4, SRZ ;  /* 0x0000000000047805 */ /* 0x001fe2000001ff00 */
[----:B------:R-:W-:Y:S01]  /*5bc0*/  ULOP3.LUT UR4, UR4, 0xffffffe0, URZ, 0xc0, !UPT ;  /* 0xffffffe004047892 */ /* 0x000fe2000f8ec0ff */
[----:B------:R-:W-:Y:S01]  /*5bd0*/  LOP3.LUT R0, R0, 0x38, RZ, 0xc0, !PT ;  /* 0x0000003800007812 */ /* 0x000fe200078ec0ff */
[----:B------:R-:W-:Y:S01]  /*5be0*/  UIADD3 UR8, UPT, UPT, UR5, 0xc0, URZ ;  /* 0x000000c005087890 */ /* 0x000fe2000fffe0ff */
[----:B------:R-:W-:Y:S01]  /*5bf0*/  LOP3.LUT R9, R9, 0x70, RZ, 0xc0, !PT ;  /* 0x0000007009097812 */ /* 0x000fe200078ec0ff */
[----:B------:R-:W-:-:S06]  /*5c00*/  UIADD3 UR4, UPT, UPT, UR45, -UR4, URZ ;  /* 0x800000042d047290 */ /* 0x000fcc000fffe0ff */
[----:B------:R-:W-:-:S04]  /*5c10*/  ISETP.NE.AND P0, PT, R3, UR4, PT ;  /* 0x0000000403007c0c */ /* 0x000fc8000bf05270 */
[----:B-1----:R-:W-:Y:S01]  /*5c20*/  ISETP.NE.OR P0, PT, RZ, UR13, P0 ;  /* 0x0000000dff007c0c */ /* 0x002fe20008705670 */
[----:B-----5:R-:W-:-:S12]  /*5c30*/  ULEA UR8, UR9, UR8, 0x18 ;  /* 0x0000000809087291 */ /* 0x020fd8000f8ec0ff */
        /* <DEDUP_REMOVED lines=11> */
.L_x_423:
[----:B-----5:R0:W-:Y:S02]  /*5cf0*/  STS.128 [R9+UR8], R4 ;  /* 0x0000000409007988 */ /* 0x0201e40008000c08 */
.L_x_422:
[----:B------:R-:W-:Y:S05]  /*5d00*/  BSYNC.RECONVERGENT B0 ;  /* 0x0000000000007941 */ /* 0x000fea0003800200 */
.L_x_421:
[----:B------:R-:W1:Y:S01]  /*5d10*/  LDCU UR11, c[0x0][0x3f4] ;  /* 0x00007e80ff0b77ac */ /* 0x000e620008000800 */
[----:B------:R-:W3:Y:S01]  /*5d20*/  S2UR UR10, SR_CTAID.Y ;  /* 0x00000000000a79c3 */ /* 0x000ee20000002600 */
[----:B------:R-:W-:Y:S01]  /*5d30*/  IADD3 R28, PT, PT, R3, UR14, RZ ;  /* 0x0000000e031c7c10 */ /* 0x000fe2000fffe0ff */
[----:B------:R-:W-:Y:S01]  /*5d40*/  BSSY.RECONVERGENT B0, `(.L_x_424) ;  /* 0x0000110000007945 */ /* 0x000fe20003800200 */
[----:B------:R-:W3:Y:S01]  /*5d50*/  LDCU UR15, c[0x0][0x3f8] ;  /* 0x00007f00ff0f77ac */ /* 0x000ee20008000800 */
[----:B----4-:R-:W-:Y:S02]  /*5d60*/  CS2R R16, SRZ ;  /* 0x0000000000107805 */ /* 0x010fe4000001ff00 */
[----:B------:R-:W-:Y:S02]  /*5d70*/  CS2R R18, SRZ ;  /* 0x0000000000127805 */ /* 0x000fe4000001ff00 */
[----:B------:R-:W-:Y:S01]  /*5d80*/  CS2R R20, SRZ ;  /* 0x0000000000147805 */ /* 0x000fe2000001ff00 */
[----:B------:R-:W-:Y:S01]  /*5d90*/  UIADD3 UR12, UPT, UPT, UR5, 0x140, URZ ;  /* 0x00000140050c7890 */ /* 0x000fe2000fffe0ff */
[----:B------:R-:W4:Y:S01]  /*5da0*/  LDC.64 R10, c[0x0][0x3c0] ;  /* 0x0000f000ff0a7b82 */ /* 0x000f220000000a00 */
[----:B------:R-:W0:Y:S02]  /*5db0*/  LDCU UR16, c[0x0][0x40c] ;  /* 0x00008180ff1077ac */ /* 0x000e240008000800 */
[----:B------:R-:W-:-:S02]  /*5dc0*/  ULEA UR12, UR9, UR12, 0x18 ;  /* 0x0000000c090c7291 */ /* 0x000fc4000f8ec0ff */
[----:B-1----:R-:W-:Y:S02]  /*5dd0*/  UISETP.LT.AND UP0, UPT, UR45, UR11, UPT ;  /* 0x0000000b2d00728c */ /* 0x002fe4000bf01270 */
[----:B------:R-:W-:Y:S02]  /*5de0*/  MOV R15, UR11 ;  /* 0x0000000b000f7c02 */ /* 0x000fe40008000f00 */
[----:B------:R-:W-:-:S03]  /*5df0*/  USEL UR5, UR45, UR11, UP0 ;  /* 0x0000000b2d057287 */ /* 0x000fc60008000000 */
[----:B------:R-:W-:Y:S01]  /*5e00*/  IMAD R13, R15, UR6, R0 ;  /* 0x000000060f0d7c24 */ /* 0x000fe2000f8e0200 */
[----:B---3--:R-:W-:Y:S02]  /*5e10*/  UIMAD UR10, UR10, UR15, UR46 ;  /* 0x0000000f0a0a72a4 */ /* 0x008fe4000f8e022e */
[----:B------:R-:W-:Y:S01]  /*5e20*/  UIADD3 UR6, UPT, UPT, UR12, UR7, URZ ;  /* 0x000000070c067290 */ /* 0x000fe2000fffe0ff */
[----:B------:R-:W-:Y:S01]  /*5e30*/  BAR.SYNC.DEFER_BLOCKING 0x0 ;  /* 0x0000000000007b1d */ /* 0x000fe20000010000 */
[----:B------:R-:W-:Y:S01]  /*5e40*/  ISETP.GE.AND P0, PT, R28, UR5, PT ;  /* 0x000000051c007c0c */ /* 0x000fe2000bf06270 */
[----:B------:R-:W-:Y:S01]  /*5e50*/  USHF.L.U32 UR10, UR10, 0x6, URZ ;  /* 0x000000060a0a7899 */ /* 0x000fe200080006ff */
[----:B----4-:R-:W-:-:S05]  /*5e60*/  IMAD.WIDE R12, R13, 0x2, R10 ;  /* 0x000000020d0c7825 */ /* 0x010fca00078e020a */
[----:B------:R-:W-:-:S04]  /*5e70*/  IMAD R15, R15, UR10, R0 ;  /* 0x0000000a0f0f7c24 */ /* 0x000fc8000f8e0200 */
[----:B------:R-:W-:Y:S01]  /*5e80*/  IMAD.WIDE R10, R15, 0x2, R10 ;  /* 0x000000020f0a7825 */ /* 0x000fe200078e020a */
[----:B------:R-:W-:Y:S01]  /*5e90*/  CS2R R14, SRZ ;  /* 0x00000000000e7805 */ /* 0x000fe2000001ff00 */
[----:B0-----:R-:W-:Y:S06]  /*5ea0*/  @P0 BRA `(.L_x_425) ;  /* 0x0000000c00e40947 */ /* 0x001fec0003800000 */
[----:B------:R-:W-:Y:S01]  /*5eb0*/  MOV R15, UR5 ;  /* 0x00000005000f7c02 */ /* 0x000fe20008000f00 */
[----:B------:R-:W-:Y:S01]  /*5ec0*/  ULOP3.LUT UR9, URZ, UR14, URZ, 0x33, !UPT ;  /* 0x0000000eff097292 */ /* 0x000fe2000f8e33ff */
[----:B------:R-:W0:Y:S01]  /*5ed0*/  LDC.64 R22, c[0x0][0x458] ;  /* 0x00011600ff167b82 */ /* 0x000e220000000a00 */
[----:B------:R-:W-:Y:S01]  /*5ee0*/  UIMAD UR11, UR38, UR15, UR46 ;  /* 0x0000000f260b72a4 */ /* 0x000fe2000f8e022e */
[----:B------:R-:W-:Y:S01]  /*5ef0*/  VIADDMNMX R14, R28, 0x20, R15, !PT ;  /* 0x000000201c0e7846 */ /* 0x000fe2000780010f */
[----:B------:R-:W-:Y:S01]  /*5f00*/  BSSY.RECONVERGENT B1, `(.L_x_426) ;  /* 0x0000044000017945 */ /* 0x000fe20003800200 */
[----:B------:R-:W-:Y:S02]  /*5f10*/  CS2R R20, SRZ ;  /* 0x0000000000147805 */ /* 0x000fe4000001ff00 */
[----:B------:R-:W-:Y:S02]  /*5f20*/  MOV R29, R28 ;  /* 0x0000001c001d7202 */ /* 0x000fe40000000f00 */
[----:B------:R-:W-:-:S02]  /*5f30*/  CS2R R18, SRZ ;  /* 0x0000000000127805 */ /* 0x000fc4000001ff00 */
[----:B------:R-:W-:Y:S01]  /*5f40*/  IADD3 R32, PT, PT, -R3, UR9, R14 ;  /* 0x0000000903207c10 */ /* 0x000fe2000fffe10e */
[----:B------:R-:W-:Y:S01]  /*5f50*/  IMAD.U32 R15, RZ, RZ, UR11 ;  /* 0x0000000bff0f7e24 */ /* 0x000fe2000f8e00ff */
[----:B------:R-:W-:Y:S02]  /*5f60*/  CS2R R16, SRZ ;  /* 0x0000000000107805 */ /* 0x000fe4000001ff00 */
[----:B------:R-:W-:Y:S02]  /*5f70*/  LOP3.LUT R14, R32, 0x60, RZ, 0xc0, !PT ;  /* 0x00000060200e7812 */ /* 0x000fe400078ec0ff */
[----:B------:R-:W-:Y:S02]  /*5f80*/  LEA R15, R15, R0, 0x6 ;  /* 0x000000000f0f7211 */ /* 0x000fe400078e30ff */
[----:B------:R-:W-:-:S03]  /*5f90*/  ISETP.NE.AND P0, PT, R14, 0x60, PT ;  /* 0x000000600e00780c */ /* 0x000fc60003f05270 */
[----:B0-----:R-:W-:Y:S01]  /*5fa0*/  IMAD.WIDE R22, R15, 0x2, R22 ;  /* 0x000000020f167825 */ /* 0x001fe200078e0216 */
[----:B------:R-:W-:-:S09]  /*5fb0*/  CS2R R14, SRZ ;  /* 0x00000000000e7805 */ /* 0x000fd2000001ff00 */
[----:B------:R-:W-:Y:S05]  /*5fc0*/  @!P0 BRA `(.L_x_427) ;  /* 0x0000000000dc8947 */ /* 0x000fea0003800000 */
[----:B------:R-:W-:Y:S01]  /*5fd0*/  LEA.HI R20, R32, 0x1, RZ, 0x1b ;  /* 0x0000000120147811 */ /* 0x000fe200078fd8ff */
[----:B------:R-:W-:Y:S01]  /*5fe0*/  IMAD.MOV.U32 R29, RZ, RZ, R28 ;  /* 0x000000ffff1d7224 */ /* 0x000fe200078e001c */
[----:B------:R-:W-:Y:S02]  /*5ff0*/  LEA R24, R3, UR7, 0x1 ;  /* 0x0000000703187c11 */ /* 0x000fe4000f8e08ff */
[----:B------:R-:W-:Y:S01]  /*6000*/  LOP3.LUT R25, R20, 0x3, RZ, 0xc0, !PT ;  /* 0x0000000314197812 */ /* 0x000fe200078ec0ff */
[----:B------:R-:W-:Y:S01]  /*6010*/  HFMA2 R20, -RZ, RZ, 0, 0 ;  /* 0x00000000ff147431 */ /* 0x000fe200000001ff */
[----:B------:R-:W-:Y:S02]  /*6020*/  SHF.L.U32 R35, R28, 0x6, RZ ;  /* 0x000000061c237819 */ /* 0x000fe400000006ff */
[----:B------:R-:W-:Y:S02]  /*6030*/  IADD3 R33, PT, PT, R24, UR12, RZ ;  /* 0x0000000c18217c10 */ /* 0x000fe4000fffe0ff */
[----:B------:R-:W-:-:S07]  /*6040*/  IADD3 R34, PT, PT, -R25, RZ, RZ ;  /* 0x000000ff19227210 */ /* 0x000fce0007ffe1ff */
.L_x_429:
[----:B------:R-:W-:Y:S01]  /*6050*/  IMAD.WIDE.U32 R24, R35, 0x2, R12 ;  /* 0x0000000223187825 */ /* 0x000fe200078e000c */
[----:B------:R-:W2:Y:S05]  /*6060*/  LDS.U16 R30, [R33] ;  /* 0x00000000211e7984 */ /* 0x000eaa0000000400 */
[----:B------:R-:W5:Y:S01]  /*6070*/  LDG.E.128 R24, desc[UR36][R24.64] ;  /* 0x0000002418187981 */ /* 0x000f62000c1e1d00 */
[----:B------:R-:W-:Y:S01]  /*6080*/  UISETP.NE.AND UP0, UPT, UR13, URZ, UPT ;  /* 0x000000ff0d00728c */ /* 0x000fe2000bf05270 */
[----:B--2---:R-:W-:-:S08]  /*6090*/  HADD2.F32 R45, -RZ, R30.H0_H0 ;  /* 0x2000001eff2d7230 */ /* 0x004fd00000004100 */
[----:B------:R-:W-:Y:S05]  /*60a0*/  BRA.U UP0, `(.L_x_428) ;  /* 0x00000001004c7547 */ /* 0x000fea000b800000 */
        /* <DEDUP_REMOVED lines=19> */
.L_x_428:
[----:B------:R-:W-:Y:S01]  /*61e0*/  IADD3 R34, PT, PT, R34, 0x1, RZ ;  /* 0x0000000122227810 */ /* 0x000fe20007ffe0ff */
[--C-:B-----5:R-:W-:Y:S01]  /*61f0*/  HADD2.F32 R38, -RZ, R26.reuse.H0_H0 ;  /* 0x2000001aff267230 */ /* 0x120fe20000004100 */
[----:B------:R-:W-:Y:S01]  /*6200*/  IADD3 R29, PT, PT, R29, 0x20, RZ ;  /* 0x000000201d1d7810 */ /* 0x000fe20007ffe0ff */
[----:B0-----:R-:W-:Y:S01]  /*6210*/  HADD2.F32 R31, -RZ, R26.H1_H1 ;  /* 0x3000001aff1f7230 */ /* 0x001fe20000004100 */
[----:B------:R-:W-:Y:S01]  /*6220*/  ISETP.NE.AND P0, PT, R34, RZ, PT ;  /* 0x000000ff2200720c */ /* 0x000fe20003f05270 */
        /* <DEDUP_REMOVED lines=11> */
[----:B------:R-:W-:Y:S01]  /*62e0*/  FFMA.FTZ R21, R45, R24, R21 ;  /* 0x000000182d157223 */ /* 0x000fe20000010015 */
[----:B------:R-:W-:-:S02]  /*62f0*/  VIADD R33, R33, 0x40 ;  /* 0x0000004021217836 */ /* 0x000fc40000000000 */
[----:B------:R-:W-:Y:S01]  /*6300*/  FFMA.FTZ R18, R45, R25, R18 ;  /* 0x000000192d127223 */ /* 0x000fe20000010012 */
[----:B------:R-:W-:Y:S01]  /*6310*/  IADD3 R35, PT, PT, R35, 0x800, RZ ;  /* 0x0000080023237810 */ /* 0x000fe20007ffe0ff */
[----:B------:R-:W-:Y:S01]  /*6320*/  FFMA.FTZ R14, R45, R27, R14 ;  /* 0x0000001b2d0e7223 */ /* 0x000fe2000001000e */
[----:B------:R-:W-:Y:S06]  /*6330*/  @P0 BRA `(.L_x_429) ;  /* 0xfffffffc00440947 */ /* 0x000fec000383ffff */
.L_x_427:
[----:B------:R-:W-:Y:S05]  /*6340*/  BSYNC.RECONVERGENT B1 ;  /* 0x0000000000017941 */ /* 0x000fea0003800200 */
.L_x_426:
[----:B------:R-:W-:-:S13]  /*6350*/  ISETP.GE.U32.AND P0, PT, R32, 0x60, PT ;  /* 0x000000602000780c */ /* 0x000fda0003f06070 */
[----:B------:R-:W-:Y:S05]  /*6360*/  @!P0 BRA `(.L_x_425) ;  /* 0x0000000800b48947 */ /* 0x000fea0003800000 */
[----:B------:R-:W0:Y:S02]  /*6370*/  LDCU UR9, c[0x0][0x40c] ;  /* 0x00008180ff0977ac */ /* 0x000e240008000800 */
[----:B0-----:R-:W-:-:S06]  /*6380*/  UISETP.NE.AND UP0, UPT, UR9, URZ, UPT ;  /* 0x000000ff0900728c */ /* 0x001fcc000bf05270 */
[----:B------:R-:W-:-:S13]  /*6390*/  PLOP3.LUT P0, PT, PT, PT, UP0, 0x80, 0x8 ;  /* 0x000000000008781c */ /* 0x000fda0003f0f008 */
.L_x_435:
[----:B------:R-:W-:Y:S02]  /*63a0*/  SHF.L.U32 R41, R29, 0x6, RZ ;  /* 0x000000061d297819 */ /* 0x000fe400000006ff */
[----:B------:R-:W-:-:S03]  /*63b0*/  ISETP.NE.AND P5, PT, R2, RZ, PT ;  /* 0x000000ff0200720c */ /* 0x000fc60003fa5270 */
[----:B------:R-:W-:-:S06]  /*63c0*/  IMAD.WIDE.U32 R24, R41, 0x2, R12 ;  /* 0x0000000229187825 */ /* 0x000fcc00078e000c */
[----:B------:R-:W5:Y:S01]  /*63d0*/  LDG.E.128 R24, desc[UR36][R24.64] ;  /* 0x0000002418187981 */ /* 0x000f62000c1e1d00 */
[----:B------:R-:W-:Y:S04]  /*63e0*/  BSSY.RECONVERGENT B1, `(.L_x_430) ;  /* 0x0000014000017945 */ /* 0x000fe80003800200 */
[----:B------:R-:W-:Y:S05]  /*63f0*/  @P0 BRA `(.L_x_431) ;  /* 0x0000000000480947 */ /* 0x000fea0003800000 */
[----:B------:R-:W-:Y:S01]  /*6400*/  VOTEU.ANY UP0, P5 ;  /* 0x0000000000ff7886 */ /* 0x000fe20002800100 */
[----:B------:R-:W-:Y:S01]  /*6410*/  PLOP3.LUT P0, PT, PT, PT, UP0, 0x80, 0x8 ;  /* 0x000000000008781c */ /* 0x000fe20003f0f008 */
[----:B------:R-:W0:-:S12]  /*6420*/  LDS.128 R32, [R9+UR8] ;  /* 0x0000000809207984 */ /* 0x000e180008000c00 */
[----:B------:R-:W3:Y:S01]  /*6430*/  @P0 LDG.E.128 R36, desc[UR36][R22.64] ;  /* 0x0000002416240981 */ /* 0x000ee2000c1e1d00 */
        /* <DEDUP_REMOVED lines=9> */
[----:B---3--:R-:W-:Y:S02]  /*64d0*/  @P1 HFMA2 R25, R25, R37, -RZ ;  /* 0x0000002519191231 */ /* 0x008fe400001000ff */
[----:B------:R-:W-:Y:S02]  /*64e0*/  @P0 HMUL2 R24, R24, R36 ;  /* 0x0000002418180232 */ /* 0x000fe40000000000 */
[----:B------:R-:W-:Y:S02]  /*64f0*/  @P3 HFMA2 R27, R27, R39, -RZ ;  /* 0x000000271b1b3231 */ /* 0x000fe400001000ff */
[----:B------:R-:W-:-:S05]  /*6500*/  @P2 HMUL2 R26, R26, R38 ;  /* 0x000000261a1a2232 */ /* 0x000fca0000000000 */
[----:B------:R0:W-:Y:S02]  /*6510*/  STG.E.128 desc[UR36][R30.64], R24 ;  /* 0x000000181e007986 */ /* 0x0001e4000c101d24 */
.L_x_431:
[----:B------:R-:W-:Y:S05]  /*6520*/  BSYNC.RECONVERGENT B1 ;  /* 0x0000000000017941 */ /* 0x000fea0003800200 */
.L_x_430:
[C---:B------:R-:W-:Y:S01]  /*6530*/  IADD3 R37, PT, PT, R41.reuse, 0x800, RZ ;  /* 0x0000080029257810 */ /* 0x040fe20007ffe0ff */
[----:B------:R-:W-:Y:S01]  /*6540*/  UISETP.NE.AND UP0, UPT, UR16, URZ, UPT ;  /* 0x000000ff1000728c */ /* 0x000fe2000bf05270 */
[C---:B------:R-:W-:Y:S01]  /*6550*/  IADD3 R49, PT, PT, R41.reuse, 0x1000, RZ ;  /* 0x0000100029317810 */ /* 0x040fe20007ffe0ff */
[----:B0-----:R-:W-:Y:S02]  /*6560*/  VIADD R31, R41, 0x1800 ;  /* 0x00001800291f7836 */ /* 0x001fe40000000000 */
[--C-:B------:R-:W-:Y:S02]  /*6570*/  IMAD.WIDE.U32 R32, R37, 0x2, R12.reuse ;  /* 0x0000000225207825 */ /* 0x100fe400078e000c */
[----:B------:R-:W-:Y:S02]  /*6580*/  PLOP3.LUT P0, PT, PT, PT, UP0, 0x80, 0x8 ;  /* 0x000000000008781c */ /* 0x000fe40003f0f008 */
[--C-:B------:R-:W-:Y:S02]  /*6590*/  IMAD.WIDE.U32 R38, R49, 0x2, R12.reuse ;  /* 0x0000000231267825 */ /* 0x100fe400078e000c */
[----:B------:R-:W5:Y:S02]  /*65a0*/  LDG.E.128 R32, desc[UR36][R32.64] ;  /* 0x0000002420207981 */ /* 0x000f64000c1e1d00 */
[----:B------:R-:W-:-:S07]  /*65b0*/  IMAD.WIDE.U32 R42, R31, 0x2, R12 ;  /* 0x000000021f2a7825 */ /* 0x000fce00078e000c */
[----:B------:R-:W-:Y:S05]  /*65c0*/  @P0 BRA `(.L_x_432) ;  /* 0x0000000000480947 */ /* 0x000fea0003800000 */
[----:B------:R-:W-:Y:S01]  /*65d0*/  VOTEU.ANY UP0, P5 ;  /* 0x0000000000ff7886 */ /* 0x000fe20002800100 */
[----:B------:R-:W-:Y:S01]  /*65e0*/  PLOP3.LUT P1, PT, PT, PT, UP0, 0x80, 0x8 ;  /* 0x000000000008781c */ /* 0x000fe20003f2f008 */
[----:B------:R-:W0:-:S12]  /*65f0*/  LDS.128 R52, [R9+UR8] ;  /* 0x0000000809347984 */ /* 0x000e180008000c00 */
[----:B--2---:R-:W2:Y:S01]  /*6600*/  @P1 LDG.E.128 R44, desc[UR36][R22.64] ;  /* 0x00000024162c1981 */ /* 0x004ea2000c1e1d00 */
        /* <DEDUP_REMOVED lines=14> */
.L_x_432:
[----:B0-----:R-:W5:Y:S01]  /*66f0*/  LDG.E.128 R36, desc[UR36][R38.64] ;  /* 0x0000002426247981 */ /* 0x001f62000c1e1d00 */
        /* <DEDUP_REMOVED lines=19> */
.L_x_433:
[----:B0-----:R-:W5:Y:S01]  /*6830*/  LDG.E.128 R40, desc[UR36][R42.64] ;  /* 0x000000242a287981 */ /* 0x001f62000c1e1d00 */
[----:B------:R-:W-:Y:S01]  /*6840*/  IADD3 R30, PT, PT, R29, -UR14, RZ ;  /* 0x8000000e1d1e7c10 */ /* 0x000fe2000fffe0ff */
[--C-:B--2--5:R-:W-:Y:S02]  /*6850*/  HADD2.F32 R46, -RZ, R26.reuse.H0_H0 ;  /* 0x2000001aff2e7230 */ /* 0x124fe40000004100 */
[----:B------:R-:W-:Y:S01]  /*6860*/  HADD2.F32 R47, -RZ, R26.H1_H1 ;  /* 0x3000001aff2f7230 */ /* 0x000fe20000004100 */
[----:B------:R-:W-:Y:S01]  /*6870*/  LEA R50, R30, UR6, 0x1 ;  /* 0x000000061e327c11 */ /* 0x000fe2000f8e08ff */
[--C-:B------:R-:W-:Y:S02]  /*6880*/  HADD2.F32 R26, -RZ, R27.reuse.H0_H0 ;  /* 0x2000001bff1a7230 */ /* 0x100fe40000004100 */
[----:B------:R-:W-:Y:S02]  /*6890*/  HADD2.F32 R27, -RZ, R27.H1_H1 ;  /* 0x3000001bff1b7230 */ /* 0x000fe40000004100 */
[----:B------:R-:W0:Y:S01]  /*68a0*/  LDS.U16 R30, [R50] ;  /* 0x00000000321e7984 */ /* 0x000e220000000400 */
[----:B------:R-:W-:-:S02]  /*68b0*/  HADD2.F32 R44, -RZ, R25.H0_H0 ;  /* 0x20000019ff2c7230 */ /* 0x000fc40000004100 */
[----:B------:R-:W-:Y:S01]  /*68c0*/  HADD2.F32 R25, -RZ, R25.H1_H1 ;  /* 0x30000019ff197230 */ /* 0x000fe20000004100 */
[----:B------:R-:W1:Y:S04]  /*68d0*/  LDS.U16 R48, [R50+0x40] ;  /* 0x0000400032307984 */ /* 0x000e680000000400 */
[----:B------:R-:W2:Y:S01]  /*68e0*/  LDS.U16 R49, [R50+0x80] ;  /* 0x0000800032317984 */ /* 0x000ea20000000400 */
[----:B0-----:R-:W-:Y:S02]  /*68f0*/  HADD2.F32 R45, -RZ, R30.H0_H0 ;  /* 0x2000001eff2d7230 */ /* 0x001fe40000004100 */
[--C-:B------:R-:W-:Y:S02]  /*6900*/  HADD2.F32 R30, -RZ, R24.reuse.H0_H0 ;  /* 0x20000018ff1e7230 */ /* 0x100fe40000004100 */
[----:B------:R-:W-:-:S02]  /*6910*/  HADD2.F32 R24, -RZ, R24.H1_H1 ;  /* 0x30000018ff187230 */ /* 0x000fc40000004100 */
[C---:B------:R-:W-:Y:S01]  /*6920*/  FFMA.FTZ R14, R45.reuse, R27, R14 ;  /* 0x0000001b2d0e7223 */ /* 0x040fe2000001000e */
[C---:B------:R-:W-:Y:S01]  /*6930*/  FFMA.FTZ R44, R45.reuse, R44, R19 ;  /* 0x0000002c2d2c7223 */ /* 0x040fe20000010013 */
[----:B------:R-:W-:Y:S02]  /*6940*/  HADD2.F32 R27, -RZ, R35.H0_H0 ;  /* 0x20000023ff1b7230 */ /* 0x000fe40000004100 */
[C---:B------:R-:W-:Y:S01]  /*6950*/  FFMA.FTZ R18, R45.reuse, R25, R18 ;  /* 0x000000192d127223 */ /* 0x040fe20000010012 */
[C---:B------:R-:W-:Y:S01]  /*6960*/  FFMA.FTZ R46, R45.reuse, R46, R17 ;  /* 0x0000002e2d2e7223 */ /* 0x040fe20000010011 */
[----:B-1----:R-:W-:Y:S02]  /*6970*/  HADD2.F32 R48, -RZ, R48.H0_H0 ;  /* 0x20000030ff307230 */ /* 0x002fe40000004100 */
[C---:B------:R-:W-:Y:S01]  /*6980*/  FFMA.FTZ R26, R45.reuse, R26, R15 ;  /* 0x0000001a2d1a7223 */ /* 0x040fe2000001000f */
[----:B------:R-:W-:Y:S02]  /*6990*/  HADD2.F32 R19, -RZ, R33.H0_H0 ;  /* 0x20000021ff137230 */ /* 0x000fe40000004100 */
[----:B------:R-:W-:Y:S01]  /*69a0*/  FFMA.FTZ R24, R45, R24, R21 ;  /* 0x000000182d187223 */ /* 0x000fe20000010015 */
[----:B------:R-:W-:-:S02]  /*69b0*/  HADD2.F32 R35, -RZ, R35.H1_H1 ;  /* 0x30000023ff237230 */ /* 0x000fc40000004100 */
[C---:B------:R-:W-:Y:S01]  /*69c0*/  FFMA.FTZ R16, R45.reuse, R47, R16 ;  /* 0x0000002f2d107223 */ /* 0x040fe20000010010 */
[----:B------:R-:W-:Y:S02]  /*69d0*/  HADD2.F32 R17, -RZ, R32.H1_H1 ;  /* 0x30000020ff117230 */ /* 0x000fe40000004100 */
[----:B------:R-:W-:Y:S01]  /*69e0*/  FFMA.FTZ R51, R45, R30, R20 ;  /* 0x0000001e2d337223 */ /* 0x000fe20000010014 */
        /* <DEDUP_REMOVED lines=8> */
[C---:B------:R-:W-:Y:S01]  /*6a70*/  FFMA.FTZ R27, R48.reuse, R27, R26 ;  /* 0x0000001b301b7223 */ /* 0x040fe2000001001a */
[----:B--2---:R-:W-:Y:S02]  /*6a80*/  HADD2.F32 R49, -RZ, R49.H0_H0 ;  /* 0x20000031ff317230 */ /* 0x004fe40000004100 */
[C---:B------:R-:W-:Y:S01]  /*6a90*/  FFMA.FTZ R30, R48.reuse, R15, R51 ;  /* 0x0000000f301e7223 */ /* 0x040fe20000010033 */
[----:B------:R-:W-:Y:S02]  /*6aa0*/  HADD2.F32 R14, -RZ, R36.H0_H0 ;  /* 0x20000024ff0e7230 */ /* 0x000fe40000004100 */
[----:B------:R-:W-:Y:S01]  /*6ab0*/  FFMA.FTZ R19, R48, R19, R44 ;  /* 0x0000001330137223 */ /* 0x000fe2000001002c */
[----:B------:R-:W-:-:S02]  /*6ac0*/  HADD2.F32 R20, -RZ, R38.H0_H0 ;  /* 0x20000026ff147230 */ /* 0x000fc40000004100 */
[----:B------:R-:W-:Y:S01]  /*6ad0*/  FFMA.FTZ R21, R48, R21, R46 ;  /* 0x0000001530157223 */ /* 0x000fe2000001002e */
[----:B------:R-:W-:Y:S02]  /*6ae0*/  HADD2.F32 R36, -RZ, R36.H1_H1 ;  /* 0x30000024ff247230 */ /* 0x000fe40000004100 */
[--C-:B------:R-:W-:Y:S02]  /*6af0*/  HADD2.F32 R16, -RZ, R37.reuse.H0_H0 ;  /* 0x20000025ff107230 */ /* 0x100fe40000004100 */
[C---:B------:R-:W-:Y:S01]  /*6b00*/  FFMA.FTZ R34, R49.reuse, R20, R21 ;  /* 0x0000001431227223 */ /* 0x040fe20000010015 */
[----:B------:R-:W-:Y:S02]  /*6b10*/  HADD2.F32 R18, -RZ, R37.H1_H1 ;  /* 0x30000025ff127230 */ /* 0x000fe40000004100 */
[C---:B------:R-:W-:Y:S01]  /*6b20*/  FFMA.FTZ R37, R49.reuse, R14, R30 ;  /* 0x0000000e31257223 */ /* 0x040fe2000001001e */
[----:B------:R-:W-:Y:S02]  /*6b30*/  HADD2.F32 R38, -RZ, R38.H1_H1 ;  /* 0x30000026ff267230 */ /* 0x000fe40000004100 */
[----:B------:R-:W-:Y:S01]  /*6b40*/  FFMA.FTZ R36, R49, R36, R17 ;  /* 0x0000002431247223 */ /* 0x000fe20000010011 */
[----:B------:R-:W-:-:S02]  /*6b50*/  HADD2.F32 R24, -RZ, R39.H0_H0 ;  /* 0x20000027ff187230 */ /* 0x000fc40000004100 */
[C---:B------:R-:W-:Y:S01]  /*6b60*/  FFMA.FTZ R30, R49.reuse, R16, R19 ;  /* 0x00000010311e7223 */ /* 0x040fe20000010013 */
[----:B------:R-:W-:Y:S02]  /*6b70*/  HADD2.F32 R26, -RZ, R39.H1_H1 ;  /* 0x30000027ff1a7230 */ /* 0x000fe40000004100 */
        /* <DEDUP_REMOVED lines=9> */
[----:B------:R-:W-:Y:S01]  /*6c10*/  PLOP3.LUT P2, PT, PT, PT, UP0, 0x80, 0x8 ;  /* 0x000000000008781c */ /* 0x000fe20003f4f008 */
[----:B------:R-:W-:Y:S01]  /*6c20*/  IMAD.WIDE.U32 R14, R31, 0x2, R10 ;  /* 0x000000021f0e7825 */ /* 0x000fe200078e000a */
[----:B------:R-:W-:Y:S02]  /*6c30*/  PLOP3.LUT P4, PT, PT, PT, UP0, 0x80, 0x8 ;  /* 0x000000000008781c */ /* 0x000fe40003f8f008 */
[----:B------:R-:W-:Y:S02]  /*6c40*/  PLOP3.LUT P1, PT, PT, PT, UP0, 0x80, 0x8 ;  /* 0x000000000008781c */ /* 0x000fe40003f2f008 */
[----:B------:R-:W-:Y:S01]  /*6c50*/  PLOP3.LUT P3, PT, PT, PT, UP0, 0x80, 0x8 ;  /* 0x000000000008781c */ /* 0x000fe20003f6f008 */
[----:B0-----:R-:W-:Y:S02]  /*6c60*/  HFMA2 R40, R40, 1, 1, R44 ;  /* 0x3c003c0028287831 */ /* 0x001fe4000000002c */
        /* <DEDUP_REMOVED lines=8> */
.L_x_434:
[----:B0-----:R-:W0:Y:S01]  /*6cf0*/  LDS.U16 R14, [R50+0xc0] ;  /* 0x0000c000320e7984 */ /* 0x001e220000000400 */
[----:B------:R-:W-:Y:S01]  /*6d00*/  IADD3 R29, PT, PT, R29, 0x80, RZ ;  /* 0x000000801d1d7810 */ /* 0x000fe20007ffe0ff */
[--C-:B------:R-:W-:Y:S02]  /*6d10*/  HADD2.F32 R15, -RZ, R40.reuse.H0_H0 ;  /* 0x20000028ff0f7230 */ /* 0x100fe40000004100 */
[--C-:B------:R-:W-:Y:S01]  /*6d20*/  HADD2.F32 R19, -RZ, R41.reuse.H0_H0 ;  /* 0x20000029ff137230 */ /* 0x100fe20000004100 */
[----:B------:R-:W-:Y:S01]  /*6d30*/  ISETP.GE.AND P1, PT, R29, UR5, PT ;  /* 0x000000051d007c0c */ /* 0x000fe2000bf26270 */
[----:B------:R-:W-:Y:S02]  /*6d40*/  HADD2.F32 R21, -RZ, R40.H1_H1 ;  /* 0x30000028ff157230 */ /* 0x000fe40000004100 */
[----:B------:R-:W-:Y:S02]  /*6d50*/  HADD2.F32 R41, -RZ, R41.H1_H1 ;  /* 0x30000029ff297230 */ /* 0x000fe40000004100 */
[----:B------:R-:W-:-:S02]  /*6d60*/  HADD2.F32 R17, -RZ, R42.H0_H0 ;  /* 0x2000002aff117230 */ /* 0x000fc40000004100 */
[----:B------:R-:W-:Y:S02]  /*6d70*/  HADD2.F32 R25, -RZ, R42.H1_H1 ;  /* 0x3000002aff197230 */ /* 0x000fe40000004100 */
[--C-:B------:R-:W-:Y:S02]  /*6d80*/  HADD2.F32 R27, -RZ, R43.reuse.H0_H0 ;  /* 0x2000002bff1b7230 */ /* 0x100fe40000004100 */
[----:B------:R-:W-:Y:S02]  /*6d90*/  HADD2.F32 R43, -RZ, R43.H1_H1 ;  /* 0x3000002bff2b7230 */ /* 0x000fe40000004100 */
[----:B0-----:R-:W-:-:S05]  /*6da0*/  HADD2.F32 R14, -RZ, R14.H0_H0 ;  /* 0x2000000eff0e7230 */ /* 0x001fca0000004100 */
        /* <DEDUP_REMOVED lines=9> */
.L_x_425:
[----:B------:R-:W-:Y:S05]  /*6e40*/  BSYNC.RECONVERGENT B0 ;  /* 0x0000000000007941 */ /* 0x000fea0003800200 */
.L_x_424:
[----:B------:R-:W-:Y:S01]  /*6e50*/  ISETP.GE.AND P0, PT, R28, UR45, PT ;  /* 0x0000002d1c007c0c */ /* 0x000fe2000bf06270 */
[----:B------:R-:W0:Y:S01]  /*6e60*/  LDCU UR11, c[0x0][0x40c] ;  /* 0x00008180ff0b77ac */ /* 0x000e220008000800 */
[----:B------:R-:W-:Y:S11]  /*6e70*/  BSSY.RECONVERGENT B0, `(.L_x_436) ;  /* 0x00000f3000007945 */ /* 0x000ff60003800200 */
[----:B------:R-:W-:Y:S05]  /*6e80*/  @P0 BRA `(.L_x_437) ;  /* 0x0000000c00c40947 */ /* 0x000fea0003800000 */
[----:B------:R-:W1:Y:S01]  /*6e90*/  LDCU UR5, c[0x0][0x3f8] ;  /* 0x00007f00ff0577ac */ /* 0x000e620008000800 */
[----:B------:R-:W-:Y:S01]  /*6ea0*/  IADD3 R30, PT, PT, R28, 0x20, RZ ;  /* 0x000000201c1e7810 */ /* 0x000fe20007ffe0ff */
[----:B------:R-:W3:Y:S01]  /*6eb0*/  LDC.64 R22, c[0x0][0x458] ;  /* 0x00011600ff167b82 */ /* 0x000ee20000000a00 */
[----:B------:R-:W-:Y:S01]  /*6ec0*/  BSSY.RECONVERGENT B1, `(.L_x_438) ;  /* 0x0000053000017945 */ /* 0x000fe20003800200 */
[----:B------:R-:W-:Y:S01]  /*6ed0*/  ULOP3.LUT UR9, URZ, UR14, URZ, 0x33, !UPT ;  /* 0x0000000eff097292 */ /* 0x000fe2000f8e33ff */
[----:B------:R-:W-:-:S05]  /*6ee0*/  VIMNMX R24, PT, PT, R30, UR45, !PT ;  /* 0x0000002d1e187c48 */ /* 0x000fca000ffe0100 */
[----:B------:R-:W-:Y:S02]  /*6ef0*/  IADD3 R31, PT, PT, -R3, UR9, R24 ;  /* 0x00000009031f7c10 */ /* 0x000fe4000fffe118 */
[----:B------:R-:W-:Y:S02]  /*6f00*/  MOV R24, R28 ;  /* 0x0000001c00187202 */ /* 0x000fe40000000f00 */
[----:B------:R-:W-:Y:S01]  /*6f10*/  LOP3.LUT P0, RZ, R31, 0x20, RZ, 0xc0, !PT ;  /* 0x000000201fff7812 */ /* 0x000fe2000780c0ff */
[----:B-1----:R-:W-:-:S06]  /*6f20*/  UIMAD UR5, UR38, UR5, UR46 ;  /* 0x00000005260572a4 */ /* 0x002fcc000f8e022e */
[----:B------:R-:W-:-:S05]  /*6f30*/  MOV R25, UR5 ;  /* 0x0000000500197c02 */ /* 0x000fca0008000f00 */
[----:B------:R-:W-:-:S04]  /*6f40*/  IMAD R25, R25, 0x40, R0 ;  /* 0x0000004019197824 */ /* 0x000fc800078e0200 */
[----:B---3--:R-:W-:Y:S01]  /*6f50*/  IMAD.WIDE R22, R25, 0x2, R22 ;  /* 0x0000000219167825 */ /* 0x008fe200078e0216 */
[----:B------:R-:W-:Y:S06]  /*6f60*/  @P0 BRA `(.L_x_439) ;  /* 0x0000000400200947 */ /* 0x000fec0003800000 */
[----:B------:R-:W1:Y:S01]  /*6f70*/  LDC R27, c[0x0][0x3f4] ;  /* 0x0000fd00ff1b7b82 */ /* 0x000e620000000800 */
[----:B------:R-:W-:Y:S02]  /*6f80*/  MOV R24, R30 ;  /* 0x0000001e00187202 */ /* 0x000fe40000000f00 */
[----:B-1----:R-:W-:-:S13]  /*6f90*/  ISETP.GE.AND P0, PT, R28, R27, PT ;  /* 0x0000001b1c00720c */ /* 0x002fda0003f06270 */
[----:B------:R-:W-:Y:S05]  /*6fa0*/  @!P0 BRA `(.L_x_439) ;  /* 0x0000000400108947 */ /* 0x000fea0003800000 */
[----:B------:R-:W-:Y:S01]  /*6fb0*/  IABS R29, R27 ;  /* 0x0000001b001d7213 */ /* 0x000fe20000000000 */
[----:B------:R-:W1:Y:S01]  /*6fc0*/  LDCU UR5, c[0x0][0x40c] ;  /* 0x00008180ff0577ac */ /* 0x000e620008000800 */
[----:B------:R-:W-:Y:S02]  /*6fd0*/  IABS R34, R28 ;  /* 0x0000001c00227213 */ /* 0x000fe40000000000 */
[----:B------:R-:W3:Y:S01]  /*6fe0*/  I2F.RP R26, R29 ;  /* 0x0000001d001a7306 */ /* 0x000ee20000209400 */
[----:B------:R-:W-:Y:S02]  /*6ff0*/  ISETP.GE.AND P1, PT, R28, RZ, PT ;  /* 0x000000ff1c00720c */ /* 0x000fe40003f26270 */
[----:B------:R-:W-:-:S05]  /*7000*/  ISETP.NE.AND P2, PT, R27, RZ, PT ;  /* 0x000000ff1b00720c */ /* 0x000fca0003f45270 */
[----:B---3--:R-:W3:Y:S02]  /*7010*/  MUFU.RCP R26, R26 ;  /* 0x0000001a001a7308 */ /* 0x008ee40000001000 */
[----:B---3--:R-:W-:-:S06]  /*7020*/  IADD3 R32, PT, PT, R26, 0xffffffe, RZ ;  /* 0x0ffffffe1a207810 */ /* 0x008fcc0007ffe0ff */
[----:B------:R-:W3:Y:S02]  /*7030*/  F2I.FTZ.U32.TRUNC.NTZ R25, R32 ;  /* 0x0000002000197305 */ /* 0x000ee4000021f000 */
[----:B---3--:R-:W-:-:S05]  /*7040*/  IADD3 R24, PT, PT, RZ, -R25, RZ ;  /* 0x80000019ff187210 */ /* 0x008fca0007ffe0ff */
        /* <DEDUP_REMOVED lines=8> */
[----:B------:R-:W-:-:S04]  /*70d0*/  @!P0 IADD3 R24, PT, PT, R24, -R29, RZ ;  /* 0x8000001d18188210 */ /* 0x000fc80007ffe0ff */
[----:B------:R-:W-:-:S13]  /*70e0*/  ISETP.GT.U32.AND P0, PT, R29, R24, PT ;  /* 0x000000181d00720c */ /* 0x000fda0003f04070 */
[----:B------:R-:W-:-:S05]  /*70f0*/  @!P0 IADD3 R24, PT, PT, R24, -R29, RZ ;  /* 0x8000001d18188210 */ /* 0x000fca0007ffe0ff */
[----:B------:R-:W-:Y:S01]  /*7100*/  @!P1 IMAD.MOV R24, RZ, RZ, -R24 ;  /* 0x000000ffff189224 */ /* 0x000fe200078e0a18 */
[----:B------:R-:W-:-:S04]  /*7110*/  @!P2 LOP3.LUT R24, RZ, R27, RZ, 0x33, !PT ;  /* 0x0000001bff18a212 */ /* 0x000fc800078e33ff */
[----:B------:R-:W-:-:S05]  /*7120*/  SHF.L.U32 R25, R24, 0x6, RZ ;  /* 0x0000000618197819 */ /* 0x000fca00000006ff */
[----:B------:R-:W-:-:S06]  /*7130*/  IMAD.WIDE.U32 R24, R25, 0x2, R12 ;  /* 0x0000000219187825 */ /* 0x000fcc00078e000c */
[----:B------:R-:W5:Y:S01]  /*7140*/  LDG.E.128 R24, desc[UR36][R24.64] ;  /* 0x0000002418187981 */ /* 0x000f62000c1e1d00 */
[----:B------:R-:W-:Y:S01]  /*7150*/  LEA R29, R3, UR6, 0x1 ;  /* 0x00000006031d7c11 */ /* 0x000fe2000f8e08ff */
[----:B-1----:R-:W-:-:S05]  /*7160*/  UISETP.NE.AND UP0, UPT, UR5, URZ, UPT ;  /* 0x000000ff0500728c */ /* 0x002fca000bf05270 */
[----:B------:R-:W1:Y:S02]  /*7170*/  LDS.U16 R29, [R29] ;  /* 0x000000001d1d7984 */ /* 0x000e640000000400 */
[----:B-1----:R-:W-:Y:S02]  /*7180*/  HADD2.F32 R37, -RZ, R29.H0_H0 ;  /* 0x2000001dff257230 */ /* 0x002fe40000004100 */
[----:B------:R-:W-:Y:S05]  /*7190*/  BRA.U UP0, `(.L_x_440) ;  /* 0x0000000100507547 */ /* 0x000fea000b800000 */
[----:B------:R-:W-:Y:S01]  /*71a0*/  ISETP.NE.AND P3, PT, R2, RZ, PT ;  /* 0x000000ff0200720c */ /* 0x000fe20003f65270 */
[----:B------:R-:W1:-:S12]  /*71b0*/  LDS.128 R40, [R9+UR8] ;  /* 0x0000000809287984 */ /* 0x000e580008000c00 */
        /* <DEDUP_REMOVED lines=8> */
[----:B-1---5:R-:W-:-:S02]  /*7240*/  HFMA2 R24, R24, 1, 1, R40 ;  /* 0x3c003c0018187831 */ /* 0x022fc40000000028 */
[----:B------:R-:W-:Y:S02]  /*7250*/  HADD2 R25, R25, R41 ;  /* 0x0000002919197230 */ /* 0x000fe40000000000 */
[----:B------:R-:W-:Y:S02]  /*7260*/  HFMA2 R26, R26, 1, 1, R42 ;  /* 0x3c003c001a1a7831 */ /* 0x000fe4000000002a */
[----:B------:R-:W-:Y:S02]  /*7270*/  HADD2 R27, R27, R43 ;  /* 0x0000002b1b1b7230 */ /* 0x000fe40000000000 */
[----:B------:R-:W-:-:S04]  /*7280*/  IMAD.WIDE.U32 R28, R29, 0x2, R10 ;  /* 0x000000021d1c7825 */ /* 0x000fc800078e000a */
[----:B---3--:R-:W-:Y:S02]  /*7290*/  @P1 HFMA2 R25, R25, R33, -RZ ;  /* 0x0000002119191231 */ /* 0x008fe400001000ff */
[----:B------:R-:W-:Y:S02]  /*72a0*/  @P0 HMUL2 R24, R24, R32 ;  /* 0x0000002018180232 */ /* 0x000fe40000000000 */
[----:B------:R-:W-:Y:S02]  /*72b0*/  @P3 HFMA2 R27, R27, R35, -RZ ;  /* 0x000000231b1b3231 */ /* 0x000fe400001000ff */
[----:B------:R-:W-:-:S05]  /*72c0*/  @P2 HMUL2 R26, R26, R34 ;  /* 0x000000221a1a2232 */ /* 0x000fca0000000000 */
[----:B------:R1:W-:Y:S02]  /*72d0*/  STG.E.128 desc[UR36][R28.64], R24 ;  /* 0x000000181c007986 */ /* 0x0003e4000c101d24 */
.L_x_440:
[----:B-1---5:R-:W-:Y:S02]  /*72e0*/  HADD2.F32 R28, -RZ, R24.H0_H0 ;  /* 0x20000018ff1c7230 */ /* 0x022fe40000004100 */
        /* <DEDUP_REMOVED lines=16> */
.L_x_439:
[----:B0-----:R-:W-:Y:S05]  /*73f0*/  BSYNC.RECONVERGENT B1 ;  /* 0x0000000000017941 */ /* 0x001fea0003800200 */
.L_x_438:
        /* <DEDUP_REMOVED lines=9> */
.L_x_447:
        /* <DEDUP_REMOVED lines=11> */
[----:B0-----:R-:W-:Y:S02]  /*7540*/  IADD3 R29, PT, PT, R28, 0xffffffe, RZ ;  /* 0x0ffffffe1c1d7810 */ /* 0x001fe40007ffe0ff */
[----:B------:R-:W0:Y:S04]  /*7550*/  LDS.U16 R28, [R32+-0x40] ;  /* 0xffffc000201c7984 */ /* 0x000e280000000400 */
[----:B------:R-:W1:Y:S02]  /*7560*/  F2I.FTZ.U32.TRUNC.NTZ R25, R29 ;  /* 0x0000001d00197305 */ /* 0x000e64000021f000 */
[----:B-1----:R-:W-:-:S04]  /*7570*/  IMAD.MOV R24, RZ, RZ, -R25 ;  /* 0x000000ffff187224 */ /* 0x002fc800078e0a19 */
[----:B------:R-:W-:Y:S01]  /*7580*/  IMAD R33, R24, R27, RZ ;  /* 0x0000001b18217224 */ /* 0x000fe200078e02ff */
[----:B------:R-:W-:-:S05]  /*7590*/  MOV R24, RZ ;  /* 0x000000ff00187202 */ /* 0x000fca0000000f00 */
        /* <DEDUP_REMOVED lines=11> */
[----:B------:R-:W-:-:S05]  /*7650*/  SHF.L.U32 R25, R24, 0x6, RZ ;  /* 0x0000000618197819 */ /* 0x000fca00000006ff */
[----:B------:R-:W-:-:S06]  /*7660*/  IMAD.WIDE.U32 R24, R25, 0x2, R12 ;  /* 0x0000000219187825 */ /* 0x000fcc00078e000c */
        /* <DEDUP_REMOVED lines=23> */
.L_x_443:
        /* <DEDUP_REMOVED lines=16> */
.L_x_442:
[----:B------:R-:W-:Y:S05]  /*78e0*/  BSYNC.RECONVERGENT B1 ;  /* 0x0000000000017941 */ /* 0x000fea0003800200 */
.L_x_441:
        /* <DEDUP_REMOVED lines=10> */
[----:B------:R0:W1:Y:S02]  /*7990*/  F2I.FTZ.U32.TRUNC.NTZ R25, R28 ;  /* 0x0000001c00197305 */ /* 0x000064000021f000 */
[----:B0-----:R-:W0:Y:S01]  /*79a0*/  LDS.U16 R28, [R32] ;  /* 0x00000000201c7984 */ /* 0x001e220000000400 */
        /* <DEDUP_REMOVED lines=40> */
.L_x_446:
        /* <DEDUP_REMOVED lines=16> */
.L_x_445:
[----:B------:R-:W-:Y:S05]  /*7d30*/  BSYNC.RECONVERGENT B1 ;  /* 0x0000000000017941 */ /* 0x000fea0003800200 */
.L_x_444:
[C---:B------:R-:W-:Y:S01]  /*7d40*/  IADD3 R24, PT, PT, R30.reuse, 0x20, RZ ;  /* 0x000000201e187810 */ /* 0x040fe20007ffe0ff */
[----:B------:R-:W-:Y:S01]  /*7d50*/  VIADD R31, R31, 0x1000 ;  /* 0x000010001f1f7836 */ /* 0x000fe20000000000 */
[----:B------:R-:W-:Y:S02]  /*7d60*/  IADD3 R30, PT, PT, R30, 0x40, RZ ;  /* 0x000000401e1e7810 */ /* 0x000fe40007ffe0ff */
[----:B------:R-:W-:Y:S02]  /*7d70*/  ISETP.GE.AND P0, PT, R24, UR45, PT ;  /* 0x0000002d18007c0c */ /* 0x000fe4000bf06270 */
[----:B------:R-:W-:-:S11]  /*7d80*/  IADD3 R32, PT, PT, R32, 0x80, RZ ;  /* 0x0000008020207810 */ /* 0x000fd60007ffe0ff */
[----:B------:R-:W-:Y:S05]  /*7d90*/  @!P0 BRA `(.L_x_447) ;  /* 0xfffffff400bc8947 */ /* 0x000fea000383ffff */
.L_x_437:
[----:B0-----:R-:W-:Y:S05]  /*7da0*/  BSYNC.RECONVERGENT B0 ;  /* 0x0000000000007941 */ /* 0x001fea0003800200 */
.L_x_436:
        /* <DEDUP_REMOVED lines=9> */
[----:B------:R-:W1:Y:S02]  /*7e40*/  LDS.U16 R2, [UR4+-0x2] ;  /* 0xfffffe04ff027984 */ /* 0x000e640008000400 */
[----:B------:R-:W3:Y:S02]  /*7e50*/  LDCU UR4, c[0x0][0x40c] ;  /* 0x00008180ff0477ac */ /* 0x000ee40008000800 */
[----:B---3--:R-:W-:Y:S01]  /*7e60*/  UISETP.NE.AND UP0, UPT, UR4, URZ, UPT ;  /* 0x000000ff0400728c */ /* 0x008fe2000bf05270 */
[----:B-1----:R-:W-:-:S08]  /*7e70*/  HADD2.F32 R9, -RZ, R2.H0_H0 ;  /* 0x20000002ff097230 */ /* 0x002fd00000004100 */
[----:B0-----:R-:W-:Y:S05]  /*7e80*/  BRA.U UP0, `(.L_x_450) ;  /* 0x0000000100647547 */ /* 0x001fea000b800000 */
        /* <DEDUP_REMOVED lines=9> */
[----:B------:R-:W-:-:S04]  /*7f20*/  MOV R23, UR4 ;  /* 0x0000000400177c02 */ /* 0x000fc80008000f00 */
[----:B------:R-:W-:-:S05]  /*7f30*/  @P0 LEA R23, R23, R0, 0x6 ;  /* 0x0000000017170211 */ /* 0x000fca00078e30ff */
[----:B------:R-:W-:-:S05]  /*7f40*/  @P0 IMAD.WIDE R12, R23, 0x2, R12 ;  /* 0x00000002170c0825 */ /* 0x000fca00078e020c */
[----:B------:R-:W3:Y:S01]  /*7f50*/  @P0 LDG.E.128 R28, desc[UR36][R12.64] ;  /* 0x000000240c1c0981 */ /* 0x000ee2000c1e1d00 */
[----:B------:R-:W-:Y:S01]  /*7f60*/  USHF.L.U32 UR4, UR40, 0x6, URZ ;  /* 0x0000000628047899 */ /* 0x000fe200080006ff */
[----:B-----5:R-:W-:Y:S02]  /*7f70*/  HFMA2 R24, R24, 1, 1, R4 ;  /* 0x3c003c0018187831 */ /* 0x020fe40000000004 */
[----:B------:R-:W-:Y:S02]  /*7f80*/  HADD2 R25, R25, R5 ;  /* 0x0000000519197230 */ /* 0x000fe40000000000 */
[----:B------:R-:W-:Y:S02]  /*7f90*/  HFMA2 R26, R26, 1, 1, R6 ;  /* 0x3c003c001a1a7831 */ /* 0x000fe40000000006 */
[----:B------:R-:W-:Y:S01]  /*7fa0*/  HADD2 R27, R27, R7 ;  /* 0x000000071b1b7230 */ /* 0x000fe20000000000 */
[----:B------:R-:W-:-:S05]  /*7fb0*/  MOV R23, UR4 ;  /* 0x0000000400177c02 */ /* 0x000fca0008000f00 */
[----:B------:R-:W-:-:S04]  /*7fc0*/  IMAD.WIDE R10, R23, 0x2, R10 ;  /* 0x00000002170a7825 */ /* 0x000fc800078e020a */
[----:B---3--:R-:W-:Y:S02]  /*7fd0*/  @P0 HFMA2 R25, R25, R29, -RZ ;  /* 0x0000001d19190231 */ /* 0x008fe400001000ff */
[----:B------:R-:W-:Y:S02]  /*7fe0*/  @P0 HMUL2 R24, R24, R28 ;  /* 0x0000001c18180232 */ /* 0x000fe40000000000 */
[----:B------:R-:W-:Y:S02]  /*7ff0*/  @P0 HFMA2 R27, R27, R31, -RZ ;  /* 0x0000001f1b1b0231 */ /* 0x000fe400001000ff */
[----:B------:R-:W-:-:S05]  /*8000*/  @P0 HMUL2 R26, R26, R30 ;  /* 0x0000001e1a1a0232 */ /* 0x000fca0000000000 */
[----:B------:R0:W-:Y:S02]  /*8010*/  STG.E.128 desc[UR36][R10.64], R24 ;  /* 0x000000180a007986 */ /* 0x0001e4000c101d24 */
.L_x_450:
[--C-:B-----5:R-:W-:Y:S02]  /*8020*/  HADD2.F32 R2, -RZ, R24.reuse.H0_H0 ;  /* 0x20000018ff027230 */ /* 0x120fe40000004100 */
[----:B------:R-:W-:Y:S02]  /*8030*/  HADD2.F32 R4, -RZ, R25.H0_H0 ;  /* 0x20000019ff047230 */ /* 0x000fe40000004100 */
[----:B0-----:R-:W-:Y:S02]  /*8040*/  HADD2.F32 R10, -RZ, R27.H0_H0 ;  /* 0x2000001bff0a7230 */ /* 0x001fe40000004100 */
[C---:B------:R-:W-:Y:S01]  /*8050*/  FFMA.FTZ R20, R9.reuse, R2, R20 ;  /* 0x0000000209147223 */ /* 0x040fe20000010014 */
[----:B------:R-:W-:Y:S02]  /*8060*/  HADD2.F32 R24, -RZ, R24.H1_H1 ;  /* 0x30000018ff187230 */ /* 0x000fe40000004100 */
        /* <DEDUP_REMOVED lines=11> */
.L_x_449:
[----:B------:R-:W-:Y:S05]  /*8120*/  BSYNC.RECONVERGENT B0 ;  /* 0x0000000000007941 */ /* 0x000fea0003800200 */
.L_x_448:
        /* <DEDUP_REMOVED lines=19> */
[----:B------:R-:W-:Y:S02]  /*8260*/  F2FP.F16.F32.PACK_AB R4, R21, R20 ;  /* 0x000000141504723e */ /* 0x000fe400000000ff */
[----:B------:R-:W-:Y:S02]  /*8270*/  F2FP.F16.F32.PACK_AB R5, R18, R19 ;  /* 0x000000131205723e */ /* 0x000fe400000000ff */
[----:B------:R-:W-:Y:S02]  /*8280*/  F2FP.F16.F32.PACK_AB R6, R16, R17 ;  /* 0x000000111006723e */ /* 0x000fe400000000ff */
[----:B------:R-:W-:-:S05]  /*8290*/  F2FP.F16.F32.PACK_AB R7, R14, R15 ;  /* 0x0000000f0e07723e */ /* 0x000fca00000000ff */
[----:B------:R0:W-:Y:S02]  /*82a0*/  STS.128 [R3+UR12+-0x800], R4 ;  /* 0xfff8000403007988 */ /* 0x0001e40008000c0c */
.L_x_452:
[----:B------:R-:W-:Y:S05]  /*82b0*/  BSYNC.RECONVERGENT B0 ;  /* 0x0000000000007941 */ /* 0x000fea0003800200 */
.L_x_451:
[----:B------:R-:W-:Y:S01]  /*82c0*/  BAR.SYNC.DEFER_BLOCKING 0x0 ;  /* 0x0000000000007b1d */ /* 0x000fe20000010000 */
[----:B------:R-:W-:-:S05]  /*82d0*/  ISETP.NE.AND P0, PT, R9, 0x10, PT ;  /* 0x000000100900780c */ /* 0x000fca0003f05270 */
[----:B------:R-:W-:Y:S04]  /*82e0*/  BSSY.RECONVERGENT B0, `(.L_x_453) ;  /* 0x0000013000007945 */ /* 0x000fe80003800200 */
        /* <DEDUP_REMOVED lines=18> */
.L_x_454:
[----:B------:R-:W-:Y:S05]  /*8410*/  BSYNC.RECONVERGENT B0 ;  /* 0x0000000000007941 */ /* 0x000fea0003800200 */
.L_x_453:
[----:B------:R-:W-:Y:S01]  /*8420*/  BAR.SYNC.DEFER_BLOCKING 0x0 ;  /* 0x0000000000007b1d */ /* 0x000fe20000010000 */
[----:B------:R-:W-:-:S05]  /*8430*/  ISETP.NE.AND P6, PT, R13, 0x8, PT ;  /* 0x000000080d00780c */ /* 0x000fca0003fc5270 */
[----:B------:R-:W-:Y:S04]  /*8440*/  BSSY.RECONVERGENT B0, `(.L_x_455) ;  /* 0x0000007000007945 */ /* 0x000fe80003800200 */
[----:B------:R-:W-:Y:S05]  /*8450*/  @P5 BRA `(.L_x_456) ;  /* 0x0000000000145947 */ /* 0x000fea0003800000 */
[----:B0-----:R-:W-:Y:S02]  /*8460*/  F2FP.F16.F32.PACK_AB R4, R21, R20 ;  /* 0x000000141504723e */ /* 0x001fe400000000ff */
[----:B------:R-:W-:Y:S02]  /*8470*/  F2FP.F16.F32.PACK_AB R5, R18, R19 ;  /* 0x000000131205723e */ /* 0x000fe400000000ff */
[----:B------:R-:W-:Y:S02]  /*8480*/  F2FP.F16.F32.PACK_AB R6, R16, R17 ;  /* 0x000000111006723e */ /* 0x000fe400000000ff */
[----:B------:R-:W-:-:S05]  /*8490*/  F2FP.F16.F32.PACK_AB R7, R14, R15 ;  /* 0x0000000f0e07723e */ /* 0x000fca00000000ff */
[----:B------:R1:W-:Y:S02]  /*84a0*/  STS.128 [R3+UR12+-0x400], R4 ;  /* 0xfffc000403007988 */ /* 0x0003e40008000c0c */
.L_x_456:
[----:B------:R-:W-:Y:S05]  /*84b0*/  BSYNC.RECONVERGENT B0 ;  /* 0x0000000000007941 */ /* 0x000fea0003800200 */
.L_x_455:
[----:B------:R-:W-:Y:S01]  /*84c0*/  BAR.SYNC.DEFER_BLOCKING 0x0 ;  /* 0x0000000000007b1d */ /* 0x000fe20000010000 */
[----:B------:R-:W-:-:S05]  /*84d0*/  ISETP.GT.U32.AND P5, PT, R8, 0x3f, PT ;  /* 0x0000003f0800780c */ /* 0x000fca0003fa4070 */
[----:B------:R-:W-:Y:S08]  /*84e0*/  BSSY.RECONVERGENT B0, `(.L_x_457) ;  /* 0x0000013000007945 */ /* 0x000ff00003800200 */
        /* <DEDUP_REMOVED lines=18> */
.L_x_458:
[----:B------:R-:W-:Y:S05]  /*8610*/  BSYNC.RECONVERGENT B0 ;  /* 0x0000000000007941 */ /* 0x000fea0003800200 */
.L_x_457:
        /* <DEDUP_REMOVED lines=8> */
.L_x_460:
[----:B------:R-:W-:Y:S05]  /*86a0*/  BSYNC.RECONVERGENT B0 ;  /* 0x0000000000007941 */ /* 0x000fea0003800200 */
.L_x_459:
        /* <DEDUP_REMOVED lines=20> */
.L_x_462:
[----:B------:R-:W-:Y:S05]  /*87f0*/  BSYNC.RECONVERGENT B0 ;  /* 0x0000000000007941 */ /* 0x000fea0003800200 */
.L_x_461:
[----:B------:R-:W-:Y:S06]  /*8800*/  BAR.SYNC.DEFER_BLOCKING 0x0 ;  /* 0x0000000000007b1d */ /* 0x000fec0000010000 */
[----:B------:R-:W-:Y:S04]  /*8810*/  BSSY.RECONVERGENT B0, `(.L_x_463) ;  /* 0x0000007000007945 */ /* 0x000fe80003800200 */
[----:B------:R-:W-:Y:S05]  /*8820*/  @P0 BRA `(.L_x_464) ;  /* 0x0000000000140947 */ /* 0x000fea0003800000 */
[----:B01-3--:R-:W-:Y:S02]  /*8830*/  F2FP.F16.F32.PACK_AB R4, R21, R20 ;  /* 0x000000141504723e */ /* 0x00bfe400000000ff */
[----:B------:R-:W-:Y:S02]  /*8840*/  F2FP.F16.F32.PACK_AB R5, R18, R19 ;  /* 0x000000131205723e */ /* 0x000fe400000000ff */
[----:B------:R-:W-:Y:S02]  /*8850*/  F2FP.F16.F32.PACK_AB R6, R16, R17 ;  /* 0x000000111006723e */ /* 0x000fe400000000ff */
[----:B------:R-:W-:-:S05]  /*8860*/  F2FP.F16.F32.PACK_AB R7, R14, R15 ;  /* 0x0000000f0e07723e */ /* 0x000fca00000000ff */
[----:B------:R4:W-:Y:S02]  /*8870*/  STS.128 [R3+UR12+-0x100], R4 ;  /* 0xffff000403007988 */ /* 0x0009e40008000c0c */
.L_x_464:
[----:B------:R-:W-:Y:S05]  /*8880*/  BSYNC.RECONVERGENT B0 ;  /* 0x0000000000007941 */ /* 0x000fea0003800200 */
.L_x_463:
        /* <DEDUP_REMOVED lines=20> */
.L_x_466:
[----:B------:R-:W-:Y:S05]  /*89d0*/  BSYNC.RECONVERGENT B0 ;  /* 0x0000000000007941 */ /* 0x000fea0003800200 */
.L_x_465:
[----:B------:R-:W-:Y:S06]  /*89e0*/  BAR.SYNC.DEFER_BLOCKING 0x0 ;  /* 0x0000000000007b1d */ /* 0x000fec0000010000 */
[----:B------:R-:W-:Y:S04]  /*89f0*/  BSSY.RECONVERGENT B0, `(.L_x_467) ;  /* 0x0000007000007945 */ /* 0x000fe80003800200 */
[----:B------:R-:W-:Y:S05]  /*8a00*/  @P6 BRA `(.L_x_468) ;  /* 0x0000000000146947 */ /* 0x000fea0003800000 */
[----:B01-34-:R-:W-:Y:S02]  /*8a10*/  F2FP.F16.F32.PACK_AB R4, R21, R20 ;  /* 0x000000141504723e */ /* 0x01bfe400000000ff */
[----:B------:R-:W-:Y:S02]  /*8a20*/  F2FP.F16.F32.PACK_AB R5, R18, R19 ;  /* 0x000000131205723e */ /* 0x000fe400000000ff */
[----:B------:R-:W-:Y:S02]  /*8a30*/  F2FP.F16.F32.PACK_AB R6, R16, R17 ;  /* 0x000000111006723e */ /* 0x000fe400000000ff */
[----:B------:R-:W-:-:S05]  /*8a40*/  F2FP.F16.F32.PACK_AB R7, R14, R15 ;  /* 0x0000000f0e07723e */ /* 0x000fca00000000ff */
[----:B------:R0:W-:Y:S02]  /*8a50*/  STS.128 [R2+UR12], R4 ;  /* 0x0000000402007988 */ /* 0x0001e40008000c0c */
.L_x_468:
[----:B------:R-:W-:Y:S05]  /*8a60*/  BSYNC.RECONVERGENT B0 ;  /* 0x0000000000007941 */ /* 0x000fea0003800200 */
.L_x_467:
        /* <DEDUP_REMOVED lines=20> */
.L_x_470:
[----:B------:R-:W-:Y:S05]  /*8bb0*/  BSYNC.RECONVERGENT B0 ;  /* 0x0000000000007941 */ /* 0x000fea0003800200 */
.L_x_469:
        /* <DEDUP_REMOVED lines=8> */
[----:B------:R-:W-:-:S04]  /*8c40*/  IADD3 R9, PT, PT, R0, UR10, RZ ;  /* 0x0000000a00097c10 */ /* 0x000fc8000fffe0ff */
[----:B-1----:R-:W-:-:S04]  /*8c50*/  IADD3 R8, P0, PT, R9, UR4, RZ ;  /* 0x0000000409087c10 */ /* 0x002fc8000ff1e0ff */
[----:B------:R-:W-:Y:S01]  /*8c60*/  LEA.HI.X.SX32 R9, R9, UR5, 0x1, P0 ;  /* 0x0000000509097c11 */ /* 0x000fe200080f0eff */
        /* <DEDUP_REMOVED lines=9> */
[----:B------:R-:W1:Y:S01]  /*8d00*/  F2I.S8.NTZ R16, R16 ;  /* 0x0000001000107305 */ /* 0x000e620000202100 */
[----:B0-----:R-:W-:-:S07]  /*8d10*/  PRMT R3, R15, 0x8880, RZ ;  /* 0x000088800f037816 */ /* 0x001fce00000000ff */
[----:B------:R-:W0:Y:S01]  /*8d20*/  F2I.S8.NTZ R14, R14 ;  /* 0x0000000e000e7305 */ /* 0x000e220000202100 */
[----:B------:R-:W-:Y:S02]  /*8d30*/  PRMT R3, R3, 0x7710, RZ ;  /* 0x0000771003037816 */ /* 0x000fe400000000ff */
[----:B-1----:R-:W-:-:S05]  /*8d40*/  PRMT R16, R16, 0x8880, RZ ;  /* 0x0000888010107816 */ /* 0x002fca00000000ff */
[----:B------:R-:W1:Y:S01]  /*8d50*/  F2I.S8.NTZ R18, R18 ;  /* 0x0000001200127305 */ /* 0x000e620000202100 */
[----:B------:R-:W-:-:S05]  /*8d60*/  IMAD.U32 R3, R3, 0x10000, RZ ;  /* 0x0001000003037824 */ /* 0x000fca00078e00ff */
[----:B------:R-:W-:Y:S02]  /*8d70*/  LOP3.LUT R5, R3, 0xff0000, RZ, 0xc0, !PT ;  /* 0x00ff000003057812 */ /* 0x000fe400078ec0ff */
[----:B------:R-:W3:Y:S01]  /*8d80*/  F2I.S8.NTZ R21, R21 ;  /* 0x0000001500157305 */ /* 0x000ee20000202100 */
[----:B0-----:R-:W-:Y:S02]  /*8d90*/  PRMT R4, R14, 0x8880, RZ ;  /* 0x000088800e047816 */ /* 0x001fe400000000ff */
[----:B------:R-:W-:Y:S02]  /*8da0*/  PRMT R3, R16, 0x7710, RZ ;  /* 0x0000771010037816 */ /* 0x000fe400000000ff */
[----:B------:R-:W-:Y:S02]  /*8db0*/  PRMT R4, R4, 0x7710, RZ ;  /* 0x0000771004047816 */ /* 0x000fe400000000ff */
[----:B------:R-:W-:Y:S01]  /*8dc0*/  SHF.L.U32 R3, R3, 0x8, RZ ;  /* 0x0000000803037819 */ /* 0x000fe200000006ff */
[----:B------:R-:W0:Y:S01]  /*8dd0*/  F2I.S8.NTZ R19, R19 ;  /* 0x0000001300137305 */ /* 0x000e220000202100 */
[----:B------:R-:W-:-:S04]  /*8de0*/  PRMT R4, R5, 0x4210, R4 ;  /* 0x0000421005047816 */ /* 0x000fc80000000004 */
[----:B------:R-:W-:Y:S02]  /*8df0*/  LOP3.LUT R13, R4, 0xff00, R3, 0xf8, !PT ;  /* 0x0000ff00040d7812 */ /* 0x000fe400078ef803 */
[----:B-1----:R-:W-:Y:S01]  /*8e00*/  PRMT R4, R18, 0x8880, RZ ;  /* 0x0000888012047816 */ /* 0x002fe200000000ff */
[----:B------:R-:W1:Y:S01]  /*8e10*/  F2I.S8.NTZ R17, R17 ;  /* 0x0000001100117305 */ /* 0x000e620000202100 */
[----:B---3--:R-:W-:Y:S02]  /*8e20*/  PRMT R21, R21, 0x8880, RZ ;  /* 0x0000888015157816 */ /* 0x008fe400000000ff */
[----:B------:R-:W-:Y:S02]  /*8e30*/  PRMT R4, R4, 0x7710, RZ ;  /* 0x0000771004047816 */ /* 0x000fe400000000ff */
[----:B------:R-:W-:Y:S02]  /*8e40*/  PRMT R0, R21, 0x7710, RZ ;  /* 0x0000771015007816 */ /* 0x000fe400000000ff */
[----:B0-----:R-:W-:Y:S01]  /*8e50*/  PRMT R3, R19, 0x8880, RZ ;  /* 0x0000888013037816 */ /* 0x001fe200000000ff */
[----:B------:R-:W0:Y:S01]  /*8e60*/  F2I.S8.NTZ R2, R2 ;  /* 0x0000000200027305 */ /* 0x000e220000202100 */
[----:B------:R-:W-:-:S02]  /*8e70*/  LOP3.LUT R4, R4, 0xff, RZ, 0xc0, !PT ;  /* 0x000000ff04047812 */ /* 0x000fc400078ec0ff */
[----:B------:R-:W-:Y:S02]  /*8e80*/  PRMT R3, R3, 0x7710, RZ ;  /* 0x0000771003037816 */ /* 0x000fe400000000ff */
[----:B------:R-:W-:Y:S02]  /*8e90*/  LOP3.LUT R6, R0, 0xff, RZ, 0xc0, !PT ;  /* 0x000000ff00067812 */ /* 0x000fe400078ec0ff */
[----:B-1----:R-:W-:Y:S02]  /*8ea0*/  PRMT R17, R17, 0x8880, RZ ;  /* 0x0000888011117816 */ /* 0x002fe400000000ff */
[----:B------:R-:W-:Y:S01]  /*8eb0*/  LOP3.LUT R5, R3, 0xff, RZ, 0xc0, !PT ;  /* 0x000000ff03057812 */ /* 0x000fe200078ec0ff */
[----:B------:R-:W-:Y:S01]  /*8ec0*/  IMAD.WIDE.U32 R6, R6, 0x100, RZ ;  /* 0x0000010006067825 */ /* 0x000fe200078e00ff */
[----:B------:R-:W-:Y:S02]  /*8ed0*/  PRMT R0, R17, 0x7710, RZ ;  /* 0x0000771011007816 */ /* 0x000fe400000000ff */
[----:B0-----:R-:W-:Y:S01]  /*8ee0*/  PRMT R10, R2, 0x8880, RZ ;  /* 0x00008880020a7816 */ /* 0x001fe200000000ff */
[----:B------:R-:W-:Y:S01]  /*8ef0*/  IMAD.WIDE.U32 R2, R4, 0x1000000, RZ ;  /* 0x0100000004027825 */ /* 0x000fe200078e00ff */
[----:B------:R-:W-:-:S02]  /*8f00*/  LOP3.LUT R13, R13, 0xff, R0, 0xf8, !PT ;  /* 0x000000ff0d0d7812 */ /* 0x000fc400078ef800 */
[----:B------:R-:W-:Y:S01]  /*8f10*/  PRMT R0, R10, 0x7710, RZ ;  /* 0x000077100a007816 */ /* 0x000fe200000000ff */
[----:B------:R-:W-:-:S03]  /*8f20*/  IMAD.WIDE.U32 R4, R5, 0x10000, RZ ;  /* 0x0001000005047825 */ /* 0x000fc600078e00ff */
[----:B------:R-:W-:Y:S02]  /*8f30*/  LOP3.LUT R11, R6, R2, R4, 0xfe, !PT ;  /* 0x00000002060b7212 */ /* 0x000fe400078efe04 */
[----:B------:R-:W-:Y:S02]  /*8f40*/  LOP3.LUT R3, R5, R13, R3, 0xfe, !PT ;  /* 0x0000000d05037212 */ /* 0x000fe400078efe03 */
[----:B------:R-:W-:Y:S02]  /*8f50*/  LOP3.LUT R2, R11, 0xff, R0, 0xf8, !PT ;  /* 0x000000ff0b027812 */ /* 0x000fe400078ef800 */
[----:B------:R-:W-:-:S05]  /*8f60*/  LOP3.LUT R3, R3, R7, RZ, 0xfc, !PT ;  /* 0x0000000703037212 */ /* 0x000fca00078efcff */
[----:B------:R-:W-:Y:S01]  /*8f70*/  STG.E.64 desc[UR36][R8.64], R2 ;  /* 0x0000000208007986 */ /* 0x000fe2000c101b24 */
[----:B------:R-:W-:Y:S05]  /*8f80*/  EXIT ;  /* 0x000000000000794d */ /* 0x000fea0003800000 */
.L_x_471:
        /* <DEDUP_REMOVED lines=12> */
.L_x_380:
[----:B------:R-:W-:Y:S02]  /*9050*/  HFMA2 R12, -RZ, RZ, 0, 9.5367431640625e-07 ;  /* 0x00000010ff0c7431 */ /* 0x000fe400000001ff */
[----:B------:R-:W-:Y:S01]  /*9060*/  IMAD.MOV.U32 R11, RZ, RZ, 0x1f ;  /* 0x0000001fff0b7424 */ /* 0x000fe200078e00ff */
[----:B------:R-:W-:-:S07]  /*9070*/  MOV R15, 0xffffffff ;  /* 0xffffffff000f7802 */ /* 0x000fce0000000f00 */
[----:B------:R-:W-:Y:S05]  /*9080*/  WARPSYNC.COLLECTIVE R15, `(.L_x_472) ;  /* 0x000000000f087348 */ /* 0x000fea0003c00000 */
[----:B------:R0:W1:Y:S02]  /*9090*/  SHFL.BFLY P6, R14, R13, R12, R11 ;  /* 0x0c00000c0d0e7389 */ /* 0x00006400000c000b */
[----:B01----:R-:W-:Y:S05]  /*90a0*/  ENDCOLLECTIVE ;  /* 0x000000000000791b */ /* 0x003fea0003800000 */
.L_x_472:
[----:B------:R-:W-:Y:S02]  /*90b0*/  HFMA2 R12, -RZ, RZ, 0, 4.76837158203125e-07 ;  /* 0x00000008ff0c7431 */ /* 0x000fe400000001ff */
[----:B------:R-:W-:-:S05]  /*90c0*/  FADD.FTZ R4, R13, R14 ;  /* 0x0000000e0d047221 */ /* 0x000fca0000010000 */
[----:B------:R-:W-:-:S07]  /*90d0*/  MOV R13, R4 ;  /* 0x00000004000d7202 */ /* 0x000fce0000000f00 */
[----:B------:R-:W-:Y:S05]  /*90e0*/  WARPSYNC.COLLECTIVE R15, `(.L_x_473) ;  /* 0x000000000f087348 */ /* 0x000fea0003c00000 */
[----:B------:R0:W1:Y:S02]  /*90f0*/  SHFL.BFLY P6, R14, R13, R12, R11 ;  /* 0x0c00000c0d0e7389 */ /* 0x00006400000c000b */
[----:B01----:R-:W-:Y:S05]  /*9100*/  ENDCOLLECTIVE ;  /* 0x000000000000791b */ /* 0x003fea0003800000 */
.L_x_473:
[----:B------:R-:W-:Y:S02]  /*9110*/  IMAD.MOV.U32 R12, RZ, RZ, 0x4 ;  /* 0x00000004ff0c7424 */ /* 0x000fe400078e00ff */
[----:B------:R-:W-:-:S05]  /*9120*/  FADD.FTZ R5, R4, R14 ;  /* 0x0000000e04057221 */ /* 0x000fca0000010000 */
[----:B------:R-:W-:-:S07]  /*9130*/  MOV R13, R5 ;  /* 0x00000005000d7202 */ /* 0x000fce0000000f00 */
[----:B------:R-:W-:Y:S05]  /*9140*/  WARPSYNC.COLLECTIVE R15, `(.L_x_474) ;  /* 0x000000000f087348 */ /* 0x000fea0003c00000 */
[----:B------:R0:W1:Y:S02]  /*9150*/  SHFL.BFLY P6, R14, R13, R12, R11 ;  /* 0x0c00000c0d0e7389 */ /* 0x00006400000c000b */
[----:B01----:R-:W-:Y:S05]  /*9160*/  ENDCOLLECTIVE ;  /* 0x000000000000791b */ /* 0x003fea0003800000 */
.L_x_474:
[----:B------:R-:W-:Y:S02]  /*9170*/  HFMA2 R12, -RZ, RZ, 0, 1.1920928955078125e-07 ;  /* 0x00000002ff0c7431 */ /* 0x000fe400000001ff */
[----:B------:R-:W-:-:S05]  /*9180*/  FADD.FTZ R6, R5, R14 ;  /* 0x0000000e05067221 */ /* 0x000fca0000010000 */
[----:B------:R-:W-:-:S07]  /*9190*/  MOV R13, R6 ;  /* 0x00000006000d7202 */ /* 0x000fce0000000f00 */
[----:B------:R-:W-:Y:S05]  /*91a0*/  WARPSYNC.COLLECTIVE R15, `(.L_x_475) ;  /* 0x000000000f087348 */ /* 0x000fea0003c00000 */
[----:B------:R0:W1:Y:S02]  /*91b0*/  SHFL.BFLY P6, R14, R13, R12, R11 ;  /* 0x0c00000c0d0e7389 */ /* 0x00006400000c000b */
[----:B01----:R-:W-:Y:S05]  /*91c0*/  ENDCOLLECTIVE ;  /* 0x000000000000791b */ /* 0x003fea0003800000 */
.L_x_475:
[----:B------:R-:W-:Y:S02]  /*91d0*/  HFMA2 R12, -RZ, RZ, 0, 5.9604644775390625e-08 ;  /* 0x00000001ff0c7431 */ /* 0x000fe400000001ff */
[----:B------:R-:W-:-:S05]  /*91e0*/  FADD.FTZ R7, R6, R14 ;  /* 0x0000000e06077221 */ /* 0x000fca0000010000 */
[----:B------:R-:W-:-:S07]  /*91f0*/  MOV R13, R7 ;  /* 0x00000007000d7202 */ /* 0x000fce0000000f00 */
[----:B------:R-:W-:Y:S05]  /*9200*/  WARPSYNC.COLLECTIVE R15, `(.L_x_476) ;  /* 0x000000000f087348 */ /* 0x000fea0003c00000 */
[----:B------:R0:W1:Y:S02]  /*9210*/  SHFL.BFLY P6, R14, R13, R12, R11 ;  /* 0x0c00000c0d0e7389 */ /* 0x00006400000c000b */
[----:B01----:R-:W-:Y:S05]  /*9220*/  ENDCOLLECTIVE ;  /* 0x000000000000791b */ /* 0x003fea0003800000 */
.L_x_476:
[----:B------:R-:W-:Y:S05]  /*9230*/  BRA `(.L_x_477) ;  /* 0xffffff8800847947 */ /* 0x000fea000383ffff */
.L_x_478:
        /* <DEDUP_REMOVED lines=12> */
.L_x_3003:


//--------------------- .text._ZN4mmha33masked_multihead_attention_kernelItLi64ELi64ELi2ELi8ELi128ELb1ELb0EEEv26Multihead_attention_paramsIT_XT5_EE --------------------------
	.section	.text._ZN4mmha33masked_multihead_attention_kernelItLi64ELi64ELi2ELi8ELi128ELb1ELb0EEEv26Multihead_attention_paramsIT_XT5_EE,"ax",@progbits
	.align	128
        .global         _ZN4mmha33masked_multihead_attention_kernelItLi64ELi64ELi2ELi8ELi128ELb1ELb0EEEv26Multihead_attention_paramsIT_XT5_EE
        .type           _ZN4mmha33masked_multihead_attention_kernelItLi64ELi64ELi2ELi8ELi128ELb1ELb0EEEv26Multihead_attention_paramsIT_XT5_EE,@function
        .size           _ZN4mmha33masked_multihead_attention_kernelItLi64ELi64ELi2ELi8ELi128ELb1ELb0EEEv26Multihead_attention_paramsIT_XT5_EE,(.L_x_3004 - _ZN4mmha33masked_multihead_attention_kernelItLi64ELi64ELi2ELi8ELi128ELb1ELb0EEEv26Multihead_attention_paramsIT_XT5_EE)
        .other          _ZN4mmha33masked_multihead_attention_kernelItLi64ELi64ELi2ELi8ELi128ELb1ELb0EEEv26Multihead_attention_paramsIT_XT5_EE,@"STO_CUDA_ENTRY STV_DEFAULT"
_ZN4mmha33masked_multihead_attention_kernelItLi64ELi64ELi2ELi8ELi128ELb1ELb0EEEv26Multihead_attention_paramsIT_XT5_EE:
.text._ZN4mmha33masked_multihead_attention_kernelItLi64ELi64ELi2ELi8ELi128ELb1ELb0EEEv26Multihead_attention_paramsIT_XT5_EE:
        /* <DEDUP_REMOVED lines=14> */
.L_x_479:
[----:B------:R-:W1:Y:S01]  /*00e0*/  LDCU.64 UR4, c[0x0][0x498] ;  /* 0x00009300ff0477ac */ /* 0x000e620008000a00 */
[----:B------:R-:W2:Y:S01]  /*00f0*/  S2R R6, SR_CTAID.Y ;  /* 0x0000000000067919 */ /* 0x000ea20000002600 */
[----:B------:R-:W3:Y:S01]  /*0100*/  LDCU UR8, c[0x0][0x3f0] ;  /* 0x00007e00ff0877ac */ /* 0x000ee20008000800 */
[----:B------:R-:W4:Y:S01]  /*0110*/  LDCU UR9, c[0x0][0x3f4] ;  /* 0x00007e80ff0977ac */ /* 0x000f220008000800 */
        /* <DEDUP_REMOVED lines=9> */
[----:B------:R-:W0:Y:S08]  /*01b0*/  I2F.RP R0, R7 ;  /* 0x0000000700007306 */ /* 0x000e300000209400 */
[----:B0-----:R-:W0:Y:S02]  /*01c0*/  MUFU.RCP R0, R0 ;  /* 0x0000000000007308 */ /* 0x001e240000001000 */
[----:B0-----:R-:W-:-:S06]  /*01d0*/  VIADD R4, R0, 0xffffffe ;  /* 0x0ffffffe00047836 */ /* 0x001fcc0000000000 */
[----:B------:R0:W3:Y:S01]  /*01e0*/  F2I.FTZ.U32.TRUNC.NTZ R5, R4 ;  /* 0x0000000400057305 */ /* 0x0000e2000021f000 */
[----:B--2---:R-:W-:Y:S01]  /*01f0*/  IABS R0, R6 ;  /* 0x0000000600007213 */ /* 0x004fe20000000000 */
[----:B0-----:R-:W-:Y:S01]  /*0200*/  IMAD.MOV.U32 R4, RZ, RZ, RZ ;  /* 0x000000ffff047224 */ /* 0x001fe200078e00ff */
[----:B---3--:R-:W-:-:S05]  /*0210*/  IADD3 R8, PT, PT, RZ, -R5, RZ ;  /* 0x80000005ff087210 */ /* 0x008fca0007ffe0ff */
[----:B------:R-:W-:-:S04]  /*0220*/  IMAD R9, R8, R7, RZ ;  /* 0x0000000708097224 */ /* 0x000fc800078e02ff */
[----:B------:R-:W-:-:S06]  /*0230*/  IMAD.HI.U32 R5, R5, R9, R4 ;  /* 0x0000000905057227 */ /* 0x000fcc00078e0004 */
[----:B------:R-:W-:-:S05]  /*0240*/  IMAD.HI.U32 R5, R5, R0, RZ ;  /* 0x0000000005057227 */ /* 0x000fca00078e00ff */
[----:B------:R-:W-:-:S13]  /*0250*/  R2UR UR6, R5 ;  /* 0x00000000050672ca */ /* 0x000fda00000e0000 */
[----:B------:R-:W-:-:S05]  /*0260*/  IADD3 R4, PT, PT, RZ, -UR6, RZ ;  /* 0x80000006ff047c10 */ /* 0x000fca000fffe0ff */
[C---:B------:R-:W-:Y:S02]  /*0270*/  IMAD R0, R7.reuse, R4, R0 ;  /* 0x0000000407007224 */ /* 0x040fe400078e0200 */
[----:B------:R-:W-:Y:S01]  /*0280*/  IMAD.U32 R2, RZ, RZ, UR6 ;  /* 0x00000006ff027e24 */ /* 0x000fe2000f8e00ff */
[----:B------:R-:W0:Y:S02]  /*0290*/  LDC.64 R4, c[0x0][0x460] ;  /* 0x00011800ff047b82 */ /* 0x000e240000000a00 */
[----:B------:R-:W-:-:S13]  /*02a0*/  ISETP.GT.U32.AND P0, PT, R7, R0, PT ;  /* 0x000000000700720c */ /* 0x000fda0003f04070 */
[----:B------:R-:W-:Y:S02]  /*02b0*/  @!P0 IADD3 R2, PT, PT, R2, 0x1, RZ ;  /* 0x0000000102028810 */ /* 0x000fe40007ffe0ff */
[-C--:B------:R-:W-:Y:S02]  /*02c0*/  @!P0 IADD3 R0, PT, PT, R0, -R7.reuse, RZ ;  /* 0x8000000700008210 */ /* 0x080fe40007ffe0ff */
[----:B------:R-:W-:Y:S02]  /*02d0*/  @!P0 R2UR UR6, R2 ;  /* 0x00000000020682ca */ /* 0x000fe400000e0000 */
[----:B------:R-:W-:Y:S02]  /*02e0*/  ISETP.GE.U32.AND P1, PT, R0, R7, PT ;  /* 0x000000070000720c */ /* 0x000fe40003f26070 */
[----:B----4-:R-:W-:Y:S02]  /*02f0*/  MOV R12, UR9 ;  /* 0x00000009000c7c02 */ /* 0x010fe40008000f00 */
[----:B0-----:R-:W-:-:S07]  /*0300*/  ISETP.NE.U32.AND P0, PT, R4, RZ, PT ;  /* 0x000000ff0400720c */ /* 0x001fce0003f05070 */
[----:B------:R-:W-:Y:S01]  /*0310*/  IMAD.U32 R0, RZ, RZ, UR6 ;  /* 0x00000006ff007e24 */ /* 0x000fe2000f8e00ff */
[----:B------:R-:W-:-:S04]  /*0320*/  IABS R6, R12 ;  /* 0x0000000c00067213 */ /* 0x000fc80000000000 */
        /* <DEDUP_REMOVED lines=21> */
[----:B------:R-:W-:Y:S02]  /*0480*/  IMAD.U32 R3, RZ, RZ, UR5 ;  /* 0x00000005ff037e24 */ /* 0x000fe4000f8e00ff */
[----:B----4-:R-:W-:-:S03]  /*0490*/  HFMA2 R4, -RZ, RZ, 0, 0 ;  /* 0x00000000ff047431 */ /* 0x010fc600000001ff */
[----:B------:R1:W5:Y:S02]  /*04a0*/  @P0 LDG.E R10, desc[UR36][R2.64] ;  /* 0x00000024020a0981 */ /* 0x000364000c1e1900 */
[----:B-1----:R-:W-:-:S04]  /*04b0*/  IMAD.MOV R3, RZ, RZ, -R5 ;  /* 0x000000ffff037224 */ /* 0x002fc800078e0a05 */
[----:B------:R-:W-:-:S04]  /*04c0*/  IMAD R3, R3, R6, RZ ;  /* 0x0000000603037224 */ /* 0x000fc800078e02ff */
[----:B------:R-:W-:Y:S01]  /*04d0*/  IMAD.HI.U32 R5, R5, R3, R4 ;  /* 0x0000000305057227 */ /* 0x000fe200078e0004 */
[----:B------:R-:W1:Y:S01]  /*04e0*/  S2R R2, SR_TID.X ;  /* 0x0000000000027919 */ /* 0x000e620000002100 */
        /* <DEDUP_REMOVED lines=12> */
[----:B-1----:R-:W-:Y:S01]  /*05b0*/  ISETP.GT.U32.AND P3, PT, R2, 0x1f, PT ;  /* 0x0000001f0200780c */ /* 0x002fe20003f64070 */
        /* <DEDUP_REMOVED lines=9> */
[----:B------:R-:W-:Y:S01]  /*0650*/  UMOV UR38, URZ ;  /* 0x000000ff00267c82 */ /* 0x000fe20008000000 */
[----:B------:R-:W-:Y:S02]  /*0660*/  @UP1 UIMAD UR4, UR7, UR8, UR5 ;  /* 0x00000008070412a4 */ /* 0x000fe4000f8e0205 */
[----:B------:R-:W-:-:S04]  /*0670*/  UIMAD UR41, UR41, UR6, URZ ;  /* 0x00000006292972a4 */ /* 0x000fc8000f8e02ff */
[----:B------:R-:W-:Y:S02]  /*0680*/  @!UP2 UIADD3 UR40, UPT, UPT, -UR40, URZ, URZ ;  /* 0x000000ff2828a290 */ /* 0x000fe4000fffe1ff */
[----:B------:R-:W-:Y:S01]  /*0690*/  @!UP0 ULOP3.LUT UR40, URZ, UR9, URZ, 0x33, !UPT ;  /* 0x00000009ff288292 */ /* 0x000fe2000f8e33ff */
[----:B------:R-:W-:Y:S01]  /*06a0*/  P2R R16, PR, RZ, 0x4 ;  /* 0x00000004ff107803 */ /* 0x000fe20000000000 */
[----:B------:R-:W-:Y:S01]  /*06b0*/  IMAD.MOV.U32 R22, RZ, RZ, RZ ;  /* 0x000000ffff167224 */ /* 0x000fe200078e00ff */
[----:B------:R-:W-:Y:S01]  /*06c0*/  SHF.L.U32 R3, R2, 0x1, RZ ;  /* 0x0000000102037819 */ /* 0x000fe200000006ff */
[----:B------:R-:W-:Y:S08]  /*06d0*/  @P3 BRA `(.L_x_481) ;  /* 0x0000000000443947 */ /* 0x000ff00003800000 */
        /* <DEDUP_REMOVED lines=17> */
.L_x_481:
[----:B------:R-:W-:Y:S05]  /*07f0*/  BSYNC.RECONVERGENT B0 ;  /* 0x0000000000007941 */ /* 0x000fea0003800200 */
.L_x_480:
[----:B------:R-:W1:Y:S01]  /*0800*/  LDCU.64 UR8, c[0x0][0x3a0] ;  /* 0x00007400ff0877ac */ /* 0x000e620008000a00 */
[----:B------:R-:W-:Y:S01]  /*0810*/  ISETP.NE.U32.AND P0, PT, R18, RZ, PT ;  /* 0x000000ff1200720c */ /* 0x000fe20003f05070 */
[----:B------:R-:W2:Y:S01]  /*0820*/  @!P3 LDC.64 R4, c[0x0][0x3b8] ;  /* 0x0000ee00ff04bb82 */ /* 0x000ea20000000a00 */
[----:B------:R-:W-:Y:S01]  /*0830*/  R2UR UR11, R19 ;  /* 0x00000000130b72ca */ /* 0x000fe200000e0000 */
[----:B------:R-:W3:Y:S01]  /*0840*/  LDCU.64 UR4, c[0x0][0x390] ;  /* 0x00007200ff0477ac */ /* 0x000ee20008000a00 */
[----:B------:R-:W-:Y:S01]  /*0850*/  LOP3.LUT R17, R3, 0x6, RZ, 0xc0, !PT ;  /* 0x0000000603117812 */ /* 0x000fe200078ec0ff */
[----:B------:R-:W-:Y:S01]  /*0860*/  HFMA2 R23, -RZ, RZ, 0, 0 ;  /* 0x00000000ff177431 */ /* 0x000fe200000001ff */
[----:B------:R-:W-:Y:S01]  /*0870*/  SHF.R.U32.HI R19, RZ, 0x2, R2 ;  /* 0x00000002ff137819 */ /* 0x000fe20000011602 */
[----:B------:R-:W-:Y:S01]  /*0880*/  VOTEU.ANY UP1, P2 ;  /* 0x0000000000ff7886 */ /* 0x000fe20001020100 */
[----:B------:R-:W-:Y:S01]  /*0890*/  PLOP3.LUT P4, PT, PT, PT, UP1, 0x80, 0x8 ;  /* 0x000000000008781c */ /* 0x000fe20003f8f018 */
[----:B------:R-:W-:Y:S01]  /*08a0*/  USHF.L.U32 UR42, UR42, 0x6, URZ ;  /* 0x000000062a2a7899 */ /* 0x000fe200080006ff */
[----:B------:R-:W4:Y:S01]  /*08b0*/  LDC R14, c[0x0][0x400] ;  /* 0x00010000ff0e7b82 */ /* 0x000f220000000800 */
[----:B------:R-:W-:-:S02]  /*08c0*/  @!P3 IMAD R13, R19, R12, UR45 ;  /* 0x0000002d130dbe24 */ /* 0x000fc4000f8e020c */
[----:B------:R-:W-:Y:S01]  /*08d0*/  VOTEU.ANY UP0, P0 ;  /* 0x0000000000ff7886 */ /* 0x000fe20000000100 */
[----:B------:R-:W-:Y:S01]  /*08e0*/  PLOP3.LUT P0, PT, PT, PT, UP1, 0x40, 0x4 ;  /* 0x000000000004781c */ /* 0x000fe20003f0e818 */
[----:B------:R-:W-:Y:S01]  /*08f0*/  UISETP.NE.AND.EX UP0, UPT, UR11, URZ, UPT, UP0 ;  /* 0x000000ff0b00728c */ /* 0x000fe2000bf05300 */
[----:B------:R-:W-:Y:S01]  /*0900*/  @!P3 IMAD R0, R12, UR42, R17 ;  /* 0x0000002a0c00bc24 */ /* 0x000fe2000f8e0211 */
[----:B-1----:R-:W-:Y:S02]  /*0910*/  ISETP.NE.U32.AND P1, PT, RZ, UR8, PT ;  /* 0x00000008ff007c0c */ /* 0x002fe4000bf25070 */
[----:B------:R-:W-:Y:S01]  /*0920*/  ISETP.GT.U32.OR P0, PT, R2, 0x1f, P0 ;  /* 0x0000001f0200780c */ /* 0x000fe20000704470 */
[----:B------:R-:W-:Y:S01]  /*0930*/  @!P3 IMAD R13, R13, 0x8, R0 ;  /* 0x000000080d0db824 */ /* 0x000fe200078e0200 */
[----:B------:R-:W-:Y:S02]  /*0940*/  ISETP.NE.AND.EX P1, PT, RZ, UR9, PT, P1 ;  /* 0x00000009ff007c0c */ /* 0x000fe4000bf25310 */
[----:B---3--:R-:W-:-:S02]  /*0950*/  ISETP.NE.U32.AND P2, PT, RZ, UR4, PT ;  /* 0x00000004ff007c0c */ /* 0x008fc4000bf45070 */
[C---:B------:R-:W-:Y:S01]  /*0960*/  ISETP.GT.U32.OR P1, PT, R2.reuse, 0x1f, !P1 ;  /* 0x0000001f0200780c */ /* 0x040fe20004f24470 */
[----:B--2---:R-:W-:Y:S01]  /*0970*/  @!P3 IMAD.WIDE R4, R13, 0x2, R4 ;  /* 0x000000020d04b825 */ /* 0x004fe200078e0204 */
[----:B------:R-:W-:Y:S01]  /*0980*/  ISETP.NE.AND.EX P2, PT, RZ, UR5, PT, P2 ;  /* 0x00000005ff007c0c */ /* 0x000fe2000bf45320 */
[----:B------:R-:W1:Y:S01]  /*0990*/  @UP0 LDCU.64 UR4, c[0x0][0x418] ;  /* 0x00008300ff0407ac */ /* 0x000e620008000a00 */
[----:B------:R-:W-:Y:S02]  /*09a0*/  ISETP.NE.OR P1, PT, RZ, UR10, P1 ;  /* 0x0000000aff007c0c */ /* 0x000fe40008f25670 */
[----:B------:R-:W-:Y:S01]  /*09b0*/  ISETP.GT.U32.OR P2, PT, R2, 0x1f, !P2 ;  /* 0x0000001f0200780c */ /* 0x000fe20005744470 */
[----:B------:R-:W-:Y:S01]  /*09c0*/  VOTEU.ALL UP1, P0 ;  /* 0x0000000000ff7886 */ /* 0x000fe20000020000 */
[----:B-----5:R-:W-:Y:S01]  /*09d0*/  @P4 R2UR UR38, R10 ;  /* 0x000000000a2642ca */ /* 0x020fe200000e0000 */
[----:B------:R-:W2:Y:S01]  /*09e0*/  @!P3 LDG.E R23, desc[UR36][R4.64] ;  /* 0x000000240417b981 */ /* 0x000ea2000c1e1900 */
[----:B------:R-:W3:Y:S01]  /*09f0*/  @!P0 LDC.64 R10, c[0x0][0x450] ;  /* 0x00011400ff0a8b82 */ /* 0x000ee20000000a00 */
[----:B------:R-:W-:-:S02]  /*0a00*/  MOV R0, UR46 ;  /* 0x0000002e00007c02 */ /* 0x000fc40008000f00 */
[----:B------:R-:W-:-:S03]  /*0a10*/  PLOP3.LUT P4, PT, PT, PT, UP0, 0x80, 0x8 ;  /* 0x000000000008781c */ /* 0x000fc60003f8f008 */
[----:B------:R-:W-:Y:S02]  /*0a20*/  IMAD R15, R0, 0x40, R3 ;  /* 0x00000040000f7824 */ /* 0x000fe400078e0203 */
[----:B------:R-:W4:Y:S03]  /*0a30*/  @!P1 LDC.64 R8, c[0x0][0x3a0] ;  /* 0x0000e800ff089b82 */ /* 0x000f260000000a00 */
[----:B------:R-:W-:Y:S02]  /*0a40*/  @!UP1 UIMAD UR6, UR38, UR6, URZ ;  /* 0x00000006260692a4 */ /* 0x000fe4000f8e02ff */
[----:B-1----:R-:W-:-:S03]  /*0a50*/  @UP0 UIMAD.WIDE.U32 UR4, UR7, 0x4, UR4 ;  /* 0x00000004070408a5 */ /* 0x002fc6000f8e0004 */
[----:B0-----:R-:W0:Y:S01]  /*0a60*/  @!P2 LDC.64 R6, c[0x0][0x390] ;  /* 0x0000e400ff06ab82 */ /* 0x001e220000000a00 */
[----:B------:R-:W-:Y:S02]  /*0a70*/  MOV R0, UR6 ;  /* 0x0000000600007c02 */ /* 0x000fe40008000f00 */
[----:B------:R-:W-:Y:S01]  /*0a80*/  MOV R18, RZ ;  /* 0x000000ff00127202 */ /* 0x000fe20000000f00 */
[----:B------:R-:W-:Y:S01]  /*0a90*/  IMAD.U32 R13, RZ, RZ, UR5 ;  /* 0x00000005ff0d7e24 */ /* 0x000fe2000f8e00ff */
[----:B------:R-:W-:Y:S02]  /*0aa0*/  @!P0 LEA R21, R0, R15, 0x6 ;  /* 0x0000000f00158211 */ /* 0x000fe400078e30ff */
[----:B------:R-:W-:Y:S01]  /*0ab0*/  MOV R12, UR4 ;  /* 0x00000004000c7c02 */ /* 0x000fe20008000f00 */
[----:B------:R-:W1:Y:S02]  /*0ac0*/  LDCU.U8 UR4, c[0x0][0x404] ;  /* 0x00008080ff0477ac */ /* 0x000e640008000000 */
[----:B---3--:R-:W-:-:S03]  /*0ad0*/  @!P0 IMAD.WIDE R10, R21, 0x2, R10 ;  /* 0x00000002150a8825 */ /* 0x008fc600078e020a */
[----:B------:R-:W3:Y:S01]  /*0ae0*/  @P4 LDG.E R12, desc[UR36][R12.64] ;  /* 0x000000240c0c4981 */ /* 0x000ee2000c1e1900 */
[----:B----4-:R-:W-:-:S03]  /*0af0*/  @!P1 IMAD.WIDE.U32 R8, R15, 0x2, R8 ;  /* 0x000000020f089825 */ /* 0x010fc600078e0008 */
[----:B------:R-:W4:Y:S04]  /*0b00*/  @!P0 LDG.E R10, desc[UR36][R10.64] ;  /* 0x000000240a0a8981 */ /* 0x000f28000c1e1900 */
[----:B------:R-:W2:Y:S01]  /*0b10*/  @!P1 LDG.E R18, desc[UR36][R8.64] ;  /* 0x0000002408129981 */ /* 0x000ea2000c1e1900 */
[----:B0-----:R-:W-:-:S04]  /*0b20*/  @!P2 IMAD.WIDE.U32 R6, R15, 0x2, R6 ;  /* 0x000000020f06a825 */ /* 0x001fc800078e0006 */
[----:B------:R-:W-:-:S06]  /*0b30*/  IMAD.MOV.U32 R15, RZ, RZ, RZ ;  /* 0x000000ffff0f7224 */ /* 0x000fcc00078e00ff */
[----:B------:R-:W4:Y:S01]  /*0b40*/  @!P2 LDG.E R15, desc[UR36][R6.64] ;  /* 0x00000024060fa981 */ /* 0x000f22000c1e1900 */
[----:B-1----:R-:W-:Y:S02]  /*0b50*/  ISETP.NE.AND P1, PT, RZ, UR4, PT ;  /* 0x00000004ff007c0c */ /* 0x002fe4000bf25270 */
[----:B------:R-:W-:Y:S02]  /*0b60*/  ISETP.NE.AND P2, PT, RZ, UR10, PT ;  /* 0x0000000aff007c0c */ /* 0x000fe4000bf45270 */
[----:B------:R-:W-:Y:S01]  /*0b70*/  ISETP.LT.OR P1, PT, R14, 0x1, P1 ;  /* 0x000000010e00780c */ /* 0x000fe20000f21670 */
[----:B------:R-:W-:Y:S01]  /*0b80*/  UMOV UR39, URZ ;  /* 0x000000ff00277c82 */ /* 0x000fe20008000000 */
[----:B------:R-:W-:Y:S01]  /*0b90*/  BSSY.RECONVERGENT B6, `(.L_x_482) ;  /* 0x00000df000067945 */ /* 0x000fe20003800200 */
[----:B---3--:R-:W-:-:S08]  /*0ba0*/  @P4 R2UR UR39, R12 ;  /* 0x000000000c2742ca */ /* 0x008fd000000e0000 */
[----:B--2---:R-:W-:-:S04]  /*0bb0*/  @!P2 HADD2 R23, R23, R18 ;  /* 0x000000121717a230 */ /* 0x004fc80000000000 */
[----:B----4-:R-:W-:Y:S02]  /*0bc0*/  @!P0 HMUL2 R23, R23, R10 ;  /* 0x0000000a17178232 */ /* 0x010fe40000000000 */
        /* <DEDUP_REMOVED lines=10> */
[----:B------:R-:W0:Y:S01]  /*0c70*/  MUFU.RCP R4, R4 ;  /* 0x0000000400047308 */ /* 0x000e220000001000 */
[----:B------:R-:W-:Y:S01]  /*0c80*/  I2FP.F32.S32 R0, UR4 ;  /* 0x0000000400007c45 */ /* 0x000fe20008201400 */
[----:B0-----:R-:W-:Y:S01]  /*0c90*/  FMUL.FTZ R3, R3, R4 ;  /* 0x0000000403037220 */ /* 0x001fe20000410000 */
[--C-:B------:R-:W-:Y:S02]  /*0ca0*/  HADD2.F32 R4, -RZ, R22.reuse.H1_H1 ;  /* 0x30000016ff047230 */ /* 0x100fe40000004100 */
[----:B------:R-:W-:-:S02]  /*0cb0*/  HADD2.F32 R22, -RZ, R22.H0_H0 ;  /* 0x20000016ff167230 */ /* 0x000fc40000004100 */
[----:B------:R-:W-:-:S06]  /*0cc0*/  FMUL.FTZ R3, R3, 13.28771209716796875 ;  /* 0x41549a7803037820 */ /* 0x000fcc0000410000 */
[----:B------:R-:W0:Y:S02]  /*0cd0*/  MUFU.EX2 R3, -R3 ;  /* 0x8000000300037308 */ /* 0x000e240000000800 */
[----:B0-----:R-:W-:-:S04]  /*0ce0*/  FMUL.FTZ R0, R0, R3 ;  /* 0x0000000300007220 */ /* 0x001fc80000410000 */
[----:B------:R-:W-:-:S04]  /*0cf0*/  FMUL.RZ R7, R0, 0.15915493667125701904 ;  /* 0x3e22f98300077820 */ /* 0x000fc8000040c000 */
[----:B------:R-:W0:Y:S08]  /*0d00*/  MUFU.SIN R5, R7 ;  /* 0x0000000700057308 */ /* 0x000e300000000400 */
[----:B------:R-:W1:Y:S01]  /*0d10*/  MUFU.COS R0, R7 ;  /* 0x0000000700007308 */ /* 0x000e620000000000 */
[C---:B0-----:R-:W-:Y:S01]  /*0d20*/  FMUL.FTZ R3, R5.reuse, R4 ;  /* 0x0000000405037220 */ /* 0x041fe20000410000 */
[C---:B------:R-:W-:Y:S01]  /*0d30*/  FMUL.FTZ R8, R5.reuse, R6 ;  /* 0x0000000605087220 */ /* 0x040fe20000410000 */
        /* <DEDUP_REMOVED lines=9> */
.L_x_484:
        /* <DEDUP_REMOVED lines=9> */
[----:B0-----:R-:W-:-:S04]  /*0e60*/  FMUL.FTZ R3, R3, R14 ;  /* 0x0000000e03037220 */ /* 0x001fc80000410000 */
[----:B------:R-:W-:-:S06]  /*0e70*/  FMUL.FTZ R3, R3, 13.28771209716796875 ;  /* 0x41549a7803037820 */ /* 0x000fcc0000410000 */
        /* <DEDUP_REMOVED lines=11> */
.L_x_483:
        /* <DEDUP_REMOVED lines=10> */
[----:B0-----:R-:W-:-:S02]  /*0fd0*/  IADD3 R4, PT, PT, R0, 0xffffffe, RZ ;  /* 0x0ffffffe00047810 */ /* 0x001fc40007ffe0ff */
[----:B------:R-:W-:-:S04]  /*0fe0*/  IADD3 R0, PT, PT, RZ, -R10, RZ ;  /* 0x8000000aff007210 */ /* 0x000fc80007ffe0ff */
[----:B------:R0:W1:Y:S02]  /*0ff0*/  F2I.FTZ.U32.TRUNC.NTZ R5, R4 ;  /* 0x0000000400057305 */ /* 0x000064000021f000 */
[----:B0-----:R-:W-:Y:S02]  /*1000*/  MOV R4, RZ ;  /* 0x000000ff00047202 */ /* 0x001fe40000000f00 */
[----:B-1----:R-:W-:-:S05]  /*1010*/  IADD3 R6, PT, PT, RZ, -R5, RZ ;  /* 0x80000005ff067210 */ /* 0x002fca0007ffe0ff */
[----:B------:R-:W-:Y:S02]  /*1020*/  IMAD R9, R6, R7, RZ ;  /* 0x0000000706097224 */ /* 0x000fe400078e02ff */
[----:B------:R-:W-:Y:S02]  /*1030*/  IMAD.MOV.U32 R6, RZ, RZ, R8 ;  /* 0x000000ffff067224 */ /* 0x000fe400078e0008 */
        /* <DEDUP_REMOVED lines=31> */
[----:B---3--:R-:W-:-:S02]  /*1230*/  MOV R6, UR6 ;  /* 0x0000000600067c02 */ /* 0x008fc40008000f00 */
[----:B------:R-:W-:Y:S01]  /*1240*/  MOV R7, UR7 ;  /* 0x0000000700077c02 */ /* 0x000fe20008000f00 */
[----:B----4-:R-:W-:Y:S01]  /*1250*/  IMAD.U32 R10, RZ, RZ, UR8 ;  /* 0x00000008ff0a7e24 */ /* 0x010fe2000f8e00ff */
[----:B-1----:R-:W-:-:S07]  /*1260*/  MOV R11, UR9 ;  /* 0x00000009000b7c02 */ /* 0x002fce0008000f00 */
[----:B------:R-:W-:-:S07]  /*1270*/  LEPC R20, `(.L_x_486) ;  /* 0x000000001014794e */ /* 0x000fce0000000000 */
[----:B--2---:R-:W-:Y:S05]  /*1280*/  CALL.ABS.NOINC R14 ;  /* 0x000000000e007343 */ /* 0x004fea0003c00000 */
.L_x_486:
        /* <DEDUP_REMOVED lines=15> */
.L_x_487:
        /* <DEDUP_REMOVED lines=13> */
[----:B------:R-:W-:-:S04]  /*1450*/  IADD3 R11, PT, PT, R0, R6, RZ ;  /* 0x00000006000b7210 */ /* 0x000fc80007ffe0ff */
        /* <DEDUP_REMOVED lines=40> */
.L_x_493:
[----:B------:R-:W-:Y:S05]  /*16e0*/  BSYNC.RECONVERGENT B2 ;  /* 0x0000000000027941 */ /* 0x000fea0003800200 */
.L_x_492:
[----:B------:R-:W-:Y:S01]  /*16f0*/  PRMT R7, R23, 0x7632, R7 ;  /* 0x0000763217077816 */ /* 0x000fe20000000007 */
[----:B------:R0:W-:Y:S04]  /*1700*/  STS.U16 [R13], R23 ;  /* 0x000000170d007388 */ /* 0x0001e80000000400 */
[----:B------:R0:W-:Y:S01]  /*1710*/  STS.U16 [R14], R7 ;  /* 0x000000070e007388 */ /* 0x0001e20000000400 */
[----:B------:R-:W-:Y:S05]  /*1720*/  BRA `(.L_x_494) ;  /* 0x0000000000507947 */ /* 0x000fea0003800000 */
.L_x_491:
        /* <DEDUP_REMOVED lines=20> */
.L_x_494:
[----:B------:R-:W-:Y:S05]  /*1870*/  BSYNC.RECONVERGENT B1 ;  /* 0x0000000000017941 */ /* 0x000fea0003800200 */
.L_x_490:
[----:B------:R-:W-:Y:S01]  /*1880*/  PRMT R6, R22, 0x7632, R6 ;  /* 0x0000763216067816 */ /* 0x000fe20000000006 */
[----:B------:R1:W-:Y:S04]  /*1890*/  STS.U16 [R11], R22 ;  /* 0x000000160b007388 */ /* 0x0003e80000000400 */
[----:B------:R1:W-:Y:S02]  /*18a0*/  STS.U16 [R12], R6 ;  /* 0x000000060c007388 */ /* 0x0003e40000000400 */
.L_x_489:
[----:B------:R-:W-:Y:S05]  /*18b0*/  BSYNC.RECONVERGENT B0 ;  /* 0x0000000000007941 */ /* 0x000fea0003800200 */
.L_x_488:
[----:B------:R-:W-:Y:S06]  /*18c0*/  BAR.SYNC.DEFER_BLOCKING 0x0 ;  /* 0x0000000000007b1d */ /* 0x000fec0000010000 */
[----:B------:R-:W-:Y:S04]  /*18d0*/  BSSY.RECONVERGENT B0, `(.L_x_495) ;  /* 0x0000009000007945 */ /* 0x000fe80003800200 */
[----:B------:R-:W-:Y:S05]  /*18e0*/  @P6 BRA `(.L_x_496) ;  /* 0x00000000001c6947 */ /* 0x000fea0003800000 */
[----:B------:R-:W2:Y:S01]  /*18f0*/  LDCU UR4, c[0x0][0x40c] ;  /* 0x00008180ff0477ac */ /* 0x000ea20008000800 */
[----:B------:R-:W-:-:S04]  /*1900*/  IMAD R24, R24, R25, R26 ;  /* 0x0000001918187224 */ /* 0x000fc800078e021a */
[----:B------:R-:W-:-:S05]  /*1910*/  IMAD R0, R24, 0x2, R0 ;  /* 0x0000000218007824 */ /* 0x000fca00078e0200 */
[----:B-1----:R3:W4:Y:S01]  /*1920*/  LDS R22, [R0] ;  /* 0x0000000000167984 */ /* 0x0027220000000800 */
[----:B--2---:R-:W-:-:S13]  /*1930*/  ISETP.NE.AND P0, PT, RZ, UR4, PT ;  /* 0x00000004ff007c0c */ /* 0x004fda000bf05270 */
[----:B------:R-:W-:-:S05]  /*1940*/  @!P0 LEA R3, R24, R3, 0x1 ;  /* 0x0000000318038211 */ /* 0x000fca00078e08ff */
[----:B0-----:R3:W2:Y:S02]  /*1950*/  @!P0 LDS R23, [R3] ;  /* 0x0000000003178984 */ /* 0x0016a40000000800 */
.L_x_496:
[----:B------:R-:W-:Y:S05]  /*1960*/  BSYNC.RECONVERGENT B0 ;  /* 0x0000000000007941 */ /* 0x000fea0003800200 */
.L_x_495:
[----:B------:R-:W-:Y:S06]  /*1970*/  BAR.SYNC.DEFER_BLOCKING 0x0 ;  /* 0x0000000000007b1d */ /* 0x000fec0000010000 */
.L_x_485:
[----:B------:R-:W-:Y:S05]  /*1980*/  BSYNC.RECONVERGENT B6 ;  /* 0x0000000000067941 */ /* 0x000fea0003800200 */
.L_x_482:
[----:B------:R-:W3:Y:S01]  /*1990*/  LDCU UR4, c[0x0][0x3f4] ;  /* 0x00007e80ff0477ac */ /* 0x000ee20008000800 */
[----:B------:R-:W-:Y:S02]  /*19a0*/  ISETP.GT.U32.AND P0, PT, R2, 0x1f, PT ;  /* 0x0000001f0200780c */ /* 0x000fe40003f04070 */
[----:B------:R-:W-:Y:S02]  /*19b0*/  MOV R67, 0xff7fffff ;  /* 0xff7fffff00437802 */ /* 0x000fe40000000f00 */
[----:B---3--:R-:W-:-:S05]  /*19c0*/  MOV R0, UR4 ;  /* 0x0000000400007c02 */ /* 0x008fca0008000f00 */
[----:B------:R-:W-:-:S05]  /*19d0*/  IMAD.MOV R3, RZ, RZ, -R0 ;  /* 0x000000ffff037224 */ /* 0x000fca00078e0a00 */
[----:B------:R-:W-:-:S04]  /*19e0*/  VIADDMNMX R3, R3, UR44, RZ, !PT ;  /* 0x0000002c03037c46 */ /* 0x000fc8000f8001ff */
[----:B------:R-:W-:Y:S01]  /*19f0*/  R2UR UR12, R3 ;  /* 0x00000000030c72ca */ /* 0x000fe200000e0000 */
[----:B------:R-:W-:-:S14]  /*1a00*/  @P0 BRA `(.L_x_497) ;  /* 0x0000000000f00947 */ /* 0x000fdc0003800000 */
[----:B------:R-:W3:Y:S01]  /*1a10*/  LDCU UR4, c[0x0][0x40c] ;  /* 0x00008180ff0477ac */ /* 0x000ee20008000800 */
[----:B0-----:R-:W0:Y:S01]  /*1a20*/  S2R R7, SR_CgaCtaId ;  /* 0x0000000000077919 */ /* 0x001e220000008800 */
[----:B------:R-:W-:Y:S01]  /*1a30*/  MOV R9, 0x400 ;  /* 0x0000040000097802 */ /* 0x000fe20000000f00 */
[----:B------:R-:W-:Y:S02]  /*1a40*/  IMAD R19, R19, R0, UR40 ;  /* 0x0000002813137e24 */ /* 0x000fe4000f8e0200 */
[----:B------:R-:W-:Y:S01]  /*1a50*/  IMAD R8, R0, UR42, R17 ;  /* 0x0000002a00087c24 */ /* 0x000fe2000f8e0211 */
[----:B------:R-:W-:-:S04]  /*1a60*/  IADD3 R3, PT, PT, R9, 0x20, RZ ;  /* 0x0000002009037810 */ /* 0x000fc80007ffe0ff */
[----:B------:R-:W-:Y:S02]  /*1a70*/  LEA R19, R19, R8, 0x3 ;  /* 0x0000000813137211 */ /* 0x000fe400078e18ff */
[----:B---3--:R-:W-:Y:S01]  /*1a80*/  ISETP.NE.AND P0, PT, RZ, UR4, PT ;  /* 0x00000004ff007c0c */ /* 0x008fe2000bf05270 */
[----:B------:R-:W-:-:S12]  /*1a90*/  UMOV UR4, 0xffffffff ;  /* 0xffffffff00047882 */ /* 0x000fd80000000000 */
[----:B-1----:R-:W1:Y:S01]  /*1aa0*/  @!P0 LDC.64 R4, c[0x0][0x3b8] ;  /* 0x0000ee00ff048b82 */ /* 0x002e620000000a00 */
[----:B------:R-:W-:Y:S01]  /*1ab0*/  @!P0 VIADD R6, R9, 0xa0 ;  /* 0x000000a009068836 */ /* 0x000fe20000000000 */
[----:B0-----:R-:W-:-:S04]  /*1ac0*/  LEA R3, R7, R3, 0x18 ;  /* 0x0000000307037211 */ /* 0x001fc800078ec0ff */
[----:B------:R-:W-:Y:S02]  /*1ad0*/  @!P0 LEA R7, R7, R6, 0x18 ;  /* 0x0000000607078211 */ /* 0x000fe400078ec0ff */
[----:B------:R-:W-:-:S03]  /*1ae0*/  LEA R3, R2, R3, 0x2 ;  /* 0x0000000302037211 */ /* 0x000fc600078e10ff */
[----:B------:R-:W-:Y:S02]  /*1af0*/  @!P0 IMAD R7, R2, 0x4, R7 ;  /* 0x0000000402078824 */ /* 0x000fe400078e0207 */
[----:B----4-:R-:W-:Y:S04]  /*1b00*/  STS [R3], R22 ;  /* 0x0000001603007388 */ /* 0x010fe80000000800 */
[----:B------:R-:W-:Y:S01]  /*1b10*/  @!P0 STS [R7], R18 ;  /* 0x0000001207008388 */ /* 0x000fe20000000800 */
[----:B-1----:R-:W-:-:S05]  /*1b20*/  @!P0 IMAD.WIDE R4, R19, 0x2, R4 ;  /* 0x0000000213048825 */ /* 0x002fca00078e0204 */
        /* <DEDUP_REMOVED lines=15> */
.L_x_595:
        /* <DEDUP_REMOVED lines=14> */
[----:B------:R-:W1:Y:S01]  /*1d00*/  S2UR UR6, SR_CgaCtaId ;  /* 0x00000000000679c3 */ /* 0x000e620000008800 */
[----:B------:R-:W-:Y:S01]  /*1d10*/  MOV R5, UR5 ;  /* 0x0000000500057c02 */ /* 0x000fe20008000f00 */
[----:B------:R-:W2:Y:S04]  /*1d20*/  LDCU UR7, c[0x0][0x410] ;  /* 0x00008200ff0777ac */ /* 0x000ea80008000800 */
[----:B------:R-:W0:Y:S01]  /*1d30*/  @P0 LDG.E.U16 R4, desc[UR36][R4.64] ;  /* 0x0000002404040981 */ /* 0x000e22000c1e1500 */
[----:B------:R-:W-:Y:S01]  /*1d40*/  R2UR UR5, R9 ;  /* 0x00000000090572ca */ /* 0x000fe200000e0000 */
[----:B------:R-:W-:-:S12]  /*1d50*/  UIADD3 UR4, UPT, UPT, UR44, -UR12, URZ ;  /* 0x8000000c2c047290 */ /* 0x000fd8000fffe0ff */
[----:B------:R-:W-:Y:S01]  /*1d60*/  UIADD3 UR5, UPT, UPT, UR5, 0x120, URZ ;  /* 0x0000012005057890 */ /* 0x000fe2000fffe0ff */
[----:B--2---:R-:W-:-:S03]  /*1d70*/  FMUL.FTZ R67, R14, UR7 ;  /* 0x000000070e437c20 */ /* 0x004fc60008410000 */
[----:B-1----:R-:W-:-:S04]  /*1d80*/  ULEA UR5, UR6, UR5, 0x18 ;  /* 0x0000000506057291 */ /* 0x002fc8000f8ec0ff */
[----:B------:R-:W-:Y:S01]  /*1d90*/  ULEA UR4, UR4, UR5, 0x2 ;  /* 0x0000000504047291 */ /* 0x000fe2000f8e10ff */
[----:B0-----:R-:W-:-:S05]  /*1da0*/  @P0 HADD2.F32 R6, -RZ, R4.H0_H0 ;  /* 0x20000004ff060230 */ /* 0x001fca0000004100 */
[----:B------:R-:W-:-:S05]  /*1db0*/  @P0 FADD.FTZ R67, R67, R6 ;  /* 0x0000000643430221 */ /* 0x000fca0000010000 */
[----:B------:R3:W-:Y:S02]  /*1dc0*/  STS [UR4+-0x4], R67 ;  /* 0xfffffc43ff007988 */ /* 0x0007e40008000804 */
.L_x_497:
[----:B------:R-:W-:Y:S05]  /*1dd0*/  WARPSYNC.ALL ;  /* 0x0000000000007948 */ /* 0x000fea0003800000 */
[----:B------:R-:W5:Y:S08]  /*1de0*/  S2UR UR18, SR_CgaCtaId ;  /* 0x00000000001279c3 */ /* 0x000f700000008800 */
[----:B------:R-:W-:Y:S01]  /*1df0*/  BAR.SYNC.DEFER_BLOCKING 0x0 ;  /* 0x0000000000007b1d */ /* 0x000fe20000010000 */
[----:B------:R-:W-:Y:S01]  /*1e00*/  IMAD.SHL.U32 R3, R2, 0x8, RZ ;  /* 0x0000000802037824 */ /* 0x000fe200078e00ff */
[----:B------:R-:W-:-:S04]  /*1e10*/  SHF.R.U32.HI R17, RZ, 0x1, R2 ;  /* 0x00000001ff117819 */ /* 0x000fc80000011602 */
        /* <DEDUP_REMOVED lines=21> */
[----:B------:R-:W0:Y:S04]  /*1f70*/  LDS.64 R36, [R3+UR4+0x60] ;  /* 0x0000600403247984 */ /* 0x000e280008000a00 */
[----:B------:R5:W0:Y:S01]  /*1f80*/  LDS.64 R34, [R3+UR4+0x70] ;  /* 0x0000700403227984 */ /* 0x000a220008000a00 */
[----:B------:R-:W-:-:S04]  /*1f90*/  UIADD3 UR4, UPT, UPT, UR45, 0xf, -UR12 ;  /* 0x0000000f2d047890 */ /* 0x000fc8000fffe80c */
[----:B------:R-:W-:Y:S01]  /*1fa0*/  USHF.R.S32.HI UR5, URZ, 0x1f, UR4 ;  /* 0x0000001fff057899 */ /* 0x000fe20008011404 */
[----:B-----5:R-:W-:-:S03]  /*1fb0*/  SHF.L.U32 R3, R2, 0x2, RZ ;  /* 0x0000000202037819 */ /* 0x020fc600000006ff */
[----:B------:R-:W-:Y:S01]  /*1fc0*/  ULEA.HI UR5, UR5, UR4, URZ, 0x4 ;  /* 0x0000000405057291 */ /* 0x000fe2000f8f20ff */
[----:B------:R-:W-:-:S03]  /*1fd0*/  LOP3.LUT R4, R3, 0x4, RZ, 0xc0, !PT ;  /* 0x0000000403047812 */ /* 0x000fc600078ec0ff */
[----:B------:R-:W-:-:S06]  /*1fe0*/  ULOP3.LUT UR7, UR5, 0xfffffff0, URZ, 0xc0, !UPT ;  /* 0xfffffff005077892 */ /* 0x000fcc000f8ec0ff */
        /* <DEDUP_REMOVED lines=13> */
.L_x_499:
[----:B------:R-:W-:Y:S04]  /*20c0*/  BSSY B0, `(.L_x_500) ;  /* 0x000017f000007945 */ /* 0x000fe80003800000 */
[----:B------:R-:W-:Y:S05]  /*20d0*/  @P0 BRA `(.L_x_501) ;  /* 0x0000001400f40947 */ /* 0x000fea0003800000 */
[----:B-1----:R-:W-:Y:S01]  /*20e0*/  IABS R3, R0 ;  /* 0x0000000000037213 */ /* 0x002fe20000000000 */
[----:B------:R-:W1:Y:S01]  /*20f0*/  LDCU UR4, c[0x0][0x3f8] ;  /* 0x00007f00ff0477ac */ /* 0x000e620008000800 */
[----:B------:R-:W5:Y:S01]  /*2100*/  S2UR UR5, SR_CTAID.Y ;  /* 0x00000000000579c3 */ /* 0x000f620000002600 */
[----:B------:R-:W-:Y:S01]  /*2110*/  IMAD.U32 R10, RZ, RZ, UR7 ;  /* 0x00000007ff0a7e24 */ /* 0x000fe2000f8e00ff */
[----:B------:R-:W3:Y:S01]  /*2120*/  I2F.RP R6, R3 ;  /* 0x0000000300067306 */ /* 0x000ee20000209400 */
[----:B------:R-:W2:Y:S03]  /*2130*/  LDCU UR19, c[0x0][0x440] ;  /* 0x00008800ff1377ac */ /* 0x000ea60008000800 */
[----:B------:R-:W-:Y:S01]  /*2140*/  IADD3 R10, PT, PT, R10, UR12, RZ ;  /* 0x0000000c0a0a7c10 */ /* 0x000fe2000fffe0ff */
[----:B------:R-:W4:Y:S01]  /*2150*/  LDCU.64 UR16, c[0x0][0x420] ;  /* 0x00008400ff1077ac */ /* 0x000f220008000a00 */
[----:B------:R-:W2:Y:S02]  /*2160*/  LDC.64 R68, c[0x0][0x450] ;  /* 0x00011400ff447b82 */ /* 0x000ea40000000a00 */
[----:B---3--:R-:W3:Y:S01]  /*2170*/  MUFU.RCP R6, R6 ;  /* 0x0000000600067308 */ /* 0x008ee20000001000 */
[----:B-1----:R-:W-:-:S06]  /*2180*/  UIMAD UR4, UR38, UR4, UR46 ;  /* 0x00000004260472a4 */ /* 0x002fcc000f8e022e */
[----:B------:R-:W-:Y:S01]  /*2190*/  MOV R7, UR4 ;  /* 0x0000000400077c02 */ /* 0x000fe20008000f00 */
[----:B------:R-:W-:Y:S01]  /*21a0*/  UIADD3 UR4, UPT, UPT, UR13, 0x120, URZ ;  /* 0x000001200d047890 */ /* 0x000fe2000fffe0ff */
[----:B----4-:R-:W-:Y:S02]  /*21b0*/  ISETP.NE.U32.AND P0, PT, RZ, UR16, PT ;  /* 0x00000010ff007c0c */ /* 0x010fe4000bf05070 */
[----:B------:R-:W-:Y:S01]  /*21c0*/  LEA R7, R7, R4, 0x6 ;  /* 0x0000000407077211 */ /* 0x000fe200078e30ff */
[----:B------:R-:W-:Y:S01]  /*21d0*/  IMAD.MOV.U32 R4, RZ, RZ, RZ ;  /* 0x000000ffff047224 */ /* 0x000fe200078e00ff */
[----:B------:R-:W-:Y:S01]  /*21e0*/  ULEA UR4, UR18, UR4, 0x18 ;  /* 0x0000000412047291 */ /* 0x000fe2000f8ec0ff */
[----:B------:R-:W-:Y:S02]  /*21f0*/  ISETP.NE.AND.EX P0, PT, RZ, UR17, PT, P0 ;  /* 0x00000011ff007c0c */ /* 0x000fe4000bf05300 */
[----:B--2---:R-:W-:Y:S01]  /*2200*/  IMAD.WIDE R68, R7, 0x2, R68 ;  /* 0x0000000207447825 */ /* 0x004fe200078e0244 */
[----:B---3--:R-:W-:-:S03]  /*2210*/  IADD3 R5, PT, PT, R6, 0xffffffe, RZ ;  /* 0x0ffffffe06057810 */ /* 0x008fc60007ffe0ff */
[----:B-----5:R-:W-:Y:S01]  /*2220*/  IMAD R6, R0, UR5, RZ ;  /* 0x0000000500067c24 */ /* 0x020fe2000f8e02ff */
[----:B------:R-:W-:Y:S02]  /*2230*/  UIMAD UR5, UR46, UR19, UR45 ;  /* 0x000000132e0572a4 */ /* 0x000fe4000f8e022d */
[----:B------:R-:W1:Y:S02]  /*2240*/  F2I.FTZ.U32.TRUNC.NTZ R5, R5 ;  /* 0x0000000500057305 */ /* 0x000e64000021f000 */
[----:B------:R-:W-:Y:S01]  /*2250*/  SHF.R.S32.HI R7, RZ, 0x1f, R6 ;  /* 0x0000001fff077819 */ /* 0x000fe20000011406 */
[----:B-1----:R-:W-:-:S04]  /*2260*/  IMAD.MOV R8, RZ, RZ, -R5 ;  /* 0x000000ffff087224 */ /* 0x002fc800078e0a05 */
[----:B------:R-:W-:Y:S01]  /*2270*/  IMAD R9, R8, R3, RZ ;  /* 0x0000000308097224 */ /* 0x000fe200078e02ff */
[----:B------:R-:W-:-:S03]  /*2280*/  MOV R8, UR19 ;  /* 0x0000001300087c02 */ /* 0x000fc60008000f00 */
[----:B------:R-:W-:Y:S01]  /*2290*/  IMAD.HI.U32 R4, R5, R9, R4 ;  /* 0x0000000905047227 */ /* 0x000fe200078e0004 */
[C---:B------:R-:W-:Y:S01]  /*22a0*/  IADD3 R9, PT, PT, R17.reuse, UR12, RZ ;  /* 0x0000000c11097c10 */ /* 0x040fe2000fffe0ff */
[----:B------:R-:W1:Y:S01]  /*22b0*/  LDC R5, c[0x0][0x3f4] ;  /* 0x0000fd00ff057b82 */ /* 0x000e620000000800 */
[----:B------:R-:W-:Y:S02]  /*22c0*/  LEA R17, R17, UR4, 0x2 ;  /* 0x0000000411117c11 */ /* 0x000fe4000f8e10ff */
[--C-:B------:R-:W-:Y:S01]  /*22d0*/  IADD3 R6, P1, P2, R6, UR16, R9.reuse ;  /* 0x0000001006067c10 */ /* 0x100fe2000fa3e009 */
[----:B------:R-:W-:Y:S01]  /*22e0*/  IMAD R8, R8, UR5, R9 ;  /* 0x0000000508087c24 */ /* 0x000fe2000f8e0209 */
[----:B------:R-:W-:Y:S02]  /*22f0*/  IADD3 R9, PT, PT, R9, 0x1, RZ ;  /* 0x0000000109097810 */ /* 0x000fe40007ffe0ff */
[----:B------:R-:W-:-:S09]  /*2300*/  IADD3.X R7, PT, PT, R7, UR17, RZ, P1, P2 ;  /* 0x0000001107077c10 */ /* 0x000fd20008fe44ff */
.L_x_519:
[----:B0-----:R-:W2:Y:S01]  /*2310*/  @P0 LDG.E.U8 R13, desc[UR36][R6.64] ;  /* 0x00000024060d0981 */ /* 0x001ea2000c1e1100 */
[----:B------:R-:W-:Y:S01]  /*2320*/  VIADD R66, R9, 0xffffffff ;  /* 0xffffffff09427836 */ /* 0x000fe20000000000 */
[----:B-1----:R-:W-:Y:S01]  /*2330*/  MOV R0, R5 ;  /* 0x0000000500007202 */ /* 0x002fe20000000f00 */
[----:B------:R-:W-:Y:S03]  /*2340*/  BSSY.RECONVERGENT B1, `(.L_x_502) ;  /* 0x000002f000017945 */ /* 0x000fe60003800200 */
[----:B------:R-:W-:Y:S02]  /*2350*/  IABS R73, R66 ;  /* 0x0000004200497213 */ /* 0x000fe40000000000 */
[----:B------:R-:W-:Y:S02]  /*2360*/  IABS R14, R0 ;  /* 0x00000000000e7213 */ /* 0x000fe40000000000 */
[----:B------:R-:W-:Y:S01]  /*2370*/  ISETP.GE.AND P3, PT, R66, RZ, PT ;  /* 0x000000ff4200720c */ /* 0x000fe20003f66270 */
[----:B------:R-:W-:Y:S01]  /*2380*/  IMAD.HI.U32 R11, R4, R73, RZ ;  /* 0x00000049040b7227 */ /* 0x000fe200078e00ff */
[----:B------:R-:W-:-:S04]  /*2390*/  ISETP.NE.AND P4, PT, R0, RZ, PT ;  /* 0x000000ff0000720c */ /* 0x000fc80003f85270 */
[----:B------:R-:W-:-:S05]  /*23a0*/  IADD3 R12, PT, PT, -R11, RZ, RZ ;  /* 0x000000ff0b0c7210 */ /* 0x000fca0007ffe1ff */
[----:B------:R-:W-:-:S05]  /*23b0*/  IMAD R73, R14, R12, R73 ;  /* 0x0000000c0e497224 */ /* 0x000fca00078e0249 */
[----:B------:R-:W-:-:S13]  /*23c0*/  ISETP.GT.U32.AND P1, PT, R3, R73, PT ;  /* 0x000000490300720c */ /* 0x000fda0003f24070 */
[----:B------:R-:W-:-:S05]  /*23d0*/  @!P1 IMAD.IADD R73, R73, 0x1, -R14 ;  /* 0x0000000149499824 */ /* 0x000fca00078e0a0e */
[----:B------:R-:W-:-:S13]  /*23e0*/  ISETP.GT.U32.AND P1, PT, R3, R73, PT ;  /* 0x000000490300720c */ /* 0x000fda0003f24070 */
[----:B------:R-:W-:Y:S02]  /*23f0*/  @!P1 IADD3 R73, PT, PT, R73, -R14, RZ ;  /* 0x8000000e49499210 */ /* 0x000fe40007ffe0ff */
[----:B------:R-:W-:Y:S02]  /*2400*/  ISETP.GE.AND P1, PT, R66, UR45, PT ;  /* 0x0000002d42007c0c */ /* 0x000fe4000bf26270 */
[----:B------:R-:W-:Y:S02]  /*2410*/  @!P3 IADD3 R73, PT, PT, -R73, RZ, RZ ;  /* 0x000000ff4949b210 */ /* 0x000fe40007ffe1ff */
[----:B------:R-:W-:Y:S02]  /*2420*/  @!P4 LOP3.LUT R73, RZ, R0, RZ, 0x33, !PT ;  /* 0x00000000ff49c212 */ /* 0x000fe400078e33ff */
[----:B--2---:R-:W-:-:S07]  /*2430*/  ISETP.NE.AND P2, PT, R13, RZ, P0 ;  /* 0x000000ff0d00720c */ /* 0x004fce0000745270 */
[----:B------:R-:W-:Y:S06]  /*2440*/  @P1 BRA `(.L_x_503) ;  /* 0x0000000000781947 */ /* 0x000fec0003800000 */
[----:B------:R-:W-:-:S05]  /*2450*/  IMAD.SHL.U32 R11, R2, 0x4, RZ ;  /* 0x00000004020b7824 */ /* 0x000fca00078e00ff */
[----:B------:R-:W-:Y:S02]  /*2460*/  LOP3.LUT R71, R11, 0x4, RZ, 0xc0, !PT ;  /* 0x000000040b477812 */ /* 0x000fe400078ec0ff */
[----:B------:R-:W-:-:S03]  /*2470*/  SHF.L.U32 R11, R73, 0x3, RZ ;  /* 0x00000003490b7819 */ /* 0x000fc600000006ff */
[----:B------:R-:W-:-:S05]  /*2480*/  IMAD R12, R0, UR6, R71 ;  /* 0x00000006000c7c24 */ /* 0x000fca000f8e0247 */
[----:B------:R-:W-:-:S04]  /*2490*/  IADD3 R13, P3, PT, R11, R12, RZ ;  /* 0x0000000c0b0d7210 */ /* 0x000fc80007f7e0ff */
[----:B------:R-:W-:Y:S02]  /*24a0*/  LEA.HI.X.SX32 R12, R12, RZ, 0x1, P3 ;  /* 0x000000ff0c0c7211 */ /* 0x000fe400018f0eff */
[----:B0-----:R-:W-:-:S04]  /*24b0*/  LEA R50, P3, R13, UR8, 0x1 ;  /* 0x000000080d327c11 */ /* 0x001fc8000f8608ff */
        /* <DEDUP_REMOVED lines=16> */
[----:B------:R-:W-:-:S04]  /*25c0*/  IADD3 R11, P5, PT, R11, R12, RZ ;  /* 0x0000000c0b0b7210 */ /* 0x000fc80007fbe0ff */
[----:B------:R-:W-:Y:S02]  /*25d0*/  LEA.HI.X.SX32 R70, R12, RZ, 0x1, P5 ;  /* 0x000000ff0c467211 */ /* 0x000fe400028f0eff */
[----:B------:R-:W-:-:S04]  /*25e0*/  LEA R12, P5, R11, UR8, 0x1 ;  /* 0x000000080b0c7c11 */ /* 0x000fc8000f8a08ff */
[----:B------:R-:W-:Y:S01]  /*25f0*/  LEA.HI.X R13, R11, UR9, R70, 0x1, P5 ;  /* 0x000000090b0d7c11 */ /* 0x000fe2000a8f0c46 */
[----:B--2---:R-:W-:Y:S02]  /*2600*/  @P3 HFMA2 R51, R51, R15, -RZ ;  /* 0x0000000f33333231 */ /* 0x004fe400001000ff */
[----:B------:R-:W-:-:S05]  /*2610*/  @P4 HMUL2 R50, R50, R14 ;  /* 0x0000000e32324232 */ /* 0x000fca0000000000 */
[----:B------:R1:W-:Y:S02]  /*2620*/  STG.E.64 desc[UR36][R12.64], R50 ;  /* 0x000000320c007986 */ /* 0x0003e4000c101b24 */
.L_x_503:
[----:B0-----:R-:W-:Y:S05]  /*2630*/  BSYNC.RECONVERGENT B1 ;  /* 0x0000000000017941 */ /* 0x001fea0003800200 */
.L_x_502:
[----:B------:R-:W-:Y:S01]  /*2640*/  BSSY.RECONVERGENT B1, `(.L_x_504) ;  /* 0x000003e000017945 */ /* 0x000fe20003800200 */
[----:B------:R-:W-:-:S03]  /*2650*/  IMAD.IADD R11, R73, 0x1, R0 ;  /* 0x00000001490b7824 */ /* 0x000fc600078e0200 */
[----:B------:R-:W-:Y:S05]  /*2660*/  @P1 BRA `(.L_x_505) ;  /* 0x0000000000ec1947 */ /* 0x000fea0003800000 */
[----:B------:R-:W-:Y:S01]  /*2670*/  SHF.L.U32 R71, R2, 0x2, RZ ;  /* 0x0000000202477819 */ /* 0x000fe200000006ff */
[----:B------:R-:W-:Y:S01]  /*2680*/  UISETP.NE.AND UP0, UPT, UR21, URZ, UPT ;  /* 0x000000ff1500728c */ /* 0x000fe2000bf05270 */
[----:B------:R-:W-:Y:S02]  /*2690*/  SHF.L.U32 R14, R11, 0x3, RZ ;  /* 0x000000030b0e7819 */ /* 0x000fe400000006ff */
[----:B------:R-:W-:Y:S02]  /*26a0*/  LOP3.LUT R71, R71, 0x4, RZ, 0xc0, !PT ;  /* 0x0000000447477812 */ /* 0x000fe400078ec0ff */
[----:B------:R-:W-:Y:S02]  /*26b0*/  SHF.R.S32.HI R15, RZ, 0x1f, R14 ;  /* 0x0000001fff0f7819 */ /* 0x000fe4000001140e */
[C---:B------:R-:W-:Y:S01]  /*26c0*/  LEA R70, R0.reuse, R73, 0x1 ;  /* 0x0000004900467211 */ /* 0x040fe200078e08ff */
[----:B------:R-:W-:Y:S01]  /*26d0*/  IMAD R55, R0, UR6, R71 ;  /* 0x0000000600377c24 */ /* 0x000fe2000f8e0247 */
[----:B------:R-:W-:-:S02]  /*26e0*/  ISETP.NE.AND P6, PT, R16, RZ, PT ;  /* 0x000000ff1000720c */ /* 0x000fc40003fc5270 */
[----:B------:R-:W-:Y:S02]  /*26f0*/  SHF.L.U32 R70, R70, 0x3, RZ ;  /* 0x0000000346467819 */ /* 0x000fe400000006ff */
[----:B------:R-:W-:Y:S02]  /*2700*/  SHF.R.S32.HI R54, RZ, 0x1f, R55 ;  /* 0x0000001fff367819 */ /* 0x000fe40000011437 */
[----:B-1----:R-:W-:-:S05]  /*2710*/  IADD3 R12, P3, PT, R55, R14, RZ ;  /* 0x0000000e370c7210 */ /* 0x002fca0007f7e0ff */
[----:B------:R-:W-:Y:S01]  /*2720*/  IMAD.X R13, R54, 0x1, R15, P3 ;  /* 0x00000001360d7824 */ /* 0x000fe200018e060f */
        /* <DEDUP_REMOVED lines=14> */
[----:B------:R-:W-:-:S05]  /*2810*/  IMAD R74, R72, 0x40, R71 ;  /* 0x00000040484a7824 */ /* 0x000fca00078e0247 */
[----:B------:R-:W-:-:S04]  /*2820*/  IADD3 R72, P5, PT, R74, R14, RZ ;  /* 0x0000000e4a487210 */ /* 0x000fc80007fbe0ff */
[----:B------:R-:W-:Y:S02]  /*2830*/  LEA.HI.X.SX32 R15, R74, R15, 0x1, P5 ;  /* 0x0000000f4a0f7211 */ /* 0x000fe400028f0eff */
[----:B------:R-:W-:-:S04]  /*2840*/  LEA R14, P5, R72, UR8, 0x1 ;  /* 0x00000008480e7c11 */ /* 0x000fc8000f8a08ff */
[----:B------:R-:W-:Y:S01]  /*2850*/  LEA.HI.X R15, R72, UR9, R15, 0x1, P5 ;  /* 0x00000009480f7c11 */ /* 0x000fe2000a8f0c0f */
[----:B--2---:R-:W-:Y:S02]  /*2860*/  @P3 HFMA2 R53, R53, R13, -RZ ;  /* 0x0000000d35353231 */ /* 0x004fe400001000ff */
[----:B------:R-:W-:-:S05]  /*2870*/  @P4 HMUL2 R52, R52, R12 ;  /* 0x0000000c34344232 */ /* 0x000fca0000000000 */
[----:B------:R0:W-:Y:S02]  /*2880*/  STG.E.64 desc[UR36][R14.64], R52 ;  /* 0x000000340e007986 */ /* 0x0001e4000c101b24 */
.L_x_506:
[----:B------:R-:W-:Y:S02]  /*2890*/  SHF.R.S32.HI R13, RZ, 0x1f, R70 ;  /* 0x0000001fff0d7819 */ /* 0x000fe40000011446 */
[----:B------:R-:W-:-:S04]  /*28a0*/  IADD3 R55, P3, PT, R55, R70, RZ ;  /* 0x0000004637377210 */ /* 0x000fc80007f7e0ff */
[----:B------:R-:W-:Y:S02]  /*28b0*/  IADD3.X R12, PT, PT, R54, R13, RZ, P3, !PT ;  /* 0x0000000d360c7210 */ /* 0x000fe40001ffe4ff */
[----:B------:R-:W-:-:S04]  /*28c0*/  LEA R54, P3, R55, UR8, 0x1 ;  /* 0x0000000837367c11 */ /* 0x000fc8000f8608ff */
[----:B------:R-:W-:-:S06]  /*28d0*/  LEA.HI.X R55, R55, UR9, R12, 0x1, P3 ;  /* 0x0000000937377c11 */ /* 0x000fcc00098f0c0c */
[----:B------:R-:W5:Y:S01]  /*28e0*/  LDG.E.64 R54, desc[UR36][R54.64] ;  /* 0x0000002436367981 */ /* 0x000f62000c1e1b00 */
[----:B------:R-:W-:Y:S05]  /*28f0*/  BRA.U UP0, `(.L_x_505) ;  /* 0x0000000100487547 */ /* 0x000fea000b800000 */
[----:B------:R-:W-:Y:S01]  /*2900*/  VOTEU.ANY UP0, P6 ;  /* 0x0000000000ff7886 */ /* 0x000fe20003000100 */
[----:B------:R-:W-:-:S13]  /*2910*/  PLOP3.LUT P3, PT, PT, PT, UP0, 0x80, 0x8 ;  /* 0x000000000008781c */ /* 0x000fda0003f6f008 */
[----:B0-----:R-:W2:Y:S01]  /*2920*/  @P3 LDG.E.64 R14, desc[UR36][R68.64+0x20] ;  /* 0x00002024440e3981 */ /* 0x001ea2000c1e1b00 */
        /* <DEDUP_REMOVED lines=9> */
[----:B------:R-:W-:Y:S02]  /*29c0*/  LEA.HI.X.SX32 R13, R12, R13, 0x1, P5 ;  /* 0x0000000d0c0d7211 */ /* 0x000fe400028f0eff */
[----:B------:R-:W-:-:S04]  /*29d0*/  LEA R12, P5, R70, UR8, 0x1 ;  /* 0x00000008460c7c11 */ /* 0x000fc8000f8a08ff */
[----:B------:R-:W-:Y:S01]  /*29e0*/  LEA.HI.X R13, R70, UR9, R13, 0x1, P5 ;  /* 0x00000009460d7c11 */ /* 0x000fe2000a8f0c0d */
[----:B--2---:R-:W-:Y:S02]  /*29f0*/  @P3 HFMA2 R55, R55, R15, -RZ ;  /* 0x0000000f37373231 */ /* 0x004fe400001000ff */
[----:B------:R-:W-:-:S05]  /*2a00*/  @P4 HMUL2 R54, R54, R14 ;  /* 0x0000000e36364232 */ /* 0x000fca0000000000 */
[----:B------:R2:W-:Y:S02]  /*2a10*/  STG.E.64 desc[UR36][R12.64], R54 ;  /* 0x000000360c007986 */ /* 0x0005e4000c101b24 */
.L_x_505:
[----:B------:R-:W-:Y:S05]  /*2a20*/  BSYNC.RECONVERGENT B1 ;  /* 0x0000000000017941 */ /* 0x000fea0003800200 */
.L_x_504:
[----:B------:R-:W-:Y:S04]  /*2a30*/  BSSY.RECONVERGENT B1, `(.L_x_507) ;  /* 0x000003e000017945 */ /* 0x000fe80003800200 */
[----:B------:R-:W-:Y:S05]  /*2a40*/  @P1 BRA `(.L_x_508) ;  /* 0x0000000000f01947 */ /* 0x000fea0003800000 */
[----:B------:R-:W-:Y:S01]  /*2a50*/  IMAD.SHL.U32 R71, R2, 0x4, RZ ;  /* 0x0000000402477824 */ /* 0x000fe200078e00ff */
[C---:B0-----:R-:W-:Y:S01]  /*2a60*/  LEA R14, R0.reuse, R11, 0x1 ;  /* 0x0000000b000e7211 */ /* 0x041fe200078e08ff */
[----:B------:R-:W-:Y:S01]  /*2a70*/  UISETP.NE.AND UP0, UPT, UR21, URZ, UPT ;  /* 0x000000ff1500728c */ /* 0x000fe2000bf05270 */
[----:B------:R-:W-:Y:S02]  /*2a80*/  LEA R70, R0, R73, 0x2 ;  /* 0x0000004900467211 */ /* 0x000fe400078e10ff */
[----:B------:R-:W-:Y:S01]  /*2a90*/  LOP3.LUT R71, R71, 0x4, RZ, 0xc0, !PT ;  /* 0x0000000447477812 */ /* 0x000fe200078ec0ff */
[----:B------:R-:W-:Y:S01]  /*2aa0*/  IMAD.SHL.U32 R14, R14, 0x8, RZ ;  /* 0x000000080e0e7824 */ /* 0x000fe200078e00ff */
[----:B------:R-:W-:Y:S02]  /*2ab0*/  SHF.L.U32 R70, R70, 0x3, RZ ;  /* 0x0000000346467819 */ /* 0x000fe400000006ff */
[----:B------:R-:W-:Y:S01]  /*2ac0*/  ISETP.NE.AND P6, PT, R16, RZ, PT ;  /* 0x000000ff1000720c */ /* 0x000fe20003fc5270 */
[----:B------:R-:W-:Y:S01]  /*2ad0*/  IMAD R57, R0, UR6, R71 ;  /* 0x0000000600397c24 */ /* 0x000fe2000f8e0247 */
[----:B------:R-:W-:-:S02]  /*2ae0*/  SHF.R.S32.HI R15, RZ, 0x1f, R14 ;  /* 0x0000001fff0f7819 */ /* 0x000fc4000001140e */
[----:B------:R-:W-:Y:S02]  /*2af0*/  SHF.R.S32.HI R72, RZ, 0x1f, R70 ;  /* 0x0000001fff487819 */ /* 0x000fe40000011446 */
[----:B------:R-:W-:Y:S02]  /*2b00*/  SHF.R.S32.HI R59, RZ, 0x1f, R57 ;  /* 0x0000001fff3b7819 */ /* 0x000fe40000011439 */
[C---:B-12---:R-:W-:Y:S02]  /*2b10*/  IADD3 R13, P3, PT, R57.reuse, R14, RZ ;  /* 0x0000000e390d7210 */ /* 0x046fe40007f7e0ff */
[----:B------:R-:W-:Y:S02]  /*2b20*/  IADD3 R12, P4, PT, R57, R70, RZ ;  /* 0x00000046390c7210 */ /* 0x000fe40007f9e0ff */
[----:B------:R-:W-:Y:S02]  /*2b30*/  IADD3.X R58, PT, PT, R59, R15, RZ, P3, !PT ;  /* 0x0000000f3b3a7210 */ /* 0x000fe40001ffe4ff */
[----:B------:R-:W-:-:S04]  /*2b40*/  LEA R56, P3, R13, UR8, 0x1 ;  /* 0x000000080d387c11 */ /* 0x000fc8000f8608ff */
[----:B------:R-:W-:Y:S01]  /*2b50*/  LEA.HI.X R57, R13, UR9, R58, 0x1, P3 ;  /* 0x000000090d397c11 */ /* 0x000fe200098f0c3a */
[----:B------:R-:W-:Y:S01]  /*2b60*/  IMAD.X R13, R59, 0x1, R72, P4 ;  /* 0x000000013b0d7824 */ /* 0x000fe200020e0648 */
[----:B------:R-:W-:-:S04]  /*2b70*/  LEA R58, P3, R12, UR8, 0x1 ;  /* 0x000000080c3a7c11 */ /* 0x000fc8000f8608ff */
[----:B------:R-:W5:Y:S01]  /*2b80*/  LDG.E.64 R56, desc[UR36][R56.64] ;  /* 0x0000002438387981 */ /* 0x000f62000c1e1b00 */
[----:B------:R-:W-:Y:S01]  /*2b90*/  LEA.HI.X R59, R12, UR9, R13, 0x1, P3 ;  /* 0x000000090c3b7c11 */ /* 0x000fe200098f0c0d */
[----:B------:R-:W-:Y:S07]  /*2ba0*/  BRA.U UP0, `(.L_x_509) ;  /* 0x0000000100487547 */ /* 0x000fee000b800000 */
        /* <DEDUP_REMOVED lines=18> */
.L_x_509:
        /* <DEDUP_REMOVED lines=20> */
.L_x_508:
[----:B------:R-:W-:Y:S05]  /*2e10*/  BSYNC.RECONVERGENT B1 ;  /* 0x0000000000017941 */ /* 0x000fea0003800200 */
.L_x_507:
[----:B0-----:R-:W-:Y:S01]  /*2e20*/  IMAD R15, R0, 0x4, R11 ;  /* 0x00000004000f7824 */ /* 0x001fe200078e020b */
[----:B------:R-:W-:Y:S01]  /*2e30*/  BSSY.RECONVERGENT B1, `(.L_x_510) ;  /* 0x0000023000017945 */ /* 0x000fe20003800200 */
[----:B-----5:R-:W-:-:S03]  /*2e40*/  HMUL2 R11, R48, R50 ;  /* 0x00000032300b7232 */ /* 0x020fc60000000000 */
[----:B------:R-:W-:Y:S01]  /*2e50*/  IADD3 R71, PT, PT, R15, R0, RZ ;  /* 0x000000000f477210 */ /* 0x000fe20007ffe0ff */
[----:B------:R-:W-:Y:S06]  /*2e60*/  @P1 BRA `(.L_x_511) ;  /* 0x00000000007c1947 */ /* 0x000fec0003800000 */
[----:B-123--:R-:W-:Y:S01]  /*2e70*/  SHF.L.U32 R13, R2, 0x2, RZ ;  /* 0x00000002020d7819 */ /* 0x00efe200000006ff */
[----:B------:R-:W-:-:S03]  /*2e80*/  IMAD.SHL.U32 R70, R15, 0x8, RZ ;  /* 0x000000080f467824 */ /* 0x000fc600078e00ff */
[----:B------:R-:W-:Y:S02]  /*2e90*/  LOP3.LUT R13, R13, 0x4, RZ, 0xc0, !PT ;  /* 0x000000040d0d7812 */ /* 0x000fe400078ec0ff */
[----:B------:R-:W-:-:S03]  /*2ea0*/  SHF.R.S32.HI R12, RZ, 0x1f, R70 ;  /* 0x0000001fff0c7819 */ /* 0x000fc60000011446 */
[----:B------:R-:W-:-:S05]  /*2eb0*/  IMAD R15, R0, UR6, R13 ;  /* 0x00000006000f7c24 */ /* 0x000fca000f8e020d */
        /* <DEDUP_REMOVED lines=26> */
.L_x_511:
[----:B------:R-:W-:Y:S05]  /*3060*/  BSYNC.RECONVERGENT B1 ;  /* 0x0000000000017941 */ /* 0x000fea0003800200 */
.L_x_510:
[----:B------:R-:W-:Y:S04]  /*3070*/  BSSY.RECONVERGENT B1, `(.L_x_512) ;  /* 0x0000021000017945 */ /* 0x000fe80003800200 */
[----:B------:R-:W-:Y:S05]  /*3080*/  @P1 BRA `(.L_x_513) ;  /* 0x00000000007c1947 */ /* 0x000fea0003800000 */
[----:B0123--:R-:W-:Y:S01]  /*3090*/  SHF.L.U32 R12, R2, 0x2, RZ ;  /* 0x00000002020c7819 */ /* 0x00ffe200000006ff */
        /* <DEDUP_REMOVED lines=30> */
.L_x_513:
[----:B------:R-:W-:Y:S05]  /*3280*/  BSYNC.RECONVERGENT B1 ;  /* 0x0000000000017941 */ /* 0x000fea0003800200 */
.L_x_512:
[----:B------:R-:W-:Y:S02]  /*3290*/  HFMA2 R11, R46, R52, R11 ;  /* 0x000000342e0b7231 */ /* 0x000fe4000000000b */
[----:B01234-:R-:W-:Y:S01]  /*32a0*/  HMUL2 R12, R49, R51 ;  /* 0x00000033310c7232 */ /* 0x01ffe20000000000 */
[----:B------:R-:W-:Y:S03]  /*32b0*/  BSSY.RECONVERGENT B1, `(.L_x_514) ;  /* 0x0000029000017945 */ /* 0x000fe60003800200 */
[----:B------:R-:W-:Y:S02]  /*32c0*/  HFMA2 R12, R47, R53, R12 ;  /* 0x000000352f0c7231 */ /* 0x000fe4000000000c */
[----:B------:R-:W-:Y:S02]  /*32d0*/  HFMA2 R11, R44, R54, R11 ;  /* 0x000000362c0b7231 */ /* 0x000fe4000000000b */
[----:B------:R-:W-:-:S04]  /*32e0*/  HFMA2 R12, R45, R55, R12 ;  /* 0x000000372d0c7231 */ /* 0x000fc8000000000c */
[----:B------:R-:W-:Y:S02]  /*32f0*/  HFMA2 R12, R43, R57, R12 ;  /* 0x000000392b0c7231 */ /* 0x000fe4000000000c */
[----:B------:R-:W-:Y:S02]  /*3300*/  HFMA2 R11, R42, R56, R11 ;  /* 0x000000382a0b7231 */ /* 0x000fe4000000000b */
[----:B------:R-:W-:Y:S02]  /*3310*/  HFMA2 R70, R41, R59, R12 ;  /* 0x0000003b29467231 */ /* 0x000fe4000000000c */
[----:B------:R-:W-:Y:S01]  /*3320*/  HFMA2 R11, R40, R58, R11 ;  /* 0x0000003a280b7231 */ /* 0x000fe2000000000b */
[----:B------:R-:W-:Y:S06]  /*3330*/  @P1 BRA `(.L_x_515) ;  /* 0x0000000000801947 */ /* 0x000fec0003800000 */
[----:B------:R-:W-:Y:S01]  /*3340*/  SHF.L.U32 R13, R2, 0x2, RZ ;  /* 0x00000002020d7819 */ /* 0x000fe200000006ff */
[----:B------:R-:W-:-:S03]  /*3350*/  IMAD.IADD R71, R71, 0x1, R0 ;  /* 0x0000000147477824 */ /* 0x000fc600078e0200 */
[----:B------:R-:W-:Y:S02]  /*3360*/  LOP3.LUT R13, R13, 0x4, RZ, 0xc0, !PT ;  /* 0x000000040d0d7812 */ /* 0x000fe400078ec0ff */
[----:B------:R-:W-:-:S03]  /*3370*/  SHF.L.U32 R71, R71, 0x3, RZ ;  /* 0x0000000347477819 */ /* 0x000fc600000006ff */
[----:B------:R-:W-:Y:S01]  /*3380*/  IMAD R15, R0, UR6, R13 ;  /* 0x00000006000f7c24 */ /* 0x000fe2000f8e020d */
[----:B------:R-:W-:-:S04]  /*3390*/  SHF.R.S32.HI R12, RZ, 0x1f, R71 ;  /* 0x0000001fff0c7819 */ /* 0x000fc80000011447 */
        /* <DEDUP_REMOVED lines=26> */
.L_x_515:
[----:B------:R-:W-:Y:S05]  /*3540*/  BSYNC.RECONVERGENT B1 ;  /* 0x0000000000017941 */ /* 0x000fea0003800200 */
.L_x_514:
[----:B-----5:R-:W-:Y:S02]  /*3550*/  HFMA2 R11, R38, R60, R11 ;  /* 0x0000003c260b7231 */ /* 0x020fe4000000000b */
[----:B------:R-:W-:Y:S01]  /*3560*/  HFMA2 R70, R39, R61, R70 ;  /* 0x0000003d27467231 */ /* 0x000fe20000000046 */
[----:B------:R-:W-:-:S03]  /*3570*/  UMOV UR4, 0xffffffff ;  /* 0xffffffff00047882 */ /* 0x000fc60000000000 */
[----:B------:R-:W-:Y:S02]  /*3580*/  HFMA2 R70, R37, R63, R70 ;  /* 0x0000003f25467231 */ /* 0x000fe40000000046 */
[----:B------:R-:W-:Y:S02]  /*3590*/  HFMA2 R11, R36, R62, R11 ;  /* 0x0000003e240b7231 */ /* 0x000fe4000000000b */
[----:B------:R-:W-:Y:S02]  /*35a0*/  HFMA2 R70, R35, R65, R70 ;  /* 0x0000004123467231 */ /* 0x000fe40000000046 */
[----:B------:R-:W-:-:S04]  /*35b0*/  HFMA2 R11, R34, R64, R11 ;  /* 0x00000040220b7231 */ /* 0x000fc8000000000b */
[----:B------:R-:W-:Y:S01]  /*35c0*/  HADD2 R11, R11, R70 ;  /* 0x000000460b0b7230 */ /* 0x000fe20000000000 */
[----:B------:R-:W-:-:S04]  /*35d0*/  LOP3.LUT R70, R2, 0x1, RZ, 0xc0, !PT ;  /* 0x0000000102467812 */ /* 0x000fc800078ec0ff */
[--C-:B0-----:R-:W-:Y:S02]  /*35e0*/  HADD2.F32 R13, -RZ, R11.reuse.H0_H0 ;  /* 0x2000000bff0d7230 */ /* 0x101fe40000004100 */
[----:B------:R-:W-:-:S05]  /*35f0*/  HADD2.F32 R12, -RZ, R11.H1_H1 ;  /* 0x3000000bff0c7230 */ /* 0x000fca0000004100 */
[----:B------:R-:W-:Y:S01]  /*3600*/  FADD.FTZ R13, R13, R12 ;  /* 0x0000000c0d0d7221 */ /* 0x000fe20000010000 */
[----:B------:R-:W-:Y:S06]  /*3610*/  BRA.DIV UR4, `(.L_x_516) ;  /* 0x0000005604e87947 */ /* 0x000fec000b800000 */
[----:B------:R0:W1:Y:S02]  /*3620*/  SHFL.BFLY PT, R14, R13, 0x1, 0x1f ;  /* 0x0c201f000d0e7f89 */ /* 0x00006400000e0000 */
.L_x_598:
        /* <DEDUP_REMOVED lines=13> */
[----:B------:R-:W-:Y:S01]  /*3700*/  IMAD.U32 R12, RZ, RZ, UR4 ;  /* 0x00000004ff0c7e24 */ /* 0x000fe2000f8e00ff */
[----:B0-----:R-:W-:Y:S01]  /*3710*/  MOV R13, UR5 ;  /* 0x00000005000d7c02 */ /* 0x001fe20008000f00 */
[----:B--2---:R-:W-:-:S03]  /*3720*/  @P1 IMAD.WIDE R14, R8, 0x2, R14 ;  /* 0x00000002080e1825 */ /* 0x004fc600078e020e */
[----:B------:R-:W0:Y:S01]  /*3730*/  @UP0 LDCU UR4, c[0x0][0x408] ;  /* 0x00008100ff0407ac */ /* 0x000e220008000800 */
[----:B------:R-:W2:Y:S01]  /*3740*/  @P4 LDG.E.U16 R12, desc[UR36][R12.64] ;  /* 0x000000240c0c4981 */ /* 0x000ea2000c1e1500 */
[----:B------:R-:W0:Y:S03]  /*3750*/  @UP0 LDCU UR5, c[0x0][0x430] ;  /* 0x00008600ff0507ac */ /* 0x000e260008000800 */
[----:B------:R-:W3:Y:S01]  /*3760*/  @P1 LDG.E.U16 R14, desc[UR36][R14.64] ;  /* 0x000000240e0e1981 */ /* 0x000ee2000c1e1500 */
[----:B0-----:R-:W-:-:S06]  /*3770*/  @UP0 UIADD3 UR4, UPT, UPT, UR4, UR5, URZ ;  /* 0x0000000504040290 */ /* 0x001fcc000fffe0ff */
[----:B------:R-:W-:-:S04]  /*3780*/  @P4 ISETP.GE.AND P3, PT, R66, UR4, PT ;  /* 0x0000000442004c0c */ /* 0x000fc8000bf66270 */
[----:B------:R-:W-:-:S04]  /*3790*/  @P4 SEL R70, RZ, UR39, P3 ;  /* 0x00000027ff464c07 */ /* 0x000fc80009800000 */
[----:B------:R-:W-:-:S04]  /*37a0*/  @P4 IADD3 R70, PT, PT, R9, -UR44, R70 ;  /* 0x8000002c09464c10 */ /* 0x000fc8000fffe046 */
[----:B------:R-:W-:Y:S01]  /*37b0*/  @P4 I2FP.F32.S32 R70, R70 ;  /* 0x0000004600464245 */ /* 0x000fe20000201400 */
[----:B--2---:R-:W-:Y:S02]  /*37c0*/  @P4 HADD2.F32 R71, -RZ, R12.H0_H0 ;  /* 0x2000000cff474230 */ /* 0x004fe40000004100 */
[----:B---3--:R-:W-:-:S05]  /*37d0*/  @P1 HADD2.F32 R66, -RZ, R14.H0_H0 ;  /* 0x2000000eff421230 */ /* 0x008fca0000004100 */
[----:B------:R-:W-:-:S04]  /*37e0*/  @P1 FADD.FTZ R11, R11, R66 ;  /* 0x000000420b0b1221 */ /* 0x000fc80000010000 */
[----:B------:R-:W-:-:S05]  /*37f0*/  @P4 FFMA.FTZ R11, R70, R71, R11 ;  /* 0x00000047460b4223 */ /* 0x000fca000001000b */
[----:B------:R1:W-:Y:S01]  /*3800*/  STS [R17], R11 ;  /* 0x0000000b11007388 */ /* 0x0003e20000000800 */
[----:B------:R-:W-:-:S07]  /*3810*/  @!P2 FMNMX.FTZ R67, R67, R11, !PT ;  /* 0x0000000b4343a209 */ /* 0x000fce0007810000 */
.L_x_518:
[----:B------:R-:W-:Y:S05]  /*3820*/  BSYNC.RECONVERGENT B1 ;  /* 0x0000000000017941 */ /* 0x000fea0003800200 */
.L_x_517:
[C---:B-1----:R-:W-:Y:S01]  /*3830*/  IADD3 R11, PT, PT, R9.reuse, 0x3f, RZ ;  /* 0x0000003f090b7810 */ /* 0x042fe20007ffe0ff */
[----:B------:R-:W-:Y:S01]  /*3840*/  VIADD R9, R9, 0x40 ;  /* 0x0000004009097836 */ /* 0x000fe20000000000 */
[----:B------:R-:W-:Y:S02]  /*3850*/  IADD3 R6, P2, PT, R6, 0x40, RZ ;  /* 0x0000004006067810 */ /* 0x000fe40007f5e0ff */
[----:B------:R-:W-:Y:S02]  /*3860*/  ISETP.GE.AND P1, PT, R11, R10, PT ;  /* 0x0000000a0b00720c */ /* 0x000fe40003f26270 */
[----:B------:R-:W-:Y:S01]  /*3870*/  IADD3 R17, PT, PT, R17, 0x100, RZ ;  /* 0x0000010011117810 */ /* 0x000fe20007ffe0ff */
[----:B------:R-:W-:Y:S01]  /*3880*/  IMAD.X R7, RZ, RZ, R7, P2 ;  /* 0x000000ffff077224 */ /* 0x000fe200010e0607 */
[----:B------:R-:W-:-:S09]  /*3890*/  IADD3 R8, PT, PT, R8, 0x40, RZ ;  /* 0x0000004008087810 */ /* 0x000fd20007ffe0ff */
[----:B------:R-:W-:Y:S05]  /*38a0*/  @!P1 BRA `(.L_x_519) ;  /* 0xffffffe800989947 */ /* 0x000fea000383ffff */
.L_x_501:
[----:B0-----:R-:W-:Y:S05]  /*38b0*/  BSYNC B0 ;  /* 0x0000000000007941 */ /* 0x001fea0003800000 */
.L_x_500:
        /* <DEDUP_REMOVED lines=9> */
.L_x_604:
[----:B------:R-:W5:Y:S01]  /*3950*/  S2R R18, SR_CgaCtaId ;  /* 0x0000000000127919 */ /* 0x000f620000008800 */
[----:B------:R-:W-:Y:S01]  /*3960*/  LOP3.LUT P0, R5, R2, 0x1f, RZ, 0xc0, !PT ;  /* 0x0000001f02057812 */ /* 0x000fe2000780c0ff */
[----:B------:R-:W-:Y:S05]  /*3970*/  WARPSYNC.ALL ;  /* 0x0000000000007948 */ /* 0x000fea0003800000 */
[----:B------:R-:W-:Y:S02]  /*3980*/  MOV R15, 0x400 ;  /* 0x00000400000f7802 */ /* 0x000fe40000000f00 */
[----:B------:R-:W-:Y:S02]  /*3990*/  SHF.R.U32.HI R3, RZ, 0x3, R2 ;  /* 0x00000003ff037819 */ /* 0x000fe40000011602 */
[----:B-1----:R-:W-:-:S02]  /*39a0*/  FMNMX.FTZ R7, R4, R14, !PT ;  /* 0x0000000e04077209 */ /* 0x002fc40007810000 */
[----:B-----5:R-:W-:-:S04]  /*39b0*/  LEA R6, R18, R15, 0x18 ;  /* 0x0000000f12067211 */ /* 0x020fc800078ec0ff */
[----:B0-----:R-:W-:-:S05]  /*39c0*/  IADD3 R4, PT, PT, R3, R6, RZ ;  /* 0x0000000603047210 */ /* 0x001fca0007ffe0ff */
[----:B------:R-:W-:Y:S01]  /*39d0*/  @!P0 STS [R4], R7 ;  /* 0x0000000704008388 */ /* 0x000fe20000000800 */
[----:B------:R-:W-:Y:S01]  /*39e0*/  BAR.SYNC.DEFER_BLOCKING 0x0 ;  /* 0x0000000000007b1d */ /* 0x000fe20000010000 */
[C---:B------:R-:W-:Y:S01]  /*39f0*/  ISETP.GT.U32.AND P0, PT, R5.reuse, 0x3, PT ;  /* 0x000000030500780c */ /* 0x040fe20003f04070 */
[----:B------:R-:W-:Y:S01]  /*3a00*/  IMAD.MOV.U32 R10, RZ, RZ, -0x800001 ;  /* 0xff7fffffff0a7424 */ /* 0x000fe200078e00ff */
[----:B------:R-:W-:Y:S01]  /*3a10*/  LEA R6, R5, R6, 0x2 ;  /* 0x0000000605067211 */ /* 0x000fe200078e10ff */
[----:B------:R-:W-:Y:S02]  /*3a20*/  HFMA2 R9, -RZ, RZ, 0, 0 ;  /* 0x00000000ff097431 */ /* 0x000fe400000001ff */
[----:B------:R-:W-:Y:S08]  /*3a30*/  BSSY.RECONVERGENT B0, `(.L_x_521) ;  /* 0x0000155000007945 */ /* 0x000ff00003800200 */
[----:B------:R-:W0:Y:S04]  /*3a40*/  @!P0 LDS R10, [R6] ;  /* 0x00000000060a8984 */ /* 0x000e280000000800 */
[----:B0-----:R-:W0:Y:S02]  /*3a50*/  SHFL.BFLY PT, R7, R10, 0x2, 0x1f ;  /* 0x0c401f000a077f89 */ /* 0x001e2400000e0000 */
[----:B0-----:R-:W-:-:S02]  /*3a60*/  FMNMX.FTZ R11, R7, R10, !PT ;  /* 0x0000000a070b7209 */ /* 0x001fc40007810000 */
        /* <DEDUP_REMOVED lines=10> */
[----:B------:R-:W-:Y:S01]  /*3b10*/  IMAD.MOV.U32 R0, RZ, RZ, 0x80 ;  /* 0x00000080ff007424 */ /* 0x000fe200078e00ff */
[----:B------:R-:W-:Y:S01]  /*3b20*/  LOP3.LUT R9, RZ, R2, RZ, 0x33, !PT ;  /* 0x00000002ff097212 */ /* 0x000fe200078e33ff */
[----:B------:R-:W-:Y:S01]  /*3b30*/  BSSY.RECONVERGENT B1, `(.L_x_524) ;  /* 0x000001c000017945 */ /* 0x000fe20003800200 */
[----:B------:R-:W-:Y:S02]  /*3b40*/  MOV R10, R7 ;  /* 0x00000007000a7202 */ /* 0x000fe40000000f00 */
[----:B------:R-:W-:-:S04]  /*3b50*/  VIADDMNMX R0, R7, R0, UR44, !PT ;  /* 0x0000002c07007e46 */ /* 0x000fc8000f800100 */
[----:B------:R-:W-:-:S04]  /*3b60*/  IADD3 R0, PT, PT, R0, -UR12, R9 ;  /* 0x8000000c00007c10 */ /* 0x000fc8000fffe009 */
[C---:B------:R-:W-:Y:S02]  /*3b70*/  LOP3.LUT R9, R0.reuse, 0x180, RZ, 0xc0, !PT ;  /* 0x0000018000097812 */ /* 0x040fe400078ec0ff */
[----:B------:R-:W-:Y:S02]  /*3b80*/  ISETP.GE.U32.AND P1, PT, R0, 0x180, PT ;  /* 0x000001800000780c */ /* 0x000fe40003f26070 */
[----:B------:R-:W-:Y:S02]  /*3b90*/  ISETP.NE.AND P0, PT, R9, 0x180, PT ;  /* 0x000001800900780c */ /* 0x000fe40003f05270 */
[----:B------:R-:W-:-:S11]  /*3ba0*/  MOV R9, RZ ;  /* 0x000000ff00097202 */ /* 0x000fd60000000f00 */
[----:B------:R-:W-:Y:S05]  /*3bb0*/  @!P0 BRA `(.L_x_525) ;  /* 0x00000000004c8947 */ /* 0x000fea0003800000 */
[----:B------:R-:W-:Y:S01]  /*3bc0*/  VIADD R9, R15, 0x120 ;  /* 0x000001200f097836 */ /* 0x000fe20000000000 */
[----:B------:R-:W-:Y:S02]  /*3bd0*/  LEA.HI R0, R0, 0x1, RZ, 0x19 ;  /* 0x0000000100007811 */ /* 0x000fe400078fc8ff */
[----:B------:R-:W-:Y:S02]  /*3be0*/  MOV R10, R7 ;  /* 0x00000007000a7202 */ /* 0x000fe40000000f00 */
[----:B------:R-:W-:Y:S01]  /*3bf0*/  LEA R11, R18, R9, 0x18 ;  /* 0x00000009120b7211 */ /* 0x000fe200078ec0ff */
[----:B------:R-:W-:Y:S01]  /*3c00*/  HFMA2 R9, -RZ, RZ, 0, 0 ;  /* 0x00000000ff097431 */ /* 0x000fe200000001ff */
[----:B------:R-:W-:-:S03]  /*3c10*/  LOP3.LUT R0, R0, 0x3, RZ, 0xc0, !PT ;  /* 0x0000000300007812 */ /* 0x000fc600078ec0ff */
[----:B------:R-:W-:Y:S01]  /*3c20*/  IMAD R11, R2, 0x4, R11 ;  /* 0x00000004020b7824 */ /* 0x000fe200078e020b */
[----:B------:R-:W-:-:S07]  /*3c30*/  IADD3 R0, PT, PT, -R0, RZ, RZ ;  /* 0x000000ff00007210 */ /* 0x000fce0007ffe1ff */
.L_x_526:
        /* <DEDUP_REMOVED lines=11> */
.L_x_525:
[----:B------:R-:W-:Y:S05]  /*3cf0*/  BSYNC.RECONVERGENT B1 ;  /* 0x0000000000017941 */ /* 0x000fea0003800200 */
.L_x_524:
[----:B------:R-:W-:Y:S05]  /*3d00*/  @!P1 BRA `(.L_x_522) ;  /* 0x00000010009c9947 */ /* 0x000fea0003800000 */
[----:B------:R-:W-:Y:S01]  /*3d10*/  IADD3 R0, PT, PT, -R10, UR44, RZ ;  /* 0x0000002c0a007c10 */ /* 0x000fe2000fffe1ff */
[----:B------:R-:W-:Y:S01]  /*3d20*/  USHF.L.U32 UR4, UR12, 0x2, URZ ;  /* 0x000000020c047899 */ /* 0x000fe200080006ff */
[----:B------:R-:W-:Y:S01]  /*3d30*/  IADD3 R15, PT, PT, R15, 0x120, RZ ;  /* 0x000001200f0f7810 */ /* 0x000fe20007ffe0ff */
[----:B------:R-:W-:Y:S01]  /*3d40*/  BSSY.RECONVERGENT B1, `(.L_x_527) ;  /* 0x000006e000017945 */ /* 0x000fe20003800200 */
[----:B------:R-:W-:Y:S02]  /*3d50*/  ISETP.GT.AND P1, PT, R0, 0x600, PT ;  /* 0x000006000000780c */ /* 0x000fe40003f24270 */
[----:B------:R-:W-:Y:S02]  /*3d60*/  LEA R15, R18, R15, 0x18 ;  /* 0x0000000f120f7211 */ /* 0x000fe400078ec0ff */
[----:B------:R-:W-:Y:S02]  /*3d70*/  LEA R0, R10, -UR4, 0x2 ;  /* 0x800000040a007c11 */ /* 0x000fe4000f8e10ff */
[----:B------:R-:W-:-:S02]  /*3d80*/  PLOP3.LUT P0, PT, PT, PT, PT, 0x80, 0x8 ;  /* 0x000000000008781c */ /* 0x000fc40003f0f070 */
[----:B------:R-:W-:-:S05]  /*3d90*/  IADD3 R0, PT, PT, R0, 0x400, R15 ;  /* 0x0000040000007810 */ /* 0x000fca0007ffe00f */
[----:B------:R-:W-:Y:S06]  /*3da0*/  @!P1 BRA `(.L_x_528) ;  /* 0x00000004009c9947 */ /* 0x000fec0003800000 */
[----:B------:R-:W-:Y:S01]  /*3db0*/  IMAD.U32 R11, RZ, RZ, UR44 ;  /* 0x0000002cff0b7e24 */ /* 0x000fe2000f8e00ff */
[----:B------:R-:W-:-:S04]  /*3dc0*/  PLOP3.LUT P0, PT, PT, PT, PT, 0x8, 0x80 ;  /* 0x000000000080781c */ /* 0x000fc80003f0e170 */
[----:B------:R-:W-:-:S09]  /*3dd0*/  IADD3 R11, PT, PT, R11, -0x600, RZ ;  /* 0xfffffa000b0b7810 */ /* 0x000fd20007ffe0ff */
.L_x_529:
[----:B------:R-:W0:Y:S01]  /*3de0*/  LDS R13, [R0+-0x400] ;  /* 0xfffc0000000d7984 */ /* 0x000e220000000800 */
[----:B------:R-:W-:-:S03]  /*3df0*/  IADD3 R10, PT, PT, R10, 0x800, RZ ;  /* 0x000008000a0a7810 */ /* 0x000fc60007ffe0ff */
[----:B------:R-:W1:Y:S01]  /*3e00*/  LDS R15, [R0+-0x200] ;  /* 0xfffe0000000f7984 */ /* 0x000e620000000800 */
[----:B------:R-:W-:-:S03]  /*3e10*/  ISETP.GE.AND P1, PT, R10, R11, PT ;  /* 0x0000000b0a00720c */ /* 0x000fc60003f26270 */
[----:B------:R-:W5:Y:S04]  /*3e20*/  LDS R17, [R0] ;  /* 0x0000000000117984 */ /* 0x000f680000000800 */
[----:B------:R-:W3:Y:S04]  /*3e30*/  LDS R19, [R0+0x200] ;  /* 0x0002000000137984 */ /* 0x000ee80000000800 */
[----:B------:R-:W3:Y:S04]  /*3e40*/  LDS R21, [R0+0x400] ;  /* 0x0004000000157984 */ /* 0x000ee80000000800 */
        /* <DEDUP_REMOVED lines=10> */
[C---:B-----5:R-:W-:Y:S01]  /*3ef0*/  FADD.FTZ R17, -R8.reuse, R17 ;  /* 0x0000001108117221 */ /* 0x060fe20000010100 */
[----:B------:R-:W-:Y:S02]  /*3f00*/  FMUL.FTZ R15, R15, 1.4426950216293334961 ;  /* 0x3fb8aa3b0f0f7820 */ /* 0x000fe40000410000 */
[----:B------:R-:W2:Y:S01]  /*3f10*/  LDS R35, [R0+0x1400] ;  /* 0x0014000000237984 */ /* 0x000ea20000000800 */
[----:B------:R-:W5:Y:S01]  /*3f20*/  MUFU.EX2 R12, R12 ;  /* 0x0000000c000c7308 */ /* 0x000f620000000800 */
[----:B------:R-:W-:Y:S01]  /*3f30*/  FMUL.FTZ R17, R17, 1.4426950216293334961 ;  /* 0x3fb8aa3b11117820 */ /* 0x000fe20000410000 */
[C---:B---3--:R-:W-:Y:S01]  /*3f40*/  FADD.FTZ R19, -R8.reuse, R19 ;  /* 0x0000001308137221 */ /* 0x048fe20000010100 */
[----:B------:R-:W3:Y:S01]  /*3f50*/  LDS R37, [R0+0x1600] ;  /* 0x0016000000257984 */ /* 0x000ee20000000800 */
[----:B------:R-:W-:-:S02]  /*3f60*/  FADD.FTZ R21, -R8, R21 ;  /* 0x0000001508157221 */ /* 0x000fc40000010100 */
[----:B------:R-:W-:Y:S01]  /*3f70*/  FMUL.FTZ R19, R19, 1.4426950216293334961 ;  /* 0x3fb8aa3b13137820 */ /* 0x000fe20000410000 */
[----:B------:R-:W3:Y:S01]  /*3f80*/  LDS R39, [R0+0x1800] ;  /* 0x0018000000277984 */ /* 0x000ee20000000800 */
[----:B------:R-:W0:Y:S01]  /*3f90*/  MUFU.EX2 R15, R15 ;  /* 0x0000000f000f7308 */ /* 0x000e220000000800 */
[----:B------:R-:W-:Y:S01]  /*3fa0*/  FMUL.FTZ R21, R21, 1.4426950216293334961 ;  /* 0x3fb8aa3b15157820 */ /* 0x000fe20000410000 */
[C---:B----4-:R-:W-:Y:S01]  /*3fb0*/  FADD.FTZ R23, -R8.reuse, R23 ;  /* 0x0000001708177221 */ /* 0x050fe20000010100 */
[----:B------:R-:W4:Y:S01]  /*3fc0*/  LDS R41, [R0+0x1a00] ;  /* 0x001a000000297984 */ /* 0x000f220000000800 */
[----:B------:R-:W-:Y:S02]  /*3fd0*/  FADD.FTZ R25, -R8, R25 ;  /* 0x0000001908197221 */ /* 0x000fe40000010100 */
[----:B------:R-:W-:Y:S02]  /*3fe0*/  FMUL.FTZ R23, R23, 1.4426950216293334961 ;  /* 0x3fb8aa3b17177820 */ /* 0x000fe40000410000 */
[----:B------:R-:W1:Y:S01]  /*3ff0*/  MUFU.EX2 R17, R17 ;  /* 0x0000001100117308 */ /* 0x000e620000000800 */
[----:B-----5:R-:W-:Y:S01]  /*4000*/  FADD.FTZ R9, R12, R9 ;  /* 0x000000090c097221 */ /* 0x020fe20000010000 */
[----:B------:R-:W-:Y:S01]  /*4010*/  FMUL.FTZ R25, R25, 1.4426950216293334961 ;  /* 0x3fb8aa3b19197820 */ /* 0x000fe20000410000 */
[C---:B------:R-:W-:Y:S01]  /*4020*/  FADD.FTZ R27, -R8.reuse, R27 ;  /* 0x0000001b081b7221 */ /* 0x040fe20000010100 */
[----:B------:R-:W-:Y:S01]  /*4030*/  STS [R0+-0x400], R12 ;  /* 0xfffc000c00007388 */ /* 0x000fe20000000800 */
[----:B------:R-:W-:-:S02]  /*4040*/  FADD.FTZ R29, -R8, R29 ;  /* 0x0000001d081d7221 */ /* 0x000fc40000010100 */
[----:B------:R-:W-:Y:S01]  /*4050*/  FMUL.FTZ R27, R27, 1.4426950216293334961 ;  /* 0x3fb8aa3b1b1b7820 */ /* 0x000fe20000410000 */
[----:B------:R-:W5:Y:S01]  /*4060*/  MUFU.EX2 R19, R19 ;  /* 0x0000001300137308 */ /* 0x000f620000000800 */
        /* <DEDUP_REMOVED lines=13> */
[----:B-----5:R-:W-:Y:S01]  /*4140*/  FADD.FTZ R9, R9, R19 ;  /* 0x0000001309097221 */ /* 0x020fe20000010000 */
[C---:B--2---:R-:W-:Y:S01]  /*4150*/  FADD.FTZ R35, -R8.reuse, R35 ;  /* 0x0000002308237221 */ /* 0x044fe20000010100 */
[C---:B---3--:R-:W-:Y:S01]  /*4160*/  FADD.FTZ R37, -R8.reuse, R37 ;  /* 0x0000002508257221 */ /* 0x048fe20000010100 */
        /* <DEDUP_REMOVED lines=43> */
.L_x_528:
[----:B------:R-:W-:Y:S05]  /*4420*/  BSYNC.RECONVERGENT B1 ;  /* 0x0000000000017941 */ /* 0x000fea0003800200 */
.L_x_527:
        /* <DEDUP_REMOVED lines=8> */
[----:B------:R-:W5:Y:S04]  /*44b0*/  LDS R15, [R0] ;  /* 0x00000000000f7984 */ /* 0x000f680000000800 */
[----:B------:R-:W2:Y:S04]  /*44c0*/  LDS R17, [R0+0x200] ;  /* 0x0002000000117984 */ /* 0x000ea80000000800 */
[----:B------:R-:W3:Y:S04]  /*44d0*/  LDS R19, [R0+0x400] ;  /* 0x0004000000137984 */ /* 0x000ee80000000800 */
[----:B------:R-:W3:Y:S04]  /*44e0*/  LDS R21, [R0+0x600] ;  /* 0x0006000000157984 */ /* 0x000ee80000000800 */
[----:B----4-:R-:W4:Y:S04]  /*44f0*/  LDS R23, [R0+0x800] ;  /* 0x0008000000177984 */ /* 0x010f280000000800 */
[----:B------:R-:W4:Y:S01]  /*4500*/  LDS R25, [R0+0xa00] ;  /* 0x000a000000197984 */ /* 0x000f220000000800 */
[----:B0-----:R-:W-:-:S04]  /*4510*/  FADD.FTZ R11, -R8, R11 ;  /* 0x0000000b080b7221 */ /* 0x001fc80000010100 */
[----:B------:R-:W-:Y:S01]  /*4520*/  FMUL.FTZ R11, R11, 1.4426950216293334961 ;  /* 0x3fb8aa3b0b0b7820 */ /* 0x000fe20000410000 */
[C---:B-1----:R-:W-:Y:S01]  /*4530*/  FADD.FTZ R13, -R8.reuse, R13 ;  /* 0x0000000d080d7221 */ /* 0x042fe20000010100 */
[----:B-----5:R-:W-:-:S03]  /*4540*/  FADD.FTZ R15, -R8, R15 ;  /* 0x0000000f080f7221 */ /* 0x020fc60000010100 */
[----:B------:R-:W-:Y:S01]  /*4550*/  FMUL.FTZ R13, R13, 1.4426950216293334961 ;  /* 0x3fb8aa3b0d0d7820 */ /* 0x000fe20000410000 */
[----:B------:R-:W0:Y:S01]  /*4560*/  MUFU.EX2 R11, R11 ;  /* 0x0000000b000b7308 */ /* 0x000e220000000800 */
[----:B------:R-:W-:Y:S01]  /*4570*/  FMUL.FTZ R15, R15, 1.4426950216293334961 ;  /* 0x3fb8aa3b0f0f7820 */ /* 0x000fe20000410000 */
[C---:B--2---:R-:W-:Y:S01]  /*4580*/  FADD.FTZ R17, -R8.reuse, R17 ;  /* 0x0000001108117221 */ /* 0x044fe20000010100 */
[----:B---3--:R-:W-:-:S03]  /*4590*/  FADD.FTZ R19, -R8, R19 ;  /* 0x0000001308137221 */ /* 0x008fc60000010100 */
[----:B------:R-:W-:Y:S02]  /*45a0*/  FMUL.FTZ R17, R17, 1.4426950216293334961 ;  /* 0x3fb8aa3b11117820 */ /* 0x000fe40000410000 */
[----:B------:R-:W1:Y:S01]  /*45b0*/  MUFU.EX2 R13, R13 ;  /* 0x0000000d000d7308 */ /* 0x000e620000000800 */
[----:B------:R-:W-:Y:S01]  /*45c0*/  FMUL.FTZ R19, R19, 1.4426950216293334961 ;  /* 0x3fb8aa3b13137820 */ /* 0x000fe20000410000 */
[C---:B------:R-:W-:Y:S01]  /*45d0*/  FADD.FTZ R21, -R8.reuse, R21 ;  /* 0x0000001508157221 */ /* 0x040fe20000010100 */
[----:B----4-:R-:W-:-:S03]  /*45e0*/  FADD.FTZ R23, -R8, R23 ;  /* 0x0000001708177221 */ /* 0x010fc60000010100 */
        /* <DEDUP_REMOVED lines=27> */
.L_x_531:
[----:B------:R-:W-:Y:S05]  /*47a0*/  BSYNC.RECONVERGENT B1 ;  /* 0x0000000000017941 */ /* 0x000fea0003800200 */
.L_x_530:
[----:B------:R-:W-:-:S13]  /*47b0*/  ISETP.LT.OR P0, PT, R10, UR44, P0 ;  /* 0x0000002c0a007c0c */ /* 0x000fda0008701670 */
[----:B------:R-:W-:Y:S05]  /*47c0*/  @!P0 BRA `(.L_x_522) ;  /* 0x0000000400ec8947 */ /* 0x000fea0003800000 */
[----:B------:R-:W0:Y:S04]  /*47d0*/  LDS R11, [R0+-0x400] ;  /* 0xfffc0000000b7984 */ /* 0x000e280000000800 */
[----:B------:R-:W1:Y:S04]  /*47e0*/  LDS R13, [R0+-0x200] ;  /* 0xfffe0000000d7984 */ /* 0x000e680000000800 */
[----:B------:R-:W5:Y:S04]  /*47f0*/  LDS R15, [R0] ;  /* 0x00000000000f7984 */ /* 0x000f680000000800 */
[----:B------:R-:W2:Y:S01]  /*4800*/  LDS R17, [R0+0x200] ;  /* 0x0002000000117984 */ /* 0x000ea20000000800 */
[C---:B0-----:R-:W-:Y:S01]  /*4810*/  FADD.FTZ R11, -R8.reuse, R11 ;  /* 0x0000000b080b7221 */ /* 0x041fe20000010100 */
[----:B-1----:R-:W-:-:S03]  /*4820*/  FADD.FTZ R13, -R8, R13 ;  /* 0x0000000d080d7221 */ /* 0x002fc60000010100 */
[----:B------:R-:W-:Y:S01]  /*4830*/  FMUL.FTZ R11, R11, 1.4426950216293334961 ;  /* 0x3fb8aa3b0b0b7820 */ /* 0x000fe20000410000 */
[----:B-----5:R-:W-:Y:S01]  /*4840*/  FADD.FTZ R15, -R8, R15 ;  /* 0x0000000f080f7221 */ /* 0x020fe20000010100 */
[----:B------:R-:W-:-:S04]  /*4850*/  FMUL.FTZ R13, R13, 1.4426950216293334961 ;  /* 0x3fb8aa3b0d0d7820 */ /* 0x000fc80000410000 */
[----:B------:R-:W0:Y:S01]  /*4860*/  MUFU.EX2 R11, R11 ;  /* 0x0000000b000b7308 */ /* 0x000e220000000800 */
[----:B--2---:R-:W-:Y:S01]  /*4870*/  FADD.FTZ R17, -R8, R17 ;  /* 0x0000001108117221 */ /* 0x004fe20000010100 */
[----:B------:R-:W-:-:S03]  /*4880*/  FMUL.FTZ R15, R15, 1.4426950216293334961 ;  /* 0x3fb8aa3b0f0f7820 */ /* 0x000fc60000410000 */
[----:B------:R-:W-:-:S03]  /*4890*/  FMUL.FTZ R17, R17, 1.4426950216293334961 ;  /* 0x3fb8aa3b11117820 */ /* 0x000fc60000410000 */
[----:B------:R-:W1:Y:S08]  /*48a0*/  MUFU.EX2 R13, R13 ;  /* 0x0000000d000d7308 */ /* 0x000e700000000800 */
[----:B------:R-:W2:Y:S01]  /*48b0*/  MUFU.EX2 R15, R15 ;  /* 0x0000000f000f7308 */ /* 0x000ea20000000800 */
[----:B0-----:R0:W-:Y:S01]  /*48c0*/  STS [R0+-0x400], R11 ;  /* 0xfffc000b00007388 */ /* 0x0011e20000000800 */
[----:B------:R-:W-:-:S06]  /*48d0*/  FADD.FTZ R9, R9, R11 ;  /* 0x0000000b09097221 */ /* 0x000fcc0000010000 */
[----:B------:R-:W5:Y:S01]  /*48e0*/  MUFU.EX2 R17, R17 ;  /* 0x0000001100117308 */ /* 0x000f620000000800 */
[----:B-1----:R0:W-:Y:S01]  /*48f0*/  STS [R0+-0x200], R13 ;  /* 0xfffe000d00007388 */ /* 0x0021e20000000800 */
[----:B------:R-:W-:-:S03]  /*4900*/  FADD.FTZ R9, R9, R13 ;  /* 0x0000000d09097221 */ /* 0x000fc60000010000 */
[----:B--2---:R0:W-:Y:S01]  /*4910*/  STS [R0], R15 ;  /* 0x0000000f00007388 */ /* 0x0041e20000000800 */
[----:B------:R-:W-:-:S03]  /*4920*/  FADD.FTZ R9, R9, R15 ;  /* 0x0000000f09097221 */ /* 0x000fc60000010000 */
[----:B-----5:R0:W-:Y:S01]  /*4930*/  STS [R0+0x200], R17 ;  /* 0x0002001100007388 */ /* 0x0201e20000000800 */
[----:B------:R-:W-:Y:S01]  /*4940*/  FADD.FTZ R9, R9, R17 ;  /* 0x0000001109097221 */ /* 0x000fe20000010000 */
[----:B------:R-:W-:Y:S06]  /*4950*/  BRA `(.L_x_522) ;  /* 0x0000000400887947 */ /* 0x000fec0003800000 */
.L_x_523:
[----:B------:R-:W-:Y:S01]  /*4960*/  IMAD.MOV.U32 R14, RZ, RZ, 0x80 ;  /* 0x00000080ff0e7424 */ /* 0x000fe200078e00ff */
[----:B------:R-:W1:Y:S01]  /*4970*/  S2UR UR4, SR_CTAID.Y ;  /* 0x00000000000479c3 */ /* 0x000e620000002600 */
[----:B------:R-:W-:Y:S01]  /*4980*/  LOP3.LUT R12, RZ, R2, RZ, 0x33, !PT ;  /* 0x00000002ff0c7212 */ /* 0x000fe200078e33ff */
[----:B------:R-:W-:Y:S02]  /*4990*/  BSSY.RECONVERGENT B1, `(.L_x_532) ;  /* 0x0000026000017945 */ /* 0x000fe40003800200 */
[----:B------:R-:W-:-:S04]  /*49a0*/  VIADDMNMX R9, R7, R14, UR44, !PT ;  /* 0x0000002c07097e46 */ /* 0x000fc8000f80010e */
[----:B------:R-:W-:-:S04]  /*49b0*/  IADD3 R12, PT, PT, R9, -UR12, R12 ;  /* 0x8000000c090c7c10 */ /* 0x000fc8000fffe00c */
[C---:B------:R-:W-:Y:S02]  /*49c0*/  LOP3.LUT R9, R12.reuse, 0x180, RZ, 0xc0, !PT ;  /* 0x000001800c097812 */ /* 0x040fe400078ec0ff */
[----:B------:R-:W-:Y:S02]  /*49d0*/  ISETP.GE.U32.AND P0, PT, R12, 0x180, PT ;  /* 0x000001800c00780c */ /* 0x000fe40003f06070 */
[----:B------:R-:W-:Y:S01]  /*49e0*/  ISETP.NE.AND P1, PT, R9, 0x180, PT ;  /* 0x000001800900780c */ /* 0x000fe20003f25270 */
[----:B------:R-:W-:Y:S02]  /*49f0*/  HFMA2 R9, -RZ, RZ, 0, 0 ;  /* 0x00000000ff097431 */ /* 0x000fe400000001ff */
[----:B-1----:R-:W-:Y:S01]  /*4a00*/  IMAD R19, R0, UR4, RZ ;  /* 0x0000000400137c24 */ /* 0x002fe2000f8e02ff */
[----:B------:R-:W-:-:S04]  /*4a10*/  MOV R0, R7 ;  /* 0x0000000700007202 */ /* 0x000fc80000000f00 */
[----:B------:R-:W-:-:S05]  /*4a20*/  SHF.R.S32.HI R20, RZ, 0x1f, R19 ;  /* 0x0000001fff147819 */ /* 0x000fca0000011413 */
[----:B------:R-:W-:Y:S05]  /*4a30*/  @!P1 BRA `(.L_x_533) ;  /* 0x00000000006c9947 */ /* 0x000fea0003800000 */
[----:B------:R-:W-:Y:S01]  /*4a40*/  VIADD R15, R15, 0x120 ;  /* 0x000001200f0f7836 */ /* 0x000fe20000000000 */
[----:B------:R-:W-:Y:S02]  /*4a50*/  LEA.HI R0, R12, 0x1, RZ, 0x19 ;  /* 0x000000010c007811 */ /* 0x000fe400078fc8ff */
[----:B------:R-:W-:Y:S02]  /*4a60*/  IADD3 R17, P1, P2, R19, R10, R7 ;  /* 0x0000000a13117210 */ /* 0x000fe40007a3e007 */
[----:B------:R-:W-:Y:S02]  /*4a70*/  LEA R15, R18, R15, 0x18 ;  /* 0x0000000f120f7211 */ /* 0x000fe400078ec0ff */
[----:B------:R-:W-:Y:S02]  /*4a80*/  LOP3.LUT R10, R0, 0x3, RZ, 0xc0, !PT ;  /* 0x00000003000a7812 */ /* 0x000fe400078ec0ff */
[----:B------:R-:W-:Y:S01]  /*4a90*/  IADD3.X R11, PT, PT, R20, R11, RZ, P1, P2 ;  /* 0x0000000b140b7210 */ /* 0x000fe20000fe44ff */
[----:B------:R-:W-:Y:S01]  /*4aa0*/  IMAD R12, R2, 0x4, R15 ;  /* 0x00000004020c7824 */ /* 0x000fe200078e020f */
[----:B------:R-:W-:-:S02]  /*4ab0*/  MOV R9, RZ ;  /* 0x000000ff00097202 */ /* 0x000fc40000000f00 */
[----:B------:R-:W-:Y:S02]  /*4ac0*/  MOV R0, R7 ;  /* 0x0000000700007202 */ /* 0x000fe40000000f00 */
[----:B------:R-:W-:-:S07]  /*4ad0*/  IADD3 R13, PT, PT, -R10, RZ, RZ ;  /* 0x000000ff0a0d7210 */ /* 0x000fce0007ffe1ff */
.L_x_534:
[----:B------:R-:W-:-:S06]  /*4ae0*/  MOV R10, R17 ;  /* 0x00000011000a7202 */ /* 0x000fcc0000000f00 */
[----:B------:R1:W5:Y:S01]  /*4af0*/  LDG.E.U8 R10, desc[UR36][R10.64] ;  /* 0x000000240a0a7981 */ /* 0x000362000c1e1100 */
[----:B------:R-:W-:Y:S01]  /*4b00*/  IMAD.MOV.U32 R14, RZ, RZ, RZ ;  /* 0x000000ffff0e7224 */ /* 0x000fe200078e00ff */
[----:B------:R-:W-:Y:S02]  /*4b10*/  IADD3 R13, PT, PT, R13, 0x1, RZ ;  /* 0x000000010d0d7810 */ /* 0x000fe40007ffe0ff */
[----:B------:R-:W-:Y:S02]  /*4b20*/  IADD3 R17, P2, PT, R17, 0x80, RZ ;  /* 0x0000008011117810 */ /* 0x000fe40007f5e0ff */
[----:B------:R-:W-:-:S03]  /*4b30*/  IADD3 R0, PT, PT, R0, 0x80, RZ ;  /* 0x0000008000007810 */ /* 0x000fc60007ffe0ff */
[----:B-1----:R-:W-:Y:S01]  /*4b40*/  IMAD.X R11, RZ, RZ, R11, P2 ;  /* 0x000000ffff0b7224 */ /* 0x002fe200010e060b */
[----:B-----5:R-:W-:-:S13]  /*4b50*/  ISETP.NE.AND P1, PT, R10, RZ, PT ;  /* 0x000000ff0a00720c */ /* 0x020fda0003f25270 */
        /* <DEDUP_REMOVED lines=9> */
.L_x_533:
[----:B------:R-:W-:Y:S05]  /*4bf0*/  BSYNC.RECONVERGENT B1 ;  /* 0x0000000000017941 */ /* 0x000fea0003800200 */
.L_x_532:
[----:B------:R-:W-:Y:S05]  /*4c00*/  @!P0 BRA `(.L_x_522) ;  /* 0x0000000000dc8947 */ /* 0x000fea0003800000 */
[----:B------:R-:W1:Y:S01]  /*4c10*/  S2R R12, SR_CgaCtaId ;  /* 0x00000000000c7919 */ /* 0x000e620000008800 */
[----:B------:R-:W5:Y:S01]  /*4c20*/  LDCU.64 UR8, c[0x0][0x420] ;  /* 0x00008400ff0877ac */ /* 0x000f620008000a00 */
[----:B------:R-:W-:Y:S01]  /*4c30*/  MOV R10, 0x400 ;  /* 0x00000400000a7802 */ /* 0x000fe20000000f00 */
[----:B------:R-:W-:-:S03]  /*4c40*/  USHF.L.U32 UR4, UR12, 0x2, URZ ;  /* 0x000000020c047899 */ /* 0x000fc600080006ff */
[----:B------:R-:W-:-:S03]  /*4c50*/  IADD3 R11, PT, PT, R10, 0x120, RZ ;  /* 0x000001200a0b7810 */ /* 0x000fc60007ffe0ff */
[----:B------:R-:W-:Y:S02]  /*4c60*/  LEA R10, R0, -UR4, 0x2 ;  /* 0x80000004000a7c11 */ /* 0x000fe4000f8e10ff */
[----:B-----5:R-:W-:-:S04]  /*4c70*/  IADD3 R14, P0, P1, R19, UR8, R0 ;  /* 0x00000008130e7c10 */ /* 0x020fc8000f91e000 */
[----:B------:R-:W-:Y:S02]  /*4c80*/  IADD3 R14, P2, PT, R14, 0x100, RZ ;  /* 0x000001000e0e7810 */ /* 0x000fe40007f5e0ff */
[----:B-1----:R-:W-:Y:S02]  /*4c90*/  LEA R13, R12, R11, 0x18 ;  /* 0x0000000b0c0d7211 */ /* 0x002fe400078ec0ff */
[----:B------:R-:W-:Y:S02]  /*4ca0*/  IADD3.X R11, PT, PT, R20, UR9, RZ, P0, P1 ;  /* 0x00000009140b7c10 */ /* 0x000fe400087e24ff */
[----:B------:R-:W-:-:S03]  /*4cb0*/  IADD3 R12, PT, PT, R10, 0x400, R13 ;  /* 0x000004000a0c7810 */ /* 0x000fc60007ffe00d */
[----:B------:R-:W-:-:S07]  /*4cc0*/  IMAD.X R11, RZ, RZ, R11, P2 ;  /* 0x000000ffff0b7224 */ /* 0x000fce00010e060b */
.L_x_535:
[----:B------:R-:W-:-:S05]  /*4cd0*/  MOV R10, R14 ;  /* 0x0000000e000a7202 */ /* 0x000fca0000000f00 */
[----:B------:R-:W5:Y:S04]  /*4ce0*/  LDG.E.U8 R15, desc[UR36][R10.64+-0x100] ;  /* 0xffff00240a0f7981 */ /* 0x000f68000c1e1100 */
[----:B------:R-:W2:Y:S04]  /*4cf0*/  LDG.E.U8 R13, desc[UR36][R10.64+-0x80] ;  /* 0xffff80240a0d7981 */ /* 0x000ea8000c1e1100 */
[----:B------:R-:W3:Y:S04]  /*4d00*/  LDG.E.U8 R14, desc[UR36][R10.64] ;  /* 0x000000240a0e7981 */ /* 0x000ee8000c1e1100 */
[----:B------:R-:W4:Y:S01]  /*4d10*/  LDG.E.U8 R17, desc[UR36][R10.64+0x80] ;  /* 0x000080240a117981 */ /* 0x000f22000c1e1100 */
[----:B------:R-:W-:Y:S01]  /*4d20*/  VIADD R0, R0, 0x200 ;  /* 0x0000020000007836 */ /* 0x000fe20000000000 */
[----:B-----5:R-:W-:-:S02]  /*4d30*/  ISETP.NE.AND P0, PT, R15, RZ, PT ;  /* 0x000000ff0f00720c */ /* 0x020fc40003f05270 */
[----:B--2---:R-:W-:Y:S02]  /*4d40*/  ISETP.NE.AND P1, PT, R13, RZ, PT ;  /* 0x000000ff0d00720c */ /* 0x004fe40003f25270 */
[----:B---3--:R-:W-:Y:S02]  /*4d50*/  ISETP.NE.AND P2, PT, R14, RZ, PT ;  /* 0x000000ff0e00720c */ /* 0x008fe40003f45270 */
        /* <DEDUP_REMOVED lines=10> */
[C---:B--2---:R-:W-:Y:S01]  /*4e00*/  @!P2 FADD.FTZ R18, -R8.reuse, R19 ;  /* 0x000000130812a221 */ /* 0x044fe20000010100 */
        /* <DEDUP_REMOVED lines=9> */
[----:B------:R1:W2:Y:S01]  /*4ea0*/  @!P2 MUFU.EX2 R19, R18 ;  /* 0x000000120013a308 */ /* 0x0002a20000000800 */
[----:B0-----:R-:W-:Y:S01]  /*4eb0*/  FADD.FTZ R14, R13, R9 ;  /* 0x000000090d0e7221 */ /* 0x001fe20000010000 */
[----:B------:R-:W-:Y:S06]  /*4ec0*/  STS [R12+-0x400], R13 ;  /* 0xfffc000d0c007388 */ /* 0x000fec0000000800 */
[----:B------:R-:W0:Y:S01]  /*4ed0*/  @!P3 MUFU.EX2 R21, R20 ;  /* 0x000000140015b308 */ /* 0x000e220000000800 */
[----:B-1----:R-:W-:Y:S01]  /*4ee0*/  FADD.FTZ R18, R14, R15 ;  /* 0x0000000f0e127221 */ /* 0x002fe20000010000 */
[----:B------:R-:W-:Y:S01]  /*4ef0*/  IADD3 R14, P1, PT, R10, 0x200, RZ ;  /* 0x000002000a0e7810 */ /* 0x000fe20007f3e0ff */
[----:B------:R-:W-:Y:S03]  /*4f00*/  STS [R12+-0x200], R15 ;  /* 0xfffe000f0c007388 */ /* 0x000fe60000000800 */
[----:B------:R-:W-:Y:S01]  /*4f10*/  IADD3.X R11, PT, PT, RZ, R11, RZ, P1, !PT ;  /* 0x0000000bff0b7210 */ /* 0x000fe20000ffe4ff */
[----:B--2---:R-:W-:Y:S01]  /*4f20*/  FADD.FTZ R18, R18, R19 ;  /* 0x0000001312127221 */ /* 0x004fe20000010000 */
[----:B------:R-:W-:Y:S04]  /*4f30*/  STS [R12], R19 ;  /* 0x000000130c007388 */ /* 0x000fe80000000800 */
[----:B0-----:R0:W-:Y:S01]  /*4f40*/  STS [R12+0x200], R21 ;  /* 0x000200150c007388 */ /* 0x0011e20000000800 */
[----:B------:R-:W-:Y:S01]  /*4f50*/  FADD.FTZ R9, R18, R21 ;  /* 0x0000001512097221 */ /* 0x000fe20000010000 */
[----:B0-----:R-:W-:Y:S01]  /*4f60*/  IADD3 R12, PT, PT, R12, 0x800, RZ ;  /* 0x000008000c0c7810 */ /* 0x001fe20007ffe0ff */
[----:B------:R-:W-:Y:S06]  /*4f70*/  @!P0 BRA `(.L_x_535) ;  /* 0xfffffffc00548947 */ /* 0x000fec000383ffff */
.L_x_522:
[----:B------:R-:W-:Y:S05]  /*4f80*/  BSYNC.RECONVERGENT B0 ;  /* 0x0000000000007941 */ /* 0x000fea0003800200 */
.L_x_521:
[----:B0-----:R-:W0:Y:S01]  /*4f90*/  SHFL.BFLY PT, R0, R9, 0x10, 0x1f ;  /* 0x0e001f0009007f89 */ /* 0x001e2200000e0000 */
[C---:B------:R-:W-:Y:S01]  /*4fa0*/  ISETP.NE.AND P0, PT, R5.reuse, RZ, PT ;  /* 0x000000ff0500720c */ /* 0x040fe20003f05270 */
[----:B------:R-:W1:Y:S01]  /*4fb0*/  LDCU.U8 UR11, c[0x0][0x48c] ;  /* 0x00009180ff0b77ac */ /* 0x000e620008000000 */
[----:B------:R-:W-:Y:S01]  /*4fc0*/  ISETP.GT.U32.AND P1, PT, R5, 0x3, PT ;  /* 0x000000030500780c */ /* 0x000fe20003f24070 */
        /* <DEDUP_REMOVED lines=9> */
[----:B------:R-:W5:Y:S01]  /*5060*/  SHFL.BFLY PT, R10, R13, 0x1, 0x1f ;  /* 0x0c201f000d0a7f89 */ /* 0x000f6200000e0000 */
[----:B0-----:R-:W-:Y:S02]  /*5070*/  VIADD R8, R8, 0x4 ;  /* 0x0000000408087836 */ /* 0x001fe40000000000 */
[----:B-----5:R-:W-:-:S03]  /*5080*/  FADD.FTZ R5, R13, R10 ;  /* 0x0000000a0d057221 */ /* 0x020fc60000010000 */
[----:B------:R-:W-:Y:S02]  /*5090*/  SHF.R.S32.HI R11, RZ, 0x1f, R8 ;  /* 0x0000001fff0b7819 */ /* 0x000fe40000011408 */
[----:B------:R-:W-:Y:S02]  /*50a0*/  @!P0 STS [R4+0x10], R5 ;  /* 0x0000100504008388 */ /* 0x000fe40000000800 */
[----:B------:R-:W-:Y:S01]  /*50b0*/  LEA.HI R11, R11, R8, RZ, 0x2 ;  /* 0x000000080b0b7211 */ /* 0x000fe200078f10ff */
[----:B------:R-:W-:Y:S03]  /*50c0*/  BAR.SYNC.DEFER_BLOCKING 0x0 ;  /* 0x0000000000007b1d */ /* 0x000fe60000010000 */
[----:B------:R-:W-:Y:S02]  /*50d0*/  SHF.L.U32 R11, R11, 0x2, RZ ;  /* 0x000000020b0b7819 */ /* 0x000fe400000006ff */
[----:B-1----:R-:W-:-:S02]  /*50e0*/  ISETP.NE.AND P0, PT, RZ, UR11, PT ;  /* 0x0000000bff007c0c */ /* 0x002fc4000bf05270 */
        /* <DEDUP_REMOVED lines=13> */
[----:B------:R-:W5:Y:S01]  /*51c0*/  S2UR UR5, SR_CTAID.Y ;  /* 0x00000000000579c3 */ /* 0x000f620000002600 */
[----:B------:R-:W5:Y:S01]  /*51d0*/  LDCU UR8, c[0x0][0x3f8] ;  /* 0x00007f00ff0877ac */ /* 0x000f620008000800 */
[----:B------:R-:W2:Y:S01]  /*51e0*/  LDCU UR4, c[0x0][0x488] ;  /* 0x00009100ff0477ac */ /* 0x000ea20008000800 */
[----:B------:R-:W2:Y:S01]  /*51f0*/  LDCU UR9, c[0x0][0x40c] ;  /* 0x00008180ff0977ac */ /* 0x000ea20008000800 */
[----:B------:R-:W3:Y:S01]  /*5200*/  LDCU UR10, c[0x0][0x3f4] ;  /* 0x00007e80ff0a77ac */ /* 0x000ee20008000800 */
[----:B-----5:R-:W-:-:S04]  /*5210*/  UIMAD UR5, UR5, UR8, UR46 ;  /* 0x00000008050572a4 */ /* 0x020fc8000f8e022e */
[----:B--2---:R-:W-:-:S04]  /*5220*/  UIMAD UR4, UR5, UR4, UR9 ;  /* 0x00000004050472a4 */ /* 0x004fc8000f8e0209 */
[----:B---3--:R-:W-:-:S04]  /*5230*/  UIMAD UR4, UR4, UR10, URZ ;  /* 0x0000000a040472a4 */ /* 0x008fc8000f8e02ff */
[----:B------:R-:W-:-:S12]  /*5240*/  USHF.R.S32.HI UR5, URZ, 0x1f, UR4 ;  /* 0x0000001fff057899 */ /* 0x000fd80008011404 */
.L_x_536:
[----:B------:R-:W-:Y:S04]  /*5250*/  BSSY.RECONVERGENT B0, `(.L_x_537) ;  /* 0x0000063000007945 */ /* 0x000fe80003800200 */
[----:B------:R-:W-:Y:S05]  /*5260*/  @P1 BRA `(.L_x_538) ;  /* 0x0000000400841947 */ /* 0x000fea0003800000 */
[----:B------:R-:W-:Y:S01]  /*5270*/  HFMA2 R0, -RZ, RZ, 0, 7.62939453125e-06 ;  /* 0x00000080ff007431 */ /* 0x000fe200000001ff */
        /* <DEDUP_REMOVED lines=9> */
[----:B------:R-:W5:Y:S01]  /*5310*/  LDCU.64 UR14, c[0x0][0x480] ;  /* 0x00009000ff0e77ac */ /* 0x000f620008000a00 */
        /* <DEDUP_REMOVED lines=11> */
[----:B-----5:R-:W-:-:S04]  /*53d0*/  LEA R9, P2, R10, UR14, 0x2 ;  /* 0x0000000e0a097c11 */ /* 0x020fc8000f8410ff */
[----:B------:R-:W-:Y:S01]  /*53e0*/  LEA.HI.X R10, R10, UR15, R5, 0x2, P2 ;  /* 0x0000000f0a0a7c11 */ /* 0x000fe200090f1405 */
[----:B0-----:R-:W-:-:S06]  /*53f0*/  ULEA UR8, UR9, UR8, 0x18 ;  /* 0x0000000809087291 */ /* 0x001fcc000f8ec0ff */
[----:B------:R-:W-:Y:S02]  /*5400*/  IADD3 R0, PT, PT, R4, UR8, RZ ;  /* 0x0000000804007c10 */ /* 0x000fe4000fffe0ff */
[----:B------:R-:W-:-:S07]  /*5410*/  LEA R6, R2, UR8, 0x2 ;  /* 0x0000000802067c11 */ /* 0x000fce000f8e10ff */
.L_x_541:
[----:B-1----:R0:W1:Y:S01]  /*5420*/  LDS R4, [R6] ;  /* 0x0000000006047984 */ /* 0x0020620000000800 */
[----:B------:R-:W-:Y:S01]  /*5430*/  @P0 IMAD.MOV.U32 R5, RZ, RZ, R10 ;  /* 0x000000ffff050224 */ /* 0x000fe200078e000a */
[----:B------:R-:W-:-:S04]  /*5440*/  IADD3 R8, PT, PT, R8, 0x1, RZ ;  /* 0x0000000108087810 */ /* 0x000fc80007ffe0ff */
[----:B------:R-:W-:Y:S02]  /*5450*/  ISETP.NE.AND P3, PT, R8, RZ, PT ;  /* 0x000000ff0800720c */ /* 0x000fe40003f65270 */
[----:B0-----:R-:W-:Y:S01]  /*5460*/  IADD3 R6, PT, PT, R6, 0x200, RZ ;  /* 0x0000020006067810 */ /* 0x001fe20007ffe0ff */
[----:B-1----:R-:W-:-:S05]  /*5470*/  FMUL.FTZ R13, R4, R11 ;  /* 0x0000000b040d7220 */ /* 0x002fca0000410000 */
[----:B------:R-:W-:-:S04]  /*5480*/  F2FP.F16.F32.PACK_AB R4, RZ, R13 ;  /* 0x0000000dff04723e */ /* 0x000fc800000000ff */
[----:B------:R-:W-:Y:S02]  /*5490*/  PRMT R12, R4, 0x7610, R12 ;  /* 0x00007610040c7816 */ /* 0x000fe4000000000c */
[----:B------:R-:W-:Y:S02]  /*54a0*/  @P0 MOV R4, R9 ;  /* 0x0000000900040202 */ /* 0x000fe40000000f00 */
[----:B------:R-:W-:Y:S01]  /*54b0*/  IADD3 R9, P2, PT, R9, 0x200, RZ ;  /* 0x0000020009097810 */ /* 0x000fe20007f5e0ff */
[----:B------:R0:W-:Y:S04]  /*54c0*/  STS.U16 [R0], R12 ;  /* 0x0000000c00007388 */ /* 0x0001e80000000400 */
[----:B------:R1:W-:Y:S01]  /*54d0*/  @P0 STG.E desc[UR36][R4.64], R13 ;  /* 0x0000000d04000986 */ /* 0x0003e2000c101924 */
[----:B------:R-:W-:Y:S01]  /*54e0*/  IMAD.X R10, RZ, RZ, R10, P2 ;  /* 0x000000ffff0a7224 */ /* 0x000fe200010e060a */
[----:B0-----:R-:W-:Y:S01]  /*54f0*/  IADD3 R0, PT, PT, R0, 0x100, RZ ;  /* 0x0000010000007810 */ /* 0x001fe20007ffe0ff */
[----:B------:R-:W-:Y:S06]  /*5500*/  @P3 BRA `(.L_x_541) ;  /* 0xfffffffc00c43947 */ /* 0x000fec000383ffff */
.L_x_540:
[----:B------:R-:W-:Y:S05]  /*5510*/  BSYNC.RECONVERGENT B1 ;  /* 0x0000000000017941 */ /* 0x000fea0003800200 */
.L_x_539:
[----:B------:R-:W-:Y:S05]  /*5520*/  @!P1 BRA `(.L_x_538) ;  /* 0x0000000000d49947 */ /* 0x000fea0003800000 */
[----:B------:R-:W0:Y:S01]  /*5530*/  S2R R6, SR_CgaCtaId ;  /* 0x0000000000067919 */ /* 0x000e220000008800 */
[----:B------:R-:W5:Y:S01]  /*5540*/  LDCU.64 UR14, c[0x0][0x480] ;  /* 0x00009000ff0e77ac */ /* 0x000f620008000a00 */
[C---:B------:R-:W-:Y:S02]  /*5550*/  LEA R0, R7.reuse, UR7, 0x1 ;  /* 0x0000000707007c11 */ /* 0x040fe4000f8e08ff */
[----:B------:R-:W-:Y:S01]  /*5560*/  MOV R9, UR12 ;  /* 0x0000000c00097c02 */ /* 0x000fe20008000f00 */
[----:B------:R-:W-:Y:S01]  /*5570*/  USHF.L.U32 UR8, UR12, 0x2, URZ ;  /* 0x000000020c087899 */ /* 0x000fe200080006ff */
[----:B-1----:R-:W-:Y:S01]  /*5580*/  MOV R5, 0x400 ;  /* 0x0000040000057802 */ /* 0x002fe20000000f00 */
[----:B------:R-:W-:Y:S01]  /*5590*/  UISETP.NE.AND UP0, UPT, UR11, URZ, UPT ;  /* 0x000000ff0b00728c */ /* 0x000fe2000bf05270 */
[----:B------:R-:W-:Y:S01]  /*55a0*/  IADD3 R8, P2, PT, R7, UR4, RZ ;  /* 0x0000000407087c10 */ /* 0x000fe2000ff5e0ff */
[----:B------:R-:W-:Y:S01]  /*55b0*/  IMAD R4, R9, -0x2, R0 ;  /* 0xfffffffe09047824 */ /* 0x000fe200078e0200 */
[----:B------:R-:W-:Y:S01]  /*55c0*/  ISETP.NE.AND P1, PT, RZ, UR11, PT ;  /* 0x0000000bff007c0c */ /* 0x000fe2000bf25270 */
[----:B------:R-:W-:Y:S01]  /*55d0*/  VIADD R5, R5, 0x120 ;  /* 0x0000012005057836 */ /* 0x000fe20000000000 */
[----:B------:R-:W-:-:S02]  /*55e0*/  IADD3.X R13, PT, PT, RZ, UR5, RZ, P2, !PT ;  /* 0x00000005ff0d7c10 */ /* 0x000fc400097fe4ff */
[----:B------:R-:W-:Y:S02]  /*55f0*/  LEA R0, R7, -UR8, 0x2 ;  /* 0x8000000807007c11 */ /* 0x000fe4000f8e10ff */
[----:B------:R-:W-:Y:S02]  /*5600*/  PLOP3.LUT P0, PT, PT, PT, UP0, 0x80, 0x8 ;  /* 0x000000000008781c */ /* 0x000fe40003f0f008 */
[----:B-----5:R-:W-:-:S04]  /*5610*/  LEA R9, P3, R8, UR14, 0x2 ;  /* 0x0000000e08097c11 */ /* 0x020fc8000f8610ff */
[----:B------:R-:W-:Y:S02]  /*5620*/  IADD3 R9, P2, PT, R9, 0x400, RZ ;  /* 0x0000040009097810 */ /* 0x000fe40007f5e0ff */
[----:B------:R-:W-:-:S04]  /*5630*/  LEA.HI.X R13, R8, UR15, R13, 0x2, P3 ;  /* 0x0000000f080d7c11 */ /* 0x000fc800098f140d */
[----:B------:R-:W-:Y:S02]  /*5640*/  IADD3.X R10, PT, PT, RZ, R13, RZ, P2, !PT ;  /* 0x0000000dff0a7210 */ /* 0x000fe400017fe4ff */
[----:B0-----:R-:W-:-:S04]  /*5650*/  LEA R5, R6, R5, 0x18 ;  /* 0x0000000506057211 */ /* 0x001fc800078ec0ff */
[--C-:B------:R-:W-:Y:S02]  /*5660*/  IADD3 R0, PT, PT, R0, 0x400, R5.reuse ;  /* 0x0000040000007810 */ /* 0x100fe40007ffe005 */
[----:B------:R-:W-:-:S07]  /*5670*/  IADD3 R6, PT, PT, R4, 0x200, R5 ;  /* 0x0000020004067810 */ /* 0x000fce0007ffe005 */
.L_x_542:
[----:B------:R-:W0:Y:S01]  /*5680*/  LDS R4, [R0+-0x400] ;  /* 0xfffc000000047984 */ /* 0x000e220000000800 */
[----:B------:R-:W-:-:S04]  /*5690*/  IADD3 R7, PT, PT, R7, 0x200, RZ ;  /* 0x0000020007077810 */ /* 0x000fc80007ffe0ff */
[----:B------:R-:W-:Y:S01]  /*56a0*/  ISETP.GE.AND P2, PT, R7, UR44, PT ;  /* 0x0000002c07007c0c */ /* 0x000fe2000bf46270 */
[----:B0-----:R-:W-:-:S05]  /*56b0*/  FMUL.FTZ R13, R4, R11 ;  /* 0x0000000b040d7220 */ /* 0x001fca0000410000 */
[----:B------:R-:W-:-:S04]  /*56c0*/  F2FP.F16.F32.PACK_AB R4, RZ, R13 ;  /* 0x0000000dff04723e */ /* 0x000fc800000000ff */
[----:B------:R-:W-:-:S05]  /*56d0*/  PRMT R5, R4, 0x7610, R5 ;  /* 0x0000761004057816 */ /* 0x000fca0000000005 */
[----:B------:R0:W-:Y:S04]  /*56e0*/  STS.U16 [R6+-0x200], R5 ;  /* 0xfffe000506007388 */ /* 0x0001e80000000400 */
[----:B------:R-:W1:Y:S01]  /*56f0*/  LDS R4, [R0+-0x200] ;  /* 0xfffe000000047984 */ /* 0x000e620000000800 */
[----:B0-----:R-:W-:Y:S01]  /*5700*/  MOV R5, R10 ;  /* 0x0000000a00057202 */ /* 0x001fe20000000f00 */
[----:B-1----:R-:W-:-:S05]  /*5710*/  FMUL.FTZ R15, R4, R11 ;  /* 0x0000000b040f7220 */ /* 0x002fca0000410000 */
[----:B------:R-:W-:-:S04]  /*5720*/  F2FP.F16.F32.PACK_AB R4, RZ, R15 ;  /* 0x0000000fff04723e */ /* 0x000fc800000000ff */
[----:B------:R-:W-:-:S05]  /*5730*/  PRMT R12, R4, 0x7610, R12 ;  /* 0x00007610040c7816 */ /* 0x000fca000000000c */
[----:B------:R-:W-:Y:S04]  /*5740*/  STS.U16 [R6+-0x100], R12 ;  /* 0xffff000c06007388 */ /* 0x000fe80000000400 */
[----:B------:R-:W0:Y:S02]  /*5750*/  LDS R4, [R0] ;  /* 0x0000000000047984 */ /* 0x000e240000000800 */
[----:B0-----:R-:W-:-:S05]  /*5760*/  FMUL.FTZ R17, R4, R11 ;  /* 0x0000000b04117220 */ /* 0x001fca0000410000 */
[----:B------:R-:W-:-:S05]  /*5770*/  F2FP.F16.F32.PACK_AB R4, RZ, R17 ;  /* 0x00000011ff04723e */ /* 0x000fca00000000ff */
[----:B------:R0:W-:Y:S04]  /*5780*/  STS.U16 [R6], R4 ;  /* 0x0000000406007388 */ /* 0x0001e80000000400 */
[----:B------:R1:W5:Y:S01]  /*5790*/  LDS R8, [R0+0x200] ;  /* 0x0002000000087984 */ /* 0x0003620000000800 */
[----:B0-----:R-:W-:Y:S01]  /*57a0*/  IMAD.MOV.U32 R4, RZ, RZ, R9 ;  /* 0x000000ffff047224 */ /* 0x001fe200078e0009 */
[----:B-1----:R-:W-:-:S04]  /*57b0*/  IADD3 R0, PT, PT, R0, 0x800, RZ ;  /* 0x0000080000007810 */ /* 0x002fc80007ffe0ff */
[----:B------:R-:W-:Y:S01]  /*57c0*/  @P0 STG.E desc[UR36][R4.64+-0x400], R13 ;  /* 0xfffc000d04000986 */ /* 0x000fe2000c101924 */
[----:B------:R-:W-:Y:S02]  /*57d0*/  PLOP3.LUT P0, PT, P1, PT, PT, 0x80, 0x8 ;  /* 0x000000000008781c */ /* 0x000fe40000f0f070 */
[----:B------:R-:W-:-:S05]  /*57e0*/  IADD3 R9, P3, PT, R4, 0x800, RZ ;  /* 0x0000080004097810 */ /* 0x000fca0007f7e0ff */
[----:B------:R-:W-:-:S06]  /*57f0*/  IMAD.X R10, RZ, RZ, R5, P3 ;  /* 0x000000ffff0a7224 */ /* 0x000fcc00018e0605 */
[----:B------:R-:W-:Y:S04]  /*5800*/  @P0 STG.E desc[UR36][R4.64+-0x200], R15 ;  /* 0xfffe000f04000986 */ /* 0x000fe8000c101924 */
[----:B------:R-:W-:Y:S01]  /*5810*/  @P0 STG.E desc[UR36][R4.64], R17 ;  /* 0x0000001104000986 */ /* 0x000fe2000c101924 */
[----:B-----5:R-:W-:-:S05]  /*5820*/  FMUL.FTZ R19, R8, R11 ;  /* 0x0000000b08137220 */ /* 0x020fca0000410000 */
[----:B------:R-:W-:Y:S01]  /*5830*/  @P0 STG.E desc[UR36][R4.64+0x200], R19 ;  /* 0x0002001304000986 */ /* 0x000fe2000c101924 */
[----:B------:R-:W-:-:S05]  /*5840*/  F2FP.F16.F32.PACK_AB R8, RZ, R19 ;  /* 0x00000013ff08723e */ /* 0x000fca00000000ff */
[----:B------:R0:W-:Y:S02]  /*5850*/  STS.U16 [R6+0x100], R8 ;  /* 0x0001000806007388 */ /* 0x0001e40000000400 */
[----:B0-----:R-:W-:Y:S01]  /*5860*/  IADD3 R6, PT, PT, R6, 0x400, RZ ;  /* 0x0000040006067810 */ /* 0x001fe20007ffe0ff */
[----:B------:R-:W-:Y:S06]  /*5870*/  @!P2 BRA `(.L_x_542) ;  /* 0xfffffffc0080a947 */ /* 0x000fec000383ffff */
.L_x_538:
[----:B------:R-:W-:Y:S05]  /*5880*/  BSYNC.RECONVERGENT B0 ;  /* 0x0000000000007941 */ /* 0x000fea0003800200 */
.L_x_537:
[----:B------:R-:W-:Y:S01]  /*5890*/  USHF.R.S32.HI UR4, URZ, 0x1f, UR45 ;  /* 0x0000001fff047899 */ /* 0x000fe2000801142d */
[----:B------:R-:W5:Y:S01]  /*58a0*/  S2UR UR9, SR_CgaCtaId ;  /* 0x00000000000979c3 */ /* 0x000f620000008800 */
[----:B------:R-:W2:Y:S01]  /*58b0*/  LDCU UR14, c[0x0][0x40c] ;  /* 0x00008180ff0e77ac */ /* 0x000ea20008000800 */
[C---:B------:R-:W-:Y:S01]  /*58c0*/  IMAD.SHL.U32 R0, R2.reuse, 0x8, RZ ;  /* 0x0000000802007824 */ /* 0x040fe200078e00ff */
[----:B01----:R-:W-:Y:S01]  /*58d0*/  SHF.L.U32 R4, R2, 0x4, RZ ;  /* 0x0000000402047819 */ /* 0x003fe200000006ff */
[----:B------:R-:W-:Y:S01]  /*58e0*/  BSSY.RECONVERGENT B0, `(.L_x_543) ;  /* 0x0000019000007945 */ /* 0x000fe20003800200 */
[----:B------:R-:W-:Y:S01]  /*58f0*/  ULEA.HI UR4, UR4, UR45, URZ, 0x4 ;  /* 0x0000002d04047291 */ /* 0x000fe2000f8f20ff */
[----:B------:R-:W-:Y:S01]  /*5900*/  CS2R R14, SRZ ;  /* 0x00000000000e7805 */ /* 0x000fe2000001ff00 */
[----:B------:R-:W-:Y:S01]  /*5910*/  UMOV UR5, 0x400 ;  /* 0x0000040000057882 */ /* 0x000fe20000000000 */
[----:B------:R-:W-:Y:S01]  /*5920*/  CS2R R12, SRZ ;  /* 0x00000000000c7805 */ /* 0x000fe2000001ff00 */
[----:B------:R-:W-:Y:S01]  /*5930*/  ULOP3.LUT UR4, UR4, 0xfffffff0, URZ, 0xc0, !UPT ;  /* 0xfffffff004047892 */ /* 0x000fe2000f8ec0ff */
[----:B------:R-:W-:Y:S01]  /*5940*/  LOP3.LUT R0, R0, 0x38, RZ, 0xc0, !PT ;  /* 0x0000003800007812 */ /* 0x000fe200078ec0ff */
[----:B------:R-:W-:Y:S01]  /*5950*/  UIADD3 UR8, UPT, UPT, UR5, 0xa0, URZ ;  /* 0x000000a005087890 */ /* 0x000fe2000fffe0ff */
[----:B------:R-:W-:Y:S01]  /*5960*/  LOP3.LUT R4, R4, 0x70, RZ, 0xc0, !PT ;  /* 0x0000007004047812 */ /* 0x000fe200078ec0ff */
[----:B------:R-:W-:-:S06]  /*5970*/  UIADD3 UR4, UPT, UPT, UR45, -UR4, URZ ;  /* 0x800000042d047290 */ /* 0x000fcc000fffe0ff */
[----:B------:R-:W-:-:S04]  /*5980*/  ISETP.NE.AND P0, PT, R3, UR4, PT ;  /* 0x0000000403007c0c */ /* 0x000fc8000bf05270 */
[----:B--2---:R-:W-:Y:S01]  /*5990*/  ISETP.NE.OR P0, PT, RZ, UR14, P0 ;  /* 0x0000000eff007c0c */ /* 0x004fe20008705670 */
        /* <DEDUP_REMOVED lines=12> */
.L_x_545:
[----:B-----5:R0:W-:Y:S02]  /*5a60*/  STS.128 [R4+UR8], R12 ;  /* 0x0000000c04007988 */ /* 0x0201e40008000c08 */
.L_x_544:
[----:B------:R-:W-:Y:S05]  /*5a70*/  BSYNC.RECONVERGENT B0 ;  /* 0x0000000000007941 */ /* 0x000fea0003800200 */
.L_x_543:
[----:B------:R-:W1:Y:S01]  /*5a80*/  LDCU UR11, c[0x0][0x3f4] ;  /* 0x00007e80ff0b77ac */ /* 0x000e620008000800 */
[----:B------:R-:W2:Y:S01]  /*5a90*/  S2UR UR10, SR_CTAID.Y ;  /* 0x00000000000a79c3 */ /* 0x000ea20000002600 */
[----:B------:R-:W-:Y:S01]  /*5aa0*/  VIADD R17, R3, UR12 ;  /* 0x0000000c03117c36 */ /* 0x000fe20008000000 */
[----:B------:R-:W-:Y:S01]  /*5ab0*/  BSSY.RECONVERGENT B0, `(.L_x_546) ;  /* 0x0000112000007945 */ /* 0x000fe20003800200 */
[----:B------:R-:W2:Y:S01]  /*5ac0*/  LDCU UR15, c[0x0][0x3f8] ;  /* 0x00007f00ff0f77ac */ /* 0x000ea20008000800 */
[----:B------:R-:W-:Y:S01]  /*5ad0*/  HFMA2 R18, -RZ, RZ, 0, 0 ;  /* 0x00000000ff127431 */ /* 0x000fe200000001ff */
[----:B------:R-:W-:Y:S02]  /*5ae0*/  CS2R R6, SRZ ;  /* 0x0000000000067805 */ /* 0x000fe4000001ff00 */
[----:B------:R-:W-:Y:S01]  /*5af0*/  CS2R R8, SRZ ;  /* 0x0000000000087805 */ /* 0x000fe2000001ff00 */
[----:B------:R-:W-:Y:S01]  /*5b00*/  UIADD3 UR13, UPT, UPT, UR5, 0x120, URZ ;  /* 0x00000120050d7890 */ /* 0x000fe2000fffe0ff */
[----:B------:R-:W5:Y:S01]  /*5b10*/  LDC.64 R42, c[0x0][0x3c0] ;  /* 0x0000f000ff2a7b82 */ /* 0x000f620000000a00 */
[----:B------:R-:W0:Y:S01]  /*5b20*/  LDCU UR16, c[0x0][0x40c] ;  /* 0x00008180ff1077ac */ /* 0x000e220008000800 */
[----:B------:R-:W-:Y:S01]  /*5b30*/  CS2R R10, SRZ ;  /* 0x00000000000a7805 */ /* 0x000fe2000001ff00 */
[----:B------:R-:W-:-:S02]  /*5b40*/  ULEA UR13, UR9, UR13, 0x18 ;  /* 0x0000000d090d7291 */ /* 0x000fc4000f8ec0ff */
[----:B-1----:R-:W-:Y:S02]  /*5b50*/  UISETP.LT.AND UP0, UPT, UR45, UR11, UPT ;  /* 0x0000000b2d00728c */ /* 0x002fe4000bf01270 */
[----:B------:R-:W-:Y:S02]  /*5b60*/  MOV R5, UR11 ;  /* 0x0000000b00057c02 */ /* 0x000fe40008000f00 */
[----:B------:R-:W-:-:S03]  /*5b70*/  USEL UR5, UR45, UR11, UP0 ;  /* 0x0000000b2d057287 */ /* 0x000fc60008000000 */
[----:B------:R-:W-:Y:S01]  /*5b80*/  IMAD R41, R5, UR6, R0 ;  /* 0x0000000605297c24 */ /* 0x000fe2000f8e0200 */
[----:B--2---:R-:W-:Y:S02]  /*5b90*/  UIMAD UR10, UR10, UR15, UR46 ;  /* 0x0000000f0a0a72a4 */ /* 0x004fe4000f8e022e */
[----:B------:R-:W-:Y:S01]  /*5ba0*/  UIADD3 UR6, UPT, UPT, UR13, UR7, URZ ;  /* 0x000000070d067290 */ /* 0x000fe2000fffe0ff */
[----:B------:R-:W-:Y:S01]  /*5bb0*/  BAR.SYNC.DEFER_BLOCKING 0x0 ;  /* 0x0000000000007b1d */ /* 0x000fe20000010000 */
[----:B------:R-:W-:Y:S01]  /*5bc0*/  ISETP.GE.AND P0, PT, R17, UR5, PT ;  /* 0x0000000511007c0c */ /* 0x000fe2000bf06270 */
[----:B------:R-:W-:Y:S01]  /*5bd0*/  USHF.L.U32 UR10, UR10, 0x6, URZ ;  /* 0x000000060a0a7899 */ /* 0x000fe200080006ff */
[----:B-----5:R-:W-:-:S05]  /*5be0*/  IMAD.WIDE R40, R41, 0x2, R42 ;  /* 0x0000000229287825 */ /* 0x020fca00078e022a */
[----:B------:R-:W-:-:S04]  /*5bf0*/  IMAD R5, R5, UR10, R0 ;  /* 0x0000000a05057c24 */ /* 0x000fc8000f8e0200 */
[----:B------:R-:W-:Y:S01]  /*5c00*/  IMAD.WIDE R42, R5, 0x2, R42 ;  /* 0x00000002052a7825 */ /* 0x000fe200078e022a */
[----:B------:R-:W-:Y:S01]  /*5c10*/  MOV R5, RZ ;  /* 0x000000ff00057202 */ /* 0x000fe20000000f00 */
[----:B0-----:R-:W-:Y:S06]  /*5c20*/  @P0 BRA `(.L_x_547) ;  /* 0x0000000c00e80947 */ /* 0x001fec0003800000 */
[----:B------:R-:W-:Y:S01]  /*5c30*/  IMAD.U32 R6, RZ, RZ, UR5 ;  /* 0x00000005ff067e24 */ /* 0x000fe2000f8e00ff */
[----:B------:R-:W-:Y:S01]  /*5c40*/  ULOP3.LUT UR9, URZ, UR12, URZ, 0x33, !UPT ;  /* 0x0000000cff097292 */ /* 0x000fe2000f8e33ff */
[----:B------:R-:W0:Y:S01]  /*5c50*/  LDC.64 R44, c[0x0][0x458] ;  /* 0x00011600ff2c7b82 */ /* 0x000e220000000a00 */
[----:B------:R-:W-:Y:S01]  /*5c60*/  UIMAD UR11, UR38, UR15, UR46 ;  /* 0x0000000f260b72a4 */ /* 0x000fe2000f8e022e */
[----:B------:R-:W-:Y:S01]  /*5c70*/  BSSY.RECONVERGENT B1, `(.L_x_548) ;  /* 0x0000046000017945 */ /* 0x000fe20003800200 */
[----:B------:R-:W-:Y:S01]  /*5c80*/  VIADDMNMX R6, R17, 0x10, R6, !PT ;  /* 0x0000001011067846 */ /* 0x000fe20007800106 */
[----:B------:R-:W-:Y:S01]  /*5c90*/  IMAD.MOV.U32 R18, RZ, RZ, RZ ;  /* 0x000000ffff127224 */ /* 0x000fe200078e00ff */
[----:B------:R-:W-:Y:S02]  /*5ca0*/  MOV R19, R17 ;  /* 0x0000001100137202 */ /* 0x000fe40000000f00 */
[----:B------:R-:W-:Y:S02]  /*5cb0*/  CS2R R10, SRZ ;  /* 0x00000000000a7805 */ /* 0x000fe4000001ff00 */
[----:B------:R-:W-:-:S02]  /*5cc0*/  IADD3 R32, PT, PT, -R3, UR9, R6 ;  /* 0x0000000903207c10 */ /* 0x000fc4000fffe106 */
[----:B------:R-:W-:Y:S02]  /*5cd0*/  CS2R R8, SRZ ;  /* 0x0000000000087805 */ /* 0x000fe4000001ff00 */
[----:B------:R-:W-:Y:S02]  /*5ce0*/  MOV R5, UR11 ;  /* 0x0000000b00057c02 */ /* 0x000fe40008000f00 */
[----:B------:R-:W-:Y:S02]  /*5cf0*/  LOP3.LUT R6, R32, 0x30, RZ, 0xc0, !PT ;  /* 0x0000003020067812 */ /* 0x000fe400078ec0ff */
[----:B------:R-:W-:Y:S02]  /*5d00*/  LEA R5, R5, R0, 0x6 ;  /* 0x0000000005057211 */ /* 0x000fe400078e30ff */
[----:B------:R-:W-:Y:S02]  /*5d10*/  ISETP.NE.AND P0, PT, R6, 0x30, PT ;  /* 0x000000300600780c */ /* 0x000fe40003f05270 */
[----:B------:R-:W-:Y:S01]  /*5d20*/  CS2R R6, SRZ ;  /* 0x0000000000067805 */ /* 0x000fe2000001ff00 */
[----:B0-----:R-:W-:Y:S01]  /*5d30*/  IMAD.WIDE R44, R5, 0x2, R44 ;  /* 0x00000002052c7825 */ /* 0x001fe200078e022c */
[----:B------:R-:W-:-:S09]  /*5d40*/  MOV R5, RZ ;  /* 0x000000ff00057202 */ /* 0x000fd20000000f00 */
[----:B------:R-:W-:Y:S05]  /*5d50*/  @!P0 BRA `(.L_x_549) ;  /* 0x0000000000dc8947 */ /* 0x000fea0003800000 */
[----:B------:R-:W-:Y:S01]  /*5d60*/  LEA.HI R18, R32, 0x1, RZ, 0x1c ;  /* 0x0000000120127811 */ /* 0x000fe200078fe0ff */
[----:B------:R-:W-:Y:S01]  /*5d70*/  IMAD.SHL.U32 R35, R17, 0x40, RZ ;  /* 0x0000004011237824 */ /* 0x000fe200078e00ff */
[----:B------:R-:W-:Y:S02]  /*5d80*/  LEA R20, R3, UR7, 0x1 ;  /* 0x0000000703147c11 */ /* 0x000fe4000f8e08ff */
[----:B------:R-:W-:Y:S02]  /*5d90*/  LOP3.LUT R21, R18, 0x3, RZ, 0xc0, !PT ;  /* 0x0000000312157812 */ /* 0x000fe400078ec0ff */
[----:B------:R-:W-:Y:S01]  /*5da0*/  MOV R18, RZ ;  /* 0x000000ff00127202 */ /* 0x000fe20000000f00 */
[----:B------:R-:W-:Y:S01]  /*5db0*/  VIADD R33, R20, UR13 ;  /* 0x0000000d14217c36 */ /* 0x000fe20008000000 */
[----:B------:R-:W-:Y:S02]  /*5dc0*/  MOV R19, R17 ;  /* 0x0000001100137202 */ /* 0x000fe40000000f00 */
[----:B------:R-:W-:-:S07]  /*5dd0*/  IADD3 R34, PT, PT, -R21, RZ, RZ ;  /* 0x000000ff15227210 */ /* 0x000fce0007ffe1ff */
.L_x_551:
[----:B------:R-:W-:Y:S01]  /*5de0*/  IMAD.WIDE.U32 R20, R35, 0x2, R40 ;  /* 0x0000000223147825 */ /* 0x000fe200078e0028 */
[----:B------:R-:W0:Y:S05]  /*5df0*/  LDS.U16 R24, [R33] ;  /* 0x0000000021187984 */ /* 0x000e2a0000000400 */
[----:B----4-:R-:W5:Y:S01]  /*5e00*/  LDG.E.128 R20, desc[UR36][R20.64] ;  /* 0x0000002414147981 */ /* 0x010f62000c1e1d00 */
        /* <DEDUP_REMOVED lines=22> */
.L_x_550:
[----:B------:R-:W-:Y:S01]  /*5f70*/  IADD3 R34, PT, PT, R34, 0x1, RZ ;  /* 0x0000000122227810 */ /* 0x000fe20007ffe0ff */
[--C-:B0----5:R-:W-:Y:S01]  /*5f80*/  HADD2.F32 R25, -RZ, R21.reuse.H0_H0 ;  /* 0x20000015ff197230 */ /* 0x121fe20000004100 */
[----:B------:R-:W-:Y:S01]  /*5f90*/  IADD3 R33, PT, PT, R33, 0x20, RZ ;  /* 0x0000002021217810 */ /* 0x000fe20007ffe0ff */
[----:B------:R-:W-:Y:S01]  /*5fa0*/  HADD2.F32 R26, -RZ, R21.H1_H1 ;  /* 0x30000015ff1a7230 */ /* 0x000fe20000004100 */
[----:B------:R-:W-:Y:S01]  /*5fb0*/  ISETP.NE.AND P0, PT, R34, RZ, PT ;  /* 0x000000ff2200720c */ /* 0x000fe20003f05270 */
[----:B------:R-:W-:Y:S02]  /*5fc0*/  HADD2.F32 R24, -RZ, R20.H0_H0 ;  /* 0x20000014ff187230 */ /* 0x000fe40000004100 */
[C---:B------:R-:W-:Y:S01]  /*5fd0*/  FFMA.FTZ R10, R37.reuse, R25, R10 ;  /* 0x00000019250a7223 */ /* 0x040fe2000001000a */
[----:B------:R-:W-:Y:S02]  /*5fe0*/  HADD2.F32 R21, -RZ, R22.H0_H0 ;  /* 0x20000016ff157230 */ /* 0x000fe40000004100 */
        /* <DEDUP_REMOVED lines=14> */
.L_x_549:
[----:B------:R-:W-:Y:S05]  /*60d0*/  BSYNC.RECONVERGENT B1 ;  /* 0x0000000000017941 */ /* 0x000fea0003800200 */
.L_x_548:
[----:B------:R-:W-:-:S13]  /*60e0*/  ISETP.GE.U32.AND P0, PT, R32, 0x30, PT ;  /* 0x000000302000780c */ /* 0x000fda0003f06070 */
[----:B------:R-:W-:Y:S05]  /*60f0*/  @!P0 BRA `(.L_x_547) ;  /* 0x0000000800b48947 */ /* 0x000fea0003800000 */
[----:B------:R-:W0:Y:S02]  /*6100*/  LDCU UR9, c[0x0][0x40c] ;  /* 0x00008180ff0977ac */ /* 0x000e240008000800 */
[----:B0-----:R-:W-:-:S06]  /*6110*/  UISETP.NE.AND UP0, UPT, UR9, URZ, UPT ;  /* 0x000000ff0900728c */ /* 0x001fcc000bf05270 */
[----:B------:R-:W-:-:S13]  /*6120*/  PLOP3.LUT P0, PT, PT, PT, UP0, 0x80, 0x8 ;  /* 0x000000000008781c */ /* 0x000fda0003f0f008 */
.L_x_557:
[----:B------:R-:W-:Y:S01]  /*6130*/  IMAD.SHL.U32 R49, R19, 0x40, RZ ;  /* 0x0000004013317824 */ /* 0x000fe200078e00ff */
[----:B------:R-:W-:-:S03]  /*6140*/  ISETP.NE.AND P5, PT, R16, RZ, PT ;  /* 0x000000ff1000720c */ /* 0x000fc60003fa5270 */
[----:B------:R-:W-:-:S06]  /*6150*/  IMAD.WIDE.U32 R20, R49, 0x2, R40 ;  /* 0x0000000231147825 */ /* 0x000fcc00078e0028 */
[----:B----4-:R-:W5:Y:S01]  /*6160*/  LDG.E.128 R20, desc[UR36][R20.64] ;  /* 0x0000002414147981 */ /* 0x010f62000c1e1d00 */
        /* <DEDUP_REMOVED lines=20> */
.L_x_553:
[----:B------:R-:W-:Y:S05]  /*62b0*/  BSYNC.RECONVERGENT B1 ;  /* 0x0000000000017941 */ /* 0x000fea0003800200 */
.L_x_552:
[C---:B------:R-:W-:Y:S01]  /*62c0*/  IADD3 R39, PT, PT, R49.reuse, 0x400, RZ ;  /* 0x0000040031277810 */ /* 0x040fe20007ffe0ff */
[----:B------:R-:W-:Y:S01]  /*62d0*/  UISETP.NE.AND UP0, UPT, UR16, URZ, UPT ;  /* 0x000000ff1000728c */ /* 0x000fe2000bf05270 */
[C---:B------:R-:W-:Y:S01]  /*62e0*/  IADD3 R51, PT, PT, R49.reuse, 0x800, RZ ;  /* 0x0000080031337810 */ /* 0x040fe20007ffe0ff */
[----:B------:R-:W-:Y:S02]  /*62f0*/  VIADD R49, R49, 0xc00 ;  /* 0x00000c0031317836 */ /* 0x000fe40000000000 */
[--C-:B0-----:R-:W-:Y:S02]  /*6300*/  IMAD.WIDE.U32 R24, R39, 0x2, R40.reuse ;  /* 0x0000000227187825 */ /* 0x101fe400078e0028 */
        /* <DEDUP_REMOVED lines=23> */
.L_x_554:
[----:B0-----:R0:W5:Y:S01]  /*6480*/  LDG.E.128 R28, desc[UR36][R36.64] ;  /* 0x00000024241c7981 */ /* 0x001162000c1e1d00 */
[----:B------:R-:W-:Y:S05]  /*6490*/  @P0 BRA `(.L_x_555) ;  /* 0x0000000000480947 */ /* 0x000fea0003800000 */
[----:B------:R-:W-:Y:S01]  /*64a0*/  VOTEU.ANY UP0, P5 ;  /* 0x0000000000ff7886 */ /* 0x000fe20002800100 */
[----:B------:R-:W-:Y:S01]  /*64b0*/  PLOP3.LUT P1, PT, PT, PT, UP0, 0x80, 0x8 ;  /* 0x000000000008781c */ /* 0x000fe20003f2f008 */
[----:B0-----:R-:W0:-:S12]  /*64c0*/  LDS.128 R36, [R4+UR8] ;  /* 0x0000000804247984 */ /* 0x001e180008000c00 */
        /* <DEDUP_REMOVED lines=15> */
.L_x_555:
[----:B0-----:R-:W-:Y:S01]  /*65c0*/  IADD3 R36, PT, PT, R19, -UR12, RZ ;  /* 0x8000000c13247c10 */ /* 0x001fe2000fffe0ff */
[----:B-1----:R0:W5:Y:S02]  /*65d0*/  LDG.E.128 R32, desc[UR36][R46.64] ;  /* 0x000000242e207981 */ /* 0x002164000c1e1d00 */
[--C-:B-----5:R-:W-:Y:S01]  /*65e0*/  HADD2.F32 R51, -RZ, R21.reuse.H0_H0 ;  /* 0x20000015ff337230 */ /* 0x120fe20000004100 */
[----:B------:R-:W-:Y:S01]  /*65f0*/  LEA R36, R36, UR6, 0x1 ;  /* 0x0000000624247c11 */ /* 0x000fe2000f8e08ff */
[----:B------:R-:W-:Y:S02]  /*6600*/  HADD2.F32 R48, -RZ, R21.H1_H1 ;  /* 0x30000015ff307230 */ /* 0x000fe40000004100 */
[--C-:B------:R-:W-:Y:S02]  /*6610*/  HADD2.F32 R21, -RZ, R22.reuse.H0_H0 ;  /* 0x20000016ff157230 */ /* 0x100fe40000004100 */
[----:B------:R-:W1:Y:S01]  /*6620*/  LDS.U16 R38, [R36] ;  /* 0x0000000024267984 */ /* 0x000e620000000400 */
[----:B------:R-:W-:-:S02]  /*6630*/  HADD2.F32 R22, -RZ, R22.H1_H1 ;  /* 0x30000016ff167230 */ /* 0x000fc40000004100 */
[--C-:B0-----:R-:W-:Y:S01]  /*6640*/  HADD2.F32 R47, -RZ, R23.reuse.H0_H0 ;  /* 0x20000017ff2f7230 */ /* 0x101fe20000004100 */
[----:B------:R-:W0:Y:S01]  /*6650*/  LDS.U16 R50, [R36+0x20] ;  /* 0x0000200024327984 */ /* 0x000e220000000400 */
[----:B------:R-:W-:Y:S02]  /*6660*/  HADD2.F32 R46, -RZ, R23.H1_H1 ;  /* 0x30000017ff2e7230 */ /* 0x000fe40000004100 */
[--C-:B------:R-:W-:Y:S01]  /*6670*/  HADD2.F32 R23, -RZ, R27.reuse.H0_H0 ;  /* 0x2000001bff177230 */ /* 0x100fe20000004100 */
[----:B------:R-:W2:Y:S01]  /*6680*/  LDS.U16 R37, [R36+0x40] ;  /* 0x0000400024257984 */ /* 0x000ea20000000400 */
[----:B------:R-:W-:Y:S02]  /*6690*/  HADD2.F32 R27, -RZ, R27.H1_H1 ;  /* 0x3000001bff1b7230 */ /* 0x000fe40000004100 */
[----:B-1----:R-:W-:Y:S02]  /*66a0*/  HADD2.F32 R39, -RZ, R38.H0_H0 ;  /* 0x20000026ff277230 */ /* 0x002fe40000004100 */
[----:B------:R-:W-:-:S02]  /*66b0*/  HADD2.F32 R38, -RZ, R20.H0_H0 ;  /* 0x20000014ff267230 */ /* 0x000fc40000004100 */
[----:B------:R-:W-:Y:S02]  /*66c0*/  HADD2.F32 R20, -RZ, R20.H1_H1 ;  /* 0x30000014ff147230 */ /* 0x000fe40000004100 */
[C---:B------:R-:W-:Y:S01]  /*66d0*/  FFMA.FTZ R48, R39.reuse, R48, R9 ;  /* 0x0000003027307223 */ /* 0x040fe20000010009 */
[C---:B------:R-:W-:Y:S01]  /*66e0*/  FFMA.FTZ R8, R39.reuse, R21, R8 ;  /* 0x0000001527087223 */ /* 0x040fe20000010008 */
[C---:B------:R-:W-:Y:S01]  /*66f0*/  FFMA.FTZ R22, R39.reuse, R22, R7 ;  /* 0x0000001627167223 */ /* 0x040fe20000010007 */
[----:B0-----:R-:W-:Y:S02]  /*6700*/  HADD2.F32 R50, -RZ, R50.H0_H0 ;  /* 0x20000032ff327230 */ /* 0x001fe40000004100 */
[C---:B------:R-:W-:Y:S01]  /*6710*/  FFMA.FTZ R20, R39.reuse, R20, R11 ;  /* 0x0000001427147223 */ /* 0x040fe2000001000b */
[C---:B------:R-:W-:Y:S01]  /*6720*/  FFMA.FTZ R6, R39.reuse, R47, R6 ;  /* 0x0000002f27067223 */ /* 0x040fe20000010006 */
[----:B------:R-:W-:Y:S02]  /*6730*/  HADD2.F32 R7, -RZ, R24.H1_H1 ;  /* 0x30000018ff077230 */ /* 0x000fe40000004100 */
[----:B------:R-:W-:Y:S01]  /*6740*/  FFMA.FTZ R10, R39, R51, R10 ;  /* 0x00000033270a7223 */ /* 0x000fe2000001000a */
[----:B------:R-:W-:-:S02]  /*6750*/  HADD2.F32 R9, -RZ, R25.H0_H0 ;  /* 0x20000019ff097230 */ /* 0x000fc40000004100 */
[C---:B------:R-:W-:Y:S01]  /*6760*/  FFMA.FTZ R46, R39.reuse, R46, R5 ;  /* 0x0000002e272e7223 */ /* 0x040fe20000010005 */
[--C-:B------:R-:W-:Y:S02]  /*6770*/  HADD2.F32 R11, -RZ, R26.reuse.H0_H0 ;  /* 0x2000001aff0b7230 */ /* 0x100fe40000004100 */
[----:B------:R-:W-:Y:S01]  /*6780*/  FFMA.FTZ R53, R39, R38, R18 ;  /* 0x0000002627357223 */ /* 0x000fe20000010012 */
[----:B------:R-:W-:Y:S02]  /*6790*/  HADD2.F32 R21, -RZ, R26.H1_H1 ;  /* 0x3000001aff157230 */ /* 0x000fe40000004100 */
[C---:B------:R-:W-:Y:S01]  /*67a0*/  FFMA.FTZ R23, R50.reuse, R23, R6 ;  /* 0x0000001732177223 */ /* 0x040fe20000010006 */
[----:B------:R-:W-:Y:S02]  /*67b0*/  HADD2.F32 R5, -RZ, R24.H0_H0 ;  /* 0x20000018ff057230 */ /* 0x000fe40000004100 */
[----:B------:R-:W-:Y:S01]  /*67c0*/  FFMA.FTZ R7, R50, R7, R20 ;  /* 0x0000000732077223 */ /* 0x000fe20000010014 */
[----:B------:R-:W-:-:S02]  /*67d0*/  HADD2.F32 R25, -RZ, R25.H1_H1 ;  /* 0x30000019ff197230 */ /* 0x000fc40000004100 */
[C---:B------:R-:W-:Y:S01]  /*67e0*/  FFMA.FTZ R9, R50.reuse, R9, R10 ;  /* 0x0000000932097223 */ /* 0x040fe2000001000a */
[C---:B------:R-:W-:Y:S01]  /*67f0*/  FFMA.FTZ R11, R50.reuse, R11, R8 ;  /* 0x0000000b320b7223 */ /* 0x040fe20000010008 */
[C---:B------:R-:W-:Y:S01]  /*6800*/  FFMA.FTZ R21, R50.reuse, R21, R22 ;  /* 0x0000001532157223 */ /* 0x040fe20000010016 */
[----:B------:R-:W-:Y:S02]  /*6810*/  HADD2.F32 R6, -RZ, R28.H0_H0 ;  /* 0x2000001cff067230 */ /* 0x000fe40000004100 */
[C---:B------:R-:W-:Y:S01]  /*6820*/  FFMA.FTZ R24, R50.reuse, R5, R53 ;  /* 0x0000000532187223 */ /* 0x040fe20000010035 */
[----:B------:R-:W-:Y:S02]  /*6830*/  HADD2.F32 R18, -RZ, R30.H0_H0 ;  /* 0x2000001eff127230 */ /* 0x000fe40000004100 */
[C---:B------:R-:W-:Y:S01]  /*6840*/  FFMA.FTZ R25, R50.reuse, R25, R48 ;  /* 0x0000001932197223 */ /* 0x040fe20000010030 */
[----:B--2---:R-:W-:Y:S02]  /*6850*/  HADD2.F32 R37, -RZ, R37.H0_H0 ;  /* 0x20000025ff257230 */ /* 0x004fe40000004100 */
[----:B------:R-:W-:Y:S01]  /*6860*/  FFMA.FTZ R27, R50, R27, R46 ;  /* 0x0000001b321b7223 */ /* 0x000fe2000001002e */
[----:B------:R-:W-:-:S02]  /*6870*/  HADD2.F32 R28, -RZ, R28.H1_H1 ;  /* 0x3000001cff1c7230 */ /* 0x000fc40000004100 */
[--C-:B------:R-:W-:Y:S02]  /*6880*/  HADD2.F32 R8, -RZ, R29.reuse.H0_H0 ;  /* 0x2000001dff087230 */ /* 0x100fe40000004100 */
[C---:B------:R-:W-:Y:S01]  /*6890*/  FFMA.FTZ R24, R37.reuse, R6, R24 ;  /* 0x0000000625187223 */ /* 0x040fe20000010018 */
[----:B------:R-:W-:Y:S02]  /*68a0*/  HADD2.F32 R10, -RZ, R29.H1_H1 ;  /* 0x3000001dff0a7230 */ /* 0x000fe40000004100 */
[C---:B------:R-:W-:Y:S01]  /*68b0*/  FFMA.FTZ R29, R37.reuse, R28, R7 ;  /* 0x0000001c251d7223 */ /* 0x040fe20000010007 */
[----:B------:R-:W-:Y:S02]  /*68c0*/  HADD2.F32 R30, -RZ, R30.H1_H1 ;  /* 0x3000001eff1e7230 */ /* 0x000fe40000004100 */
[C---:B------:R-:W-:Y:S01]  /*68d0*/  FFMA.FTZ R39, R37.reuse, R18, R11 ;  /* 0x0000001225277223 */ /* 0x040fe2000001000b */
[--C-:B------:R-:W-:Y:S02]  /*68e0*/  HADD2.F32 R20, -RZ, R31.reuse.H0_H0 ;  /* 0x2000001fff147230 */ /* 0x100fe40000004100 */
[----:B------:R-:W-:Y:S01]  /*68f0*/  FFMA.FTZ R25, R37, R10, R25 ;  /* 0x0000000a25197223 */ /* 0x000fe20000010019 */
[----:B------:R-:W-:-:S02]  /*6900*/  HADD2.F32 R22, -RZ, R31.H1_H1 ;  /* 0x3000001fff167230 */ /* 0x000fc40000004100 */
        /* <DEDUP_REMOVED lines=23> */
.L_x_556:
[----:B------:R-:W1:Y:S01]  /*6a80*/  LDS.U16 R36, [R36+0x60] ;  /* 0x0000600024247984 */ /* 0x000e620000000400 */
[----:B------:R-:W-:Y:S01]  /*6a90*/  IADD3 R19, PT, PT, R19, 0x40, RZ ;  /* 0x0000004013137810 */ /* 0x000fe20007ffe0ff */
[----:B------:R-:W-:Y:S02]  /*6aa0*/  HADD2.F32 R18, -RZ, R32.H0_H0 ;  /* 0x20000020ff127230 */ /* 0x000fe40000004100 */
[--C-:B0-----:R-:W-:Y:S01]  /*6ab0*/  HADD2.F32 R6, -RZ, R33.reuse.H1_H1 ;  /* 0x30000021ff067230 */ /* 0x101fe20000004100 */
[----:B------:R-:W-:Y:S01]  /*6ac0*/  ISETP.GE.AND P1, PT, R19, UR5, PT ;  /* 0x0000000513007c0c */ /* 0x000fe2000bf26270 */
[----:B------:R-:W-:Y:S02]  /*6ad0*/  HADD2.F32 R8, -RZ, R34.H0_H0 ;  /* 0x20000022ff087230 */ /* 0x000fe40000004100 */
[----:B------:R-:W-:Y:S02]  /*6ae0*/  HADD2.F32 R32, -RZ, R32.H1_H1 ;  /* 0x30000020ff207230 */ /* 0x000fe40000004100 */
[----:B------:R-:W-:-:S02]  /*6af0*/  HADD2.F32 R10, -RZ, R33.H0_H0 ;  /* 0x20000021ff0a7230 */ /* 0x000fc40000004100 */
[----:B------:R-:W-:Y:S02]  /*6b00*/  HADD2.F32 R34, -RZ, R34.H1_H1 ;  /* 0x30000022ff227230 */ /* 0x000fe40000004100 */
[--C-:B------:R-:W-:Y:S02]  /*6b10*/  HADD2.F32 R20, -RZ, R35.reuse.H0_H0 ;  /* 0x20000023ff147230 */ /* 0x100fe40000004100 */
[----:B------:R-:W-:Y:S02]  /*6b20*/  HADD2.F32 R22, -RZ, R35.H1_H1 ;  /* 0x30000023ff167230 */ /* 0x000fe40000004100 */
[----:B-1----:R-:W-:-:S05]  /*6b30*/  HADD2.F32 R5, -RZ, R36.H0_H0 ;  /* 0x20000024ff057230 */ /* 0x002fca0000004100 */
        /* <DEDUP_REMOVED lines=9> */
.L_x_547:
[----:B------:R-:W-:Y:S05]  /*6bd0*/  BSYNC.RECONVERGENT B0 ;  /* 0x0000000000007941 */ /* 0x000fea0003800200 */
.L_x_546:
[----:B------:R-:W-:Y:S01]  /*6be0*/  ISETP.GE.AND P0, PT, R17, UR45, PT ;  /* 0x0000002d11007c0c */ /* 0x000fe2000bf06270 */
[----:B------:R-:W0:Y:S01]  /*6bf0*/  LDCU UR11, c[0x0][0x40c] ;  /* 0x00008180ff0b77ac */ /* 0x000e220008000800 */
[----:B------:R-:W-:Y:S11]  /*6c00*/  BSSY.RECONVERGENT B0, `(.L_x_558) ;  /* 0x00000f3000007945 */ /* 0x000ff60003800200 */
[----:B------:R-:W-:Y:S05]  /*6c10*/  @P0 BRA `(.L_x_559) ;  /* 0x0000000c00c40947 */ /* 0x000fea0003800000 */
[----:B------:R-:W1:Y:S01]  /*6c20*/  LDCU UR5, c[0x0][0x3f8] ;  /* 0x00007f00ff0577ac */ /* 0x000e620008000800 */
[----:B------:R-:W-:Y:S01]  /*6c30*/  VIADD R19, R17, 0x10 ;  /* 0x0000001011137836 */ /* 0x000fe20000000000 */
[----:B------:R-:W2:Y:S01]  /*6c40*/  LDC.64 R32, c[0x0][0x458] ;  /* 0x00011600ff207b82 */ /* 0x000ea20000000a00 */
[----:B------:R-:W-:Y:S01]  /*6c50*/  BSSY.RECONVERGENT B1, `(.L_x_560) ;  /* 0x0000053000017945 */ /* 0x000fe20003800200 */
[----:B------:R-:W-:Y:S01]  /*6c60*/  ULOP3.LUT UR9, URZ, UR12, URZ, 0x33, !UPT ;  /* 0x0000000cff097292 */ /* 0x000fe2000f8e33ff */
[----:B------:R-:W-:Y:S01]  /*6c70*/  IMAD.MOV.U32 R20, RZ, RZ, R17 ;  /* 0x000000ffff147224 */ /* 0x000fe200078e0011 */
[----:B------:R-:W-:-:S04]  /*6c80*/  VIMNMX R34, PT, PT, R19, UR45, !PT ;  /* 0x0000002d13227c48 */ /* 0x000fc8000ffe0100 */
[----:B------:R-:W-:-:S04]  /*6c90*/  IADD3 R34, PT, PT, -R3, UR9, R34 ;  /* 0x0000000903227c10 */ /* 0x000fc8000fffe122 */
[----:B------:R-:W-:Y:S01]  /*6ca0*/  LOP3.LUT P0, RZ, R34, 0x10, RZ, 0xc0, !PT ;  /* 0x0000001022ff7812 */ /* 0x000fe2000780c0ff */
[----:B-1----:R-:W-:-:S06]  /*6cb0*/  UIMAD UR5, UR38, UR5, UR46 ;  /* 0x00000005260572a4 */ /* 0x002fcc000f8e022e */
[----:B------:R-:W-:-:S04]  /*6cc0*/  MOV R21, UR5 ;  /* 0x0000000500157c02 */ /* 0x000fc80008000f00 */
[----:B------:R-:W-:-:S05]  /*6cd0*/  LEA R21, R21, R0, 0x6 ;  /* 0x0000000015157211 */ /* 0x000fca00078e30ff */
[----:B--2---:R-:W-:Y:S01]  /*6ce0*/  IMAD.WIDE R32, R21, 0x2, R32 ;  /* 0x0000000215207825 */ /* 0x004fe200078e0220 */
[----:B------:R-:W-:Y:S06]  /*6cf0*/  @P0 BRA `(.L_x_561) ;  /* 0x0000000400200947 */ /* 0x000fec0003800000 */
[----:B----4-:R-:W1:Y:S01]  /*6d00*/  LDC R22, c[0x0][0x3f4] ;  /* 0x0000fd00ff167b82 */ /* 0x010e620000000800 */
[----:B------:R-:W-:Y:S02]  /*6d10*/  MOV R20, R19 ;  /* 0x0000001300147202 */ /* 0x000fe40000000f00 */
[----:B-1----:R-:W-:-:S13]  /*6d20*/  ISETP.GE.AND P0, PT, R17, R22, PT ;  /* 0x000000161100720c */ /* 0x002fda0003f06270 */
[----:B------:R-:W-:Y:S05]  /*6d30*/  @!P0 BRA `(.L_x_561) ;  /* 0x0000000400108947 */ /* 0x000fea0003800000 */
[----:B------:R-:W-:Y:S01]  /*6d40*/  IABS R23, R22 ;  /* 0x0000001600177213 */ /* 0x000fe20000000000 */
[----:B------:R-:W1:Y:S01]  /*6d50*/  LDCU UR5, c[0x0][0x40c] ;  /* 0x00008180ff0577ac */ /* 0x000e620008000800 */
[----:B------:R-:W-:Y:S02]  /*6d60*/  IABS R26, R17 ;  /* 0x00000011001a7213 */ /* 0x000fe40000000000 */
[----:B------:R-:W2:Y:S01]  /*6d70*/  I2F.RP R24, R23 ;  /* 0x0000001700187306 */ /* 0x000ea20000209400 */
[----:B------:R-:W-:Y:S02]  /*6d80*/  ISETP.GE.AND P1, PT, R17, RZ, PT ;  /* 0x000000ff1100720c */ /* 0x000fe40003f26270 */
[----:B------:R-:W-:-:S05]  /*6d90*/  ISETP.NE.AND P2, PT, R22, RZ, PT ;  /* 0x000000ff1600720c */ /* 0x000fca0003f45270 */
[----:B--2---:R-:W2:Y:S02]  /*6da0*/  MUFU.RCP R24, R24 ;  /* 0x0000001800187308 */ /* 0x004ea40000001000 */
[----:B--2---:R-:W-:-:S06]  /*6db0*/  IADD3 R25, PT, PT, R24, 0xffffffe, RZ ;  /* 0x0ffffffe18197810 */ /* 0x004fcc0007ffe0ff */
[----:B------:R-:W2:Y:S02]  /*6dc0*/  F2I.FTZ.U32.TRUNC.NTZ R21, R25 ;  /* 0x0000001900157305 */ /* 0x000ea4000021f000 */
[----:B--2---:R-:W-:-:S04]  /*6dd0*/  IMAD.MOV R20, RZ, RZ, -R21 ;  /* 0x000000ffff147224 */ /* 0x004fc800078e0a15 */
        /* <DEDUP_REMOVED lines=25> */
[----:B------:R-:W2:Y:S01]  /*6f70*/  @P0 LDG.E.128 R24, desc[UR36][R32.64] ;  /* 0x0000002420180981 */ /* 0x000ea2000c1e1d00 */
        /* <DEDUP_REMOVED lines=9> */
[----:B--2---:R-:W-:Y:S02]  /*7010*/  @P1 HFMA2 R21, R21, R25, -RZ ;  /* 0x0000001915151231 */ /* 0x004fe400001000ff */
[----:B------:R-:W-:Y:S02]  /*7020*/  @P0 HMUL2 R20, R20, R24 ;  /* 0x0000001814140232 */ /* 0x000fe40000000000 */
[----:B------:R-:W-:-:S02]  /*7030*/  @P3 HFMA2 R23, R23, R27, -RZ ;  /* 0x0000001b17173231 */ /* 0x000fc400001000ff */
[----:B------:R-:W-:Y:S02]  /*7040*/  @P2 HMUL2 R22, R22, R26 ;  /* 0x0000001a16162232 */ /* 0x000fe40000000000 */
[----:B------:R-:W-:-:S05]  /*7050*/  IMAD.WIDE.U32 R24, R17, 0x2, R42 ;  /* 0x0000000211187825 */ /* 0x000fca00078e002a */
[----:B------:R1:W-:Y:S02]  /*7060*/  STG.E.128 desc[UR36][R24.64], R20 ;  /* 0x0000001418007986 */ /* 0x0003e4000c101d24 */
.L_x_562:
[--C-:B-----5:R-:W-:Y:S02]  /*7070*/  HADD2.F32 R17, -RZ, R20.reuse.H0_H0 ;  /* 0x20000014ff117230 */ /* 0x120fe40000004100 */
[--C-:B-1----:R-:W-:Y:S02]  /*7080*/  HADD2.F32 R25, -RZ, R21.reuse.H0_H0 ;  /* 0x20000015ff197230 */ /* 0x102fe40000004100 */
        /* <DEDUP_REMOVED lines=12> */
[----:B------:R-:W-:-:S02]  /*7150*/  IMAD.MOV.U32 R20, RZ, RZ, R19 ;  /* 0x000000ffff147224 */ /* 0x000fc400078e0013 */
[C---:B------:R-:W-:Y:S01]  /*7160*/  FFMA.FTZ R6, R35.reuse, R27, R6 ;  /* 0x0000001b23067223 */ /* 0x040fe20000010006 */
[----:B------:R-:W-:-:S07]  /*7170*/  FFMA.FTZ R5, R35, R26, R5 ;  /* 0x0000001a23057223 */ /* 0x000fce0000010005 */
.L_x_561:
[----:B0-----:R-:W-:Y:S05]  /*7180*/  BSYNC.RECONVERGENT B1 ;  /* 0x0000000000017941 */ /* 0x001fea0003800200 */
.L_x_560:
[----:B------:R-:W-:-:S13]  /*7190*/  ISETP.GE.U32.AND P0, PT, R34, 0x10, PT ;  /* 0x000000102200780c */ /* 0x000fda0003f06070 */
[----:B------:R-:W-:Y:S05]  /*71a0*/  @!P0 BRA `(.L_x_559) ;  /* 0x0000000800608947 */ /* 0x000fea0003800000 */
[C---:B------:R-:W-:Y:S02]  /*71b0*/  LEA R17, R20.reuse, UR7, 0x1 ;  /* 0x0000000714117c11 */ /* 0x040fe4000f8e08ff */
[----:B------:R-:W-:Y:S02]  /*71c0*/  MOV R34, UR12 ;  /* 0x0000000c00227c02 */ /* 0x000fe40008000f00 */
[----:B------:R-:W-:Y:S02]  /*71d0*/  MOV R21, UR13 ;  /* 0x0000000d00157c02 */ /* 0x000fe40008000f00 */
[----:B------:R-:W-:Y:S01]  /*71e0*/  SHF.L.U32 R19, R20, 0x6, RZ ;  /* 0x0000000614137819 */ /* 0x000fe200000006ff */
[----:B------:R-:W-:Y:S02]  /*71f0*/  IMAD R34, R34, -0x2, R17 ;  /* 0xfffffffe22227824 */ /* 0x000fe400078e0211 */
[----:B------:R-:W-:-:S03]  /*7200*/  VIADD R17, R20, 0x10 ;  /* 0x0000001014117836 */ /* 0x000fc60000000000 */
[----:B------:R-:W-:-:S07]  /*7210*/  IADD3 R34, PT, PT, R34, 0x20, R21 ;  /* 0x0000002022227810 */ /* 0x000fce0007ffe015 */
.L_x_569:
[----:B------:R-:W0:Y:S01]  /*7220*/  LDC R36, c[0x0][0x3f4] ;  /* 0x0000fd00ff247b82 */ /* 0x000e220000000800 */
[----:B----4-:R-:W-:Y:S01]  /*7230*/  IADD3 R23, PT, PT, R17, -0x10, RZ ;  /* 0xfffffff011177810 */ /* 0x010fe20007ffe0ff */
        /* <DEDUP_REMOVED lines=9> */
[----:B0-----:R-:W-:-:S06]  /*72d0*/  VIADD R24, R22, 0xffffffe ;  /* 0x0ffffffe16187836 */ /* 0x001fcc0000000000 */
[----:B------:R0:W1:Y:S02]  /*72e0*/  F2I.FTZ.U32.TRUNC.NTZ R21, R24 ;  /* 0x0000001800157305 */ /* 0x000064000021f000 */
[----:B0-----:R-:W0:Y:S01]  /*72f0*/  LDS.U16 R24, [R34+-0x20] ;  /* 0xffffe00022187984 */ /* 0x001e220000000400 */
[----:B-1----:R-:W-:-:S05]  /*7300*/  IADD3 R20, PT, PT, RZ, -R21, RZ ;  /* 0x80000015ff147210 */ /* 0x002fca0007ffe0ff */
        /* <DEDUP_REMOVED lines=38> */
.L_x_565:
[--C-:B0----5:R-:W-:Y:S02]  /*7570*/  HADD2.F32 R25, -RZ, R21.reuse.H0_H0 ;  /* 0x20000015ff197230 */ /* 0x121fe40000004100 */
[----:B------:R-:W-:Y:S02]  /*7580*/  HADD2.F32 R26, -RZ, R21.H1_H1 ;  /* 0x30000015ff1a7230 */ /* 0x000fe40000004100 */
        /* <DEDUP_REMOVED lines=12> */
[----:B------:R-:W-:-:S02]  /*7650*/  FFMA.FTZ R6, R35, R27, R6 ;  /* 0x0000001b23067223 */ /* 0x000fc40000010006 */
[----:B------:R-:W-:-:S07]  /*7660*/  FFMA.FTZ R5, R35, R28, R5 ;  /* 0x0000001c23057223 */ /* 0x000fce0000010005 */
.L_x_564:
[----:B------:R-:W-:Y:S05]  /*7670*/  BSYNC.RECONVERGENT B1 ;  /* 0x0000000000017941 */ /* 0x000fea0003800200 */
.L_x_563:
        /* <DEDUP_REMOVED lines=11> */
[----:B0-----:R-:W0:Y:S01]  /*7730*/  LDS.U16 R24, [R34] ;  /* 0x0000000022187984 */ /* 0x001e220000000400 */
        /* <DEDUP_REMOVED lines=40> */
.L_x_568:
        /* <DEDUP_REMOVED lines=16> */
.L_x_567:
[----:B------:R-:W-:Y:S05]  /*7ac0*/  BSYNC.RECONVERGENT B1 ;  /* 0x0000000000017941 */ /* 0x000fea0003800200 */
.L_x_566:
[----:B------:R-:W-:Y:S01]  /*7ad0*/  IADD3 R20, PT, PT, R17, 0x10, RZ ;  /* 0x0000001011147810 */ /* 0x000fe20007ffe0ff */
[----:B------:R-:W-:Y:S01]  /*7ae0*/  VIADD R19, R19, 0x800 ;  /* 0x0000080013137836 */ /* 0x000fe20000000000 */
[----:B------:R-:W-:Y:S02]  /*7af0*/  IADD3 R17, PT, PT, R17, 0x20, RZ ;  /* 0x0000002011117810 */ /* 0x000fe40007ffe0ff */
[----:B------:R-:W-:Y:S02]  /*7b00*/  ISETP.GE.AND P0, PT, R20, UR45, PT ;  /* 0x0000002d14007c0c */ /* 0x000fe4000bf06270 */
[----:B------:R-:W-:-:S11]  /*7b10*/  IADD3 R34, PT, PT, R34, 0x40, RZ ;  /* 0x0000004022227810 */ /* 0x000fd60007ffe0ff */
[----:B------:R-:W-:Y:S05]  /*7b20*/  @!P0 BRA `(.L_x_569) ;  /* 0xfffffff400bc8947 */ /* 0x000fea000383ffff */
.L_x_559:
[----:B0-----:R-:W-:Y:S05]  /*7b30*/  BSYNC.RECONVERGENT B0 ;  /* 0x0000000000007941 */ /* 0x001fea0003800200 */
.L_x_558:
[----:B------:R-:W-:Y:S01]  /*7b40*/  ISETP.NE.AND P0, PT, R3, UR4, PT ;  /* 0x0000000403007c0c */ /* 0x000fe2000bf05270 */
[----:B------:R-:W-:-:S12]  /*7b50*/  BSSY.RECONVERGENT B0, `(.L_x_570) ;  /* 0x0000036000007945 */ /* 0x000fd80003800200 */
[----:B------:R-:W-:Y:S05]  /*7b60*/  @P0 BRA `(.L_x_571) ;  /* 0x0000000000d00947 */ /* 0x000fea0003800000 */
[----:B------:R-:W-:-:S06]  /*7b70*/  USHF.L.U32 UR4, UR45, 0x6, URZ ;  /* 0x000000062d047899 */ /* 0x000fcc00080006ff */
[----:B------:R-:W-:-:S05]  /*7b80*/  MOV R21, UR4 ;  /* 0x0000000400157c02 */ /* 0x000fca0008000f00 */
[----:B------:R-:W-:-:S06]  /*7b90*/  IMAD.WIDE R20, R21, 0x2, R42 ;  /* 0x0000000215147825 */ /* 0x000fcc00078e022a */
[----:B----4-:R-:W5:Y:S01]  /*7ba0*/  LDG.E.128 R20, desc[UR36][R20.64] ;  /* 0x0000002414147981 */ /* 0x010f62000c1e1d00 */
        /* <DEDUP_REMOVED lines=19> */
[----:B------:R-:W2:Y:S01]  /*7ce0*/  @P0 LDG.E.128 R24, desc[UR36][R16.64] ;  /* 0x0000002410180981 */ /* 0x000ea2000c1e1d00 */
[----:B------:R-:W-:Y:S01]  /*7cf0*/  USHF.L.U32 UR4, UR40, 0x6, URZ ;  /* 0x0000000628047899 */ /* 0x000fe200080006ff */
[----:B-----5:R-:W-:Y:S02]  /*7d00*/  HFMA2 R20, R20, 1, 1, R12 ;  /* 0x3c003c0014147831 */ /* 0x020fe4000000000c */
[----:B------:R-:W-:Y:S02]  /*7d10*/  HADD2 R21, R21, R13 ;  /* 0x0000000d15157230 */ /* 0x000fe40000000000 */
[----:B------:R-:W-:Y:S02]  /*7d20*/  HFMA2 R22, R22, 1, 1, R14 ;  /* 0x3c003c0016167831 */ /* 0x000fe4000000000e */
[----:B------:R-:W-:Y:S01]  /*7d30*/  HADD2 R23, R23, R15 ;  /* 0x0000000f17177230 */ /* 0x000fe20000000000 */
[----:B------:R-:W-:-:S05]  /*7d40*/  MOV R29, UR4 ;  /* 0x00000004001d7c02 */ /* 0x000fca0008000f00 */
[----:B------:R-:W-:-:S04]  /*7d50*/  IMAD.WIDE R42, R29, 0x2, R42 ;  /* 0x000000021d2a7825 */ /* 0x000fc800078e022a */
[----:B--2---:R-:W-:Y:S02]  /*7d60*/  @P0 HFMA2 R21, R21, R25, -RZ ;  /* 0x0000001915150231 */ /* 0x004fe400001000ff */
[----:B------:R-:W-:Y:S02]  /*7d70*/  @P0 HMUL2 R20, R20, R24 ;  /* 0x0000001814140232 */ /* 0x000fe40000000000 */
[----:B------:R-:W-:Y:S02]  /*7d80*/  @P0 HFMA2 R23, R23, R27, -RZ ;  /* 0x0000001b17170231 */ /* 0x000fe400001000ff */
[----:B------:R-:W-:-:S05]  /*7d90*/  @P0 HMUL2 R22, R22, R26 ;  /* 0x0000001a16160232 */ /* 0x000fca0000000000 */
[----:B------:R0:W-:Y:S02]  /*7da0*/  STG.E.128 desc[UR36][R42.64], R20 ;  /* 0x000000142a007986 */ /* 0x0001e4000c101d24 */
.L_x_572:
[----:B-----5:R-:W-:Y:S02]  /*7db0*/  HADD2.F32 R4, -RZ, R20.H0_H0 ;  /* 0x20000014ff047230 */ /* 0x020fe40000004100 */
[----:B------:R-:W-:Y:S02]  /*7dc0*/  HADD2.F32 R15, -RZ, R22.H0_H0 ;  /* 0x20000016ff0f7230 */ /* 0x000fe40000004100 */
[----:B0-----:R-:W-:Y:S02]  /*7dd0*/  HADD2.F32 R20, -RZ, R20.H1_H1 ;  /* 0x30000014ff147230 */ /* 0x001fe40000004100 */
        /* <DEDUP_REMOVED lines=13> */
.L_x_571:
[----:B------:R-:W-:Y:S05]  /*7eb0*/  BSYNC.RECONVERGENT B0 ;  /* 0x0000000000007941 */ /* 0x000fea0003800200 */
.L_x_570:
[C---:B------:R-:W-:Y:S01]  /*7ec0*/  LOP3.LUT R4, R2.reuse, 0x3c0, RZ, 0xc0, !PT ;  /* 0x000003c002047812 */ /* 0x040fe200078ec0ff */
[----:B------:R-:W-:Y:S01]  /*7ed0*/  BAR.SYNC.DEFER_BLOCKING 0x0 ;  /* 0x0000000000007b1d */ /* 0x000fe20000010000 */
[----:B------:R-:W-:Y:S02]  /*7ee0*/  ISETP.GT.U32.AND P1, PT, R2, 0x3f, PT ;  /* 0x0000003f0200780c */ /* 0x000fe40003f24070 */
[----:B------:R-:W-:Y:S02]  /*7ef0*/  ISETP.NE.AND P6, PT, R4, 0x40, PT ;  /* 0x000000400400780c */ /* 0x000fe40003fc5270 */
[----:B------:R-:W-:Y:S01]  /*7f00*/  LOP3.LUT R12, R2, 0x3e0, RZ, 0xc0, !PT ;  /* 0x000003e0020c7812 */ /* 0x000fe200078ec0ff */
[----:B------:R-:W-:Y:S01]  /*7f10*/  BSSY.RECONVERGENT B0, `(.L_x_573) ;  /* 0x0000012000007945 */ /* 0x000fe20003800200 */
[----:B------:R-:W-:Y:S02]  /*7f20*/  P2R R4, PR, RZ, 0x2 ;  /* 0x00000002ff047803 */ /* 0x000fe40000000000 */
[----:B------:R-:W-:-:S02]  /*7f30*/  ISETP.NE.AND P0, PT, R12, 0x20, PT ;  /* 0x000000200c00780c */ /* 0x000fc40003f05270 */
        /* <DEDUP_REMOVED lines=15> */
.L_x_574:
[----:B------:R-:W-:Y:S05]  /*8030*/  BSYNC.RECONVERGENT B0 ;  /* 0x0000000000007941 */ /* 0x000fea0003800200 */
.L_x_573:
        /* <DEDUP_REMOVED lines=11> */
[----:B------:R-:W-:-:S02]  /*80f0*/  HADD2.F32 R12, -RZ, R12.H1_H1 ;  /* 0x3000000cff0c7230 */ /* 0x000fc40000004100 */
[----:B------:R-:W-:Y:S01]  /*8100*/  FADD.FTZ R18, R18, R17 ;  /* 0x0000001112127221 */ /* 0x000fe20000010000 */
[----:B------:R-:W-:Y:S02]  /*8110*/  HADD2.F32 R14, -RZ, R14.H1_H1 ;  /* 0x3000000eff0e7230 */ /* 0x000fe40000004100 */
[----:B------:R-:W-:Y:S01]  /*8120*/  FADD.FTZ R8, R8, R13 ;  /* 0x0000000d08087221 */ /* 0x000fe20000010000 */
[--C-:B------:R-:W-:Y:S02]  /*8130*/  HADD2.F32 R21, -RZ, R15.reuse.H0_H0 ;  /* 0x2000000fff157230 */ /* 0x100fe40000004100 */
[----:B------:R-:W-:Y:S01]  /*8140*/  FADD.FTZ R11, R11, R12 ;  /* 0x0000000c0b0b7221 */ /* 0x000fe20000010000 */
[----:B------:R-:W-:Y:S02]  /*8150*/  HADD2.F32 R16, -RZ, R15.H1_H1 ;  /* 0x3000000fff107230 */ /* 0x000fe40000004100 */
[----:B------:R-:W-:Y:S01]  /*8160*/  FADD.FTZ R7, R7, R14 ;  /* 0x0000000e07077221 */ /* 0x000fe20000010000 */
[----:B------:R-:W-:-:S02]  /*8170*/  FADD.FTZ R6, R6, R21 ;  /* 0x0000001506067221 */ /* 0x000fc40000010000 */
[----:B------:R-:W-:-:S07]  /*8180*/  FADD.FTZ R5, R5, R16 ;  /* 0x0000001005057221 */ /* 0x000fce0000010000 */
.L_x_576:
[----:B------:R-:W-:Y:S05]  /*8190*/  BSYNC.RECONVERGENT B0 ;  /* 0x0000000000007941 */ /* 0x000fea0003800200 */
.L_x_575:
        /* <DEDUP_REMOVED lines=8> */
.L_x_578:
[----:B------:R-:W-:Y:S05]  /*8220*/  BSYNC.RECONVERGENT B0 ;  /* 0x0000000000007941 */ /* 0x000fea0003800200 */
.L_x_577:
        /* <DEDUP_REMOVED lines=20> */
.L_x_580:
[----:B------:R-:W-:Y:S05]  /*8370*/  BSYNC.RECONVERGENT B0 ;  /* 0x0000000000007941 */ /* 0x000fea0003800200 */
.L_x_579:
        /* <DEDUP_REMOVED lines=8> */
.L_x_582:
[----:B------:R-:W-:Y:S05]  /*8400*/  BSYNC.RECONVERGENT B0 ;  /* 0x0000000000007941 */ /* 0x000fea0003800200 */
.L_x_581:
[----:B------:R-:W-:Y:S06]  /*8410*/  BAR.SYNC.DEFER_BLOCKING 0x0 ;  /* 0x0000000000007b1d */ /* 0x000fec0000010000 */
[----:B------:R-:W-:Y:S04]  /*8420*/  BSSY.RECONVERGENT B0, `(.L_x_583) ;  /* 0x0000013000007945 */ /* 0x000fe80003800200 */
[----:B------:R-:W-:Y:S05]  /*8430*/  @P2 BRA `(.L_x_584) ;  /* 0x0000000000442947 */ /* 0x000fea0003800000 */
[----:B012---:R-:W0:Y:S02]  /*8440*/  LDS.128 R12, [R3+UR13] ;  /* 0x0000000d030c7984 */ /* 0x007e240008000c00 */
        /* <DEDUP_REMOVED lines=16> */
.L_x_584:
[----:B------:R-:W-:Y:S05]  /*8550*/  BSYNC.RECONVERGENT B0 ;  /* 0x0000000000007941 */ /* 0x000fea0003800200 */
.L_x_583:
[----:B------:R-:W-:Y:S06]  /*8560*/  BAR.SYNC.DEFER_BLOCKING 0x0 ;  /* 0x0000000000007b1d */ /* 0x000fec0000010000 */
[----:B------:R-:W-:Y:S04]  /*8570*/  BSSY.RECONVERGENT B0, `(.L_x_585) ;  /* 0x0000007000007945 */ /* 0x000fe80003800200 */
[----:B------:R-:W-:Y:S05]  /*8580*/  @P5 BRA `(.L_x_586) ;  /* 0x0000000000145947 */ /* 0x000fea0003800000 */
[----:B012---:R-:W-:Y:S02]  /*8590*/  F2FP.F16.F32.PACK_AB R12, R11, R18 ;  /* 0x000000120b0c723e */ /* 0x007fe400000000ff */
[----:B------:R-:W-:Y:S02]  /*85a0*/  F2FP.F16.F32.PACK_AB R13, R9, R10 ;  /* 0x0000000a090d723e */ /* 0x000fe400000000ff */
[----:B------:R-:W-:Y:S02]  /*85b0*/  F2FP.F16.F32.PACK_AB R14, R7, R8 ;  /* 0x00000008070e723e */ /* 0x000fe400000000ff */
[----:B------:R-:W-:-:S05]  /*85c0*/  F2FP.F16.F32.PACK_AB R15, R5, R6 ;  /* 0x00000006050f723e */ /* 0x000fca00000000ff */
[----:B------:R0:W-:Y:S02]  /*85d0*/  STS.128 [R4+UR13], R12 ;  /* 0x0000000c04007988 */ /* 0x0001e40008000c0d */
.L_x_586:
[----:B------:R-:W-:Y:S05]  /*85e0*/  BSYNC.RECONVERGENT B0 ;  /* 0x0000000000007941 */ /* 0x000fea0003800200 */
.L_x_585:
        /* <DEDUP_REMOVED lines=20> */
.L_x_588:
[----:B------:R-:W-:Y:S05]  /*8730*/  BSYNC.RECONVERGENT B0 ;  /* 0x0000000000007941 */ /* 0x000fea0003800200 */
.L_x_587:
[----:B------:R-:W-:Y:S06]  /*8740*/  BAR.SYNC.DEFER_BLOCKING 0x0 ;  /* 0x0000000000007b1d */ /* 0x000fec0000010000 */
[----:B------:R-:W-:Y:S05]  /*8750*/  @P3 EXIT ;  /* 0x000000000000394d */ /* 0x000fea0003800000 */
[----:B------:R-:W5:Y:S02]  /*8760*/  LDCU UR4, c[0x0][0x478] ;  /* 0x00008f00ff0477ac */ /* 0x000f640008000800 */
[----:B-----5:R-:W-:-:S09]  /*8770*/  UISETP.NE.AND UP0, UPT, UR4, 0x2, UPT ;  /* 0x000000020400788c */ /* 0x020fd2000bf05270 */
[----:B------:R-:W-:Y:S05]  /*8780*/  BRA.U UP0, `(.L_x_589) ;  /* 0x0000000100e07547 */ /* 0x000fea000b800000 */
[----:B012---:R-:W0:Y:S01]  /*8790*/  LDC.64 R2, c[0x0][0x470] ;  /* 0x00011c00ff027b82 */ /* 0x007e220000000a00 */
[----:B------:R-:W1:Y:S01]  /*87a0*/  LDCU.64 UR4, c[0x0][0x380] ;  /* 0x00007000ff0477ac */ /* 0x000e620008000a00 */
[----:B0-----:R-:W2:Y:S02]  /*87b0*/  LDG.E R2, desc[UR36][R2.64] ;  /* 0x0000002402027981 */ /* 0x001ea4000c1e1900 */
        /* <DEDUP_REMOVED lines=12> */
[----:B------:R-:W-:-:S04]  /*8880*/  PRMT R3, R3, 0x7710, RZ ;  /* 0x0000771003037816 */ /* 0x000fc800000000ff */
[----:B------:R-:W-:-:S03]  /*8890*/  SHF.L.U32 R3, R3, 0x10, RZ ;  /* 0x0000001003037819 */ /* 0x000fc600000006ff */
[----:B------:R-:W5:Y:S01]  /*88a0*/  F2I.S8.NTZ R9, R9 ;  /* 0x0000000900097305 */ /* 0x000f620000202100 */
[----:B--2---:R-:W-:Y:S02]  /*88b0*/  PRMT R7, R7, 0x8880, RZ ;  /* 0x0000888007077816 */ /* 0x004fe400000000ff */
[----:B0-----:R-:W-:-:S05]  /*88c0*/  PRMT R4, R5, 0x8880, RZ ;  /* 0x0000888005047816 */ /* 0x001fca00000000ff */
[----:B------:R-:W0:Y:S01]  /*88d0*/  F2I.S8.NTZ R11, R11 ;  /* 0x0000000b000b7305 */ /* 0x000e220000202100 */
[----:B------:R-:W-:Y:S02]  /*88e0*/  LOP3.LUT R5, R3, 0xff0000, RZ, 0xc0, !PT ;  /* 0x00ff000003057812 */ /* 0x000fe400078ec0ff */
[----:B------:R-:W-:Y:S02]  /*88f0*/  PRMT R4, R4, 0x7710, RZ ;  /* 0x0000771004047816 */ /* 0x000fe400000000ff */
[----:B------:R-:W-:Y:S02]  /*8900*/  PRMT R3, R7, 0x7710, RZ ;  /* 0x0000771007037816 */ /* 0x000fe400000000ff */
[----:B------:R-:W-:Y:S01]  /*8910*/  PRMT R4, R5, 0x4210, R4 ;  /* 0x0000421005047816 */ /* 0x000fe20000000004 */
[----:B------:R-:W2:Y:S01]  /*8920*/  F2I.S8.NTZ R10, R10 ;  /* 0x0000000a000a7305 */ /* 0x000ea20000202100 */
[----:B------:R-:W-:-:S04]  /*8930*/  SHF.L.U32 R3, R3, 0x8, RZ ;  /* 0x0000000803037819 */ /* 0x000fc800000006ff */
[----:B------:R-:W-:Y:S02]  /*8940*/  LOP3.LUT R13, R4, 0xff00, R3, 0xf8, !PT ;  /* 0x0000ff00040d7812 */ /* 0x000fe400078ef803 */
[----:B-----5:R-:W-:Y:S01]  /*8950*/  PRMT R4, R9, 0x8880, RZ ;  /* 0x0000888009047816 */ /* 0x020fe200000000ff */
[----:B------:R-:W5:Y:S01]  /*8960*/  F2I.S8.NTZ R8, R8 ;  /* 0x0000000800087305 */ /* 0x000f620000202100 */
[----:B0-----:R-:W-:Y:S01]  /*8970*/  PRMT R11, R11, 0x8880, RZ ;  /* 0x000088800b0b7816 */ /* 0x001fe200000000ff */
[----:B------:R-:W-:Y:S01]  /*8980*/  VIADD R9, R0, UR10 ;  /* 0x0000000a00097c36 */ /* 0x000fe20008000000 */
[----:B------:R-:W-:Y:S02]  /*8990*/  PRMT R4, R4, 0x7710, RZ ;  /* 0x0000771004047816 */ /* 0x000fe400000000ff */
[----:B------:R-:W-:Y:S02]  /*89a0*/  PRMT R0, R11, 0x7710, RZ ;  /* 0x000077100b007816 */ /* 0x000fe400000000ff */
[----:B--2---:R-:W-:Y:S01]  /*89b0*/  PRMT R3, R10, 0x8880, RZ ;  /* 0x000088800a037816 */ /* 0x004fe200000000ff */
[----:B------:R-:W0:Y:S01]  /*89c0*/  F2I.S8.NTZ R2, R2 ;  /* 0x0000000200027305 */ /* 0x000e220000202100 */
[----:B------:R-:W-:-:S02]  /*89d0*/  LOP3.LUT R4, R4, 0xff, RZ, 0xc0, !PT ;  /* 0x000000ff04047812 */ /* 0x000fc400078ec0ff */
[----:B------:R-:W-:Y:S02]  /*89e0*/  PRMT R3, R3, 0x7710, RZ ;  /* 0x0000771003037816 */ /* 0x000fe400000000ff */
[----:B------:R-:W-:Y:S02]  /*89f0*/  LOP3.LUT R6, R0, 0xff, RZ, 0xc0, !PT ;  /* 0x000000ff00067812 */ /* 0x000fe400078ec0ff */
[----:B-----5:R-:W-:Y:S02]  /*8a00*/  PRMT R8, R8, 0x8880, RZ ;  /* 0x0000888008087816 */ /* 0x020fe400000000ff */
[----:B------:R-:W-:Y:S01]  /*8a10*/  LOP3.LUT R5, R3, 0xff, RZ, 0xc0, !PT ;  /* 0x000000ff03057812 */ /* 0x000fe200078ec0ff */
[----:B------:R-:W-:Y:S01]  /*8a20*/  IMAD.WIDE.U32 R6, R6, 0x100, RZ ;  /* 0x0000010006067825 */ /* 0x000fe200078e00ff */
[----:B------:R-:W-:Y:S02]  /*8a30*/  PRMT R0, R8, 0x7710, RZ ;  /* 0x0000771008007816 */ /* 0x000fe400000000ff */
[----:B-1----:R-:W-:-:S02]  /*8a40*/  IADD3 R8, P0, PT, R9, UR4, RZ ;  /* 0x0000000409087c10 */ /* 0x002fc4000ff1e0ff */
[----:B0-----:R-:W-:Y:S01]  /*8a50*/  PRMT R10, R2, 0x8880, RZ ;  /* 0x00008880020a7816 */ /* 0x001fe200000000ff */
[----:B------:R-:W-:Y:S01]  /*8a60*/  IMAD.WIDE.U32 R2, R4, 0x1000000, RZ ;  /* 0x0100000004027825 */ /* 0x000fe200078e00ff */
[----:B------:R-:W-:Y:S02]  /*8a70*/  LOP3.LUT R13, R13, 0xff, R0, 0xf8, !PT ;  /* 0x000000ff0d0d7812 */ /* 0x000fe400078ef800 */
[----:B------:R-:W-:Y:S01]  /*8a80*/  PRMT R0, R10, 0x7710, RZ ;  /* 0x000077100a007816 */ /* 0x000fe200000000ff */
[----:B------:R-:W-:Y:S01]  /*8a90*/  IMAD.WIDE.U32 R4, R5, 0x10000, RZ ;  /* 0x0001000005047825 */ /* 0x000fe200078e00ff */
[----:B------:R-:W-:Y:S02]  /*8aa0*/  LEA.HI.X.SX32 R9, R9, UR5, 0x1, P0 ;  /* 0x0000000509097c11 */ /* 0x000fe400080f0eff */
[----:B------:R-:W-:Y:S02]  /*8ab0*/  LOP3.LUT R11, R6, R2, R4, 0xfe, !PT ;  /* 0x00000002060b7212 */ /* 0x000fe400078efe04 */
[----:B------:R-:W-:-:S02]  /*8ac0*/  LOP3.LUT R3, R5, R13, R3, 0xfe, !PT ;  /* 0x0000000d05037212 */ /* 0x000fc400078efe03 */
[----:B------:R-:W-:Y:S02]  /*8ad0*/  LOP3.LUT R2, R11, 0xff, R0, 0xf8, !PT ;  /* 0x000000ff0b027812 */ /* 0x000fe400078ef800 */
[----:B------:R-:W-:-:S05]  /*8ae0*/  LOP3.LUT R3, R3, R7, RZ, 0xfc, !PT ;  /* 0x0000000703037212 */ /* 0x000fca00078efcff */
[----:B------:R-:W-:Y:S01]  /*8af0*/  STG.E.64 desc[UR36][R8.64], R2 ;  /* 0x0000000208007986 */ /* 0x000fe2000c101b24 */
[----:B------:R-:W-:Y:S05]  /*8b00*/  EXIT ;  /* 0x000000000000794d */ /* 0x000fea0003800000 */
.L_x_589:
[----:B012---:R-:W0:Y:S01]  /*8b10*/  LDC.64 R2, c[0x0][0x380] ;  /* 0x0000e000ff027b82 */ /* 0x007e220000000a00 */
        /* <DEDUP_REMOVED lines=11> */
.L_x_498:
[----:B------:R-:W-:Y:S02]  /*8bd0*/  HFMA2 R12, -RZ, RZ, 0, 9.5367431640625e-07 ;  /* 0x00000010ff0c7431 */ /* 0x000fe400000001ff */
[----:B------:R-:W-:Y:S01]  /*8be0*/  IMAD.MOV.U32 R11, RZ, RZ, 0x1f ;  /* 0x0000001fff0b7424 */ /* 0x000fe200078e00ff */
[----:B------:R-:W-:-:S07]  /*8bf0*/  MOV R15, 0xffffffff ;  /* 0xffffffff000f7802 */ /* 0x000fce0000000f00 */
[----:B------:R-:W-:Y:S05]  /*8c00*/  WARPSYNC.COLLECTIVE R15, `(.L_x_590) ;  /* 0x000000000f087348 */ /* 0x000fea0003c00000 */
[----:B------:R0:W1:Y:S02]  /*8c10*/  SHFL.BFLY P6, R14, R13, R12, R11 ;  /* 0x0c00000c0d0e7389 */ /* 0x00006400000c000b */
[----:B01----:R-:W-:Y:S05]  /*8c20*/  ENDCOLLECTIVE ;  /* 0x000000000000791b */ /* 0x003fea0003800000 */
.L_x_590:
[----:B------:R-:W-:Y:S02]  /*8c30*/  IMAD.MOV.U32 R12, RZ, RZ, 0x8 ;  /* 0x00000008ff0c7424 */ /* 0x000fe400078e00ff */
[----:B------:R-:W-:-:S05]  /*8c40*/  FADD.FTZ R3, R13, R14 ;  /* 0x0000000e0d037221 */ /* 0x000fca0000010000 */
[----:B------:R-:W-:-:S07]  /*8c50*/  MOV R13, R3 ;  /* 0x00000003000d7202 */ /* 0x000fce0000000f00 */
[----:B------:R-:W-:Y:S05]  /*8c60*/  WARPSYNC.COLLECTIVE R15, `(.L_x_591) ;  /* 0x000000000f087348 */ /* 0x000fea0003c00000 */
[----:B------:R0:W1:Y:S02]  /*8c70*/  SHFL.BFLY P6, R14, R13, R12, R11 ;  /* 0x0c00000c0d0e7389 */ /* 0x00006400000c000b */
[----:B01----:R-:W-:Y:S05]  /*8c80*/  ENDCOLLECTIVE ;  /* 0x000000000000791b */ /* 0x003fea0003800000 */
.L_x_591:
[----:B------:R-:W-:Y:S02]  /*8c90*/  HFMA2 R12, -RZ, RZ, 0, 2.384185791015625e-07 ;  /* 0x00000004ff0c7431 */ /* 0x000fe400000001ff */
[----:B------:R-:W-:-:S05]  /*8ca0*/  FADD.FTZ R4, R3, R14 ;  /* 0x0000000e03047221 */ /* 0x000fca0000010000 */
[----:B------:R-:W-:-:S07]  /*8cb0*/  MOV R13, R4 ;  /* 0x00000004000d7202 */ /* 0x000fce0000000f00 */
[----:B------:R-:W-:Y:S05]  /*8cc0*/  WARPSYNC.COLLECTIVE R15, `(.L_x_592) ;  /* 0x000000000f087348 */ /* 0x000fea0003c00000 */
[----:B------:R0:W1:Y:S02]  /*8cd0*/  SHFL.BFLY P6, R14, R13, R12, R11 ;  /* 0x0c00000c0d0e7389 */ /* 0x00006400000c000b */
[----:B01----:R-:W-:Y:S05]  /*8ce0*/  ENDCOLLECTIVE ;  /* 0x000000000000791b */ /* 0x003fea0003800000 */
.L_x_592:
[----:B------:R-:W-:Y:S01]  /*8cf0*/  MOV R12, 0x2 ;  /* 0x00000002000c7802 */ /* 0x000fe20000000f00 */
[----:B------:R-:W-:-:S04]  /*8d00*/  FADD.FTZ R5, R4, R14 ;  /* 0x0000000e04057221 */ /* 0x000fc80000010000 */
[----:B------:R-:W-:-:S07]  /*8d10*/  IMAD.MOV.U32 R13, RZ, RZ, R5 ;  /* 0x000000ffff0d7224 */ /* 0x000fce00078e0005 */
[----:B------:R-:W-:Y:S05]  /*8d20*/  WARPSYNC.COLLECTIVE R15, `(.L_x_593) ;  /* 0x000000000f087348 */ /* 0x000fea0003c00000 */
[----:B------:R0:W1:Y:S02]  /*8d30*/  SHFL.BFLY P6, R14, R13, R12, R11 ;  /* 0x0c00000c0d0e7389 */ /* 0x00006400000c000b */
[----:B01----:R-:W-:Y:S05]  /*8d40*/  ENDCOLLECTIVE ;  /* 0x000000000000791b */ /* 0x003fea0003800000 */
.L_x_593:
[----:B------:R-:W-:Y:S02]  /*8d50*/  IMAD.MOV.U32 R12, RZ, RZ, 0x1 ;  /* 0x00000001ff0c7424 */ /* 0x000fe400078e00ff */
[----:B------:R-:W-:-:S05]  /*8d60*/  FADD.FTZ R6, R5, R14 ;  /* 0x0000000e05067221 */ /* 0x000fca0000010000 */
[----:B------:R-:W-:-:S07]  /*8d70*/  MOV R13, R6 ;  /* 0x00000006000d7202 */ /* 0x000fce0000000f00 */
[----:B------:R-:W-:Y:S05]  /*8d80*/  WARPSYNC.COLLECTIVE R15, `(.L_x_594) ;  /* 0x000000000f087348 */ /* 0x000fea0003c00000 */
[----:B------:R0:W1:Y:S02]  /*8d90*/  SHFL.BFLY P6, R14, R13, R12, R11 ;  /* 0x0c00000c0d0e7389 */ /* 0x00006400000c000b */
[----:B01----:R-:W-:Y:S05]  /*8da0*/  ENDCOLLECTIVE ;  /* 0x000000000000791b */ /* 0x003fea0003800000 */
.L_x_594:
[----:B------:R-:W-:Y:S05]  /*8db0*/  BRA `(.L_x_595) ;  /* 0xffffff8c00987947 */ /* 0x000fea000383ffff */
.L_x_516:
[----:B------:R-:W-:Y:S01]  /*8dc0*/  BSSY B1, `(.L_x_596) ;  /* 0x0000007000017945 */ /* 0x000fe20003800000 */
[----:B------:R-:W-:Y:S01]  /*8dd0*/  MOV R12, 0x1 ;  /* 0x00000001000c7802 */ /* 0x000fe20000000f00 */
[----:B------:R-:W-:Y:S01]  /*8de0*/  IMAD.MOV.U32 R15, RZ, RZ, -0x1 ;  /* 0xffffffffff0f7424 */ /* 0x000fe200078e00ff */
[----:B------:R-:W-:-:S07]  /*8df0*/  MOV R11, 0x1f ;  /* 0x0000001f000b7802 */ /* 0x000fce0000000f00 */
[----:B------:R-:W-:Y:S05]  /*8e00*/  WARPSYNC.COLLECTIVE R15, `(.L_x_597) ;  /* 0x000000000f087348 */ /* 0x000fea0003c00000 */
[----:B------:R0:W1:Y:S02]  /*8e10*/  SHFL.BFLY P6, R14, R13, R12, R11 ;  /* 0x0c00000c0d0e7389 */ /* 0x00006400000c000b */
[----:B01----:R-:W-:Y:S05]  /*8e20*/  ENDCOLLECTIVE ;  /* 0x000000000000791b */ /* 0x003fea0003800000 */
.L_x_597:
[----:B------:R-:W-:Y:S05]  /*8e30*/  BSYNC B1 ;  /* 0x0000000000017941 */ /* 0x000fea0003800000 */
.L_x_596:
[----:B------:R-:W-:Y:S05]  /*8e40*/  BRA `(.L_x_598) ;  /* 0xffffffa400f87947 */ /* 0x000fea000383ffff */
.L_x_520:
        /* <DEDUP_REMOVED lines=8> */
.L_x_600:
[----:B------:R-:W-:Y:S05]  /*8ed0*/  BSYNC B0 ;  /* 0x0000000000007941 */ /* 0x000fea0003800000 */
.L_x_599:
[----:B------:R-:W-:Y:S01]  /*8ee0*/  HFMA2 R12, -RZ, RZ, 0, 4.76837158203125e-07 ;  /* 0x00000008ff0c7431 */ /* 0x000fe200000001ff */
[----:B------:R-:W-:Y:S01]  /*8ef0*/  FMNMX.FTZ R13, R14, R67, !PT ;  /* 0x000000430e0d7209 */ /* 0x000fe20007810000 */
[----:B------:R-:W-:Y:S01]  /*8f00*/  IMAD.MOV.U32 R11, RZ, RZ, 0x1f ;  /* 0x0000001fff0b7424 */ /* 0x000fe200078e00ff */
[----:B------:R-:W-:-:S07]  /*8f10*/  MOV R15, 0xffffffff ;  /* 0xffffffff000f7802 */ /* 0x000fce0000000f00 */
[----:B------:R-:W-:Y:S05]  /*8f20*/  WARPSYNC.COLLECTIVE R15, `(.L_x_601) ;  /* 0x000000000f087348 */ /* 0x000fea0003c00000 */
[----:B------:R0:W1:Y:S02]  /*8f30*/  SHFL.BFLY P6, R14, R13, R12, R11 ;  /* 0x0c00000c0d0e7389 */ /* 0x00006400000c000b */
[----:B01----:R-:W-:Y:S05]  /*8f40*/  ENDCOLLECTIVE ;  /* 0x000000000000791b */ /* 0x003fea0003800000 */
.L_x_601:
[----:B------:R-:W-:Y:S01]  /*8f50*/  IMAD.MOV.U32 R12, RZ, RZ, 0x4 ;  /* 0x00000004ff0c7424 */ /* 0x000fe200078e00ff */
[----:B------:R-:W-:-:S04]  /*8f60*/  FMNMX.FTZ R3, R13, R14, !PT ;  /* 0x0000000e0d037209 */ /* 0x000fc80007810000 */
[----:B------:R-:W-:-:S07]  /*8f70*/  MOV R13, R3 ;  /* 0x00000003000d7202 */ /* 0x000fce0000000f00 */
[----:B------:R-:W-:Y:S05]  /*8f80*/  WARPSYNC.COLLECTIVE R15, `(.L_x_602) ;  /* 0x000000000f087348 */ /* 0x000fea0003c00000 */
[----:B------:R0:W1:Y:S02]  /*8f90*/  SHFL.BFLY P6, R14, R13, R12, R11 ;  /* 0x0c00000c0d0e7389 */ /* 0x00006400000c000b */
[----:B01----:R-:W-:Y:S05]  /*8fa0*/  ENDCOLLECTIVE ;  /* 0x000000000000791b */ /* 0x003fea0003800000 */
.L_x_602:
[----:B------:R-:W-:Y:S01]  /*8fb0*/  HFMA2 R12, -RZ, RZ, 0, 1.1920928955078125e-07 ;  /* 0x00000002ff0c7431 */ /* 0x000fe200000001ff */
[----:B------:R-:W-:-:S04]  /*8fc0*/  FMNMX.FTZ R4, R3, R14, !PT ;  /* 0x0000000e03047209 */ /* 0x000fc80007810000 */
[----:B------:R-:W-:-:S07]  /*8fd0*/  MOV R13, R4 ;  /* 0x00000004000d7202 */ /* 0x000fce0000000f00 */
[----:B------:R-:W-:Y:S05]  /*8fe0*/  WARPSYNC.COLLECTIVE R15, `(.L_x_603) ;  /* 0x000000000f087348 */ /* 0x000fea0003c00000 */
[----:B------:R0:W1:Y:S02]  /*8ff0*/  SHFL.BFLY P6, R14, R13, R12, R11 ;  /* 0x0c00000c0d0e7389 */ /* 0x00006400000c000b */
[----:B01----:R-:W-:Y:S05]  /*9000*/  ENDCOLLECTIVE ;  /* 0x000000000000791b */ /* 0x003fea0003800000 */
.L_x_603:
[----:B------:R-:W-:Y:S05]  /*9010*/  BRA `(.L_x_604) ;  /* 0xffffffa8004c7947 */ /* 0x000fea000383ffff */
.L_x_605:
        /* <DEDUP_REMOVED lines=14> */
.L_x_3004:


//--------------------- .text._ZN4mmha33masked_multihead_attention_kernelItLi64ELi64ELi4ELi8ELi64ELb1ELb0EEEv26Multihead_attention_paramsIT_XT5_EE --------------------------
	.section	.text._ZN4mmha33masked_multihead_attention_kernelItLi64ELi64ELi4ELi8ELi64ELb1ELb0EEEv26Multihead_attention_paramsIT_XT5_EE,"ax",@progbits
	.align	128
        .global         _ZN4mmha33masked_multihead_attention_kernelItLi64ELi64ELi4ELi8ELi64ELb1ELb0EEEv26Multihead_attention_paramsIT_XT5_EE
        .type           _ZN4mmha33masked_multihead_attention_kernelItLi64ELi64ELi4ELi8ELi64ELb1ELb0EEEv26Multihead_attention_paramsIT_XT5_EE,@function
        .size           _ZN4mmha33masked_multihead_attention_kernelItLi64ELi64ELi4ELi8ELi64ELb1ELb0EEEv26Multihead_attention_paramsIT_XT5_EE,(.L_x_3005 - _ZN4mmha33masked_multihead_attention_kernelItLi64ELi64ELi4ELi8ELi64ELb1ELb0EEEv26Multihead_attention_paramsIT_XT5_EE)
        .other          _ZN4mmha33masked_multihead_attention_kernelItLi64ELi64ELi4ELi8ELi64ELb1ELb0EEEv26Multihead_attention_paramsIT_XT5_EE,@"STO_CUDA_ENTRY STV_DEFAULT"
_ZN4mmha33masked_multihead_attention_kernelItLi64ELi64ELi4ELi8ELi64ELb1ELb0EEEv26Multihead_attention_paramsIT_XT5_EE:
.text._ZN4mmha33masked_multihead_attention_kernelItLi64ELi64ELi4ELi8ELi64ELb1ELb0EEEv26Multihead_attention_paramsIT_XT5_EE:
        /* <DEDUP_REMOVED lines=14> */
.L_x_606:
        /* <DEDUP_REMOVED lines=24> */
[----:B------:R-:W0:Y:S03]  /*0260*/  LDC.64 R4, c[0x0][0x460] ;  /* 0x00011800ff047b82 */ /* 0x000e260000000a00 */
[----:B------:R-:W-:Y:S01]  /*0270*/  ISETP.GT.U32.AND P0, PT, R7, R0, PT ;  /* 0x000000000700720c */ /* 0x000fe20003f04070 */
[----:B-1----:R-:W-:-:S12]  /*0280*/  IMAD.U32 R2, RZ, RZ, UR6 ;  /* 0x00000006ff027e24 */ /* 0x002fd8000f8e00ff */
[----:B------:R-:W-:Y:S01]  /*0290*/  @!P0 IADD3 R2, PT, PT, R2, 0x1, RZ ;  /* 0x0000000102028810 */ /* 0x000fe20007ffe0ff */
[----:B------:R-:W-:-:S03]  /*02a0*/  @!P0 IMAD.IADD R0, R0, 0x1, -R7 ;  /* 0x0000000100008824 */ /* 0x000fc600078e0a07 */
[----:B------:R-:W-:Y:S02]  /*02b0*/  @!P0 R2UR UR6, R2 ;  /* 0x00000000020682ca */ /* 0x000fe400000e0000 */
[----:B------:R-:W-:Y:S02]  /*02c0*/  ISETP.GE.U32.AND P1, PT, R0, R7, PT ;  /* 0x000000070000720c */ /* 0x000fe40003f26070 */
[----:B0-----:R-:W-:Y:S02]  /*02d0*/  ISETP.NE.U32.AND P0, PT, R4, RZ, PT ;  /* 0x000000ff0400720c */ /* 0x001fe40003f05070 */
[----:B------:R-:W-:-:S07]  /*02e0*/  MOV R4, UR9 ;  /* 0x0000000900047c02 */ /* 0x000fce0008000f00 */
[----:B------:R-:W-:Y:S02]  /*02f0*/  MOV R0, UR6 ;  /* 0x0000000600007c02 */ /* 0x000fe40008000f00 */
[----:B------:R-:W-:-:S03]  /*0300*/  ISETP.NE.AND.EX P0, PT, R5, RZ, PT, P0 ;  /* 0x000000ff0500720c */ /* 0x000fc60003f05300 */
[----:B------:R-:W-:Y:S01]  /*0310*/  @P1 VIADD R0, R0, 0x1 ;  /* 0x0000000100001836 */ /* 0x000fe20000000000 */
[----:B------:R-:W-:-:S04]  /*0320*/  IABS R5, R4 ;  /* 0x0000000400057213 */ /* 0x000fc80000000000 */
        /* <DEDUP_REMOVED lines=13> */
[----:B------:R-:W2:Y:S01]  /*0400*/  LDCU UR8, c[0x0][0x3e8] ;  /* 0x00007d00ff0877ac */ /* 0x000ea20008000800 */
[----:B0-----:R-:W-:Y:S01]  /*0410*/  VIADD R6, R0, 0xffffffe ;  /* 0x0ffffffe00067836 */ /* 0x001fe20000000000 */
[----:B------:R-:W0:Y:S01]  /*0420*/  S2UR UR45, SR_CTAID.X ;  /* 0x00000000002d79c3 */ /* 0x000e220000002500 */
[----:B------:R-:W0:Y:S02]  /*0430*/  LDCU UR6, c[0x0][0x3f8] ;  /* 0x00007f00ff0677ac */ /* 0x000e240008000800 */
[----:B------:R4:W2:Y:S01]  /*0440*/  F2I.FTZ.U32.TRUNC.NTZ R7, R6 ;  /* 0x0000000600077305 */ /* 0x0008a2000021f000 */
[----:B-1----:R-:W-:-:S06]  /*0450*/  @UP2 UIMAD.WIDE UR4, UR42, 0x4, UR4 ;  /* 0x000000042a0428a5 */ /* 0x002fcc000f8e0204 */
[----:B------:R-:W-:Y:S01]  /*0460*/  IMAD.U32 R3, RZ, RZ, UR5 ;  /* 0x00000005ff037e24 */ /* 0x000fe2000f8e00ff */
[----:B------:R-:W-:-:S05]  /*0470*/  MOV R2, UR4 ;  /* 0x0000000400027c02 */ /* 0x000fca0008000f00 */
[----:B------:R2:W5:Y:S01]  /*0480*/  @P0 LDG.E R3, desc[UR36][R2.64] ;  /* 0x0000002402030981 */ /* 0x000562000c1e1900 */
[----:B----4-:R-:W-:Y:S01]  /*0490*/  IMAD.MOV.U32 R6, RZ, RZ, RZ ;  /* 0x000000ffff067224 */ /* 0x010fe200078e00ff */
[----:B--2---:R-:W-:-:S05]  /*04a0*/  IADD3 R2, PT, PT, RZ, -R7, RZ ;  /* 0x80000007ff027210 */ /* 0x004fca0007ffe0ff */
[----:B------:R-:W-:-:S04]  /*04b0*/  IMAD R9, R2, R5, RZ ;  /* 0x0000000502097224 */ /* 0x000fc800078e02ff */
[----:B------:R-:W-:Y:S01]  /*04c0*/  IMAD.HI.U32 R7, R7, R9, R6 ;  /* 0x0000000907077227 */ /* 0x000fe200078e0006 */
[----:B------:R-:W1:Y:S01]  /*04d0*/  S2R R2, SR_TID.X ;  /* 0x0000000000027919 */ /* 0x000e620000002100 */
        /* <DEDUP_REMOVED lines=49> */
.L_x_608:
[----:B------:R-:W-:Y:S05]  /*07f0*/  BSYNC.RECONVERGENT B0 ;  /* 0x0000000000007941 */ /* 0x000fea0003800200 */
.L_x_607:
[----:B------:R-:W1:Y:S01]  /*0800*/  LDCU.64 UR8, c[0x0][0x3a0] ;  /* 0x00007400ff0877ac */ /* 0x000e620008000a00 */
[----:B------:R-:W2:Y:S01]  /*0810*/  @!P3 LDC.64 R6, c[0x0][0x3b8] ;  /* 0x0000ee00ff06bb82 */ /* 0x000ea20000000a00 */
[----:B------:R-:W-:Y:S01]  /*0820*/  LOP3.LUT R31, R0, 0x6, RZ, 0xc0, !PT ;  /* 0x00000006001f7812 */ /* 0x000fe200078ec0ff */
[----:B------:R-:W-:Y:S01]  /*0830*/  IMAD.U32 R17, RZ, RZ, UR45 ;  /* 0x0000002dff117e24 */ /* 0x000fe2000f8e00ff */
[----:B------:R-:W3:Y:S01]  /*0840*/  LDCU.64 UR4, c[0x0][0x390] ;  /* 0x00007200ff0477ac */ /* 0x000ee20008000a00 */
[----:B------:R-:W-:Y:S01]  /*0850*/  SHF.R.U32.HI R39, RZ, 0x2, R2 ;  /* 0x00000002ff277819 */ /* 0x000fe20000011602 */
[----:B------:R-:W4:Y:S01]  /*0860*/  LDCU.64 UR12, c[0x0][0x418] ;  /* 0x00008300ff0c77ac */ /* 0x000f220008000a00 */
[----:B------:R-:W-:Y:S01]  /*0870*/  VOTEU.ANY UP1, P2 ;  /* 0x0000000000ff7886 */ /* 0x000fe20001020100 */
[----:B------:R-:W-:Y:S01]  /*0880*/  PLOP3.LUT P4, PT, PT, PT, UP1, 0x80, 0x8 ;  /* 0x000000000008781c */ /* 0x000fe20003f8f018 */
[----:B------:R-:W-:Y:S01]  /*0890*/  USHF.L.U32 UR46, UR40, 0x6, URZ ;  /* 0x00000006282e7899 */ /* 0x000fe200080006ff */
[----:B------:R-:W-:-:S02]  /*08a0*/  PLOP3.LUT P0, PT, PT, PT, UP1, 0x40, 0x4 ;  /* 0x000000000004781c */ /* 0x000fc40003f0e818 */
[----:B-1----:R-:W-:Y:S02]  /*08b0*/  ISETP.NE.U32.AND P1, PT, RZ, UR8, PT ;  /* 0x00000008ff007c0c */ /* 0x002fe4000bf25070 */
[C---:B------:R-:W-:Y:S02]  /*08c0*/  ISETP.GT.U32.OR P0, PT, R2.reuse, 0x1f, P0 ;  /* 0x0000001f0200780c */ /* 0x040fe40000704470 */
[----:B------:R-:W-:Y:S02]  /*08d0*/  ISETP.NE.AND.EX P1, PT, RZ, UR9, PT, P1 ;  /* 0x00000009ff007c0c */ /* 0x000fe4000bf25310 */
[----:B---3--:R-:W-:Y:S02]  /*08e0*/  ISETP.NE.U32.AND P2, PT, RZ, UR4, PT ;  /* 0x00000004ff007c0c */ /* 0x008fe4000bf45070 */
[----:B------:R-:W-:Y:S01]  /*08f0*/  ISETP.GT.U32.OR P1, PT, R2, 0x1f, !P1 ;  /* 0x0000001f0200780c */ /* 0x000fe20004f24470 */
[----:B----4-:R-:W-:Y:S01]  /*0900*/  UISETP.NE.U32.AND UP0, UPT, UR12, URZ, UPT ;  /* 0x000000ff0c00728c */ /* 0x010fe2000bf05070 */
[----:B------:R-:W-:-:S02]  /*0910*/  ISETP.NE.AND.EX P2, PT, RZ, UR5, PT, P2 ;  /* 0x00000005ff007c0c */ /* 0x000fc4000bf45320 */
[----:B------:R-:W-:Y:S01]  /*0920*/  ISETP.NE.OR P1, PT, RZ, UR10, P1 ;  /* 0x0000000aff007c0c */ /* 0x000fe20008f25670 */
[----:B------:R-:W-:Y:S01]  /*0930*/  UISETP.NE.AND.EX UP0, UPT, UR13, URZ, UPT, UP0 ;  /* 0x000000ff0d00728c */ /* 0x000fe2000bf05300 */
[----:B------:R-:W-:Y:S01]  /*0940*/  ISETP.GT.U32.OR P2, PT, R2, 0x1f, !P2 ;  /* 0x0000001f0200780c */ /* 0x000fe20005744470 */
[----:B------:R-:W1:Y:S01]  /*0950*/  @!P0 LDC.64 R12, c[0x0][0x450] ;  /* 0x00011400ff0c8b82 */ /* 0x000e620000000a00 */
[----:B-----5:R-:W-:Y:S01]  /*0960*/  @P4 R2UR UR38, R3 ;  /* 0x00000000032642ca */ /* 0x020fe200000e0000 */
[----:B------:R-:W-:Y:S01]  /*0970*/  @!P3 IMAD R3, R4, UR46, R31 ;  /* 0x0000002e0403bc24 */ /* 0x000fe2000f8e021f */
[----:B------:R-:W-:Y:S01]  /*0980*/  VOTEU.ALL UP1, P0 ;  /* 0x0000000000ff7886 */ /* 0x000fe20000020000 */
[----:B------:R-:W-:Y:S01]  /*0990*/  @!P3 IMAD R4, R39, R4, UR47 ;  /* 0x0000002f2704be24 */ /* 0x000fe2000f8e0204 */
[----:B------:R-:W-:-:S04]  /*09a0*/  PLOP3.LUT P4, PT, PT, PT, UP0, 0x80, 0x8 ;  /* 0x000000000008781c */ /* 0x000fc80003f8f008 */
[----:B------:R-:W3:Y:S01]  /*09b0*/  @UP0 LDCU.64 UR4, c[0x0][0x418] ;  /* 0x00008300ff0407ac */ /* 0x000ee20008000a00 */
[----:B0-----:R-:W0:Y:S01]  /*09c0*/  @!P1 LDC.64 R8, c[0x0][0x3a0] ;  /* 0x0000e800ff089b82 */ /* 0x001e220000000a00 */
[----:B------:R-:W-:-:S03]  /*09d0*/  @!P3 LEA R3, R4, R3, 0x3 ;  /* 0x000000030403b211 */ /* 0x000fc600078e18ff */
[----:B------:R-:W-:Y:S02]  /*09e0*/  @!UP1 UIMAD UR6, UR38, UR6, URZ ;  /* 0x00000006260692a4 */ /* 0x000fe4000f8e02ff */
[----:B--2---:R-:W-:Y:S01]  /*09f0*/  @!P3 IMAD.WIDE R4, R3, 0x2, R6 ;  /* 0x000000020304b825 */ /* 0x004fe200078e0206 */
[----:B------:R-:W-:Y:S01]  /*0a00*/  LEA R7, R17, R0, 0x6 ;  /* 0x0000000011077211 */ /* 0x000fe200078e30ff */
[----:B------:R-:W2:Y:S02]  /*0a10*/  @!P2 LDC.64 R10, c[0x0][0x390] ;  /* 0x0000e400ff0aab82 */ /* 0x000ea40000000a00 */
[----:B------:R-:W-:Y:S02]  /*0a20*/  HFMA2 R17, -RZ, RZ, 0, 0 ;  /* 0x00000000ff117431 */ /* 0x000fe400000001ff */
[----:B------:R-:W-:Y:S02]  /*0a30*/  IMAD.U32 R6, RZ, RZ, UR6 ;  /* 0x00000006ff067e24 */ /* 0x000fe4000f8e00ff */
[----:B------:R-:W-:Y:S01]  /*0a40*/  IMAD.MOV.U32 R22, RZ, RZ, RZ ;  /* 0x000000ffff167224 */ /* 0x000fe200078e00ff */
[----:B---3--:R-:W-:-:S02]  /*0a50*/  @UP0 UIMAD.WIDE.U32 UR4, UR7, 0x4, UR4 ;  /* 0x00000004070408a5 */ /* 0x008fc4000f8e0004 */
[----:B------:R-:W-:Y:S01]  /*0a60*/  @!P0 LEA R19, R6, R7, 0x6 ;  /* 0x0000000706138211 */ /* 0x000fe200078e30ff */
[----:B------:R-:W-:Y:S01]  /*0a70*/  IMAD.MOV.U32 R3, RZ, RZ, RZ ;  /* 0x000000ffff037224 */ /* 0x000fe200078e00ff */
[----:B------:R-:W3:Y:S02]  /*0a80*/  @!P3 LDG.E R17, desc[UR36][R4.64] ;  /* 0x000000240411b981 */ /* 0x000ee4000c1e1900 */
[----:B------:R-:W-:Y:S01]  /*0a90*/  MOV R14, UR4 ;  /* 0x00000004000e7c02 */ /* 0x000fe20008000f00 */
[----:B0-----:R-:W-:-:S04]  /*0aa0*/  @!P1 IMAD.WIDE.U32 R8, R7, 0x2, R8 ;  /* 0x0000000207089825 */ /* 0x001fc800078e0008 */
[----:B------:R-:W-:Y:S01]  /*0ab0*/  IMAD.U32 R15, RZ, RZ, UR5 ;  /* 0x00000005ff0f7e24 */ /* 0x000fe2000f8e00ff */
[----:B------:R-:W3:Y:S01]  /*0ac0*/  @!P1 LDG.E R22, desc[UR36][R8.64] ;  /* 0x0000002408169981 */ /* 0x000ee2000c1e1900 */
[----:B------:R-:W0:Y:S01]  /*0ad0*/  LDCU.U8 UR4, c[0x0][0x404] ;  /* 0x00008080ff0477ac */ /* 0x000e220008000000 */
[----:B--2---:R-:W-:Y:S02]  /*0ae0*/  @!P2 IMAD.WIDE.U32 R6, R7, 0x2, R10 ;  /* 0x000000020706a825 */ /* 0x004fe400078e000a */
[----:B------:R-:W2:Y:S02]  /*0af0*/  @P4 LDG.E R14, desc[UR36][R14.64] ;  /* 0x000000240e0e4981 */ /* 0x000ea4000c1e1900 */
[----:B-1----:R-:W-:Y:S02]  /*0b00*/  @!P0 IMAD.WIDE R10, R19, 0x2, R12 ;  /* 0x00000002130a8825 */ /* 0x002fe400078e020c */
[----:B------:R-:W4:Y:S01]  /*0b10*/  @!P2 LDG.E R3, desc[UR36][R6.64] ;  /* 0x000000240603a981 */ /* 0x000f22000c1e1900 */
[----:B------:R-:W1:Y:S03]  /*0b20*/  LDC R13, c[0x0][0x400] ;  /* 0x00010000ff0d7b82 */ /* 0x000e660000000800 */
[----:B------:R-:W4:Y:S01]  /*0b30*/  @!P0 LDG.E R10, desc[UR36][R10.64] ;  /* 0x000000240a0a8981 */ /* 0x000f22000c1e1900 */
[----:B------:R-:W-:-:S02]  /*0b40*/  ISETP.NE.AND P2, PT, RZ, UR10, PT ;  /* 0x0000000aff007c0c */ /* 0x000fc4000bf45270 */
[----:B0-----:R-:W-:Y:S01]  /*0b50*/  ISETP.NE.AND P1, PT, RZ, UR4, PT ;  /* 0x00000004ff007c0c */ /* 0x001fe2000bf25270 */
[----:B------:R-:W-:Y:S01]  /*0b60*/  UMOV UR39, URZ ;  /* 0x000000ff00277c82 */ /* 0x000fe20008000000 */
[----:B------:R-:W-:Y:S02]  /*0b70*/  MOV R18, UR48 ;  /* 0x0000003000127c02 */ /* 0x000fe40008000f00 */
[----:B-1----:R-:W-:Y:S01]  /*0b80*/  ISETP.LT.OR P1, PT, R13, 0x1, P1 ;  /* 0x000000010d00780c */ /* 0x002fe20000f21670 */
[----:B------:R-:W-:Y:S01]  /*0b90*/  BSSY.RECONVERGENT B6, `(.L_x_609) ;  /* 0x00000df000067945 */ /* 0x000fe20003800200 */
[----:B------:R-:W-:-:S05]  /*0ba0*/  SHF.R.S32.HI R18, RZ, 0x1f, R18 ;  /* 0x0000001fff127819 */ /* 0x000fca0000011412 */
[----:B---3--:R-:W-:Y:S01]  /*0bb0*/  @!P2 HADD2 R17, R17, R22 ;  /* 0x000000161111a230 */ /* 0x008fe20000000000 */
[----:B--2---:R-:W-:Y:S01]  /*0bc0*/  @P4 R2UR UR39, R14 ;  /* 0x000000000e2742ca */ /* 0x004fe200000e0000 */
[----:B----4-:R-:W-:Y:S02]  /*0bd0*/  HFMA2 R24, R24, 1, 1, R3 ;  /* 0x3c003c0018187831 */ /* 0x010fe40000000003 */
[----:B------:R-:W-:Y:S02]  /*0be0*/  @!P0 HMUL2 R17, R17, R10 ;  /* 0x0000000a11118232 */ /* 0x000fe40000000000 */
[----:B------:R-:W-:Y:S10]  /*0bf0*/  @P1 BRA `(.L_x_610) ;  /* 0x0000000000d01947 */ /* 0x000ff40003800000 */
        /* <DEDUP_REMOVED lines=30> */
.L_x_611:
        /* <DEDUP_REMOVED lines=22> */
.L_x_610:
        /* <DEDUP_REMOVED lines=53> */
.L_x_613:
        /* <DEDUP_REMOVED lines=15> */
.L_x_614:
        /* <DEDUP_REMOVED lines=54> */
.L_x_620:
[----:B------:R-:W-:Y:S05]  /*16e0*/  BSYNC.RECONVERGENT B2 ;  /* 0x0000000000027941 */ /* 0x000fea0003800200 */
.L_x_619:
[----:B------:R-:W-:Y:S01]  /*16f0*/  PRMT R6, R17, 0x7632, R6 ;  /* 0x0000763211067816 */ /* 0x000fe20000000006 */
[----:B------:R0:W-:Y:S04]  /*1700*/  STS.U16 [R14], R17 ;  /* 0x000000110e007388 */ /* 0x0001e80000000400 */
[----:B------:R0:W-:Y:S01]  /*1710*/  STS.U16 [R13], R6 ;  /* 0x000000060d007388 */ /* 0x0001e20000000400 */
[----:B------:R-:W-:Y:S05]  /*1720*/  BRA `(.L_x_621) ;  /* 0x0000000000507947 */ /* 0x000fea0003800000 */
.L_x_618:
        /* <DEDUP_REMOVED lines=20> */
.L_x_621:
[----:B------:R-:W-:Y:S05]  /*1870*/  BSYNC.RECONVERGENT B1 ;  /* 0x0000000000017941 */ /* 0x000fea0003800200 */
.L_x_617:
[----:B0-----:R-:W-:Y:S01]  /*1880*/  PRMT R6, R24, 0x7632, R6 ;  /* 0x0000763218067816 */ /* 0x001fe20000000006 */
[----:B------:R0:W-:Y:S04]  /*1890*/  STS.U16 [R4], R24 ;  /* 0x0000001804007388 */ /* 0x0001e80000000400 */
[----:B------:R0:W-:Y:S02]  /*18a0*/  STS.U16 [R5], R6 ;  /* 0x0000000605007388 */ /* 0x0001e40000000400 */
.L_x_616:
[----:B------:R-:W-:Y:S05]  /*18b0*/  BSYNC.RECONVERGENT B0 ;  /* 0x0000000000007941 */ /* 0x000fea0003800200 */
.L_x_615:
        /* <DEDUP_REMOVED lines=10> */
.L_x_623:
[----:B------:R-:W-:Y:S05]  /*1960*/  BSYNC.RECONVERGENT B0 ;  /* 0x0000000000007941 */ /* 0x000fea0003800200 */
.L_x_622:
[----:B------:R-:W-:Y:S06]  /*1970*/  BAR.SYNC.DEFER_BLOCKING 0x0 ;  /* 0x0000000000007b1d */ /* 0x000fec0000010000 */
.L_x_612:
[----:B------:R-:W-:Y:S05]  /*1980*/  BSYNC.RECONVERGENT B6 ;  /* 0x0000000000067941 */ /* 0x000fea0003800200 */
.L_x_609:
        /* <DEDUP_REMOVED lines=29> */
.L_x_625:
        /* <DEDUP_REMOVED lines=12> */
.L_x_719:
        /* <DEDUP_REMOVED lines=26> */
.L_x_624:
[----:B------:R-:W-:Y:S05]  /*1dc0*/  WARPSYNC.ALL ;  /* 0x0000000000007948 */ /* 0x000fea0003800000 */
[----:B------:R-:W5:Y:S08]  /*1dd0*/  S2UR UR17, SR_CgaCtaId ;  /* 0x00000000001179c3 */ /* 0x000f700000008800 */
[----:B------:R-:W-:Y:S01]  /*1de0*/  BAR.SYNC.DEFER_BLOCKING 0x0 ;  /* 0x0000000000007b1d */ /* 0x000fe20000010000 */
[----:B------:R-:W-:Y:S01]  /*1df0*/  SHF.L.U32 R3, R2, 0x2, RZ ;  /* 0x0000000202037819 */ /* 0x000fe200000006ff */
[----:B------:R-:W-:-:S03]  /*1e00*/  UIADD3 UR5, UPT, UPT, UR47, 0x7, -UR9 ;  /* 0x000000072f057890 */ /* 0x000fc6000fffe809 */
[----:B------:R-:W-:Y:S01]  /*1e10*/  LOP3.LUT R11, R3, 0xc, RZ, 0xc0, !PT ;  /* 0x0000000c030b7812 */ /* 0x000fe200078ec0ff */
[----:B------:R-:W-:Y:S01]  /*1e20*/  UMOV UR16, 0x400 ;  /* 0x0000040000107882 */ /* 0x000fe20000000000 */
[----:B------:R-:W0:Y:S01]  /*1e30*/  LDCU UR14, c[0x0][0x40c] ;  /* 0x00008180ff0e77ac */ /* 0x000e220008000800 */
[----:B------:R-:W-:Y:S02]  /*1e40*/  UIADD3 UR4, UPT, UPT, UR16, 0x10, URZ ;  /* 0x0000001010047890 */ /* 0x000fe4000fffe0ff */
[----:B------:R-:W-:Y:S01]  /*1e50*/  USHF.R.S32.HI UR8, URZ, 0x1f, UR5 ;  /* 0x0000001fff087899 */ /* 0x000fe20008011405 */
[----:B------:R-:W1:Y:S05]  /*1e60*/  LDCU UR19, c[0x0][0x40c] ;  /* 0x00008180ff1377ac */ /* 0x000e6a0008000800 */
[----:B------:R-:W-:Y:S01]  /*1e70*/  IMAD.U32 R12, RZ, RZ, UR8 ;  /* 0x00000008ff0c7e24 */ /* 0x000fe2000f8e00ff */
[----:B------:R-:W2:Y:S01]  /*1e80*/  LDCU UR20, c[0x0][0x410] ;  /* 0x00008200ff1477ac */ /* 0x000ea20008000800 */
[----:B-----5:R-:W-:-:S03]  /*1e90*/  ULEA UR4, UR17, UR4, 0x18 ;  /* 0x0000000411047291 */ /* 0x020fc6000f8ec0ff */
[----:B------:R-:W-:Y:S01]  /*1ea0*/  LEA.HI R12, R12, UR5, RZ, 0x3 ;  /* 0x000000050c0c7c11 */ /* 0x000fe2000f8f18ff */
[----:B0-----:R-:W-:Y:S01]  /*1eb0*/  UISETP.NE.AND UP0, UPT, UR14, URZ, UPT ;  /* 0x000000ff0e00728c */ /* 0x001fe2000bf05270 */
[----:B------:R-:W0:Y:S02]  /*1ec0*/  LDCU.64 UR6, c[0x0][0x3b8] ;  /* 0x00007700ff0677ac */ /* 0x000e240008000a00 */
[----:B------:R-:W-:Y:S01]  /*1ed0*/  LOP3.LUT R12, R12, 0xfffffff8, RZ, 0xc0, !PT ;  /* 0xfffffff80c0c7812 */ /* 0x000fe200078ec0ff */
[----:B------:R-:W0:Y:S01]  /*1ee0*/  LDCU.64 UR10, c[0x0][0x438] ;  /* 0x00008700ff0a77ac */ /* 0x000e220008000a00 */
[----:B------:R0:W0:Y:S02]  /*1ef0*/  LDS R3, [R11+UR4] ;  /* 0x000000040b037984 */ /* 0x0000240008000800 */
[----:B------:R-:W-:Y:S01]  /*1f00*/  ISETP.GE.AND P0, PT, R39, R12, PT ;  /* 0x0000000c2700720c */ /* 0x000fe20003f06270 */
[----:B------:R-:W0:Y:S01]  /*1f10*/  LDCU.64 UR12, c[0x0][0x448] ;  /* 0x00008900ff0c77ac */ /* 0x000e220008000a00 */
[----:B-1----:R1:W0:Y:S04]  /*1f20*/  LDS R4, [R11+UR4+0x10] ;  /* 0x000010040b047984 */ /* 0x0022280008000800 */
[----:B------:R1:W0:Y:S04]  /*1f30*/  LDS R5, [R11+UR4+0x20] ;  /* 0x000020040b057984 */ /* 0x0002280008000800 */
[----:B------:R1:W0:Y:S04]  /*1f40*/  LDS R6, [R11+UR4+0x30] ;  /* 0x000030040b067984 */ /* 0x0002280008000800 */
[----:B---3--:R1:W3:Y:S04]  /*1f50*/  LDS R7, [R11+UR4+0x40] ;  /* 0x000040040b077984 */ /* 0x0082e80008000800 */
[----:B------:R1:W0:Y:S04]  /*1f60*/  LDS R8, [R11+UR4+0x50] ;  /* 0x000050040b087984 */ /* 0x0002280008000800 */
[----:B------:R1:W0:Y:S04]  /*1f70*/  LDS R9, [R11+UR4+0x60] ;  /* 0x000060040b097984 */ /* 0x0002280008000800 */
[----:B------:R1:W0:Y:S01]  /*1f80*/  LDS R10, [R11+UR4+0x70] ;  /* 0x000070040b0a7984 */ /* 0x0002220008000800 */
[----:B------:R-:W5:Y:S02]  /*1f90*/  LDCU UR4, c[0x0][0x3f0] ;  /* 0x00007e00ff0477ac */ /* 0x000f640008000800 */
[----:B-----5:R-:W-:-:S04]  /*1fa0*/  UIMAD UR42, UR42, UR4, UR45 ;  /* 0x000000042a2a72a4 */ /* 0x020fc8000f8e022d */
[----:B------:R-:W-:Y:S01]  /*1fb0*/  USHF.L.U32 UR42, UR42, 0x6, URZ ;  /* 0x000000062a2a7899 */ /* 0x000fe200080006ff */
[----:B-12---:R-:W-:Y:S11]  /*1fc0*/  BRA.U UP0, `(.L_x_627) ;  /* 0x00000001002c7547 */ /* 0x006ff6000b800000 */
[----:B------:R-:W-:-:S04]  /*1fd0*/  UIADD3 UR4, UPT, UPT, UR16, 0x90, URZ ;  /* 0x0000009010047890 */ /* 0x000fc8000fffe0ff */
[----:B------:R-:W-:-:S06]  /*1fe0*/  ULEA UR4, UR17, UR4, 0x18 ;  /* 0x0000000411047291 */ /* 0x000fcc000f8ec0ff */
[----:B0-----:R-:W-:-:S05]  /*1ff0*/  LEA R11, R31, UR4, 0x1 ;  /* 0x000000041f0b7c11 */ /* 0x001fca000f8e08ff */
[----:B------:R1:W2:Y:S04]  /*2000*/  LDS R17, [R11] ;  /* 0x000000000b117984 */ /* 0x0002a80000000800 */
[----:B------:R1:W0:Y:S04]  /*2010*/  LDS R19, [R11+0x10] ;  /* 0x000010000b137984 */ /* 0x0002280000000800 */
[----:B------:R1:W0:Y:S04]  /*2020*/  LDS R20, [R11+0x20] ;  /* 0x000020000b147984 */ /* 0x0002280000000800 */
[----:B------:R1:W0:Y:S04]  /*2030*/  LDS R21, [R11+0x30] ;  /* 0x000030000b157984 */ /* 0x0002280000000800 */
[----:B------:R1:W0:Y:S04]  /*2040*/  LDS R22, [R11+0x40] ;  /* 0x000040000b167984 */ /* 0x0002280000000800 */
[----:B------:R1:W0:Y:S04]  /*2050*/  LDS R23, [R11+0x50] ;  /* 0x000050000b177984 */ /* 0x0002280000000800 */
[----:B----4-:R1:W4:Y:S04]  /*2060*/  LDS R24, [R11+0x60] ;  /* 0x000060000b187984 */ /* 0x0103280000000800 */
[----:B------:R1:W0:Y:S02]  /*2070*/  LDS R25, [R11+0x70] ;  /* 0x000070000b197984 */ /* 0x0002240000000800 */
.L_x_627:
[----:B------:R-:W-:Y:S04]  /*2080*/  BSSY B0, `(.L_x_628) ;  /* 0x0000135000007945 */ /* 0x000fe80003800000 */
[----:B------:R-:W-:Y:S05]  /*2090*/  @P0 BRA `(.L_x_629) ;  /* 0x0000001000cc0947 */ /* 0x000fea0003800000 */
[----:B------:R-:W5:Y:S01]  /*20a0*/  LDCU UR4, c[0x0][0x3f8] ;  /* 0x00007f00ff0477ac */ /* 0x000f620008000800 */
[----:B------:R-:W3:Y:S01]  /*20b0*/  LDC.64 R26, c[0x0][0x450] ;  /* 0x00011400ff1a7b82 */ /* 0x000ee20000000a00 */
[----:B01----:R-:W-:Y:S01]  /*20c0*/  IADD3 R11, PT, PT, R39, UR9, RZ ;  /* 0x00000009270b7c10 */ /* 0x003fe2000fffe0ff */
[C---:B------:R-:W-:Y:S01]  /*20d0*/  IMAD R30, R34.reuse, UR46, R31 ;  /* 0x0000002e221e7c24 */ /* 0x040fe2000f8e021f */
[----:B------:R-:W0:Y:S01]  /*20e0*/  LDCU.64 UR14, c[0x0][0x420] ;  /* 0x00008400ff0e77ac */ /* 0x000e220008000a00 */
[----:B------:R-:W-:Y:S01]  /*20f0*/  IMAD.SHL.U32 R32, R34, 0x10, RZ ;  /* 0x0000001022207824 */ /* 0x000fe200078e00ff */
[----:B------:R-:W-:Y:S01]  /*2100*/  IABS R35, R34 ;  /* 0x0000002200237213 */ /* 0x000fe20000000000 */
[----:B------:R-:W1:Y:S02]  /*2110*/  LDCU UR18, c[0x0][0x440] ;  /* 0x00008800ff1277ac */ /* 0x000e640008000800 */
[----:B------:R-:W2:Y:S01]  /*2120*/  LDC R38, c[0x0][0x430] ;  /* 0x00010c00ff267b82 */ /* 0x000ea20000000800 */
[----:B------:R-:W-:Y:S01]  /*2130*/  SHF.R.S32.HI R36, RZ, 0x1f, R30 ;  /* 0x0000001fff247819 */ /* 0x000fe2000001141e */
[----:B------:R-:W2:Y:S01]  /*2140*/  LDCU UR8, c[0x0][0x408] ;  /* 0x00008100ff0877ac */ /* 0x000ea20008000800 */
[----:B-----5:R-:W-:Y:S01]  /*2150*/  UIMAD UR4, UR38, UR4, UR45 ;  /* 0x00000004260472a4 */ /* 0x020fe2000f8e022d */
[----:B0-----:R-:W-:Y:S01]  /*2160*/  IMAD.U32 R28, RZ, RZ, UR14 ;  /* 0x0000000eff1c7e24 */ /* 0x001fe2000f8e00ff */
[----:B------:R-:W-:-:S04]  /*2170*/  ISETP.NE.U32.AND P0, PT, RZ, UR14, PT ;  /* 0x0000000eff007c0c */ /* 0x000fc8000bf05070 */
[----:B------:R-:W-:Y:S01]  /*2180*/  MOV R12, UR4 ;  /* 0x00000004000c7c02 */ /* 0x000fe20008000f00 */
[----:B------:R-:W-:Y:S01]  /*2190*/  UIADD3 UR4, UPT, UPT, UR16, 0x110, URZ ;  /* 0x0000011010047890 */ /* 0x000fe2000fffe0ff */
[----:B------:R-:W-:Y:S01]  /*21a0*/  IADD3 R28, P1, P2, R28, UR48, R11 ;  /* 0x000000301c1c7c10 */ /* 0x000fe2000fa3e00b */
[----:B-1----:R-:W-:Y:S01]  /*21b0*/  UIMAD UR5, UR45, UR18, UR47 ;  /* 0x000000122d0572a4 */ /* 0x002fe2000f8e022f */
[----:B------:R-:W-:Y:S01]  /*21c0*/  LEA R13, R12, R31, 0x6 ;  /* 0x0000001f0c0d7211 */ /* 0x000fe200078e30ff */
[----:B------:R-:W-:Y:S01]  /*21d0*/  ULEA UR4, UR17, UR4, 0x18 ;  /* 0x0000000411047291 */ /* 0x000fe2000f8ec0ff */
[----:B------:R-:W-:Y:S01]  /*21e0*/  MOV R12, UR18 ;  /* 0x00000012000c7c02 */ /* 0x000fe20008000f00 */
[----:B------:R-:W-:Y:S01]  /*21f0*/  IMAD R31, R34, UR42, R31 ;  /* 0x0000002a221f7c24 */ /* 0x000fe2000f8e021f */
[----:B------:R-:W-:Y:S01]  /*2200*/  ISETP.NE.AND.EX P0, PT, RZ, UR15, PT, P0 ;  /* 0x0000000fff007c0c */ /* 0x000fe2000bf05300 */
[----:B---3--:R-:W-:Y:S01]  /*2210*/  IMAD.WIDE R26, R13, 0x2, R26 ;  /* 0x000000020d1a7825 */ /* 0x008fe200078e021a */
[----:B------:R-:W-:-:S02]  /*2220*/  IADD3.X R29, PT, PT, R18, UR15, RZ, P1, P2 ;  /* 0x0000000f121d7c10 */ /* 0x000fc40008fe44ff */
[----:B------:R-:W-:Y:S01]  /*2230*/  IADD3 R34, PT, PT, R11, 0x1, RZ ;  /* 0x000000010b227810 */ /* 0x000fe20007ffe0ff */
[----:B------:R-:W-:Y:S01]  /*2240*/  IMAD R33, R12, UR5, R11 ;  /* 0x000000050c217c24 */ /* 0x000fe2000f8e020b */
[----:B------:R-:W-:Y:S02]  /*2250*/  SHF.R.S32.HI R37, RZ, 0x1f, R31 ;  /* 0x0000001fff257819 */ /* 0x000fe4000001141f */
[----:B--2---:R-:W-:Y:S02]  /*2260*/  IADD3 R38, PT, PT, R38, UR8, RZ ;  /* 0x0000000826267c10 */ /* 0x004fe4000fffe0ff */
[----:B------:R-:W-:-:S07]  /*2270*/  LEA R39, R39, UR4, 0x2 ;  /* 0x0000000427277c11 */ /* 0x000fce000f8e10ff */
.L_x_647:
[----:B------:R-:W2:Y:S01]  /*2280*/  @P0 LDG.E.U8 R48, desc[UR36][R28.64] ;  /* 0x000000241c300981 */ /* 0x000ea2000c1e1100 */
[----:B0-----:R-:W0:Y:S01]  /*2290*/  I2F.RP R14, R35 ;  /* 0x00000023000e7306 */ /* 0x001e220000209400 */
[----:B------:R-:W1:Y:S01]  /*22a0*/  LDC R11, c[0x0][0x3f4] ;  /* 0x0000fd00ff0b7b82 */ /* 0x000e620000000800 */
[----:B------:R-:W-:Y:S01]  /*22b0*/  UIADD3 UR4, UPT, UPT, UR44, -0x1, URZ ;  /* 0xffffffff2c047890 */ /* 0x000fe2000fffe0ff */
[----:B------:R-:W-:Y:S05]  /*22c0*/  BSSY.RECONVERGENT B1, `(.L_x_630) ;  /* 0x000002e000017945 */ /* 0x000fea0003800200 */
[----:B0-----:R-:W0:Y:S01]  /*22d0*/  MUFU.RCP R14, R14 ;  /* 0x0000000e000e7308 */ /* 0x001e220000001000 */
[----:B-1----:R-:W-:Y:S01]  /*22e0*/  ISETP.NE.AND P4, PT, R11, RZ, PT ;  /* 0x000000ff0b00720c */ /* 0x002fe20003f85270 */
[----:B0-----:R-:W-:-:S06]  /*22f0*/  VIADD R13, R14, 0xffffffe ;  /* 0x0ffffffe0e0d7836 */ /* 0x001fcc0000000000 */
[----:B------:R-:W0:Y:S02]  /*2300*/  F2I.FTZ.U32.TRUNC.NTZ R13, R13 ;  /* 0x0000000d000d7305 */ /* 0x000e24000021f000 */
[----:B0-----:R-:W-:-:S05]  /*2310*/  IADD3 R12, PT, PT, RZ, -R13, RZ ;  /* 0x8000000dff0c7210 */ /* 0x001fca0007ffe0ff */
[----:B------:R-:W-:Y:S02]  /*2320*/  IMAD R15, R12, R35, RZ ;  /* 0x000000230c0f7224 */ /* 0x000fe400078e02ff */
[----:B------:R-:W-:-:S05]  /*2330*/  HFMA2 R12, -RZ, RZ, 0, 0 ;  /* 0x00000000ff0c7431 */ /* 0x000fca00000001ff */
[----:B------:R-:W-:-:S04]  /*2340*/  IMAD.HI.U32 R49, R13, R15, R12 ;  /* 0x0000000f0d317227 */ /* 0x000fc800078e000c */
[----:B------:R-:W-:-:S05]  /*2350*/  VIADD R15, R34, 0xffffffff ;  /* 0xffffffff220f7836 */ /* 0x000fca0000000000 */
[----:B------:R-:W-:Y:S02]  /*2360*/  IABS R14, R15 ;  /* 0x0000000f000e7213 */ /* 0x000fe40000000000 */
[----:B------:R-:W-:-:S03]  /*2370*/  ISETP.GE.AND P3, PT, R15, RZ, PT ;  /* 0x000000ff0f00720c */ /* 0x000fc60003f66270 */
[----:B------:R-:W-:Y:S01]  /*2380*/  IMAD.HI.U32 R12, R49, R14, RZ ;  /* 0x0000000e310c7227 */ /* 0x000fe200078e00ff */
[----:B------:R-:W-:-:S04]  /*2390*/  IABS R49, R11 ;  /* 0x0000000b00317213 */ /* 0x000fc80000000000 */
[----:B------:R-:W-:-:S05]  /*23a0*/  IADD3 R13, PT, PT, -R12, RZ, RZ ;  /* 0x000000ff0c0d7210 */ /* 0x000fca0007ffe1ff */
[----:B------:R-:W-:-:S05]  /*23b0*/  IMAD R14, R49, R13, R14 ;  /* 0x0000000d310e7224 */ /* 0x000fca00078e020e */
[----:B------:R-:W-:-:S13]  /*23c0*/  ISETP.GT.U32.AND P1, PT, R35, R14, PT ;  /* 0x0000000e2300720c */ /* 0x000fda0003f24070 */
[----:B------:R-:W-:-:S04]  /*23d0*/  @!P1 IADD3 R14, PT, PT, R14, -R49, RZ ;  /* 0x800000310e0e9210 */ /* 0x000fc80007ffe0ff */
[----:B------:R-:W-:-:S13]  /*23e0*/  ISETP.GT.U32.AND P1, PT, R35, R14, PT ;  /* 0x0000000e2300720c */ /* 0x000fda0003f24070 */
[----:B------:R-:W-:Y:S01]  /*23f0*/  @!P1 IMAD.IADD R14, R14, 0x1, -R49 ;  /* 0x000000010e0e9824 */ /* 0x000fe200078e0a31 */
[----:B------:R-:W-:-:S04]  /*2400*/  ISETP.GE.AND P1, PT, R15, UR4, PT ;  /* 0x000000040f007c0c */ /* 0x000fc8000bf26270 */
[----:B------:R-:W-:Y:S02]  /*2410*/  @!P3 IADD3 R14, PT, PT, -R14, RZ, RZ ;  /* 0x000000ff0e0eb210 */ /* 0x000fe40007ffe1ff */
[----:B------:R-:W-:Y:S02]  /*2420*/  @!P4 LOP3.LUT R14, RZ, R11, RZ, 0x33, !PT ;  /* 0x0000000bff0ec212 */ /* 0x000fe400078e33ff */
[----:B--2---:R-:W-:-:S05]  /*2430*/  ISETP.NE.AND P2, PT, R48, RZ, P0 ;  /* 0x000000ff3000720c */ /* 0x004fca0000745270 */
[----:B------:R-:W-:Y:S08]  /*2440*/  @P1 BRA `(.L_x_631) ;  /* 0x0000000000541947 */ /* 0x000ff00003800000 */
[----:B------:R-:W-:-:S04]  /*2450*/  SHF.L.U32 R12, R14, 0x3, RZ ;  /* 0x000000030e0c7819 */ /* 0x000fc800000006ff */
[----:B------:R-:W-:-:S05]  /*2460*/  IADD3 R13, P3, PT, R31, R12, RZ ;  /* 0x0000000c1f0d7210 */ /* 0x000fca0007f7e0ff */
[----:B------:R-:W-:Y:S01]  /*2470*/  IMAD.X R40, RZ, RZ, R37, P3 ;  /* 0x000000ffff287224 */ /* 0x000fe200018e0625 */
        /* <DEDUP_REMOVED lines=9> */
[----:B------:R-:W-:Y:S01]  /*2510*/  SHF.L.U32 R13, R14, 0x3, RZ ;  /* 0x000000030e0d7819 */ /* 0x000fe200000006ff */
[----:B-----5:R-:W-:Y:S01]  /*2520*/  HFMA2 R40, R40, 1, 1, R17 ;  /* 0x3c003c0028287831 */ /* 0x020fe20000000011 */
[----:B------:R-:W-:Y:S02]  /*2530*/  PLOP3.LUT P3, PT, PT, PT, UP0, 0x80, 0x8 ;  /* 0x000000000008781c */ /* 0x000fe40003f6f008 */
[----:B------:R-:W-:-:S04]  /*2540*/  IADD3 R13, P4, PT, R30, R13, RZ ;  /* 0x0000000d1e0d7210 */ /* 0x000fc80007f9e0ff */
[----:B------:R-:W-:Y:S02]  /*2550*/  IADD3.X R48, PT, PT, RZ, R36, RZ, P4, !PT ;  /* 0x00000024ff307210 */ /* 0x000fe400027fe4ff */
[----:B------:R-:W-:-:S04]  /*2560*/  LEA R12, P4, R13, UR6, 0x1 ;  /* 0x000000060d0c7c11 */ /* 0x000fc8000f8808ff */
[----:B------:R-:W-:Y:S01]  /*2570*/  LEA.HI.X R13, R13, UR7, R48, 0x1, P4 ;  /* 0x000000070d0d7c11 */ /* 0x000fe2000a0f0c30 */
[----:B--2---:R-:W-:-:S05]  /*2580*/  @P3 HMUL2 R40, R40, R15 ;  /* 0x0000000f28283232 */ /* 0x004fca0000000000 */
[----:B------:R0:W-:Y:S03]  /*2590*/  STG.E desc[UR36][R12.64], R40 ;  /* 0x000000280c007986 */ /* 0x0001e6000c101924 */
.L_x_631:
[----:B------:R-:W-:Y:S05]  /*25a0*/  BSYNC.RECONVERGENT B1 ;  /* 0x0000000000017941 */ /* 0x000fea0003800200 */
.L_x_630:
[----:B------:R-:W-:Y:S01]  /*25b0*/  BSSY.RECONVERGENT B1, `(.L_x_632) ;  /* 0x000002b000017945 */ /* 0x000fe20003800200 */
[----:B------:R-:W-:-:S03]  /*25c0*/  IMAD.IADD R48, R14, 0x1, R11 ;  /* 0x000000010e307824 */ /* 0x000fc600078e020b */
[----:B------:R-:W-:Y:S05]  /*25d0*/  @P1 BRA `(.L_x_633) ;  /* 0x0000000000a01947 */ /* 0x000fea0003800000 */
[----:B------:R-:W-:Y:S01]  /*25e0*/  SHF.L.U32 R49, R48, 0x3, RZ ;  /* 0x0000000330317819 */ /* 0x000fe200000006ff */
[----:B------:R-:W-:Y:S01]  /*25f0*/  UISETP.NE.AND UP0, UPT, UR19, URZ, UPT ;  /* 0x000000ff1300728c */ /* 0x000fe2000bf05270 */
[----:B------:R-:W-:Y:S02]  /*2600*/  ISETP.NE.AND P5, PT, R16, RZ, PT ;  /* 0x000000ff1000720c */ /* 0x000fe40003fa5270 */
[----:B------:R-:W-:Y:S02]  /*2610*/  SHF.R.S32.HI R50, RZ, 0x1f, R49 ;  /* 0x0000001fff327819 */ /* 0x000fe40000011431 */
[----:B0-----:R-:W-:-:S04]  /*2620*/  IADD3 R13, P3, PT, R31, R49, RZ ;  /* 0x000000311f0d7210 */ /* 0x001fc80007f7e0ff */
[----:B------:R-:W-:Y:S02]  /*2630*/  IADD3.X R42, PT, PT, R37, R50, RZ, P3, !PT ;  /* 0x00000032252a7210 */ /* 0x000fe40001ffe4ff */
[----:B------:R-:W-:-:S04]  /*2640*/  LEA R12, P3, R13, UR6, 0x1 ;  /* 0x000000060d0c7c11 */ /* 0x000fc8000f8608ff */
[----:B------:R-:W-:-:S05]  /*2650*/  LEA.HI.X R13, R13, UR7, R42, 0x1, P3 ;  /* 0x000000070d0d7c11 */ /* 0x000fca00098f0c2a */
[----:B------:R0:W5:Y:S01]  /*2660*/  LDG.E R41, desc[UR36][R12.64] ;  /* 0x000000240c297981 */ /* 0x000162000c1e1900 */
[----:B------:R-:W-:Y:S01]  /*2670*/  IMAD R15, R14, 0x8, R32 ;  /* 0x000000080e0f7824 */ /* 0x000fe200078e0220 */
[----:B------:R-:W-:Y:S06]  /*2680*/  BRA.U UP0, `(.L_x_634) ;  /* 0x00000001002c7547 */ /* 0x000fec000b800000 */
[----:B------:R-:W-:Y:S01]  /*2690*/  VOTEU.ANY UP1, P5 ;  /* 0x0000000000ff7886 */ /* 0x000fe20002820100 */
[----:B------:R-:W-:-:S13]  /*26a0*/  PLOP3.LUT P3, PT, PT, PT, UP1, 0x80, 0x8 ;  /* 0x000000000008781c */ /* 0x000fda0003f6f018 */
[----:B------:R-:W2:Y:S01]  /*26b0*/  @P3 LDG.E R42, desc[UR36][R26.64+0x10] ;  /* 0x000010241a2a3981 */ /* 0x000ea2000c1e1900 */
[----:B------:R-:W-:Y:S01]  /*26c0*/  PLOP3.LUT P3, PT, PT, PT, UP1, 0x80, 0x8 ;  /* 0x000000000008781c */ /* 0x000fe20003f6f018 */
[----:B-----5:R-:W-:Y:S01]  /*26d0*/  HADD2 R41, R41, R19 ;  /* 0x0000001329297230 */ /* 0x020fe20000000000 */
[----:B0-----:R-:W-:-:S04]  /*26e0*/  IADD3 R13, P4, PT, R30, R49, RZ ;  /* 0x000000311e0d7210 */ /* 0x001fc80007f9e0ff */
[----:B------:R-:W-:Y:S02]  /*26f0*/  IADD3.X R50, PT, PT, R36, R50, RZ, P4, !PT ;  /* 0x0000003224327210 */ /* 0x000fe400027fe4ff */
[----:B------:R-:W-:-:S04]  /*2700*/  LEA R12, P4, R13, UR6, 0x1 ;  /* 0x000000060d0c7c11 */ /* 0x000fc8000f8808ff */
[----:B------:R-:W-:Y:S01]  /*2710*/  LEA.HI.X R13, R13, UR7, R50, 0x1, P4 ;  /* 0x000000070d0d7c11 */ /* 0x000fe2000a0f0c32 */
[----:B--2---:R-:W-:-:S05]  /*2720*/  @P3 HFMA2 R41, R41, R42, -RZ ;  /* 0x0000002a29293231 */ /* 0x004fca00001000ff */
[----:B------:R1:W-:Y:S03]  /*2730*/  STG.E desc[UR36][R12.64], R41 ;  /* 0x000000290c007986 */ /* 0x0003e6000c101924 */
.L_x_634:
[----:B------:R-:W-:Y:S02]  /*2740*/  SHF.R.S32.HI R50, RZ, 0x1f, R15 ;  /* 0x0000001fff327819 */ /* 0x000fe4000001140f */
[----:B01----:R-:W-:-:S04]  /*2750*/  IADD3 R13, P3, PT, R31, R15, RZ ;  /* 0x0000000f1f0d7210 */ /* 0x003fc80007f7e0ff */
[----:B------:R-:W-:Y:S02]  /*2760*/  IADD3.X R42, PT, PT, R37, R50, RZ, P3, !PT ;  /* 0x00000032252a7210 */ /* 0x000fe40001ffe4ff */
        /* <DEDUP_REMOVED lines=9> */
[----:B------:R-:W-:-:S05]  /*2800*/  IADD3 R15, P4, PT, R30, R15, RZ ;  /* 0x0000000f1e0f7210 */ /* 0x000fca0007f9e0ff */
[----:B------:R-:W-:Y:S01]  /*2810*/  IMAD.X R50, R36, 0x1, R50, P4 ;  /* 0x0000000124327824 */ /* 0x000fe200020e0632 */
[----:B-1----:R-:W-:-:S04]  /*2820*/  LEA R12, P4, R15, UR6, 0x1 ;  /* 0x000000060f0c7c11 */ /* 0x002fc8000f8808ff */
[----:B------:R-:W-:Y:S01]  /*2830*/  LEA.HI.X R13, R15, UR7, R50, 0x1, P4 ;  /* 0x000000070f0d7c11 */ /* 0x000fe2000a0f0c32 */
[----:B--2---:R-:W-:-:S05]  /*2840*/  @P3 HMUL2 R42, R42, R49 ;  /* 0x000000312a2a3232 */ /* 0x004fca0000000000 */
[----:B------:R2:W-:Y:S03]  /*2850*/  STG.E desc[UR36][R12.64], R42 ;  /* 0x0000002a0c007986 */ /* 0x0005e6000c101924 */
.L_x_633:
[----:B------:R-:W-:Y:S05]  /*2860*/  BSYNC.RECONVERGENT B1 ;  /* 0x0000000000017941 */ /* 0x000fea0003800200 */
.L_x_632:
[----:B------:R-:W-:Y:S04]  /*2870*/  BSSY.RECONVERGENT B1, `(.L_x_635) ;  /* 0x000002b000017945 */ /* 0x000fe80003800200 */
[----:B------:R-:W-:Y:S05]  /*2880*/  @P1 BRA `(.L_x_636) ;  /* 0x0000000000a41947 */ /* 0x000fea0003800000 */
[----:B------:R-:W-:Y:S01]  /*2890*/  LEA R44, R48, R32, 0x3 ;  /* 0x00000020302c7211 */ /* 0x000fe200078e18ff */
[----:B------:R-:W-:Y:S01]  /*28a0*/  UISETP.NE.AND UP0, UPT, UR19, URZ, UPT ;  /* 0x000000ff1300728c */ /* 0x000fe2000bf05270 */
[----:B------:R-:W-:Y:S02]  /*28b0*/  LEA R49, R11, R14, 0x2 ;  /* 0x0000000e0b317211 */ /* 0x000fe400078e10ff */
[----:B------:R-:W-:Y:S02]  /*28c0*/  SHF.R.S32.HI R51, RZ, 0x1f, R44 ;  /* 0x0000001fff337819 */ /* 0x000fe4000001142c */
[----:B012---:R-:W-:Y:S02]  /*28d0*/  IADD3 R12, P3, PT, R31, R44, RZ ;  /* 0x0000002c1f0c7210 */ /* 0x007fe40007f7e0ff */
[----:B------:R-:W-:Y:S02]  /*28e0*/  SHF.L.U32 R49, R49, 0x3, RZ ;  /* 0x0000000331317819 */ /* 0x000fe400000006ff */
[----:B------:R-:W-:Y:S01]  /*28f0*/  ISETP.NE.AND P5, PT, R16, RZ, PT ;  /* 0x000000ff1000720c */ /* 0x000fe20003fa5270 */
[----:B------:R-:W-:Y:S01]  /*2900*/  IMAD.X R13, R37, 0x1, R51, P3 ;  /* 0x00000001250d7824 */ /* 0x000fe200018e0633 */
[----:B------:R-:W-:-:S02]  /*2910*/  LEA R14, P3, R12, UR6, 0x1 ;  /* 0x000000060c0e7c11 */ /* 0x000fc4000f8608ff */
[----:B------:R-:W-:Y:S02]  /*2920*/  SHF.R.S32.HI R50, RZ, 0x1f, R49 ;  /* 0x0000001fff327819 */ /* 0x000fe40000011431 */
[----:B------:R-:W-:Y:S02]  /*2930*/  LEA.HI.X R15, R12, UR7, R13, 0x1, P3 ;  /* 0x000000070c0f7c11 */ /* 0x000fe400098f0c0d */
[----:B------:R-:W-:-:S03]  /*2940*/  IADD3 R13, P3, PT, R31, R49, RZ ;  /* 0x000000311f0d7210 */ /* 0x000fc60007f7e0ff */
[----:B------:R0:W5:Y:S01]  /*2950*/  LDG.E R43, desc[UR36][R14.64] ;  /* 0x000000240e2b7981 */ /* 0x000162000c1e1900 */
[----:B------:R-:W-:Y:S02]  /*2960*/  IADD3.X R52, PT, PT, R37, R50, RZ, P3, !PT ;  /* 0x0000003225347210 */ /* 0x000fe40001ffe4ff */
[----:B------:R-:W-:-:S04]  /*2970*/  LEA R12, P3, R13, UR6, 0x1 ;  /* 0x000000060d0c7c11 */ /* 0x000fc8000f8608ff */
[----:B------:R-:W-:Y:S01]  /*2980*/  LEA.HI.X R13, R13, UR7, R52, 0x1, P3 ;  /* 0x000000070d0d7c11 */ /* 0x000fe200098f0c34 */
[----:B------:R-:W-:Y:S08]  /*2990*/  BRA.U UP0, `(.L_x_637) ;  /* 0x00000001002c7547 */ /* 0x000ff0000b800000 */
[----:B------:R-:W-:Y:S01]  /*29a0*/  VOTEU.ANY UP1, P5 ;  /* 0x0000000000ff7886 */ /* 0x000fe20002820100 */
[----:B------:R-:W-:-:S13]  /*29b0*/  PLOP3.LUT P3, PT, PT, PT, UP1, 0x80, 0x8 ;  /* 0x000000000008781c */ /* 0x000fda0003f6f018 */
[----:B------:R-:W2:Y:S01]  /*29c0*/  @P3 LDG.E R52, desc[UR36][R26.64+0x30] ;  /* 0x000030241a343981 */ /* 0x000ea2000c1e1900 */
[----:B------:R-:W-:Y:S01]  /*29d0*/  PLOP3.LUT P3, PT, PT, PT, UP1, 0x80, 0x8 ;  /* 0x000000000008781c */ /* 0x000fe20003f6f018 */
[----:B-----5:R-:W-:Y:S01]  /*29e0*/  HFMA2 R43, R43, 1, 1, R21 ;  /* 0x3c003c002b2b7831 */ /* 0x020fe20000000015 */
[----:B------:R-:W-:-:S05]  /*29f0*/  IADD3 R44, P4, PT, R30, R44, RZ ;  /* 0x0000002c1e2c7210 */ /* 0x000fca0007f9e0ff */
[----:B------:R-:W-:Y:S01]  /*2a00*/  IMAD.X R51, R36, 0x1, R51, P4 ;  /* 0x0000000124337824 */ /* 0x000fe200020e0633 */
[----:B0-----:R-:W-:-:S04]  /*2a10*/  LEA R14, P4, R44, UR6, 0x1 ;  /* 0x000000062c0e7c11 */ /* 0x001fc8000f8808ff */
[----:B------:R-:W-:Y:S01]  /*2a20*/  LEA.HI.X R15, R44, UR7, R51, 0x1, P4 ;  /* 0x000000072c0f7c11 */ /* 0x000fe2000a0f0c33 */
[----:B--2---:R-:W-:-:S05]  /*2a30*/  @P3 HMUL2 R43, R43, R52 ;  /* 0x000000342b2b3232 */ /* 0x004fca0000000000 */
[----:B------:R1:W-:Y:S03]  /*2a40*/  STG.E desc[UR36][R14.64], R43 ;  /* 0x0000002b0e007986 */ /* 0x0003e6000c101924 */
.L_x_637:
[----:B------:R3:W5:Y:S01]  /*2a50*/  LDG.E R44, desc[UR36][R12.64] ;  /* 0x000000240c2c7981 */ /* 0x000762000c1e1900 */
[----:B------:R-:W-:Y:S05]  /*2a60*/  BRA.U UP0, `(.L_x_636) ;  /* 0x00000001002c7547 */ /* 0x000fea000b800000 */
[----:B------:R-:W-:Y:S01]  /*2a70*/  VOTEU.ANY UP0, P5 ;  /* 0x0000000000ff7886 */ /* 0x000fe20002800100 */
[----:B------:R-:W-:-:S13]  /*2a80*/  PLOP3.LUT P3, PT, PT, PT, UP0, 0x80, 0x8 ;  /* 0x000000000008781c */ /* 0x000fda0003f6f008 */
[----:B01----:R-:W2:Y:S01]  /*2a90*/  @P3 LDG.E R15, desc[UR36][R26.64+0x40] ;  /* 0x000040241a0f3981 */ /* 0x003ea2000c1e1900 */
[----:B------:R-:W-:Y:S01]  /*2aa0*/  PLOP3.LUT P3, PT, PT, PT, UP0, 0x80, 0x8 ;  /* 0x000000000008781c */ /* 0x000fe20003f6f008 */
[----:B-----5:R-:W-:Y:S01]  /*2ab0*/  HADD2 R44, R44, R22 ;  /* 0x000000162c2c7230 */ /* 0x020fe20000000000 */
[----:B------:R-:W-:-:S04]  /*2ac0*/  IADD3 R49, P4, PT, R30, R49, RZ ;  /* 0x000000311e317210 */ /* 0x000fc80007f9e0ff */
[----:B------:R-:W-:Y:S02]  /*2ad0*/  IADD3.X R50, PT, PT, R36, R50, RZ, P4, !PT ;  /* 0x0000003224327210 */ /* 0x000fe400027fe4ff */
[----:B---3--:R-:W-:-:S04]  /*2ae0*/  LEA R12, P4, R49, UR6, 0x1 ;  /* 0x00000006310c7c11 */ /* 0x008fc8000f8808ff */
[----:B------:R-:W-:Y:S01]  /*2af0*/  LEA.HI.X R13, R49, UR7, R50, 0x1, P4 ;  /* 0x00000007310d7c11 */ /* 0x000fe2000a0f0c32 */
[----:B--2---:R-:W-:-:S05]  /*2b00*/  @P3 HFMA2 R44, R44, R15, -RZ ;  /* 0x0000000f2c2c3231 */ /* 0x004fca00001000ff */
[----:B------:R0:W-:Y:S03]  /*2b10*/  STG.E desc[UR36][R12.64], R44 ;  /* 0x0000002c0c007986 */ /* 0x0001e6000c101924 */
.L_x_636:
[----:B------:R-:W-:Y:S05]  /*2b20*/  BSYNC.RECONVERGENT B1 ;  /* 0x0000000000017941 */ /* 0x000fea0003800200 */
.L_x_635:
[----:B0123-5:R-:W-:Y:S01]  /*2b30*/  HMUL2 R12, R3, R40 ;  /* 0x00000028030c7232 */ /* 0x02ffe20000000000 */
[----:B------:R-:W-:Y:S01]  /*2b40*/  LEA R50, R11, R48, 0x2 ;  /* 0x000000300b327211 */ /* 0x000fe200078e10ff */
[----:B------:R-:W-:Y:S02]  /*2b50*/  BSSY.RECONVERGENT B1, `(.L_x_638) ;  /* 0x000001c000017945 */ /* 0x000fe40003800200 */
[----:B------:R-:W-:Y:S02]  /*2b60*/  HFMA2 R12, R4, R41, R12 ;  /* 0x00000029040c7231 */ /* 0x000fe4000000000c */
[----:B------:R-:W-:Y:S02]  /*2b70*/  IMAD.IADD R48, R50, 0x1, R11 ;  /* 0x0000000132307824 */ /* 0x000fe400078e020b */
[----:B------:R-:W-:-:S04]  /*2b80*/  HFMA2 R12, R5, R42, R12 ;  /* 0x0000002a050c7231 */ /* 0x000fc8000000000c */
[----:B------:R-:W-:-:S04]  /*2b90*/  HFMA2 R12, R6, R43, R12 ;  /* 0x0000002b060c7231 */ /* 0x000fc8000000000c */
[----:B------:R-:W-:Y:S01]  /*2ba0*/  HFMA2 R14, R7, R44, R12 ;  /* 0x0000002c070e7231 */ /* 0x000fe2000000000c */
[----:B------:R-:W-:Y:S06]  /*2bb0*/  @P1 BRA `(.L_x_639) ;  /* 0x0000000000541947 */ /* 0x000fec0003800000 */
[----:B------:R-:W-:-:S04]  /*2bc0*/  SHF.L.U32 R15, R50, 0x3, RZ ;  /* 0x00000003320f7819 */ /* 0x000fc800000006ff */
[----:B------:R-:W-:Y:S02]  /*2bd0*/  SHF.R.S32.HI R52, RZ, 0x1f, R15 ;  /* 0x0000001fff347819 */ /* 0x000fe4000001140f */
[----:B------:R-:W-:-:S04]  /*2be0*/  IADD3 R13, P3, PT, R31, R15, RZ ;  /* 0x0000000f1f0d7210 */ /* 0x000fc80007f7e0ff */
[----:B------:R-:W-:Y:S02]  /*2bf0*/  IADD3.X R50, PT, PT, R37, R52, RZ, P3, !PT ;  /* 0x0000003425327210 */ /* 0x000fe40001ffe4ff */
        /* <DEDUP_REMOVED lines=11> */
[----:B------:R-:W-:-:S05]  /*2cb0*/  IADD3 R13, P4, PT, R30, R15, RZ ;  /* 0x0000000f1e0d7210 */ /* 0x000fca0007f9e0ff */
[----:B------:R-:W-:Y:S01]  /*2cc0*/  IMAD.X R52, R36, 0x1, R52, P4 ;  /* 0x0000000124347824 */ /* 0x000fe200020e0634 */
[----:B------:R-:W-:-:S04]  /*2cd0*/  LEA R12, P4, R13, UR6, 0x1 ;  /* 0x000000060d0c7c11 */ /* 0x000fc8000f8808ff */
[----:B------:R-:W-:Y:S01]  /*2ce0*/  LEA.HI.X R13, R13, UR7, R52, 0x1, P4 ;  /* 0x000000070d0d7c11 */ /* 0x000fe2000a0f0c34 */
[----:B--2---:R-:W-:-:S05]  /*2cf0*/  @P3 HMUL2 R45, R45, R50 ;  /* 0x000000322d2d3232 */ /* 0x004fca0000000000 */
[----:B------:R0:W-:Y:S03]  /*2d00*/  STG.E desc[UR36][R12.64], R45 ;  /* 0x0000002d0c007986 */ /* 0x0001e6000c101924 */
.L_x_639:
[----:B------:R-:W-:Y:S05]  /*2d10*/  BSYNC.RECONVERGENT B1 ;  /* 0x0000000000017941 */ /* 0x000fea0003800200 */
.L_x_638:
[----:B------:R-:W-:Y:S04]  /*2d20*/  BSSY.RECONVERGENT B1, `(.L_x_640) ;  /* 0x0000017000017945 */ /* 0x000fe80003800200 */
[----:B------:R-:W-:Y:S05]  /*2d30*/  @P1 BRA `(.L_x_641) ;  /* 0x0000000000541947 */ /* 0x000fea0003800000 */
[----:B------:R-:W-:-:S04]  /*2d40*/  SHF.L.U32 R49, R48, 0x3, RZ ;  /* 0x0000000330317819 */ /* 0x000fc800000006ff */
[----:B------:R-:W-:Y:S02]  /*2d50*/  SHF.R.S32.HI R50, RZ, 0x1f, R49 ;  /* 0x0000001fff327819 */ /* 0x000fe40000011431 */
[----:B0-----:R-:W-:-:S04]  /*2d60*/  IADD3 R13, P3, PT, R31, R49, RZ ;  /* 0x000000311f0d7210 */ /* 0x001fc80007f7e0ff */
[----:B------:R-:W-:Y:S02]  /*2d70*/  IADD3.X R46, PT, PT, R37, R50, RZ, P3, !PT ;  /* 0x00000032252e7210 */ /* 0x000fe40001ffe4ff */
[----:B------:R-:W-:-:S04]  /*2d80*/  LEA R12, P3, R13, UR6, 0x1 ;  /* 0x000000060d0c7c11 */ /* 0x000fc8000f8608ff */
[----:B------:R-:W-:-:S05]  /*2d90*/  LEA.HI.X R13, R13, UR7, R46, 0x1, P3 ;  /* 0x000000070d0d7c11 */ /* 0x000fca00098f0c2e */
[----:B------:R1:W5:Y:S01]  /*2da0*/  LDG.E R46, desc[UR36][R12.64] ;  /* 0x000000240c2e7981 */ /* 0x000362000c1e1900 */
[----:B------:R-:W-:-:S09]  /*2db0*/  UISETP.NE.AND UP0, UPT, UR19, URZ, UPT ;  /* 0x000000ff1300728c */ /* 0x000fd2000bf05270 */
[----:B-1----:R-:W-:Y:S05]  /*2dc0*/  BRA.U UP0, `(.L_x_641) ;  /* 0x0000000100307547 */ /* 0x002fea000b800000 */
[----:B------:R-:W-:-:S13]  /*2dd0*/  ISETP.NE.AND P4, PT, R16, RZ, PT ;  /* 0x000000ff1000720c */ /* 0x000fda0003f85270 */
[----:B------:R-:W-:Y:S01]  /*2de0*/  VOTEU.ANY UP0, P4 ;  /* 0x0000000000ff7886 */ /* 0x000fe20002000100 */
[----:B------:R-:W-:-:S13]  /*2df0*/  PLOP3.LUT P3, PT, PT, PT, UP0, 0x80, 0x8 ;  /* 0x000000000008781c */ /* 0x000fda0003f6f008 */
[----:B------:R-:W2:Y:S01]  /*2e00*/  @P3 LDG.E R15, desc[UR36][R26.64+0x60] ;  /* 0x000060241a0f3981 */ /* 0x000ea2000c1e1900 */
[----:B------:R-:W-:Y:S01]  /*2e10*/  PLOP3.LUT P3, PT, PT, PT, UP0, 0x80, 0x8 ;  /* 0x000000000008781c */ /* 0x000fe20003f6f008 */
[----:B----45:R-:W-:Y:S01]  /*2e20*/  HFMA2 R46, R46, 1, 1, R24 ;  /* 0x3c003c002e2e7831 */ /* 0x030fe20000000018 */
[----:B------:R-:W-:-:S05]  /*2e30*/  IADD3 R13, P4, PT, R30, R49, RZ ;  /* 0x000000311e0d7210 */ /* 0x000fca0007f9e0ff */
[----:B------:R-:W-:Y:S01]  /*2e40*/  IMAD.X R50, R36, 0x1, R50, P4 ;  /* 0x0000000124327824 */ /* 0x000fe200020e0632 */
[----:B------:R-:W-:-:S04]  /*2e50*/  LEA R12, P4, R13, UR6, 0x1 ;  /* 0x000000060d0c7c11 */ /* 0x000fc8000f8808ff */
[----:B------:R-:W-:Y:S01]  /*2e60*/  LEA.HI.X R13, R13, UR7, R50, 0x1, P4 ;  /* 0x000000070d0d7c11 */ /* 0x000fe2000a0f0c32 */
[----:B--2---:R-:W-:-:S05]  /*2e70*/  @P3 HMUL2 R46, R46, R15 ;  /* 0x0000000f2e2e3232 */ /* 0x004fca0000000000 */
[----:B------:R1:W-:Y:S03]  /*2e80*/  STG.E desc[UR36][R12.64], R46 ;  /* 0x0000002e0c007986 */ /* 0x0003e6000c101924 */
.L_x_641:
[----:B------:R-:W-:Y:S05]  /*2e90*/  BSYNC.RECONVERGENT B1 ;  /* 0x0000000000017941 */ /* 0x000fea0003800200 */
.L_x_640:
[----:B------:R-:W-:Y:S04]  /*2ea0*/  BSSY.RECONVERGENT B1, `(.L_x_642) ;  /* 0x0000018000017945 */ /* 0x000fe80003800200 */
[----:B------:R-:W-:Y:S05]  /*2eb0*/  @P1 BRA `(.L_x_643) ;  /* 0x0000000000581947 */ /* 0x000fea0003800000 */
[----:B------:R-:W-:-:S04]  /*2ec0*/  IADD3 R11, PT, PT, R48, R11, RZ ;  /* 0x0000000b300b7210 */ /* 0x000fc80007ffe0ff */
[----:B------:R-:W-:-:S04]  /*2ed0*/  SHF.L.U32 R15, R11, 0x3, RZ ;  /* 0x000000030b0f7819 */ /* 0x000fc800000006ff */
[----:B------:R-:W-:Y:S02]  /*2ee0*/  SHF.R.S32.HI R50, RZ, 0x1f, R15 ;  /* 0x0000001fff327819 */ /* 0x000fe4000001140f */
[----:B------:R-:W-:-:S05]  /*2ef0*/  IADD3 R11, P1, PT, R31, R15, RZ ;  /* 0x0000000f1f0b7210 */ /* 0x000fca0007f3e0ff */
[----:B------:R-:W-:Y:S01]  /*2f00*/  IMAD.X R48, R37, 0x1, R50, P1 ;  /* 0x0000000125307824 */ /* 0x000fe200008e0632 */
[----:B01----:R-:W-:-:S04]  /*2f10*/  LEA R12, P1, R11, UR6, 0x1 ;  /* 0x000000060b0c7c11 */ /* 0x003fc8000f8208ff */
[----:B------:R-:W-:-:S05]  /*2f20*/  LEA.HI.X R13, R11, UR7, R48, 0x1, P1 ;  /* 0x000000070b0d7c11 */ /* 0x000fca00088f0c30 */
[----:B------:R2:W5:Y:S01]  /*2f30*/  LDG.E R47, desc[UR36][R12.64] ;  /* 0x000000240c2f7981 */ /* 0x000562000c1e1900 */
[----:B------:R-:W-:-:S09]  /*2f40*/  UISETP.NE.AND UP0, UPT, UR19, URZ, UPT ;  /* 0x000000ff1300728c */ /* 0x000fd2000bf05270 */
[----:B--2---:R-:W-:Y:S05]  /*2f50*/  BRA.U UP0, `(.L_x_643) ;  /* 0x0000000100307547 */ /* 0x004fea000b800000 */
[----:B------:R-:W-:-:S13]  /*2f60*/  ISETP.NE.AND P3, PT, R16, RZ, PT ;  /* 0x000000ff1000720c */ /* 0x000fda0003f65270 */
[----:B------:R-:W-:Y:S01]  /*2f70*/  VOTEU.ANY UP0, P3 ;  /* 0x0000000000ff7886 */ /* 0x000fe20001800100 */
[----:B------:R-:W-:-:S13]  /*2f80*/  PLOP3.LUT P1, PT, PT, PT, UP0, 0x80, 0x8 ;  /* 0x000000000008781c */ /* 0x000fda0003f2f008 */
[----:B------:R-:W2:Y:S01]  /*2f90*/  @P1 LDG.E R48, desc[UR36][R26.64+0x70] ;  /* 0x000070241a301981 */ /* 0x000ea2000c1e1900 */
[----:B------:R-:W-:Y:S01]  /*2fa0*/  PLOP3.LUT P3, PT, PT, PT, UP0, 0x80, 0x8 ;  /* 0x000000000008781c */ /* 0x000fe20003f6f008 */
[----:B-----5:R-:W-:Y:S01]  /*2fb0*/  HADD2 R47, R47, R25 ;  /* 0x000000192f2f7230 */ /* 0x020fe20000000000 */
[----:B------:R-:W-:-:S04]  /*2fc0*/  IADD3 R11, P1, PT, R30, R15, RZ ;  /* 0x0000000f1e0b7210 */ /* 0x000fc80007f3e0ff */
[----:B------:R-:W-:Y:S02]  /*2fd0*/  IADD3.X R50, PT, PT, R36, R50, RZ, P1, !PT ;  /* 0x0000003224327210 */ /* 0x000fe40000ffe4ff */
[----:B------:R-:W-:-:S04]  /*2fe0*/  LEA R12, P1, R11, UR6, 0x1 ;  /* 0x000000060b0c7c11 */ /* 0x000fc8000f8208ff */
[----:B------:R-:W-:Y:S01]  /*2ff0*/  LEA.HI.X R13, R11, UR7, R50, 0x1, P1 ;  /* 0x000000070b0d7c11 */ /* 0x000fe200088f0c32 */
[----:B--2---:R-:W-:-:S05]  /*3000*/  @P3 HFMA2 R47, R47, R48, -RZ ;  /* 0x000000302f2f3231 */ /* 0x004fca00001000ff */
[----:B------:R2:W-:Y:S03]  /*3010*/  STG.E desc[UR36][R12.64], R47 ;  /* 0x0000002f0c007986 */ /* 0x0005e6000c101924 */
.L_x_643:
[----:B------:R-:W-:Y:S05]  /*3020*/  BSYNC.RECONVERGENT B1 ;  /* 0x0000000000017941 */ /* 0x000fea0003800200 */
.L_x_642:
[----:B-----5:R-:W-:Y:S01]  /*3030*/  HFMA2 R14, R8, R45, R14 ;  /* 0x0000002d080e7231 */ /* 0x020fe2000000000e */
[----:B------:R-:W-:Y:S01]  /*3040*/  UMOV UR4, 0xffffffff ;  /* 0xffffffff00047882 */ /* 0x000fe20000000000 */
[----:B------:R-:W-:Y:S01]  /*3050*/  MOV R48, UR44 ;  /* 0x0000002c00307c02 */ /* 0x000fe20008000f00 */
[----:B------:R-:W-:Y:S01]  /*3060*/  VIADD R49, R34, 0xffffffff ;  /* 0xffffffff22317836 */ /* 0x000fe20000000000 */
[----:B------:R-:W-:Y:S02]  /*3070*/  LOP3.LUT P1, RZ, R2, 0x3, RZ, 0xc0, !PT ;  /* 0x0000000302ff7812 */ /* 0x000fe4000782c0ff */
[----:B------:R-:W-:Y:S01]  /*3080*/  IADD3 R48, PT, PT, R48, -0x1, RZ ;  /* 0xffffffff30307810 */ /* 0x000fe20007ffe0ff */
[----:B------:R-:W-:-:S04]  /*3090*/  HFMA2 R14, R9, R46, R14 ;  /* 0x0000002e090e7231 */ /* 0x000fc8000000000e */
[----:B------:R-:W-:-:S05]  /*30a0*/  HFMA2 R14, R10, R47, R14 ;  /* 0x0000002f0a0e7231 */ /* 0x000fca000000000e */
[--C-:B012---:R-:W-:Y:S02]  /*30b0*/  HADD2.F32 R13, -RZ, R14.reuse.H0_H0 ;  /* 0x2000000eff0d7230 */ /* 0x107fe40000004100 */
[----:B------:R-:W-:-:S05]  /*30c0*/  HADD2.F32 R14, -RZ, R14.H1_H1 ;  /* 0x3000000eff0e7230 */ /* 0x000fca0000004100 */
[----:B------:R-:W-:Y:S01]  /*30d0*/  FADD.FTZ R13, R13, R14 ;  /* 0x0000000e0d0d7221 */ /* 0x000fe20000010000 */
[----:B------:R-:W-:Y:S06]  /*30e0*/  BRA.DIV UR4, `(.L_x_644) ;  /* 0x00000056043c7947 */ /* 0x000fec000b800000 */
[----:B------:R-:W0:Y:S02]  /*30f0*/  SHFL.BFLY PT, R14, R13, 0x2, 0x1f ;  /* 0x0c401f000d0e7f89 */ /* 0x000e2400000e0000 */
[----:B0-----:R-:W-:-:S05]  /*3100*/  FADD.FTZ R13, R13, R14 ;  /* 0x0000000e0d0d7221 */ /* 0x001fca0000010000 */
[----:B------:R0:W1:Y:S02]  /*3110*/  SHFL.BFLY PT, R14, R13, 0x1, 0x1f ;  /* 0x0c201f000d0e7f89 */ /* 0x00006400000e0000 */
.L_x_723:
        /* <DEDUP_REMOVED lines=16> */
[----:B------:R-:W2:Y:S04]  /*3220*/  @P1 LDG.E.U16 R14, desc[UR36][R14.64] ;  /* 0x000000240e0e1981 */ /* 0x000ea8000c1e1500 */
        /* <DEDUP_REMOVED lines=11> */
.L_x_646:
[----:B------:R-:W-:Y:S05]  /*32e0*/  BSYNC.RECONVERGENT B1 ;  /* 0x0000000000017941 */ /* 0x000fea0003800200 */
.L_x_645:
[----:B-1----:R-:W-:Y:S01]  /*32f0*/  MOV R11, UR9 ;  /* 0x00000009000b7c02 */ /* 0x002fe20008000f00 */
[----:B------:R-:W-:Y:S01]  /*3300*/  VIADD R33, R33, 0x10 ;  /* 0x0000001021217836 */ /* 0x000fe20000000000 */
[----:B------:R-:W-:Y:S02]  /*3310*/  IADD3 R28, P2, PT, R28, 0x10, RZ ;  /* 0x000000101c1c7810 */ /* 0x000fe40007f5e0ff */
[----:B------:R-:W-:Y:S02]  /*3320*/  IADD3 R48, PT, PT, R48, 0x7, -R11 ;  /* 0x0000000730307810 */ /* 0x000fe40007ffe80b */
[----:B------:R-:W-:Y:S02]  /*3330*/  IADD3 R39, PT, PT, R39, 0x40, RZ ;  /* 0x0000004027277810 */ /* 0x000fe40007ffe0ff */
[----:B------:R-:W-:Y:S02]  /*3340*/  SHF.R.S32.HI R11, RZ, 0x1f, R48 ;  /* 0x0000001fff0b7819 */ /* 0x000fe40000011430 */
[----:B------:R-:W-:-:S02]  /*3350*/  IADD3.X R29, PT, PT, RZ, R29, RZ, P2, !PT ;  /* 0x0000001dff1d7210 */ /* 0x000fc400017fe4ff */
[----:B------:R-:W-:-:S04]  /*3360*/  LEA.HI R11, R11, R48, RZ, 0x3 ;  /* 0x000000300b0b7211 */ /* 0x000fc800078f18ff */
[----:B------:R-:W-:Y:S02]  /*3370*/  LOP3.LUT R12, R11, 0xfffffff8, RZ, 0xc0, !PT ;  /* 0xfffffff80b0c7812 */ /* 0x000fe400078ec0ff */
[C---:B------:R-:W-:Y:S02]  /*3380*/  IADD3 R11, PT, PT, R34.reuse, 0xf, RZ ;  /* 0x0000000f220b7810 */ /* 0x040fe40007ffe0ff */
[----:B------:R-:W-:Y:S01]  /*3390*/  IADD3 R34, PT, PT, R34, 0x10, RZ ;  /* 0x0000001022227810 */ /* 0x000fe20007ffe0ff */
[----:B------:R-:W-:-:S05]  /*33a0*/  VIADD R12, R12, UR9 ;  /* 0x000000090c0c7c36 */ /* 0x000fca0008000000 */
[----:B------:R-:W-:-:S13]  /*33b0*/  ISETP.GE.AND P1, PT, R11, R12, PT ;  /* 0x0000000c0b00720c */ /* 0x000fda0003f26270 */
[----:B------:R-:W-:Y:S05]  /*33c0*/  @!P1 BRA `(.L_x_647) ;  /* 0xffffffec00ac9947 */ /* 0x000fea000383ffff */
.L_x_629:
[----:B0-----:R-:W-:Y:S05]  /*33d0*/  BSYNC B0 ;  /* 0x0000000000007941 */ /* 0x001fea0003800000 */
.L_x_628:
[----:B------:R-:W-:-:S03]  /*33e0*/  UMOV UR4, 0xffffffff ;  /* 0xffffffff00047882 */ /* 0x000fc60000000000 */
[----:B------:R-:W-:Y:S05]  /*33f0*/  BRA.DIV UR4, `(.L_x_648) ;  /* 0x0000005204b87947 */ /* 0x000fea000b800000 */
[----:B------:R-:W0:Y:S02]  /*3400*/  SHFL.BFLY PT, R14, R0, 0x10, 0x1f ;  /* 0x0e001f00000e7f89 */ /* 0x000e2400000e0000 */
[----:B0-----:R-:W-:-:S05]  /*3410*/  FMNMX.FTZ R13, R14, R0, !PT ;  /* 0x000000000e0d7209 */ /* 0x001fca0007810000 */
[----:B------:R-:W0:Y:S02]  /*3420*/  SHFL.BFLY PT, R14, R13, 0x8, 0x1f ;  /* 0x0d001f000d0e7f89 */ /* 0x000e2400000e0000 */
[----:B0-----:R-:W-:-:S05]  /*3430*/  FMNMX.FTZ R3, R13, R14, !PT ;  /* 0x0000000e0d037209 */ /* 0x001fca0007810000 */
[----:B------:R0:W0:Y:S02]  /*3440*/  SHFL.BFLY PT, R14, R3, 0x4, 0x1f ;  /* 0x0c801f00030e7f89 */ /* 0x00002400000e0000 */
.L_x_728:
[----:B------:R-:W5:Y:S01]  /*3450*/  S2R R20, SR_CgaCtaId ;  /* 0x0000000000147919 */ /* 0x000f620000008800 */
[----:B------:R-:W-:Y:S01]  /*3460*/  LOP3.LUT P0, R0, R2, 0x1f, RZ, 0xc0, !PT ;  /* 0x0000001f02007812 */ /* 0x000fe2000780c0ff */
[----:B------:R-:W-:Y:S05]  /*3470*/  WARPSYNC.ALL ;  /* 0x0000000000007948 */ /* 0x000fea0003800000 */
[----:B------:R-:W-:Y:S02]  /*3480*/  MOV R13, 0x400 ;  /* 0x00000400000d7802 */ /* 0x000fe40000000f00 */
[----:B------:R-:W-:Y:S02]  /*3490*/  SHF.R.U32.HI R36, RZ, 0x3, R2 ;  /* 0x00000003ff247819 */ /* 0x000fe40000011602 */
[----:B0-----:R-:W-:-:S02]  /*34a0*/  FMNMX.FTZ R3, R3, R14, !PT ;  /* 0x0000000e03037209 */ /* 0x001fc40007810000 */
[----:B-----5:R-:W-:-:S04]  /*34b0*/  LEA R5, R20, R13, 0x18 ;  /* 0x0000000d14057211 */ /* 0x020fc800078ec0ff */
[----:B------:R-:W-:-:S05]  /*34c0*/  IADD3 R4, PT, PT, R36, R5, RZ ;  /* 0x0000000524047210 */ /* 0x000fca0007ffe0ff */
[----:B------:R-:W-:Y:S01]  /*34d0*/  @!P0 STS [R4], R3 ;  /* 0x0000000304008388 */ /* 0x000fe20000000800 */
[----:B------:R-:W-:Y:S01]  /*34e0*/  BAR.SYNC.DEFER_BLOCKING 0x0 ;  /* 0x0000000000007b1d */ /* 0x000fe20000010000 */
[C---:B------:R-:W-:Y:S01]  /*34f0*/  ISETP.GT.U32.AND P0, PT, R0.reuse, 0x1, PT ;  /* 0x000000010000780c */ /* 0x040fe20003f04070 */
[----:B------:R-:W-:Y:S01]  /*3500*/  IMAD R5, R0, 0x4, R5 ;  /* 0x0000000400057824 */ /* 0x000fe200078e0205 */
[----:B------:R-:W-:Y:S01]  /*3510*/  MOV R8, 0xff7fffff ;  /* 0xff7fffff00087802 */ /* 0x000fe20000000f00 */
        /* <DEDUP_REMOVED lines=24> */
[----:B------:R-:W-:Y:S02]  /*36a0*/  IADD3 R9, PT, PT, R13, 0x110, RZ ;  /* 0x000001100d097810 */ /* 0x000fe40007ffe0ff */
[----:B------:R-:W-:Y:S02]  /*36b0*/  LEA.HI R6, R8, 0x1, RZ, 0x1a ;  /* 0x0000000108067811 */ /* 0x000fe400078fd0ff */
[----:B-1----:R-:W-:Y:S01]  /*36c0*/  LEA R11, R20, R9, 0x18 ;  /* 0x00000009140b7211 */ /* 0x002fe200078ec0ff */
[----:B------:R-:W-:Y:S01]  /*36d0*/  IMAD.MOV.U32 R9, RZ, RZ, R3 ;  /* 0x000000ffff097224 */ /* 0x000fe200078e0003 */
[----:B------:R-:W-:Y:S02]  /*36e0*/  LOP3.LUT R8, R6, 0x3, RZ, 0xc0, !PT ;  /* 0x0000000306087812 */ /* 0x000fe400078ec0ff */
[----:B------:R-:W-:Y:S02]  /*36f0*/  MOV R6, RZ ;  /* 0x000000ff00067202 */ /* 0x000fe40000000f00 */
[----:B------:R-:W-:-:S02]  /*3700*/  LEA R10, R2, R11, 0x2 ;  /* 0x0000000b020a7211 */ /* 0x000fc400078e10ff */
[----:B------:R-:W-:-:S07]  /*3710*/  IADD3 R8, PT, PT, -R8, RZ, RZ ;  /* 0x000000ff08087210 */ /* 0x000fce0007ffe1ff */
.L_x_654:
[----:B------:R-:W0:Y:S01]  /*3720*/  LDS R12, [R10] ;  /* 0x000000000a0c7984 */ /* 0x000e220000000800 */
[----:B------:R-:W-:Y:S01]  /*3730*/  VIADD R8, R8, 0x1 ;  /* 0x0000000108087836 */ /* 0x000fe20000000000 */
[----:B------:R-:W-:-:S04]  /*3740*/  IADD3 R9, PT, PT, R9, 0x40, RZ ;  /* 0x0000004009097810 */ /* 0x000fc80007ffe0ff */
        /* <DEDUP_REMOVED lines=8> */
.L_x_653:
[----:B------:R-:W-:Y:S05]  /*37d0*/  BSYNC.RECONVERGENT B1 ;  /* 0x0000000000017941 */ /* 0x000fea0003800200 */
.L_x_652:
        /* <DEDUP_REMOVED lines=12> */
[----:B------:R-:W-:Y:S02]  /*38a0*/  PLOP3.LUT P0, PT, PT, PT, PT, 0x8, 0x80 ;  /* 0x000000000080781c */ /* 0x000fe40003f0e170 */
[----:B------:R-:W-:-:S11]  /*38b0*/  IADD3 R10, PT, PT, R10, -0x300, RZ ;  /* 0xfffffd000a0a7810 */ /* 0x000fd60007ffe0ff */
.L_x_657:
[----:B------:R-:W0:Y:S01]  /*38c0*/  LDS R12, [R8+-0x200] ;  /* 0xfffe0000080c7984 */ /* 0x000e220000000800 */
[----:B------:R-:W-:-:S03]  /*38d0*/  VIADD R9, R9, 0x400 ;  /* 0x0000040009097836 */ /* 0x000fc60000000000 */
[----:B------:R-:W3:Y:S02]  /*38e0*/  LDS R14, [R8+-0x100] ;  /* 0xffff0000080e7984 */ /* 0x000ee40000000800 */
[----:B------:R-:W-:Y:S02]  /*38f0*/  ISETP.GE.AND P1, PT, R9, R10, PT ;  /* 0x0000000a0900720c */ /* 0x000fe40003f26270 */
[----:B------:R-:W5:Y:S04]  /*3900*/  LDS R18, [R8] ;  /* 0x0000000008127984 */ /* 0x000f680000000800 */
[----:B------:R-:W2:Y:S04]  /*3910*/  LDS R20, [R8+0x100] ;  /* 0x0001000008147984 */ /* 0x000ea80000000800 */
[----:B------:R-:W2:Y:S04]  /*3920*/  LDS R22, [R8+0x200] ;  /* 0x0002000008167984 */ /* 0x000ea80000000800 */
[----:B----4-:R-:W4:Y:S04]  /*3930*/  LDS R24, [R8+0x300] ;  /* 0x0003000008187984 */ /* 0x010f280000000800 */
        /* <DEDUP_REMOVED lines=13> */
[----:B------:R-:W-:Y:S01]  /*3a10*/  FADD.FTZ R22, -R7, R22 ;  /* 0x0000001607167221 */ /* 0x000fe20000010100 */
[----:B------:R-:W-:-:S02]  /*3a20*/  FMUL.FTZ R17, R20, 1.4426950216293334961 ;  /* 0x3fb8aa3b14117820 */ /* 0x000fc40000410000 */
[----:B------:R-:W5:Y:S01]  /*3a30*/  LDS R20, [R8+0x900] ;  /* 0x0009000008147984 */ /* 0x000f620000000800 */
[C---:B----4-:R-:W-:Y:S01]  /*3a40*/  FADD.FTZ R24, -R7.reuse, R24 ;  /* 0x0000001807187221 */ /* 0x050fe20000010100 */
[----:B------:R-:W-:Y:S01]  /*3a50*/  FMUL.FTZ R19, R22, 1.4426950216293334961 ;  /* 0x3fb8aa3b16137820 */ /* 0x000fe20000410000 */
[----:B------:R-:W4:Y:S01]  /*3a60*/  MUFU.EX2 R13, R13 ;  /* 0x0000000d000d7308 */ /* 0x000f220000000800 */
[----:B------:R-:W5:Y:S01]  /*3a70*/  LDS R22, [R8+0xa00] ;  /* 0x000a000008167984 */ /* 0x000f620000000800 */
[C---:B------:R-:W-:Y:S01]  /*3a80*/  FADD.FTZ R26, -R7.reuse, R26 ;  /* 0x0000001a071a7221 */ /* 0x040fe20000010100 */
[----:B------:R-:W-:Y:S02]  /*3a90*/  FMUL.FTZ R21, R24, 1.4426950216293334961 ;  /* 0x3fb8aa3b18157820 */ /* 0x000fe40000410000 */
[----:B------:R-:W5:Y:S01]  /*3aa0*/  LDS R24, [R8+0xb00] ;  /* 0x000b000008187984 */ /* 0x000f620000000800 */
[----:B------:R-:W-:Y:S01]  /*3ab0*/  FADD.FTZ R28, -R7, R28 ;  /* 0x0000001c071c7221 */ /* 0x000fe20000010100 */
[----:B------:R-:W-:Y:S01]  /*3ac0*/  FMUL.FTZ R23, R26, 1.4426950216293334961 ;  /* 0x3fb8aa3b1a177820 */ /* 0x000fe20000410000 */
[----:B------:R-:W0:Y:S01]  /*3ad0*/  MUFU.EX2 R15, R15 ;  /* 0x0000000f000f7308 */ /* 0x000e220000000800 */
[----:B------:R-:W5:Y:S01]  /*3ae0*/  LDS R26, [R8+0xc00] ;  /* 0x000c0000081a7984 */ /* 0x000f620000000800 */
[----:B------:R-:W-:Y:S01]  /*3af0*/  FMUL.FTZ R25, R28, 1.4426950216293334961 ;  /* 0x3fb8aa3b1c197820 */ /* 0x000fe20000410000 */
[----:B--2---:R-:W-:-:S02]  /*3b00*/  FADD.FTZ R6, R11, R6 ;  /* 0x000000060b067221 */ /* 0x004fc40000010000 */
[----:B------:R-:W2:Y:S03]  /*3b10*/  LDS R28, [R8+0xd00] ;  /* 0x000d0000081c7984 */ /* 0x000ea60000000800 */
[----:B------:R-:W3:Y:S01]  /*3b20*/  MUFU.EX2 R17, R17 ;  /* 0x0000001100117308 */ /* 0x000ee20000000800 */
[----:B----4-:R-:W-:Y:S01]  /*3b30*/  FADD.FTZ R6, R6, R13 ;  /* 0x0000000d06067221 */ /* 0x010fe20000010000 */
[----:B------:R-:W-:Y:S04]  /*3b40*/  STS [R8+-0x200], R11 ;  /* 0xfffe000b08007388 */ /* 0x000fe80000000800 */
[----:B------:R-:W-:Y:S02]  /*3b50*/  STS [R8+-0x100], R13 ;  /* 0xffff000d08007388 */ /* 0x000fe40000000800 */
[----:B------:R-:W4:Y:S01]  /*3b60*/  MUFU.EX2 R19, R19 ;  /* 0x0000001300137308 */ /* 0x000f220000000800 */
        /* <DEDUP_REMOVED lines=10> */
[C---:B-----5:R-:W-:Y:S02]  /*3c10*/  FADD.FTZ R20, -R7.reuse, R20 ;  /* 0x0000001407147221 */ /* 0x060fe40000010100 */
[----:B------:R-:W-:Y:S01]  /*3c20*/  FMUL.FTZ R18, R18, 1.4426950216293334961 ;  /* 0x3fb8aa3b12127820 */ /* 0x000fe20000410000 */
[----:B------:R-:W1:Y:S01]  /*3c30*/  MUFU.EX2 R23, R23 ;  /* 0x0000001700177308 */ /* 0x000e620000000800 */
[----:B----4-:R-:W-:Y:S01]  /*3c40*/  FADD.FTZ R6, R6, R19 ;  /* 0x0000001306067221 */ /* 0x010fe20000010000 */
        /* <DEDUP_REMOVED lines=41> */
[----:B0-----:R-:W-:Y:S01]  /*3ee0*/  IADD3 R8, PT, PT, R8, 0x1000, RZ ;  /* 0x0000100008087810 */ /* 0x001fe20007ffe0ff */
[----:B------:R-:W-:Y:S06]  /*3ef0*/  @!P1 BRA `(.L_x_657) ;  /* 0xfffffff800709947 */ /* 0x000fec000383ffff */
.L_x_656:
[----:B------:R-:W-:Y:S05]  /*3f00*/  BSYNC.RECONVERGENT B1 ;  /* 0x0000000000017941 */ /* 0x000fea0003800200 */
.L_x_655:
        /* <DEDUP_REMOVED lines=11> */
[----:B------:R-:W2:Y:S04]  /*3fc0*/  LDS R22, [R8+0x300] ;  /* 0x0003000008167984 */ /* 0x000ea80000000800 */
[----:B----4-:R-:W4:Y:S04]  /*3fd0*/  LDS R24, [R8+0x400] ;  /* 0x0004000008187984 */ /* 0x010f280000000800 */
        /* <DEDUP_REMOVED lines=12> */
[----:B------:R-:W-:-:S03]  /*40a0*/  FADD.FTZ R22, -R7, R22 ;  /* 0x0000001607167221 */ /* 0x000fc60000010100 */
[----:B------:R-:W-:Y:S02]  /*40b0*/  FMUL.FTZ R20, R20, 1.4426950216293334961 ;  /* 0x3fb8aa3b14147820 */ /* 0x000fe40000410000 */
[----:B------:R-:W2:Y:S01]  /*40c0*/  MUFU.EX2 R15, R14 ;  /* 0x0000000e000f7308 */ /* 0x000ea20000000800 */
[----:B------:R-:W-:Y:S01]  /*40d0*/  FMUL.FTZ R22, R22, 1.4426950216293334961 ;  /* 0x3fb8aa3b16167820 */ /* 0x000fe20000410000 */
[C---:B----4-:R-:W-:Y:S01]  /*40e0*/  FADD.FTZ R24, -R7.reuse, R24 ;  /* 0x0000001807187221 */ /* 0x050fe20000010100 */
        /* <DEDUP_REMOVED lines=25> */
.L_x_659:
[----:B------:R-:W-:Y:S05]  /*4280*/  BSYNC.RECONVERGENT B1 ;  /* 0x0000000000017941 */ /* 0x000fea0003800200 */
.L_x_658:
        /* <DEDUP_REMOVED lines=27> */
.L_x_651:
[----:B------:R-:W-:Y:S01]  /*4440*/  HFMA2 R6, -RZ, RZ, 0, 3.814697265625e-06 ;  /* 0x00000040ff067431 */ /* 0x000fe200000001ff */
[----:B-1----:R-:W-:Y:S01]  /*4450*/  LOP3.LUT R11, RZ, R2, RZ, 0x33, !PT ;  /* 0x00000002ff0b7212 */ /* 0x002fe200078e33ff */
[----:B------:R-:W-:Y:S01]  /*4460*/  BSSY.RECONVERGENT B1, `(.L_x_660) ;  /* 0x0000024000017945 */ /* 0x000fe20003800200 */
[----:B------:R-:W-:Y:S02]  /*4470*/  IMAD.MOV.U32 R10, RZ, RZ, R3 ;  /* 0x000000ffff0a7224 */ /* 0x000fe400078e0003 */
[----:B------:R-:W-:-:S04]  /*4480*/  VIADDMNMX R6, R3, R6, UR44, !PT ;  /* 0x0000002c03067e46 */ /* 0x000fc8000f800106 */
[----:B------:R-:W-:-:S04]  /*4490*/  IADD3 R11, PT, PT, R6, -UR9, R11 ;  /* 0x80000009060b7c10 */ /* 0x000fc8000fffe00b */
[C---:B------:R-:W-:Y:S02]  /*44a0*/  LOP3.LUT R6, R11.reuse, 0xc0, RZ, 0xc0, !PT ;  /* 0x000000c00b067812 */ /* 0x040fe400078ec0ff */
[----:B------:R-:W-:Y:S02]  /*44b0*/  ISETP.GE.U32.AND P0, PT, R11, 0xc0, PT ;  /* 0x000000c00b00780c */ /* 0x000fe40003f06070 */
[----:B------:R-:W-:Y:S02]  /*44c0*/  ISETP.NE.AND P1, PT, R6, 0xc0, PT ;  /* 0x000000c00600780c */ /* 0x000fe40003f25270 */
[----:B------:R-:W-:-:S11]  /*44d0*/  MOV R6, RZ ;  /* 0x000000ff00067202 */ /* 0x000fd60000000f00 */
[----:B------:R-:W-:Y:S05]  /*44e0*/  @!P1 BRA `(.L_x_661) ;  /* 0x00000000006c9947 */ /* 0x000fea0003800000 */
[----:B------:R-:W-:Y:S01]  /*44f0*/  IADD3 R13, PT, PT, R13, 0x110, RZ ;  /* 0x000001100d0d7810 */ /* 0x000fe20007ffe0ff */
[--C-:B------:R-:W-:Y:S01]  /*4500*/  IMAD.MOV.U32 R10, RZ, RZ, R3.reuse ;  /* 0x000000ffff0a7224 */ /* 0x100fe200078e0003 */
[----:B------:R-:W-:Y:S02]  /*4510*/  LEA.HI R6, R11, 0x1, RZ, 0x1a ;  /* 0x000000010b067811 */ /* 0x000fe400078fd0ff */
[----:B------:R-:W-:Y:S02]  /*4520*/  IADD3 R15, P1, P2, R8, UR48, R3 ;  /* 0x00000030080f7c10 */ /* 0x000fe4000fa3e003 */
[----:B------:R-:W-:Y:S02]  /*4530*/  LEA R13, R20, R13, 0x18 ;  /* 0x0000000d140d7211 */ /* 0x000fe400078ec0ff */
[----:B------:R-:W-:Y:S02]  /*4540*/  LOP3.LUT R8, R6, 0x3, RZ, 0xc0, !PT ;  /* 0x0000000306087812 */ /* 0x000fe400078ec0ff */
[----:B------:R-:W-:-:S02]  /*4550*/  IADD3.X R9, PT, PT, R18, R9, RZ, P1, P2 ;  /* 0x0000000912097210 */ /* 0x000fc40000fe44ff */
[----:B------:R-:W-:Y:S02]  /*4560*/  MOV R6, RZ ;  /* 0x000000ff00067202 */ /* 0x000fe40000000f00 */
[----:B------:R-:W-:Y:S02]  /*4570*/  LEA R11, R2, R13, 0x2 ;  /* 0x0000000d020b7211 */ /* 0x000fe400078e10ff */
[----:B------:R-:W-:-:S07]  /*4580*/  IADD3 R12, PT, PT, -R8, RZ, RZ ;  /* 0x000000ff080c7210 */ /* 0x000fce0007ffe1ff */
.L_x_662:
[----:B------:R-:W-:-:S06]  /*4590*/  IMAD.MOV.U32 R8, RZ, RZ, R15 ;  /* 0x000000ffff087224 */ /* 0x000fcc00078e000f */
[----:B------:R1:W3:Y:S01]  /*45a0*/  LDG.E.U8 R8, desc[UR36][R8.64] ;  /* 0x0000002408087981 */ /* 0x0002e2000c1e1100 */
[----:B------:R-:W-:Y:S01]  /*45b0*/  HFMA2 R13, -RZ, RZ, 0, 0 ;  /* 0x00000000ff0d7431 */ /* 0x000fe200000001ff */
        /* <DEDUP_REMOVED lines=14> */
.L_x_661:
[----:B------:R-:W-:Y:S05]  /*46a0*/  BSYNC.RECONVERGENT B1 ;  /* 0x0000000000017941 */ /* 0x000fea0003800200 */
.L_x_660:
[----:B------:R-:W-:Y:S05]  /*46b0*/  @!P0 BRA `(.L_x_650) ;  /* 0x0000000000e08947 */ /* 0x000fea0003800000 */
[----:B------:R-:W1:Y:S01]  /*46c0*/  S2R R12, SR_CgaCtaId ;  /* 0x00000000000c7919 */ /* 0x000e620000008800 */
[----:B------:R-:W3:Y:S01]  /*46d0*/  LDCU.64 UR6, c[0x0][0x420] ;  /* 0x00008400ff0677ac */ /* 0x000ee20008000a00 */
[----:B------:R-:W-:Y:S01]  /*46e0*/  MOV R8, 0x400 ;  /* 0x0000040000087802 */ /* 0x000fe20000000f00 */
[----:B------:R-:W-:-:S03]  /*46f0*/  USHF.L.U32 UR4, UR9, 0x2, URZ ;  /* 0x0000000209047899 */ /* 0x000fc600080006ff */
[----:B------:R-:W-:-:S03]  /*4700*/  IADD3 R9, PT, PT, R8, 0x110, RZ ;  /* 0x0000011008097810 */ /* 0x000fc60007ffe0ff */
[----:B------:R-:W-:Y:S01]  /*4710*/  LEA R8, R10, -UR4, 0x2 ;  /* 0x800000040a087c11 */ /* 0x000fe2000f8e10ff */
[----:B---3--:R-:W-:-:S05]  /*4720*/  IMAD.U32 R13, RZ, RZ, UR6 ;  /* 0x00000006ff0d7e24 */ /* 0x008fca000f8e00ff */
[----:B------:R-:W-:-:S04]  /*4730*/  IADD3 R13, P0, P1, R13, UR48, R10 ;  /* 0x000000300d0d7c10 */ /* 0x000fc8000f91e00a */
[----:B------:R-:W-:Y:S02]  /*4740*/  IADD3 R13, P2, PT, R13, 0x80, RZ ;  /* 0x000000800d0d7810 */ /* 0x000fe40007f5e0ff */
[----:B-1----:R-:W-:Y:S02]  /*4750*/  LEA R11, R12, R9, 0x18 ;  /* 0x000000090c0b7211 */ /* 0x002fe400078ec0ff */
[----:B------:R-:W-:Y:S02]  /*4760*/  IADD3.X R9, PT, PT, R18, UR7, RZ, P0, P1 ;  /* 0x0000000712097c10 */ /* 0x000fe400087e24ff */
[----:B------:R-:W-:Y:S02]  /*4770*/  IADD3 R11, PT, PT, R8, 0x200, R11 ;  /* 0x00000200080b7810 */ /* 0x000fe40007ffe00b */
[----:B------:R-:W-:-:S07]  /*4780*/  IADD3.X R9, PT, PT, RZ, R9, RZ, P2, !PT ;  /* 0x00000009ff097210 */ /* 0x000fce00017fe4ff */
.L_x_663:
        /* <DEDUP_REMOVED lines=14> */
[C---:B0-----:R-:W-:Y:S01]  /*4870*/  @!P0 FADD.FTZ R13, -R7.reuse, R12 ;  /* 0x0000000c070d8221 */ /* 0x041fe20000010100 */
[----:B------:R-:W-:Y:S01]  /*4880*/  MOV R12, RZ ;  /* 0x000000ff000c7202 */ /* 0x000fe20000000f00 */
[----:B-1----:R-:W-:Y:S01]  /*4890*/  @!P1 FADD.FTZ R15, -R7, R14 ;  /* 0x0000000e070f9221 */ /* 0x002fe20000010100 */
[----:B------:R-:W-:-:S02]  /*48a0*/  HFMA2 R14, -RZ, RZ, 0, 0 ;  /* 0x00000000ff0e7431 */ /* 0x000fc400000001ff */
[----:B------:R-:W-:Y:S01]  /*48b0*/  @!P0 FMUL.FTZ R13, R13, 1.4426950216293334961 ;  /* 0x3fb8aa3b0d0d8820 */ /* 0x000fe20000410000 */
[----:B------:R-:W-:Y:S01]  /*48c0*/  @!P1 FMUL.FTZ R15, R15, 1.4426950216293334961 ;  /* 0x3fb8aa3b0f0f9820 */ /* 0x000fe20000410000 */
[C---:B--2---:R-:W-:Y:S02]  /*48d0*/  @!P2 FADD.FTZ R17, -R7.reuse, R18 ;  /* 0x000000120711a221 */ /* 0x044fe40000010100 */
[----:B------:R-:W0:Y:S01]  /*48e0*/  @!P0 MUFU.EX2 R12, R13 ;  /* 0x0000000d000c8308 */ /* 0x000e220000000800 */
[----:B------:R-:W-:Y:S02]  /*48f0*/  IMAD.MOV.U32 R18, RZ, RZ, RZ ;  /* 0x000000ffff127224 */ /* 0x000fe400078e00ff */
[----:B---3--:R-:W-:Y:S01]  /*4900*/  @!P3 FADD.FTZ R19, -R7, R20 ;  /* 0x000000140713b221 */ /* 0x008fe20000010100 */
[----:B------:R-:W-:Y:S01]  /*4910*/  @!P2 FMUL.FTZ R17, R17, 1.4426950216293334961 ;  /* 0x3fb8aa3b1111a820 */ /* 0x000fe20000410000 */
[----:B------:R-:W-:Y:S02]  /*4920*/  MOV R20, RZ ;  /* 0x000000ff00147202 */ /* 0x000fe40000000f00 */
[----:B------:R-:W-:Y:S01]  /*4930*/  @!P3 FMUL.FTZ R19, R19, 1.4426950216293334961 ;  /* 0x3fb8aa3b1313b820 */ /* 0x000fe20000410000 */
[----:B------:R-:W-:Y:S01]  /*4940*/  ISETP.GE.AND P0, PT, R10, UR44, PT ;  /* 0x0000002c0a007c0c */ /* 0x000fe2000bf06270 */
        /* <DEDUP_REMOVED lines=15> */
.L_x_650:
[----:B------:R-:W-:Y:S05]  /*4a40*/  BSYNC.RECONVERGENT B0 ;  /* 0x0000000000007941 */ /* 0x000fea0003800200 */
.L_x_649:
        /* <DEDUP_REMOVED lines=11> */
[----:B0-----:R-:W-:Y:S01]  /*4b00*/  IADD3 R7, PT, PT, R7, 0x4, RZ ;  /* 0x0000000407077810 */ /* 0x001fe20007ffe0ff */
        /* <DEDUP_REMOVED lines=9> */
[----:B------:R-:W-:-:S05]  /*4ba0*/  LEA.HI R4, R4, R7, RZ, 0x2 ;  /* 0x0000000704047211 */ /* 0x000fca00078f10ff */
[----:B------:R-:W-:Y:S01]  /*4bb0*/  IMAD.SHL.U32 R4, R4, 0x4, RZ ;  /* 0x0000000404047824 */ /* 0x000fe200078e00ff */
        /* <DEDUP_REMOVED lines=14> */
.L_x_664:
[----:B------:R-:W-:Y:S01]  /*4ca0*/  BSSY.RECONVERGENT B0, `(.L_x_665) ;  /* 0x0000065000007945 */ /* 0x000fe20003800200 */
[----:B------:R-:W-:-:S03]  /*4cb0*/  LOP3.LUT R19, R4, 0xfffffff0, RZ, 0xc0, !PT ;  /* 0xfffffff004137812 */ /* 0x000fc600078ec0ff */
[----:B------:R-:W-:Y:S05]  /*4cc0*/  @P1 BRA `(.L_x_666) ;  /* 0x0000000400881947 */ /* 0x000fea0003800000 */
[----:B------:R-:W-:Y:S01]  /*4cd0*/  HFMA2 R4, -RZ, RZ, 0, 3.814697265625e-06 ;  /* 0x00000040ff047431 */ /* 0x000fe200000001ff */
        /* <DEDUP_REMOVED lines=18> */
[----:B------:R-:W-:Y:S01]  /*4e00*/  SHF.L.U32 R12, R2, 0x1, RZ ;  /* 0x00000001020c7819 */ /* 0x000fe200000006ff */
[----:B------:R-:W-:Y:S01]  /*4e10*/  IMAD.MOV R8, RZ, RZ, -R4 ;  /* 0x000000ffff087224 */ /* 0x000fe200078e0a04 */
[----:B------:R-:W-:Y:S02]  /*4e20*/  IADD3 R3, PT, PT, R3, R6, RZ ;  /* 0x0000000603037210 */ /* 0x000fe40007ffe0ff */
[----:B---3--:R-:W-:-:S04]  /*4e30*/  LEA R9, P2, R10, UR10, 0x2 ;  /* 0x0000000a0a097c11 */ /* 0x008fc8000f8410ff */
[----:B------:R-:W-:Y:S01]  /*4e40*/  LEA.HI.X R10, R10, UR11, R7, 0x2, P2 ;  /* 0x0000000b0a0a7c11 */ /* 0x000fe200090f1407 */
[----:B-1----:R-:W-:-:S06]  /*4e50*/  ULEA UR6, UR7, UR6, 0x18 ;  /* 0x0000000607067291 */ /* 0x002fcc000f8ec0ff */
[----:B------:R-:W-:Y:S02]  /*4e60*/  IADD3 R6, PT, PT, R19, UR6, R12 ;  /* 0x0000000613067c10 */ /* 0x000fe4000fffe00c */
[----:B------:R-:W-:-:S07]  /*4e70*/  LEA R7, R2, UR6, 0x2 ;  /* 0x0000000602077c11 */ /* 0x000fce000f8e10ff */
.L_x_669:
[----:B-1----:R1:W0:Y:S01]  /*4e80*/  LDS R5, [R7] ;  /* 0x0000000007057984 */ /* 0x0022220000000800 */
[----:B------:R-:W-:-:S05]  /*4e90*/  VIADD R8, R8, 0x1 ;  /* 0x0000000108087836 */ /* 0x000fca0000000000 */
[----:B------:R-:W-:Y:S02]  /*4ea0*/  ISETP.NE.AND P3, PT, R8, RZ, PT ;  /* 0x000000ff0800720c */ /* 0x000fe40003f65270 */
[----:B-1----:R-:W-:Y:S01]  /*4eb0*/  IADD3 R7, PT, PT, R7, 0x100, RZ ;  /* 0x0000010007077810 */ /* 0x002fe20007ffe0ff */
[----:B0-----:R-:W-:Y:S01]  /*4ec0*/  FMUL.FTZ R11, R5, R0 ;  /* 0x00000000050b7220 */ /* 0x001fe20000410000 */
[----:B------:R-:W-:-:S04]  /*4ed0*/  @P0 MOV R5, R10 ;  /* 0x0000000a00050202 */ /* 0x000fc80000000f00 */
[----:B------:R-:W-:-:S04]  /*4ee0*/  F2FP.F16.F32.PACK_AB R4, RZ, R11 ;  /* 0x0000000bff04723e */ /* 0x000fc800000000ff */
[----:B------:R-:W-:Y:S02]  /*4ef0*/  PRMT R12, R4, 0x7610, R12 ;  /* 0x00007610040c7816 */ /* 0x000fe4000000000c */
[----:B------:R-:W-:Y:S02]  /*4f00*/  @P0 MOV R4, R9 ;  /* 0x0000000900040202 */ /* 0x000fe40000000f00 */
[----:B------:R-:W-:Y:S01]  /*4f10*/  IADD3 R9, P2, PT, R9, 0x100, RZ ;  /* 0x0000010009097810 */ /* 0x000fe20007f5e0ff */
[----:B------:R0:W-:Y:S03]  /*4f20*/  STS.U16 [R6], R12 ;  /* 0x0000000c06007388 */ /* 0x0001e60000000400 */
[----:B------:R-:W-:Y:S01]  /*4f30*/  IADD3.X R10, PT, PT, RZ, R10, RZ, P2, !PT ;  /* 0x0000000aff0a7210 */ /* 0x000fe200017fe4ff */
[----:B------:R1:W-:Y:S01]  /*4f40*/  @P0 STG.E desc[UR36][R4.64], R11 ;  /* 0x0000000b04000986 */ /* 0x0003e2000c101924 */
[----:B0-----:R-:W-:Y:S01]  /*4f50*/  VIADD R6, R6, 0x80 ;  /* 0x0000008006067836 */ /* 0x001fe20000000000 */
[----:B------:R-:W-:Y:S06]  /*4f60*/  @P3 BRA `(.L_x_669) ;  /* 0xfffffffc00c43947 */ /* 0x000fec000383ffff */
.L_x_668:
[----:B------:R-:W-:Y:S05]  /*4f70*/  BSYNC.RECONVERGENT B1 ;  /* 0x0000000000017941 */ /* 0x000fea0003800200 */
.L_x_667:
[----:B------:R-:W-:Y:S05]  /*4f80*/  @!P1 BRA `(.L_x_666) ;  /* 0x0000000000d89947 */ /* 0x000fea0003800000 */
[----:B------:R-:W3:Y:S01]  /*4f90*/  S2R R7, SR_CgaCtaId ;  /* 0x0000000000077919 */ /* 0x000ee20000008800 */
[----:B------:R-:W5:Y:S01]  /*4fa0*/  LDCU.64 UR10, c[0x0][0x480] ;  /* 0x00009000ff0a77ac */ /* 0x000f620008000a00 */
[----:B------:R-:W-:Y:S02]  /*4fb0*/  MOV R6, 0x400 ;  /* 0x0000040000067802 */ /* 0x000fe40000000f00 */
[C---:B------:R-:W-:Y:S01]  /*4fc0*/  IADD3 R9, P2, PT, R3.reuse, UR4, RZ ;  /* 0x0000000403097c10 */ /* 0x040fe2000ff5e0ff */
[----:B------:R-:W-:Y:S01]  /*4fd0*/  USHF.L.U32 UR6, UR9, 0x2, URZ ;  /* 0x0000000209067899 */ /* 0x000fe200080006ff */
[----:B-1----:R-:W-:Y:S01]  /*4fe0*/  LEA R4, R3, R19, 0x1 ;  /* 0x0000001303047211 */ /* 0x002fe200078e08ff */
[----:B------:R-:W-:Y:S01]  /*4ff0*/  VIADD R6, R6, 0x110 ;  /* 0x0000011006067836 */ /* 0x000fe20000000000 */
[----:B------:R-:W-:Y:S01]  /*5000*/  MOV R5, UR9 ;  /* 0x0000000900057c02 */ /* 0x000fe20008000f00 */
[----:B------:R-:W-:Y:S02]  /*5010*/  UISETP.NE.AND UP0, UPT, UR8, URZ, UPT ;  /* 0x000000ff0800728c */ /* 0x000fe4000bf05270 */
[----:B------:R-:W-:-:S02]  /*5020*/  ISETP.NE.AND P1, PT, RZ, UR8, PT ;  /* 0x00000008ff007c0c */ /* 0x000fc4000bf25270 */
[----:B------:R-:W-:Y:S01]  /*5030*/  IMAD R5, R5, -0x2, R4 ;  /* 0xfffffffe05057824 */ /* 0x000fe200078e0204 */
[----:B------:R-:W-:Y:S02]  /*5040*/  LEA R4, R3, -UR6, 0x2 ;  /* 0x8000000603047c11 */ /* 0x000fe4000f8e10ff */
[----:B------:R-:W-:Y:S02]  /*5050*/  PLOP3.LUT P0, PT, PT, PT, UP0, 0x80, 0x8 ;  /* 0x000000000008781c */ /* 0x000fe40003f0f008 */
[----:B-----5:R-:W-:Y:S02]  /*5060*/  LEA R8, P3, R9, UR10, 0x2 ;  /* 0x0000000a09087c11 */ /* 0x020fe4000f8610ff */
[----:B---3--:R-:W-:Y:S02]  /*5070*/  LEA R7, R7, R6, 0x18 ;  /* 0x0000000607077211 */ /* 0x008fe400078ec0ff */
[----:B------:R-:W-:Y:S02]  /*5080*/  IADD3.X R6, PT, PT, RZ, UR5, RZ, P2, !PT ;  /* 0x00000005ff067c10 */ /* 0x000fe400097fe4ff */
[----:B------:R-:W-:-:S02]  /*5090*/  IADD3 R8, P2, PT, R8, 0x200, RZ ;  /* 0x0000020008087810 */ /* 0x000fc40007f5e0ff */
[----:B------:R-:W-:Y:S02]  /*50a0*/  LEA.HI.X R9, R9, UR11, R6, 0x2, P3 ;  /* 0x0000000b09097c11 */ /* 0x000fe400098f1406 */
[--C-:B------:R-:W-:Y:S02]  /*50b0*/  IADD3 R6, PT, PT, R4, 0x200, R7.reuse ;  /* 0x0000020004067810 */ /* 0x100fe40007ffe007 */
[----:B------:R-:W-:Y:S02]  /*50c0*/  IADD3 R7, PT, PT, R5, 0x100, R7 ;  /* 0x0000010005077810 */ /* 0x000fe40007ffe007 */
[----:B------:R-:W-:-:S07]  /*50d0*/  IADD3.X R11, PT, PT, RZ, R9, RZ, P2, !PT ;  /* 0x00000009ff0b7210 */ /* 0x000fce00017fe4ff */
.L_x_670:
        /* <DEDUP_REMOVED lines=14> */
[----:B------:R-:W-:-:S04]  /*51c0*/  MOV R5, R11 ;  /* 0x0000000b00057202 */ /* 0x000fc80000000f00 */
[----:B------:R-:W-:-:S05]  /*51d0*/  F2FP.F16.F32.PACK_AB R4, RZ, R17 ;  /* 0x00000011ff04723e */ /* 0x000fca00000000ff */
[----:B------:R0:W-:Y:S04]  /*51e0*/  STS.U16 [R7], R4 ;  /* 0x0000000407007388 */ /* 0x0001e80000000400 */
[----:B------:R1:W2:Y:S01]  /*51f0*/  LDS R9, [R6+0x100] ;  /* 0x0001000006097984 */ /* 0x0002a20000000800 */
[----:B0-----:R-:W-:Y:S01]  /*5200*/  IMAD.MOV.U32 R4, RZ, RZ, R8 ;  /* 0x000000ffff047224 */ /* 0x001fe200078e0008 */
[----:B-1----:R-:W-:-:S04]  /*5210*/  IADD3 R6, PT, PT, R6, 0x400, RZ ;  /* 0x0000040006067810 */ /* 0x002fc80007ffe0ff */
        /* <DEDUP_REMOVED lines=10> */
[----:B------:R-:W-:Y:S01]  /*52c0*/  IMAD.X R11, RZ, RZ, R5, P3 ;  /* 0x000000ffff0b7224 */ /* 0x000fe200018e0605 */
[----:B0-----:R-:W-:Y:S01]  /*52d0*/  IADD3 R7, PT, PT, R7, 0x200, RZ ;  /* 0x0000020007077810 */ /* 0x001fe20007ffe0ff */
[----:B------:R-:W-:Y:S06]  /*52e0*/  @!P2 BRA `(.L_x_670) ;  /* 0xfffffffc007ca947 */ /* 0x000fec000383ffff */
.L_x_666:
[----:B------:R-:W-:Y:S05]  /*52f0*/  BSYNC.RECONVERGENT B0 ;  /* 0x0000000000007941 */ /* 0x000fea0003800200 */
.L_x_665:
[----:B------:R-:W-:Y:S01]  /*5300*/  UIADD3 UR12, UPT, UPT, UR44, -0x1, URZ ;  /* 0xffffffff2c0c7890 */ /* 0x000fe2000fffe0ff */
[----:B------:R-:W3:Y:S01]  /*5310*/  S2UR UR6, SR_CgaCtaId ;  /* 0x00000000000679c3 */ /* 0x000ee20000008800 */
[----:B------:R-:W5:Y:S01]  /*5320*/  LDCU UR8, c[0x0][0x40c] ;  /* 0x00008180ff0877ac */ /* 0x000f620008000800 */
[----:B------:R-:W-:Y:S01]  /*5330*/  SHF.L.U32 R18, R2, 0x3, RZ ;  /* 0x0000000302127819 */ /* 0x000fe200000006ff */
[----:B------:R-:W-:Y:S01]  /*5340*/  BSSY.RECONVERGENT B0, `(.L_x_671) ;  /* 0x000001c000007945 */ /* 0x000fe20003800200 */
[----:B-1----:R-:W-:Y:S01]  /*5350*/  CS2R R10, SRZ ;  /* 0x00000000000a7805 */ /* 0x002fe2000001ff00 */
[----:B0-----:R-:W-:Y:S01]  /*5360*/  IMAD.U32 R0, RZ, RZ, UR12 ;  /* 0x0000000cff007e24 */ /* 0x001fe2000f8e00ff */
[----:B------:R-:W-:Y:S01]  /*5370*/  UMOV UR4, 0x400 ;  /* 0x0000040000047882 */ /* 0x000fe20000000000 */
[----:B------:R-:W-:Y:S01]  /*5380*/  CS2R R8, SRZ ;  /* 0x0000000000087805 */ /* 0x000fe2000001ff00 */
[----:B------:R-:W-:Y:S01]  /*5390*/  UIADD3 UR5, UPT, UPT, UR4, 0x90, URZ ;  /* 0x0000009004057890 */ /* 0x000fe2000fffe0ff */
[----:B------:R-:W-:-:S02]  /*53a0*/  LOP3.LUT R18, R18, 0x38, RZ, 0xc0, !PT ;  /* 0x0000003812127812 */ /* 0x000fc400078ec0ff */
[----:B------:R-:W-:-:S04]  /*53b0*/  SHF.R.S32.HI R0, RZ, 0x1f, R0 ;  /* 0x0000001fff007819 */ /* 0x000fc80000011400 */
[----:B------:R-:W-:-:S04]  /*53c0*/  LEA.HI R0, R0, UR12, RZ, 0x3 ;  /* 0x0000000c00007c11 */ /* 0x000fc8000f8f18ff */
[----:B------:R-:W-:-:S04]  /*53d0*/  LOP3.LUT R0, R0, 0xfffffff8, RZ, 0xc0, !PT ;  /* 0xfffffff800007812 */ /* 0x000fc800078ec0ff */
[----:B--2---:R-:W-:Y:S01]  /*53e0*/  IADD3 R17, PT, PT, -R0, UR12, RZ ;  /* 0x0000000c00117c10 */ /* 0x004fe2000fffe1ff */
[----:B---3--:R-:W-:Y:S01]  /*53f0*/  ULEA UR5, UR6, UR5, 0x18 ;  /* 0x0000000506057291 */ /* 0x008fe2000f8ec0ff */
[----:B------:R-:W-:Y:S02]  /*5400*/  SHF.L.U32 R0, R2, 0x4, RZ ;  /* 0x0000000402007819 */ /* 0x000fe400000006ff */
[----:B------:R-:W-:Y:S02]  /*5410*/  ISETP.NE.AND P0, PT, R36, R17, PT ;  /* 0x000000112400720c */ /* 0x000fe40003f05270 */
[----:B------:R-:W-:Y:S02]  /*5420*/  LOP3.LUT R0, R0, 0x70, RZ, 0xc0, !PT ;  /* 0x0000007000007812 */ /* 0x000fe400078ec0ff */
[----:B-----5:R-:W-:-:S13]  /*5430*/  ISETP.NE.OR P0, PT, RZ, UR8, P0 ;  /* 0x00000008ff007c0c */ /* 0x020fda0008705670 */
[----:B------:R-:W-:Y:S05]  /*5440*/  @P0 BRA `(.L_x_672) ;  /* 0x00000000002c0947 */ /* 0x000fea0003800000 */
[----:B------:R-:W0:Y:S01]  /*5450*/  LDCU.64 UR10, c[0x0][0x3b0] ;  /* 0x00007600ff0a77ac */ /* 0x000e220008000a00 */
[----:B------:R-:W-:Y:S01]  /*5460*/  IMAD.MOV.U32 R11, RZ, RZ, RZ ;  /* 0x000000ffff0b7224 */ /* 0x000fe200078e00ff */
[----:B0-----:R-:W-:-:S04]  /*5470*/  UISETP.NE.U32.AND UP0, UPT, UR10, URZ, UPT ;  /* 0x000000ff0a00728c */ /* 0x001fc8000bf05070 */
[----:B------:R-:W-:-:S09]  /*5480*/  UISETP.NE.AND.EX UP0, UPT, UR11, URZ, UPT, UP0 ;  /* 0x000000ff0b00728c */ /* 0x000fd2000bf05300 */
[----:B------:R-:W-:Y:S05]  /*5490*/  BRA.U !UP0, `(.L_x_673) ;  /* 0x0000000108147547 */ /* 0x000fea000b800000 */
[----:B------:R-:W0:Y:S01]  /*54a0*/  LDC.64 R8, c[0x0][0x3b0] ;  /* 0x0000ec00ff087b82 */ /* 0x000e220000000a00 */
[----:B------:R-:W-:-:S04]  /*54b0*/  MOV R3, UR45 ;  /* 0x0000002d00037c02 */ /* 0x000fc80008000f00 */
[----:B------:R-:W-:-:S05]  /*54c0*/  LEA R3, R3, R18, 0x6 ;  /* 0x0000001203037211 */ /* 0x000fca00078e30ff */
[----:B0-----:R-:W-:-:S06]  /*54d0*/  IMAD.WIDE.U32 R8, R3, 0x2, R8 ;  /* 0x0000000203087825 */ /* 0x001fcc00078e0008 */
[----:B------:R-:W5:Y:S02]  /*54e0*/  LDG.E.128 R8, desc[UR36][R8.64] ;  /* 0x0000002408087981 */ /* 0x000f64000c1e1d00 */
.L_x_673:
[----:B-----5:R0:W-:Y:S02]  /*54f0*/  STS.128 [R0+UR5], R8 ;  /* 0x0000000800007988 */ /* 0x0201e40008000c05 */
.L_x_672:
[----:B------:R-:W-:Y:S05]  /*5500*/  BSYNC.RECONVERGENT B0 ;  /* 0x0000000000007941 */ /* 0x000fea0003800200 */
.L_x_671:
[----:B------:R-:W1:Y:S01]  /*5510*/  LDCU UR7, c[0x0][0x3f4] ;  /* 0x00007e80ff0777ac */ /* 0x000e620008000800 */
[----:B------:R-:W2:Y:S01]  /*5520*/  LDC.64 R44, c[0x0][0x3c0] ;  /* 0x0000f000ff2c7b82 */ /* 0x000ea20000000a00 */
[----:B------:R-:W-:Y:S01]  /*5530*/  IADD3 R37, PT, PT, R36, UR9, RZ ;  /* 0x0000000924257c10 */ /* 0x000fe2000fffe0ff */
[----:B------:R-:W-:Y:S01]  /*5540*/  BSSY.RECONVERGENT B0, `(.L_x_674) ;  /* 0x000010d000007945 */ /* 0x000fe20003800200 */
[----:B------:R-:W-:Y:S01]  /*5550*/  UIADD3 UR4, UPT, UPT, UR4, 0x110, URZ ;  /* 0x0000011004047890 */ /* 0x000fe2000fffe0ff */
[----:B------:R-:W-:Y:S01]  /*5560*/  IMAD.MOV.U32 R6, RZ, RZ, RZ ;  /* 0x000000ffff067224 */ /* 0x000fe200078e00ff */
[----:B------:R-:W3:Y:S01]  /*5570*/  LDCU UR10, c[0x0][0x40c] ;  /* 0x00008180ff0a77ac */ /* 0x000ee20008000800 */
[----:B------:R-:W-:Y:S02]  /*5580*/  CS2R R30, SRZ ;  /* 0x00000000001e7805 */ /* 0x000fe4000001ff00 */
[----:B------:R-:W-:Y:S01]  /*5590*/  CS2R R28, SRZ ;  /* 0x00000000001c7805 */ /* 0x000fe2000001ff00 */
[----:B------:R-:W-:-:S06]  /*55a0*/  ULEA UR4, UR6, UR4, 0x18 ;  /* 0x0000000406047291 */ /* 0x000fcc000f8ec0ff */
[----:B------:R-:W-:Y:S01]  /*55b0*/  IADD3 R7, PT, PT, R19, UR4, RZ ;  /* 0x0000000413077c10 */ /* 0x000fe2000fffe0ff */
[----:B-1----:R-:W-:-:S04]  /*55c0*/  IMAD.U32 R5, RZ, RZ, UR7 ;  /* 0x00000007ff057e24 */ /* 0x002fc8000f8e00ff */
[C-C-:B------:R-:W-:Y:S01]  /*55d0*/  IMAD R43, R5.reuse, UR46, R18.reuse ;  /* 0x0000002e052b7c24 */ /* 0x140fe2000f8e0212 */
[C---:B------:R-:W-:Y:S01]  /*55e0*/  VIMNMX R40, PT, PT, R5.reuse, UR12, PT ;  /* 0x0000000c05287c48 */ /* 0x040fe2000bfe0100 */
[----:B------:R-:W-:Y:S01]  /*55f0*/  IMAD R3, R5, UR42, R18 ;  /* 0x0000002a05037c24 */ /* 0x000fe2000f8e0212 */
[----:B------:R-:W-:Y:S01]  /*5600*/  CS2R R4, SRZ ;  /* 0x0000000000047805 */ /* 0x000fe2000001ff00 */
[--C-:B--2---:R-:W-:Y:S01]  /*5610*/  IMAD.WIDE R42, R43, 0x2, R44.reuse ;  /* 0x000000022b2a7825 */ /* 0x104fe200078e022c */
[----:B------:R-:W-:Y:S01]  /*5620*/  BAR.SYNC.DEFER_BLOCKING 0x0 ;  /* 0x0000000000007b1d */ /* 0x000fe20000010000 */
[----:B------:R-:W-:Y:S02]  /*5630*/  ISETP.GE.AND P0, PT, R37, R40, PT ;  /* 0x000000282500720c */ /* 0x000fe40003f06270 */
[----:B------:R-:W-:-:S04]  /*5640*/  IMAD.WIDE R44, R3, 0x2, R44 ;  /* 0x00000002032c7825 */ /* 0x000fc800078e022c */
[----:B------:R-:W-:-:S07]  /*5650*/  HFMA2 R3, -RZ, RZ, 0, 0 ;  /* 0x00000000ff037431 */ /* 0x000fce00000001ff */
[----:B---3--:R-:W-:Y:S05]  /*5660*/  @P0 BRA `(.L_x_675) ;  /* 0x0000000c00e80947 */ /* 0x008fea0003800000 */
[----:B------:R-:W1:Y:S01]  /*5670*/  LDCU UR6, c[0x0][0x3f8] ;  /* 0x00007f00ff0677ac */ /* 0x000e620008000800 */
[----:B------:R-:W-:Y:S01]  /*5680*/  VIADDMNMX R3, R37, 0x8, R40, !PT ;  /* 0x0000000825037846 */ /* 0x000fe20007800128 */
[----:B------:R-:W2:Y:S01]  /*5690*/  LDC.64 R50, c[0x0][0x458] ;  /* 0x00011600ff327b82 */ /* 0x000ea20000000a00 */
[----:B------:R-:W-:Y:S01]  /*56a0*/  BSSY.RECONVERGENT B1, `(.L_x_676) ;  /* 0x0000047000017945 */ /* 0x000fe20003800200 */
[----:B------:R-:W-:Y:S01]  /*56b0*/  ULOP3.LUT UR7, URZ, UR9, URZ, 0x33, !UPT ;  /* 0x00000009ff077292 */ /* 0x000fe2000f8e33ff */
[----:B------:R-:W-:Y:S02]  /*56c0*/  CS2R R28, SRZ ;  /* 0x00000000001c7805 */ /* 0x000fe4000001ff00 */
[----:B------:R-:W-:Y:S02]  /*56d0*/  MOV R38, R37 ;  /* 0x0000002500267202 */ /* 0x000fe40000000f00 */
[----:B------:R-:W-:Y:S02]  /*56e0*/  CS2R R30, SRZ ;  /* 0x00000000001e7805 */ /* 0x000fe4000001ff00 */
[----:B------:R-:W-:-:S02]  /*56f0*/  MOV R6, RZ ;  /* 0x000000ff00067202 */ /* 0x000fc40000000f00 */
[----:B------:R-:W-:-:S04]  /*5700*/  IADD3 R32, PT, PT, -R36, UR7, R3 ;  /* 0x0000000724207c10 */ /* 0x000fc8000fffe103 */
[----:B------:R-:W-:Y:S01]  /*5710*/  LOP3.LUT R4, R32, 0x18, RZ, 0xc0, !PT ;  /* 0x0000001820047812 */ /* 0x000fe200078ec0ff */
[----:B-1----:R-:W-:-:S03]  /*5720*/  UIMAD UR6, UR38, UR6, UR45 ;  /* 0x00000006260672a4 */ /* 0x002fc6000f8e022d */
[----:B------:R-:W-:Y:S02]  /*5730*/  ISETP.NE.AND P0, PT, R4, 0x18, PT ;  /* 0x000000180400780c */ /* 0x000fe40003f05270 */
[----:B------:R-:W-:Y:S02]  /*5740*/  CS2R R4, SRZ ;  /* 0x0000000000047805 */ /* 0x000fe4000001ff00 */
[----:B------:R-:W-:-:S05]  /*5750*/  MOV R3, UR6 ;  /* 0x0000000600037c02 */ /* 0x000fca0008000f00 */
[----:B------:R-:W-:-:S04]  /*5760*/  IMAD R3, R3, 0x40, R18 ;  /* 0x0000004003037824 */ /* 0x000fc800078e0212 */
[----:B--2---:R-:W-:-:S04]  /*5770*/  IMAD.WIDE R50, R3, 0x2, R50 ;  /* 0x0000000203327825 */ /* 0x004fc800078e0232 */
[----:B------:R-:W-:Y:S01]  /*5780*/  IMAD.MOV.U32 R3, RZ, RZ, RZ ;  /* 0x000000ffff037224 */ /* 0x000fe200078e00ff */
[----:B------:R-:W-:Y:S06]  /*5790*/  @!P0 BRA `(.L_x_677) ;  /* 0x0000000000dc8947 */ /* 0x000fec0003800000 */
[----:B------:R-:W-:Y:S01]  /*57a0*/  LEA.HI R12, R32, 0x1, RZ, 0x1d ;  /* 0x00000001200c7811 */ /* 0x000fe200078fe8ff */
[----:B------:R-:W-:Y:S01]  /*57b0*/  IMAD.MOV.U32 R28, RZ, RZ, RZ ;  /* 0x000000ffff1c7224 */ /* 0x000fe200078e00ff */
[----:B------:R-:W-:Y:S02]  /*57c0*/  LEA R34, R36, R19, 0x1 ;  /* 0x0000001324227211 */ /* 0x000fe400078e08ff */
[----:B------:R-:W-:Y:S02]  /*57d0*/  LOP3.LUT R12, R12, 0x3, RZ, 0xc0, !PT ;  /* 0x000000030c0c7812 */ /* 0x000fe400078ec0ff */
[----:B------:R-:W-:Y:S02]  /*57e0*/  SHF.L.U32 R33, R37, 0x6, RZ ;  /* 0x0000000625217819 */ /* 0x000fe400000006ff */
[----:B------:R-:W-:Y:S01]  /*57f0*/  MOV R38, R37 ;  /* 0x0000002500267202 */ /* 0x000fe20000000f00 */
[----:B------:R-:W-:Y:S01]  /*5800*/  IMAD.MOV R35, RZ, RZ, -R12 ;  /* 0x000000ffff237224 */ /* 0x000fe200078e0a0c */
[----:B------:R-:W-:-:S07]  /*5810*/  IADD3 R34, PT, PT, R34, UR4, RZ ;  /* 0x0000000422227c10 */ /* 0x000fce000fffe0ff */
.L_x_679:
[----:B------:R-:W-:Y:S01]  /*5820*/  IMAD.WIDE.U32 R12, R33, 0x2, R44 ;  /* 0x00000002210c7825 */ /* 0x000fe200078e002c */
[----:B------:R-:W1:Y:S05]  /*5830*/  LDS.U16 R39, [R34] ;  /* 0x0000000022277984 */ /* 0x000e6a0000000400 */
[----:B------:R-:W5:Y:S01]  /*5840*/  LDG.E.128 R12, desc[UR36][R12.64] ;  /* 0x000000240c0c7981 */ /* 0x000f62000c1e1d00 */
[----:B------:R-:W-:Y:S01]  /*5850*/  UISETP.NE.AND UP0, UPT, UR8, URZ, UPT ;  /* 0x000000ff0800728c */ /* 0x000fe2000bf05270 */
[----:B-1----:R-:W-:-:S08]  /*5860*/  HADD2.F32 R39, -RZ, R39.H0_H0 ;  /* 0x20000027ff277230 */ /* 0x002fd00000004100 */
[----:B------:R-:W-:Y:S05]  /*5870*/  BRA.U UP0, `(.L_x_678) ;  /* 0x00000001004c7547 */ /* 0x000fea000b800000 */
[----:B------:R-:W-:Y:S01]  /*5880*/  ISETP.NE.AND P0, PT, R16, RZ, PT ;  /* 0x000000ff1000720c */ /* 0x000fe20003f05270 */
[----:B----4-:R-:W1:-:S12]  /*5890*/  LDS.128 R24, [R0+UR5] ;  /* 0x0000000500187984 */ /* 0x010e580008000c00 */
[----:B------:R-:W-:Y:S01]  /*58a0*/  VOTEU.ANY UP0, P0 ;  /* 0x0000000000ff7886 */ /* 0x000fe20000000100 */
[----:B------:R-:W-:-:S13]  /*58b0*/  PLOP3.LUT P0, PT, PT, PT, UP0, 0x80, 0x8 ;  /* 0x000000000008781c */ /* 0x000fda0003f0f008 */
[----:B------:R-:W2:Y:S01]  /*58c0*/  @P0 LDG.E.128 R20, desc[UR36][R50.64] ;  /* 0x0000002432140981 */ /* 0x000ea2000c1e1d00 */
[----:B------:R-:W-:Y:S02]  /*58d0*/  PLOP3.LUT P1, PT, PT, PT, UP0, 0x80, 0x8 ;  /* 0x000000000008781c */ /* 0x000fe40003f2f008 */
[----:B------:R-:W-:Y:S02]  /*58e0*/  PLOP3.LUT P3, PT, PT, PT, UP0, 0x80, 0x8 ;  /* 0x000000000008781c */ /* 0x000fe40003f6f008 */
[----:B------:R-:W-:Y:S02]  /*58f0*/  PLOP3.LUT P0, PT, PT, PT, UP0, 0x80, 0x8 ;  /* 0x000000000008781c */ /* 0x000fe40003f0f008 */
[----:B------:R-:W-:Y:S01]  /*5900*/  PLOP3.LUT P2, PT, PT, PT, UP0, 0x80, 0x8 ;  /* 0x000000000008781c */ /* 0x000fe20003f4f008 */
[----:B-1---5:R-:W-:Y:S02]  /*5910*/  HFMA2 R12, R12, 1, 1, R24 ;  /* 0x3c003c000c0c7831 */ /* 0x022fe40000000018 */
        /* <DEDUP_REMOVED lines=9> */
.L_x_678:
[----:B------:R-:W-:Y:S01]  /*59b0*/  IADD3 R35, PT, PT, R35, 0x1, RZ ;  /* 0x0000000123237810 */ /* 0x000fe20007ffe0ff */
[--C-:B-1---5:R-:W-:Y:S01]  /*59c0*/  HADD2.F32 R21, -RZ, R13.reuse.H0_H0 ;  /* 0x2000000dff157230 */ /* 0x122fe20000004100 */
        /* <DEDUP_REMOVED lines=13> */
[----:B----4-:R-:W-:Y:S02]  /*5aa0*/  HADD2.F32 R24, -RZ, R15.H1_H1 ;  /* 0x3000000fff187230 */ /* 0x010fe40000004100 */
[----:B------:R-:W-:Y:S01]  /*5ab0*/  FFMA.FTZ R5, R39, R14, R5 ;  /* 0x0000000e27057223 */ /* 0x000fe20000010005 */
[----:B------:R-:W-:-:S02]  /*5ac0*/  VIADD R34, R34, 0x10 ;  /* 0x0000001022227836 */ /* 0x000fc40000000000 */
[----:B------:R-:W-:Y:S01]  /*5ad0*/  FFMA.FTZ R4, R39, R23, R4 ;  /* 0x0000001727047223 */ /* 0x000fe20000010004 */
[----:B------:R-:W-:Y:S01]  /*5ae0*/  IADD3 R33, PT, PT, R33, 0x200, RZ ;  /* 0x0000020021217810 */ /* 0x000fe20007ffe0ff */
[----:B------:R-:W-:Y:S01]  /*5af0*/  FFMA.FTZ R3, R39, R24, R3 ;  /* 0x0000001827037223 */ /* 0x000fe20000010003 */
[----:B------:R-:W-:Y:S06]  /*5b00*/  @P0 BRA `(.L_x_679) ;  /* 0xfffffffc00440947 */ /* 0x000fec000383ffff */
.L_x_677:
[----:B------:R-:W-:Y:S05]  /*5b10*/  BSYNC.RECONVERGENT B1 ;  /* 0x0000000000017941 */ /* 0x000fea0003800200 */
.L_x_676:
[----:B------:R-:W-:-:S13]  /*5b20*/  ISETP.GE.U32.AND P0, PT, R32, 0x18, PT ;  /* 0x000000182000780c */ /* 0x000fda0003f06070 */
[----:B------:R-:W-:Y:S05]  /*5b30*/  @!P0 BRA `(.L_x_675) ;  /* 0x0000000800b48947 */ /* 0x000fea0003800000 */
[----:B------:R-:W1:Y:S02]  /*5b40*/  LDCU UR6, c[0x0][0x40c] ;  /* 0x00008180ff0677ac */ /* 0x000e640008000800 */
[----:B-1----:R-:W-:-:S06]  /*5b50*/  UISETP.NE.AND UP0, UPT, UR6, URZ, UPT ;  /* 0x000000ff0600728c */ /* 0x002fcc000bf05270 */
[----:B------:R-:W-:-:S13]  /*5b60*/  PLOP3.LUT P0, PT, PT, PT, UP0, 0x80, 0x8 ;  /* 0x000000000008781c */ /* 0x000fda0003f0f008 */
.L_x_685:
[C---:B------:R-:W-:Y:S02]  /*5b70*/  IADD3 R12, PT, PT, R38.reuse, -UR9, RZ ;  /* 0x80000009260c7c10 */ /* 0x040fe4000fffe0ff */
[----:B------:R-:W-:Y:S02]  /*5b80*/  SHF.L.U32 R47, R38, 0x6, RZ ;  /* 0x00000006262f7819 */ /* 0x000fe400000006ff */
[----:B------:R-:W-:Y:S01]  /*5b90*/  ISETP.NE.AND P5, PT, R16, RZ, PT ;  /* 0x000000ff1000720c */ /* 0x000fe20003fa5270 */
[----:B------:R-:W-:Y:S02]  /*5ba0*/  IMAD R39, R12, 0x2, R7 ;  /* 0x000000020c277824 */ /* 0x000fe400078e0207 */
[----:B------:R-:W-:-:S03]  /*5bb0*/  IMAD.WIDE.U32 R12, R47, 0x2, R44 ;  /* 0x000000022f0c7825 */ /* 0x000fc600078e002c */
[----:B------:R-:W1:Y:S04]  /*5bc0*/  LDS.U16 R41, [R39] ;  /* 0x0000000027297984 */ /* 0x000e680000000400 */
[----:B------:R-:W5:Y:S01]  /*5bd0*/  LDG.E.128 R12, desc[UR36][R12.64] ;  /* 0x000000240c0c7981 */ /* 0x000f62000c1e1d00 */
[----:B------:R-:W-:Y:S01]  /*5be0*/  BSSY.RECONVERGENT B1, `(.L_x_680) ;  /* 0x0000015000017945 */ /* 0x000fe20003800200 */
[----:B-1----:R-:W-:-:S03]  /*5bf0*/  HADD2.F32 R41, -RZ, R41.H0_H0 ;  /* 0x20000029ff297230 */ /* 0x002fc60000004100 */
[----:B------:R-:W-:Y:S05]  /*5c00*/  @P0 BRA `(.L_x_681) ;  /* 0x0000000000480947 */ /* 0x000fea0003800000 */
[----:B------:R-:W-:Y:S01]  /*5c10*/  VOTEU.ANY UP0, P5 ;  /* 0x0000000000ff7886 */ /* 0x000fe20002800100 */
[----:B------:R-:W-:Y:S01]  /*5c20*/  PLOP3.LUT P0, PT, PT, PT, UP0, 0x80, 0x8 ;  /* 0x000000000008781c */ /* 0x000fe20003f0f008 */
[----:B----4-:R-:W1:-:S12]  /*5c30*/  LDS.128 R24, [R0+UR5] ;  /* 0x0000000500187984 */ /* 0x010e580008000c00 */
        /* <DEDUP_REMOVED lines=15> */
.L_x_681:
[----:B------:R-:W-:Y:S05]  /*5d30*/  BSYNC.RECONVERGENT B1 ;  /* 0x0000000000017941 */ /* 0x000fea0003800200 */
.L_x_680:
[----:B------:R-:W-:Y:S01]  /*5d40*/  IADD3 R33, PT, PT, R47, 0x200, RZ ;  /* 0x000002002f217810 */ /* 0x000fe20007ffe0ff */
[--C-:B-----5:R-:W-:Y:S01]  /*5d50*/  HADD2.F32 R23, -RZ, R13.reuse.H0_H0 ;  /* 0x2000000dff177230 */ /* 0x120fe20000004100 */
[----:B------:R-:W-:Y:S01]  /*5d60*/  UISETP.NE.AND UP0, UPT, UR10, URZ, UPT ;  /* 0x000000ff0a00728c */ /* 0x000fe2000bf05270 */
[----:B------:R-:W-:Y:S02]  /*5d70*/  HADD2.F32 R48, -RZ, R13.H1_H1 ;  /* 0x3000000dff307230 */ /* 0x000fe40000004100 */
[----:B-1----:R-:W-:-:S04]  /*5d80*/  IMAD.WIDE.U32 R20, R33, 0x2, R44 ;  /* 0x0000000221147825 */ /* 0x002fc800078e002c */
[C---:B------:R-:W-:Y:S01]  /*5d90*/  FFMA.FTZ R13, R41.reuse, R23, R30 ;  /* 0x00000017290d7223 */ /* 0x040fe2000001001e */
[----:B------:R-:W-:Y:S01]  /*5da0*/  PLOP3.LUT P0, PT, PT, PT, UP0, 0x80, 0x8 ;  /* 0x000000000008781c */ /* 0x000fe20003f0f008 */
[--C-:B------:R-:W-:Y:S02]  /*5db0*/  HADD2.F32 R46, -RZ, R12.reuse.H0_H0 ;  /* 0x2000000cff2e7230 */ /* 0x100fe40000004100 */
[----:B------:R-:W-:Y:S01]  /*5dc0*/  FFMA.FTZ R48, R41, R48, R31 ;  /* 0x0000003029307223 */ /* 0x000fe2000001001f */
[----:B------:R-:W5:Y:S01]  /*5dd0*/  LDG.E.128 R20, desc[UR36][R20.64] ;  /* 0x0000002414147981 */ /* 0x000f62000c1e1d00 */
[----:B------:R-:W-:Y:S02]  /*5de0*/  HADD2.F32 R12, -RZ, R12.H1_H1 ;  /* 0x3000000cff0c7230 */ /* 0x000fe40000004100 */
[----:B------:R-:W-:Y:S02]  /*5df0*/  VIADD R49, R47, 0x400 ;  /* 0x000004002f317836 */ /* 0x000fe40000000000 */
[C---:B------:R-:W-:Y:S01]  /*5e00*/  FFMA.FTZ R46, R41.reuse, R46, R28 ;  /* 0x0000002e292e7223 */ /* 0x040fe2000001001c */
[----:B------:R-:W-:Y:S01]  /*5e10*/  FFMA.FTZ R12, R41, R12, R29 ;  /* 0x0000000c290c7223 */ /* 0x000fe2000001001d */
[----:B------:R-:W-:-:S02]  /*5e20*/  IMAD.WIDE.U32 R34, R49, 0x2, R44 ;  /* 0x0000000231227825 */ /* 0x000fc400078e002c */
[----:B------:R-:W-:Y:S05]  /*5e30*/  @P0 BRA `(.L_x_682) ;  /* 0x0000000000480947 */ /* 0x000fea0003800000 */
[----:B------:R-:W-:Y:S01]  /*5e40*/  VOTEU.ANY UP0, P5 ;  /* 0x0000000000ff7886 */ /* 0x000fe20002800100 */
[----:B------:R-:W-:Y:S01]  /*5e50*/  PLOP3.LUT P1, PT, PT, PT, UP0, 0x80, 0x8 ;  /* 0x000000000008781c */ /* 0x000fe20003f2f008 */
[----:B------:R-:W1:-:S12]  /*5e60*/  LDS.128 R28, [R0+UR5] ;  /* 0x00000005001c7984 */ /* 0x000e580008000c00 */
[----:B----4-:R-:W2:Y:S01]  /*5e70*/  @P1 LDG.E.128 R24, desc[UR36][R50.64] ;  /* 0x0000002432181981 */ /* 0x010ea2000c1e1d00 */
        /* <DEDUP_REMOVED lines=14> */
.L_x_682:
[----:B-1--4-:R1:W5:Y:S01]  /*5f60*/  LDG.E.128 R24, desc[UR36][R34.64] ;  /* 0x0000002422187981 */ /* 0x012362000c1e1d00 */
[----:B------:R-:W-:Y:S01]  /*5f70*/  IADD3 R47, PT, PT, R47, 0x600, RZ ;  /* 0x000006002f2f7810 */ /* 0x000fe20007ffe0ff */
[----:B------:R-:W-:Y:S06]  /*5f80*/  @P0 BRA `(.L_x_683) ;  /* 0x0000000000480947 */ /* 0x000fec0003800000 */
[----:B------:R-:W-:Y:S01]  /*5f90*/  VOTEU.ANY UP0, P5 ;  /* 0x0000000000ff7886 */ /* 0x000fe20002800100 */
[----:B------:R-:W-:Y:S01]  /*5fa0*/  PLOP3.LUT P1, PT, PT, PT, UP0, 0x80, 0x8 ;  /* 0x000000000008781c */ /* 0x000fe20003f2f008 */
[----:B-1----:R-:W1:-:S12]  /*5fb0*/  LDS.128 R32, [R0+UR5] ;  /* 0x0000000500207984 */ /* 0x002e580008000c00 */
        /* <DEDUP_REMOVED lines=15> */
.L_x_683:
[----:B--2---:R-:W-:Y:S01]  /*60b0*/  IMAD.WIDE.U32 R28, R47, 0x2, R44 ;  /* 0x000000022f1c7825 */ /* 0x004fe200078e002c */
[----:B------:R-:W2:Y:S05]  /*60c0*/  LDS.U16 R33, [R39+0x10] ;  /* 0x0000100027217984 */ /* 0x000eaa0000000400 */
[----:B------:R-:W5:Y:S01]  /*60d0*/  LDG.E.128 R28, desc[UR36][R28.64] ;  /* 0x000000241c1c7981 */ /* 0x000f62000c1e1d00 */
[--C-:B------:R-:W-:Y:S02]  /*60e0*/  HADD2.F32 R32, -RZ, R14.reuse.H0_H0 ;  /* 0x2000000eff207230 */ /* 0x100fe40000004100 */
[----:B------:R-:W-:Y:S02]  /*60f0*/  HADD2.F32 R14, -RZ, R14.H1_H1 ;  /* 0x3000000eff0e7230 */ /* 0x000fe40000004100 */
[----:B-1---5:R-:W-:-:S02]  /*6100*/  HADD2.F32 R35, -RZ, R22.H1_H1 ;  /* 0x30000016ff237230 */ /* 0x022fc40000004100 */
[C---:B------:R-:W-:Y:S01]  /*6110*/  FFMA.FTZ R6, R41.reuse, R32, R6 ;  /* 0x0000002029067223 */ /* 0x040fe20000010006 */
[--C-:B------:R-:W-:Y:S02]  /*6120*/  HADD2.F32 R32, -RZ, R15.reuse.H0_H0 ;  /* 0x2000000fff207230 */ /* 0x100fe40000004100 */
[C---:B------:R-:W-:Y:S02]  /*6130*/  FFMA.FTZ R14, R41.reuse, R14, R5 ;  /* 0x0000000e290e7223 */ /* 0x040fe40000010005 */
[----:B------:R-:W1:Y:S01]  /*6140*/  LDS.U16 R5, [R39+0x20] ;  /* 0x0000200027057984 */ /* 0x000e620000000400 */
[----:B------:R-:W-:Y:S01]  /*6150*/  FFMA.FTZ R4, R41, R32, R4 ;  /* 0x0000002029047223 */ /* 0x000fe20000010004 */
[----:B------:R-:W-:-:S05]  /*6160*/  HADD2.F32 R32, -RZ, R15.H1_H1 ;  /* 0x3000000fff207230 */ /* 0x000fca0000004100 */
[----:B------:R-:W-:Y:S01]  /*6170*/  FFMA.FTZ R3, R41, R32, R3 ;  /* 0x0000002029037223 */ /* 0x000fe20000010003 */
[--C-:B------:R-:W-:Y:S02]  /*6180*/  HADD2.F32 R32, -RZ, R20.reuse.H0_H0 ;  /* 0x20000014ff207230 */ /* 0x100fe40000004100 */
[----:B------:R-:W-:Y:S02]  /*6190*/  HADD2.F32 R41, -RZ, R23.H0_H0 ;  /* 0x20000017ff297230 */ /* 0x000fe40000004100 */
[----:B--2---:R-:W-:Y:S02]  /*61a0*/  HADD2.F32 R15, -RZ, R33.H0_H0 ;  /* 0x20000021ff0f7230 */ /* 0x004fe40000004100 */
[----:B------:R-:W-:Y:S02]  /*61b0*/  HADD2.F32 R33, -RZ, R20.H1_H1 ;  /* 0x30000014ff217230 */ /* 0x000fe40000004100 */
[--C-:B------:R-:W-:Y:S02]  /*61c0*/  HADD2.F32 R20, -RZ, R21.reuse.H0_H0 ;  /* 0x20000015ff147230 */ /* 0x100fe40000004100 */
[----:B------:R-:W-:Y:S01]  /*61d0*/  FFMA.FTZ R46, R15, R32, R46 ;  /* 0x000000200f2e7223 */ /* 0x000fe2000001002e */
[----:B------:R-:W-:-:S02]  /*61e0*/  HADD2.F32 R21, -RZ, R21.H1_H1 ;  /* 0x30000015ff157230 */ /* 0x000fc40000004100 */
[C---:B------:R-:W-:Y:S01]  /*61f0*/  FFMA.FTZ R12, R15.reuse, R33, R12 ;  /* 0x000000210f0c7223 */ /* 0x040fe2000001000c */
[----:B------:R-:W-:Y:S02]  /*6200*/  HADD2.F32 R33, -RZ, R22.H0_H0 ;  /* 0x20000016ff217230 */ /* 0x000fe40000004100 */
[C---:B------:R-:W-:Y:S01]  /*6210*/  FFMA.FTZ R13, R15.reuse, R20, R13 ;  /* 0x000000140f0d7223 */ /* 0x040fe2000001000d */
[----:B------:R-:W-:Y:S02]  /*6220*/  HADD2.F32 R22, -RZ, R23.H1_H1 ;  /* 0x30000017ff167230 */ /* 0x000fe40000004100 */
[C---:B------:R-:W-:Y:S01]  /*6230*/  FFMA.FTZ R48, R15.reuse, R21, R48 ;  /* 0x000000150f307223 */ /* 0x040fe20000010030 */
[C---:B------:R-:W-:Y:S01]  /*6240*/  FFMA.FTZ R14, R15.reuse, R35, R14 ;  /* 0x000000230f0e7223 */ /* 0x040fe2000001000e */
[C---:B------:R-:W-:Y:S01]  /*6250*/  FFMA.FTZ R6, R15.reuse, R33, R6 ;  /* 0x000000210f067223 */ /* 0x040fe20000010006 */
[C---:B------:R-:W-:Y:S01]  /*6260*/  FFMA.FTZ R4, R15.reuse, R41, R4 ;  /* 0x000000290f047223 */ /* 0x040fe20000010004 */
[----:B------:R-:W-:Y:S01]  /*6270*/  FFMA.FTZ R15, R15, R22, R3 ;  /* 0x000000160f0f7223 */ /* 0x000fe20000010003 */
[----:B------:R-:W-:-:S02]  /*6280*/  HADD2.F32 R3, -RZ, R24.H0_H0 ;  /* 0x20000018ff037230 */ /* 0x000fc40000004100 */
[----:B------:R-:W-:Y:S02]  /*6290*/  HADD2.F32 R21, -RZ, R24.H1_H1 ;  /* 0x30000018ff157230 */ /* 0x000fe40000004100 */
[----:B------:R-:W-:Y:S02]  /*62a0*/  HADD2.F32 R24, -RZ, R25.H0_H0 ;  /* 0x20000019ff187230 */ /* 0x000fe40000004100 */
[----:B-1----:R-:W-:Y:S02]  /*62b0*/  HADD2.F32 R5, -RZ, R5.H0_H0 ;  /* 0x20000005ff057230 */ /* 0x002fe40000004100 */
[----:B------:R-:W-:Y:S02]  /*62c0*/  HADD2.F32 R25, -RZ, R25.H1_H1 ;  /* 0x30000019ff197230 */ /* 0x000fe40000004100 */
[--C-:B------:R-:W-:Y:S02]  /*62d0*/  HADD2.F32 R23, -RZ, R26.reuse.H0_H0 ;  /* 0x2000001aff177230 */ /* 0x100fe40000004100 */
[----:B------:R-:W-:Y:S01]  /*62e0*/  FFMA.FTZ R46, R5, R3, R46 ;  /* 0x00000003052e7223 */ /* 0x000fe2000001002e */
[----:B------:R-:W-:-:S02]  /*62f0*/  HADD2.F32 R33, -RZ, R26.H1_H1 ;  /* 0x3000001aff217230 */ /* 0x000fc40000004100 */
[C---:B------:R-:W-:Y:S01]  /*6300*/  FFMA.FTZ R48, R5.reuse, R25, R48 ;  /* 0x0000001905307223 */ /* 0x040fe20000010030 */
[--C-:B------:R-:W-:Y:S02]  /*6310*/  HADD2.F32 R35, -RZ, R27.reuse.H0_H0 ;  /* 0x2000001bff237230 */ /* 0x100fe40000004100 */
[C---:B------:R-:W-:Y:S01]  /*6320*/  FFMA.FTZ R3, R5.reuse, R21, R12 ;  /* 0x0000001505037223 */ /* 0x040fe2000001000c */
[----:B------:R-:W-:Y:S02]  /*6330*/  HADD2.F32 R20, -RZ, R27.H1_H1 ;  /* 0x3000001bff147230 */ /* 0x000fe40000004100 */
        /* <DEDUP_REMOVED lines=8> */
[----:B------:R-:W1:-:S12]  /*63c0*/  LDS.128 R20, [R0+UR5] ;  /* 0x0000000500147984 */ /* 0x000e580008000c00 */
[----:B------:R-:W2:Y:S01]  /*63d0*/  @P1 LDG.E.128 R12, desc[UR36][R50.64] ;  /* 0x00000024320c1981 */ /* 0x000ea2000c1e1d00 */
[----:B------:R-:W-:Y:S01]  /*63e0*/  PLOP3.LUT P2, PT, PT, PT, UP0, 0x80, 0x8 ;  /* 0x000000000008781c */ /* 0x000fe20003f4f008 */
[----:B------:R-:W-:Y:S01]  /*63f0*/  IMAD.WIDE.U32 R4, R47, 0x2, R42 ;  /* 0x000000022f047825 */ /* 0x000fe200078e002a */
[----:B------:R-:W-:Y:S02]  /*6400*/  PLOP3.LUT P4, PT, PT, PT, UP0, 0x80, 0x8 ;  /* 0x000000000008781c */ /* 0x000fe40003f8f008 */
[----:B------:R-:W-:Y:S02]  /*6410*/  PLOP3.LUT P1, PT, PT, PT, UP0, 0x80, 0x8 ;  /* 0x000000000008781c */ /* 0x000fe40003f2f008 */
[----:B------:R-:W-:Y:S01]  /*6420*/  PLOP3.LUT P3, PT, PT, PT, UP0, 0x80, 0x8 ;  /* 0x000000000008781c */ /* 0x000fe20003f6f008 */
[----:B-1----:R-:W-:Y:S02]  /*6430*/  HFMA2 R28, R28, 1, 1, R20 ;  /* 0x3c003c001c1c7831 */ /* 0x002fe40000000014 */
        /* <DEDUP_REMOVED lines=8> */
.L_x_684:
[----:B------:R-:W2:Y:S01]  /*64c0*/  LDS.U16 R39, [R39+0x30] ;  /* 0x0000300027277984 */ /* 0x000ea20000000400 */
[----:B------:R-:W-:Y:S01]  /*64d0*/  IADD3 R38, PT, PT, R38, 0x20, RZ ;  /* 0x0000002026267810 */ /* 0x000fe20007ffe0ff */
[--C-:B-1----:R-:W-:Y:S02]  /*64e0*/  HADD2.F32 R4, -RZ, R28.reuse.H0_H0 ;  /* 0x2000001cff047230 */ /* 0x102fe40000004100 */
[----:B------:R-:W-:Y:S01]  /*64f0*/  HADD2.F32 R12, -RZ, R28.H1_H1 ;  /* 0x3000001cff0c7230 */ /* 0x000fe20000004100 */
[----:B------:R-:W-:Y:S01]  /*6500*/  ISETP.GE.AND P1, PT, R38, R40, PT ;  /* 0x000000282600720c */ /* 0x000fe20003f26270 */
[--C-:B------:R-:W-:Y:S02]  /*6510*/  HADD2.F32 R5, -RZ, R29.reuse.H0_H0 ;  /* 0x2000001dff057230 */ /* 0x100fe40000004100 */
        /* <DEDUP_REMOVED lines=15> */
.L_x_675:
[----:B------:R-:W-:Y:S05]  /*6610*/  BSYNC.RECONVERGENT B0 ;  /* 0x0000000000007941 */ /* 0x000fea0003800200 */
.L_x_674:
[----:B------:R-:W-:Y:S01]  /*6620*/  ISETP.GE.AND P0, PT, R37, UR12, PT ;  /* 0x0000000c25007c0c */ /* 0x000fe2000bf06270 */
[----:B------:R-:W1:Y:S01]  /*6630*/  LDCU UR8, c[0x0][0x40c] ;  /* 0x00008180ff0877ac */ /* 0x000e620008000800 */
[----:B------:R-:W-:Y:S11]  /*6640*/  BSSY.RECONVERGENT B0, `(.L_x_686) ;  /* 0x00000f3000007945 */ /* 0x000ff60003800200 */
[----:B------:R-:W-:Y:S05]  /*6650*/  @P0 BRA `(.L_x_687) ;  /* 0x0000000c00c40947 */ /* 0x000fea0003800000 */
[----:B------:R-:W2:Y:S01]  /*6660*/  LDCU UR6, c[0x0][0x3f8] ;  /* 0x00007f00ff0677ac */ /* 0x000ea20008000800 */
[----:B------:R-:W-:Y:S01]  /*6670*/  VIADD R34, R37, 0x8 ;  /* 0x0000000825227836 */ /* 0x000fe20000000000 */
[----:B------:R-:W3:Y:S01]  /*6680*/  LDC.64 R32, c[0x0][0x458] ;  /* 0x00011600ff207b82 */ /* 0x000ee20000000a00 */
[----:B------:R-:W-:Y:S01]  /*6690*/  BSSY.RECONVERGENT B1, `(.L_x_688) ;  /* 0x0000053000017945 */ /* 0x000fe20003800200 */
[----:B------:R-:W-:Y:S01]  /*66a0*/  ULOP3.LUT UR7, URZ, UR9, URZ, 0x33, !UPT ;  /* 0x00000009ff077292 */ /* 0x000fe2000f8e33ff */
[----:B------:R-:W-:Y:S01]  /*66b0*/  IMAD.MOV.U32 R12, RZ, RZ, R37 ;  /* 0x000000ffff0c7224 */ /* 0x000fe200078e0025 */
[----:B------:R-:W-:-:S04]  /*66c0*/  VIMNMX R35, PT, PT, R34, UR12, !PT ;  /* 0x0000000c22237c48 */ /* 0x000fc8000ffe0100 */
[----:B------:R-:W-:-:S04]  /*66d0*/  IADD3 R35, PT, PT, -R36, UR7, R35 ;  /* 0x0000000724237c10 */ /* 0x000fc8000fffe123 */
[----:B------:R-:W-:Y:S01]  /*66e0*/  LOP3.LUT P0, RZ, R35, 0x8, RZ, 0xc0, !PT ;  /* 0x0000000823ff7812 */ /* 0x000fe2000780c0ff */
[----:B--2---:R-:W-:-:S06]  /*66f0*/  UIMAD UR6, UR38, UR6, UR45 ;  /* 0x00000006260672a4 */ /* 0x004fcc000f8e022d */
[----:B------:R-:W-:-:S04]  /*6700*/  MOV R13, UR6 ;  /* 0x00000006000d7c02 */ /* 0x000fc80008000f00 */
[----:B------:R-:W-:-:S05]  /*6710*/  LEA R13, R13, R18, 0x6 ;  /* 0x000000120d0d7211 */ /* 0x000fca00078e30ff */
[----:B---3--:R-:W-:Y:S01]  /*6720*/  IMAD.WIDE R32, R13, 0x2, R32 ;  /* 0x000000020d207825 */ /* 0x008fe200078e0220 */
[----:B------:R-:W-:Y:S06]  /*6730*/  @P0 BRA `(.L_x_689) ;  /* 0x0000000400200947 */ /* 0x000fec0003800000 */
[----:B------:R-:W2:Y:S01]  /*6740*/  LDC R14, c[0x0][0x3f4] ;  /* 0x0000fd00ff0e7b82 */ /* 0x000ea20000000800 */
[----:B------:R-:W-:Y:S02]  /*6750*/  MOV R12, R34 ;  /* 0x00000022000c7202 */ /* 0x000fe40000000f00 */
[----:B--2---:R-:W-:-:S13]  /*6760*/  ISETP.GE.AND P0, PT, R37, R14, PT ;  /* 0x0000000e2500720c */ /* 0x004fda0003f06270 */
[----:B------:R-:W-:Y:S05]  /*6770*/  @!P0 BRA `(.L_x_689) ;  /* 0x0000000400108947 */ /* 0x000fea0003800000 */
[----:B------:R-:W-:Y:S01]  /*6780*/  IABS R15, R14 ;  /* 0x0000000e000f7213 */ /* 0x000fe20000000000 */
[----:B------:R-:W2:Y:S01]  /*6790*/  LDCU UR6, c[0x0][0x40c] ;  /* 0x00008180ff0677ac */ /* 0x000ea20008000800 */
[----:B------:R-:W-:Y:S02]  /*67a0*/  IABS R22, R37 ;  /* 0x0000002500167213 */ /* 0x000fe40000000000 */
[----:B------:R-:W3:Y:S01]  /*67b0*/  I2F.RP R20, R15 ;  /* 0x0000000f00147306 */ /* 0x000ee20000209400 */
[----:B------:R-:W-:Y:S02]  /*67c0*/  ISETP.GE.AND P1, PT, R37, RZ, PT ;  /* 0x000000ff2500720c */ /* 0x000fe40003f26270 */
[----:B------:R-:W-:-:S05]  /*67d0*/  ISETP.NE.AND P2, PT, R14, RZ, PT ;  /* 0x000000ff0e00720c */ /* 0x000fca0003f45270 */
[----:B---3--:R-:W3:Y:S02]  /*67e0*/  MUFU.RCP R20, R20 ;  /* 0x0000001400147308 */ /* 0x008ee40000001000 */
[----:B---3--:R-:W-:-:S06]  /*67f0*/  IADD3 R21, PT, PT, R20, 0xffffffe, RZ ;  /* 0x0ffffffe14157810 */ /* 0x008fcc0007ffe0ff */
[----:B------:R-:W3:Y:S02]  /*6800*/  F2I.FTZ.U32.TRUNC.NTZ R13, R21 ;  /* 0x00000015000d7305 */ /* 0x000ee4000021f000 */
[----:B---3--:R-:W-:-:S04]  /*6810*/  IMAD.MOV R12, RZ, RZ, -R13 ;  /* 0x000000ffff0c7224 */ /* 0x008fc800078e0a0d */
        /* <DEDUP_REMOVED lines=16> */
[----:B------:R-:W-:Y:S01]  /*6920*/  LEA R20, R36, R7, 0x1 ;  /* 0x0000000724147211 */ /* 0x000fe200078e08ff */
[----:B--2---:R-:W-:-:S05]  /*6930*/  UISETP.NE.AND UP0, UPT, UR6, URZ, UPT ;  /* 0x000000ff0600728c */ /* 0x004fca000bf05270 */
[----:B------:R-:W2:Y:S02]  /*6940*/  LDS.U16 R20, [R20] ;  /* 0x0000000014147984 */ /* 0x000ea40000000400 */
[----:B--2---:R-:W-:Y:S02]  /*6950*/  HADD2.F32 R39, -RZ, R20.H0_H0 ;  /* 0x20000014ff277230 */ /* 0x004fe40000004100 */
[----:B------:R-:W-:Y:S05]  /*6960*/  BRA.U UP0, `(.L_x_690) ;  /* 0x0000000100507547 */ /* 0x000fea000b800000 */
[----:B------:R-:W-:Y:S01]  /*6970*/  ISETP.NE.AND P3, PT, R16, RZ, PT ;  /* 0x000000ff1000720c */ /* 0x000fe20003f65270 */
[----:B----4-:R-:W2:-:S12]  /*6980*/  LDS.128 R24, [R0+UR5] ;  /* 0x0000000500187984 */ /* 0x010e980008000c00 */
[----:B------:R-:W-:Y:S01]  /*6990*/  VOTEU.ANY UP0, P3 ;  /* 0x0000000000ff7886 */ /* 0x000fe20001800100 */
[----:B------:R-:W-:-:S13]  /*69a0*/  PLOP3.LUT P0, PT, PT, PT, UP0, 0x80, 0x8 ;  /* 0x000000000008781c */ /* 0x000fda0003f0f008 */
[----:B------:R-:W3:Y:S01]  /*69b0*/  @P0 LDG.E.128 R20, desc[UR36][R32.64] ;  /* 0x0000002420140981 */ /* 0x000ee2000c1e1d00 */
[----:B------:R-:W-:Y:S01]  /*69c0*/  PLOP3.LUT P1, PT, PT, PT, UP0, 0x80, 0x8 ;  /* 0x000000000008781c */ /* 0x000fe20003f2f008 */
[----:B------:R-:W-:Y:S01]  /*69d0*/  IMAD.SHL.U32 R37, R37, 0x40, RZ ;  /* 0x0000004025257824 */ /* 0x000fe200078e00ff */
[----:B------:R-:W-:Y:S02]  /*69e0*/  PLOP3.LUT P3, PT, PT, PT, UP0, 0x80, 0x8 ;  /* 0x000000000008781c */ /* 0x000fe40003f6f008 */
[----:B------:R-:W-:Y:S02]  /*69f0*/  PLOP3.LUT P0, PT, PT, PT, UP0, 0x80, 0x8 ;  /* 0x000000000008781c */ /* 0x000fe40003f0f008 */
[----:B------:R-:W-:Y:S01]  /*6a00*/  PLOP3.LUT P2, PT, PT, PT, UP0, 0x80, 0x8 ;  /* 0x000000000008781c */ /* 0x000fe20003f4f008 */
[----:B--2--5:R-:W-:Y:S02]  /*6a10*/  HFMA2 R12, R12, 1, 1, R24 ;  /* 0x3c003c000c0c7831 */ /* 0x024fe40000000018 */
[----:B------:R-:W-:-:S02]  /*6a20*/  HADD2 R13, R13, R25 ;  /* 0x000000190d0d7230 */ /* 0x000fc40000000000 */
[----:B------:R-:W-:Y:S02]  /*6a30*/  HFMA2 R14, R14, 1, 1, R26 ;  /* 0x3c003c000e0e7831 */ /* 0x000fe4000000001a */
[----:B------:R-:W-:Y:S02]  /*6a40*/  HADD2 R15, R15, R27 ;  /* 0x0000001b0f0f7230 */ /* 0x000fe40000000000 */
[----:B---3--:R-:W-:Y:S02]  /*6a50*/  @P1 HFMA2 R13, R13, R21, -RZ ;  /* 0x000000150d0d1231 */ /* 0x008fe400001000ff */
[----:B------:R-:W-:Y:S02]  /*6a60*/  @P0 HMUL2 R12, R12, R20 ;  /* 0x000000140c0c0232 */ /* 0x000fe40000000000 */
[----:B------:R-:W-:Y:S02]  /*6a70*/  @P3 HFMA2 R15, R15, R23, -RZ ;  /* 0x000000170f0f3231 */ /* 0x000fe400001000ff */
[----:B------:R-:W-:-:S02]  /*6a80*/  @P2 HMUL2 R14, R14, R22 ;  /* 0x000000160e0e2232 */ /* 0x000fc40000000000 */
[----:B------:R-:W-:-:S05]  /*6a90*/  IMAD.WIDE.U32 R20, R37, 0x2, R42 ;  /* 0x0000000225147825 */ /* 0x000fca00078e002a */
[----:B------:R2:W-:Y:S02]  /*6aa0*/  STG.E.128 desc[UR36][R20.64], R12 ;  /* 0x0000000c14007986 */ /* 0x0005e4000c101d24 */
.L_x_690:
[--C-:B--2--5:R-:W-:Y:S02]  /*6ab0*/  HADD2.F32 R20, -RZ, R12.reuse.H0_H0 ;  /* 0x2000000cff147230 */ /* 0x124fe40000004100 */
[--C-:B------:R-:W-:Y:S02]  /*6ac0*/  HADD2.F32 R21, -RZ, R13.reuse.H0_H0 ;  /* 0x2000000dff157230 */ /* 0x100fe40000004100 */
        /* <DEDUP_REMOVED lines=10> */
[----:B----4-:R-:W-:Y:S02]  /*6b70*/  HADD2.F32 R24, -RZ, R15.H1_H1 ;  /* 0x3000000fff187230 */ /* 0x010fe40000004100 */
[C---:B------:R-:W-:Y:S01]  /*6b80*/  FFMA.FTZ R5, R39.reuse, R14, R5 ;  /* 0x0000000e27057223 */ /* 0x040fe20000010005 */
[----:B------:R-:W-:Y:S01]  /*6b90*/  MOV R12, R34 ;  /* 0x00000022000c7202 */ /* 0x000fe20000000f00 */
[C---:B------:R-:W-:Y:S01]  /*6ba0*/  FFMA.FTZ R4, R39.reuse, R23, R4 ;  /* 0x0000001727047223 */ /* 0x040fe20000010004 */
[----:B------:R-:W-:-:S07]  /*6bb0*/  FFMA.FTZ R3, R39, R24, R3 ;  /* 0x0000001827037223 */ /* 0x000fce0000010003 */
.L_x_689:
[----:B-1----:R-:W-:Y:S05]  /*6bc0*/  BSYNC.RECONVERGENT B1 ;  /* 0x0000000000017941 */ /* 0x002fea0003800200 */
.L_x_688:
[----:B------:R-:W-:-:S13]  /*6bd0*/  ISETP.GE.U32.AND P0, PT, R35, 0x8, PT ;  /* 0x000000082300780c */ /* 0x000fda0003f06070 */
[----:B------:R-:W-:Y:S05]  /*6be0*/  @!P0 BRA `(.L_x_687) ;  /* 0x0000000800608947 */ /* 0x000fea0003800000 */
[C---:B------:R-:W-:Y:S01]  /*6bf0*/  LEA R19, R12.reuse, R19, 0x1 ;  /* 0x000000130c137211 */ /* 0x040fe200078e08ff */
[----:B------:R-:W-:Y:S01]  /*6c00*/  IMAD.U32 R34, RZ, RZ, UR9 ;  /* 0x00000009ff227e24 */ /* 0x000fe2000f8e00ff */
[----:B------:R-:W-:Y:S01]  /*6c10*/  MOV R13, UR4 ;  /* 0x00000004000d7c02 */ /* 0x000fe20008000f00 */
[----:B------:R-:W-:Y:S02]  /*6c20*/  IMAD.SHL.U32 R35, R12, 0x40, RZ ;  /* 0x000000400c237824 */ /* 0x000fe400078e00ff */
[----:B------:R-:W-:Y:S01]  /*6c30*/  IMAD R34, R34, -0x2, R19 ;  /* 0xfffffffe22227824 */ /* 0x000fe200078e0213 */
[----:B------:R-:W-:-:S04]  /*6c40*/  IADD3 R19, PT, PT, R12, 0x8, RZ ;  /* 0x000000080c137810 */ /* 0x000fc80007ffe0ff */
[----:B------:R-:W-:-:S07]  /*6c50*/  IADD3 R34, PT, PT, R34, 0x10, R13 ;  /* 0x0000001022227810 */ /* 0x000fce0007ffe00d */
.L_x_697:
[----:B------:R-:W1:Y:S01]  /*6c60*/  LDC R38, c[0x0][0x3f4] ;  /* 0x0000fd00ff267b82 */ /* 0x000e620000000800 */
[----:B------:R-:W-:Y:S01]  /*6c70*/  IADD3 R15, PT, PT, R19, -0x8, RZ ;  /* 0xfffffff8130f7810 */ /* 0x000fe20007ffe0ff */
[----:B------:R-:W-:Y:S03]  /*6c80*/  BSSY.RECONVERGENT B1, `(.L_x_691) ;  /* 0x0000043000017945 */ /* 0x000fe60003800200 */
[----:B-1----:R-:W-:-:S13]  /*6c90*/  ISETP.GE.AND P0, PT, R15, R38, PT ;  /* 0x000000260f00720c */ /* 0x002fda0003f06270 */
[----:B------:R-:W-:Y:S05]  /*6ca0*/  @!P0 BRA `(.L_x_692) ;  /* 0x0000000400008947 */ /* 0x000fea0003800000 */
[----:B------:R-:W-:Y:S02]  /*6cb0*/  IABS R21, R38 ;  /* 0x0000002600157213 */ /* 0x000fe40000000000 */
[----:B------:R-:W-:Y:S02]  /*6cc0*/  IABS R22, R15 ;  /* 0x0000000f00167213 */ /* 0x000fe40000000000 */
[----:B------:R-:W1:Y:S01]  /*6cd0*/  I2F.RP R14, R21 ;  /* 0x00000015000e7306 */ /* 0x000e620000209400 */
[----:B------:R-:W-:Y:S02]  /*6ce0*/  ISETP.GE.AND P1, PT, R15, RZ, PT ;  /* 0x000000ff0f00720c */ /* 0x000fe40003f26270 */
[----:B------:R-:W-:-:S05]  /*6cf0*/  ISETP.NE.AND P2, PT, R38, RZ, PT ;  /* 0x000000ff2600720c */ /* 0x000fca0003f45270 */
[----:B-1----:R-:W1:Y:S02]  /*6d00*/  MUFU.RCP R14, R14 ;  /* 0x0000000e000e7308 */ /* 0x002e640000001000 */
[----:B-1----:R-:W-:-:S06]  /*6d10*/  IADD3 R20, PT, PT, R14, 0xffffffe, RZ ;  /* 0x0ffffffe0e147810 */ /* 0x002fcc0007ffe0ff */
[----:B------:R1:W2:Y:S02]  /*6d20*/  F2I.FTZ.U32.TRUNC.NTZ R13, R20 ;  /* 0x00000014000d7305 */ /* 0x0002a4000021f000 */
[----:B-1----:R-:W1:Y:S01]  /*6d30*/  LDS.U16 R20, [R34+-0x10] ;  /* 0xfffff00022147984 */ /* 0x002e620000000400 */
[----:B--2---:R-:W-:-:S04]  /*6d40*/  IMAD.MOV R12, RZ, RZ, -R13 ;  /* 0x000000ffff0c7224 */ /* 0x004fc800078e0a0d */
[----:B------:R-:W-:Y:S01]  /*6d50*/  IMAD R23, R12, R21, RZ ;  /* 0x000000150c177224 */ /* 0x000fe200078e02ff */
[----:B------:R-:W-:-:S05]  /*6d60*/  MOV R12, RZ ;  /* 0x000000ff000c7202 */ /* 0x000fca0000000f00 */
        /* <DEDUP_REMOVED lines=36> */
.L_x_693:
[--C-:B-1---5:R-:W-:Y:S02]  /*6fb0*/  HADD2.F32 R21, -RZ, R13.reuse.H0_H0 ;  /* 0x2000000dff157230 */ /* 0x122fe40000004100 */
        /* <DEDUP_REMOVED lines=12> */
[C---:B------:R-:W-:Y:S01]  /*7080*/  FFMA.FTZ R5, R37.reuse, R14, R5 ;  /* 0x0000000e25057223 */ /* 0x040fe20000010005 */
[----:B------:R-:W-:-:S02]  /*7090*/  FFMA.FTZ R4, R37, R23, R4 ;  /* 0x0000001725047223 */ /* 0x000fc40000010004 */
[----:B------:R-:W-:-:S07]  /*70a0*/  FFMA.FTZ R3, R37, R24, R3 ;  /* 0x0000001825037223 */ /* 0x000fce0000010003 */
.L_x_692:
[----:B------:R-:W-:Y:S05]  /*70b0*/  BSYNC.RECONVERGENT B1 ;  /* 0x0000000000017941 */ /* 0x000fea0003800200 */
.L_x_691:
[----:B------:R-:W-:Y:S01]  /*70c0*/  ISETP.GE.AND P0, PT, R19, R38, PT ;  /* 0x000000261300720c */ /* 0x000fe20003f06270 */
[----:B------:R-:W-:-:S12]  /*70d0*/  BSSY.RECONVERGENT B1, `(.L_x_694) ;  /* 0x0000043000017945 */ /* 0x000fd80003800200 */
        /* <DEDUP_REMOVED lines=9> */
[----:B-1----:R-:W1:Y:S01]  /*7170*/  LDS.U16 R20, [R34] ;  /* 0x0000000022147984 */ /* 0x002e620000000400 */
        /* <DEDUP_REMOVED lines=40> */
.L_x_696:
        /* <DEDUP_REMOVED lines=16> */
.L_x_695:
[----:B------:R-:W-:Y:S05]  /*7500*/  BSYNC.RECONVERGENT B1 ;  /* 0x0000000000017941 */ /* 0x000fea0003800200 */
.L_x_694:
[C---:B------:R-:W-:Y:S01]  /*7510*/  VIADD R12, R19.reuse, 0x8 ;  /* 0x00000008130c7836 */ /* 0x040fe20000000000 */
[----:B------:R-:W-:Y:S01]  /*7520*/  IADD3 R19, PT, PT, R19, 0x10, RZ ;  /* 0x0000001013137810 */ /* 0x000fe20007ffe0ff */
[----:B------:R-:W-:Y:S01]  /*7530*/  VIADD R34, R34, 0x20 ;  /* 0x0000002022227836 */ /* 0x000fe20000000000 */
[----:B------:R-:W-:Y:S02]  /*7540*/  IADD3 R35, PT, PT, R35, 0x400, RZ ;  /* 0x0000040023237810 */ /* 0x000fe40007ffe0ff */
[----:B------:R-:W-:-:S13]  /*7550*/  ISETP.GE.AND P0, PT, R12, UR12, PT ;  /* 0x0000000c0c007c0c */ /* 0x000fda000bf06270 */
[----:B------:R-:W-:Y:S05]  /*7560*/  @!P0 BRA `(.L_x_697) ;  /* 0xfffffff400bc8947 */ /* 0x000fea000383ffff */
.L_x_687:
[----:B-1----:R-:W-:Y:S05]  /*7570*/  BSYNC.RECONVERGENT B0 ;  /* 0x0000000000007941 */ /* 0x002fea0003800200 */
.L_x_686:
        /* <DEDUP_REMOVED lines=8> */
[----:B0-----:R-:W-:-:S05]  /*7600*/  IMAD.U32 R0, RZ, RZ, UR5 ;  /* 0x00000005ff007e24 */ /* 0x001fca000f8e00ff */
        /* <DEDUP_REMOVED lines=31> */
.L_x_700:
        /* <DEDUP_REMOVED lines=16> */
.L_x_699:
[----:B------:R-:W-:Y:S05]  /*7900*/  BSYNC.RECONVERGENT B0 ;  /* 0x0000000000007941 */ /* 0x000fea0003800200 */
.L_x_698:
[C---:B0-----:R-:W-:Y:S01]  /*7910*/  LOP3.LUT R0, R2.reuse, 0x3e0, RZ, 0xc0, !PT ;  /* 0x000003e002007812 */ /* 0x041fe200078ec0ff */
[----:B------:R-:W-:Y:S01]  /*7920*/  BAR.SYNC.DEFER_BLOCKING 0x0 ;  /* 0x0000000000007b1d */ /* 0x000fe20000010000 */
[----:B------:R-:W-:Y:S02]  /*7930*/  LOP3.LUT R7, R2, 0x3f0, RZ, 0xc0, !PT ;  /* 0x000003f002077812 */ /* 0x000fe400078ec0ff */
[----:B------:R-:W-:Y:S02]  /*7940*/  ISETP.NE.AND P0, PT, R0, 0x20, PT ;  /* 0x000000200000780c */ /* 0x000fe40003f05270 */
[----:B------:R-:W-:Y:S01]  /*7950*/  ISETP.NE.AND P1, PT, R7, 0x10, PT ;  /* 0x000000100700780c */ /* 0x000fe20003f25270 */
[----:B------:R-:W-:Y:S01]  /*7960*/  BSSY.RECONVERGENT B0, `(.L_x_701) ;  /* 0x000000e000007945 */ /* 0x000fe20003800200 */
[----:B------:R-:W-:Y:S02]  /*7970*/  LOP3.LUT R8, R2, 0x3f8, RZ, 0xc0, !PT ;  /* 0x000003f802087812 */ /* 0x000fe400078ec0ff */
[----:B------:R-:W-:-:S02]  /*7980*/  SHF.L.U32 R7, R18, 0x1, RZ ;  /* 0x0000000112077819 */ /* 0x000fc400000006ff */
[C---:B------:R-:W-:Y:S02]  /*7990*/  ISETP.GT.U32.AND P5, PT, R2.reuse, 0x1f, PT ;  /* 0x0000001f0200780c */ /* 0x040fe40003fa4070 */
[C---:B------:R-:W-:Y:S02]  /*79a0*/  ISETP.GT.U32.AND P2, PT, R2.reuse, 0xf, PT ;  /* 0x0000000f0200780c */ /* 0x040fe40003f44070 */
[----:B------:R-:W-:Y:S02]  /*79b0*/  ISETP.GT.U32.AND P4, PT, R2, 0x7, PT ;  /* 0x000000070200780c */ /* 0x000fe40003f84070 */
        /* <DEDUP_REMOVED lines=8> */
.L_x_702:
[----:B------:R-:W-:Y:S05]  /*7a40*/  BSYNC.RECONVERGENT B0 ;  /* 0x0000000000007941 */ /* 0x000fea0003800200 */
.L_x_701:
[----:B------:R-:W-:Y:S06]  /*7a50*/  BAR.SYNC.DEFER_BLOCKING 0x0 ;  /* 0x0000000000007b1d */ /* 0x000fec0000010000 */
        /* <DEDUP_REMOVED lines=19> */
.L_x_704:
[----:B------:R-:W-:Y:S05]  /*7b90*/  BSYNC.RECONVERGENT B0 ;  /* 0x0000000000007941 */ /* 0x000fea0003800200 */
.L_x_703:
        /* <DEDUP_REMOVED lines=8> */
.L_x_706:
[----:B------:R-:W-:Y:S05]  /*7c20*/  BSYNC.RECONVERGENT B0 ;  /* 0x0000000000007941 */ /* 0x000fea0003800200 */
.L_x_705:
        /* <DEDUP_REMOVED lines=20> */
.L_x_708:
[----:B------:R-:W-:Y:S05]  /*7d70*/  BSYNC.RECONVERGENT B0 ;  /* 0x0000000000007941 */ /* 0x000fea0003800200 */
.L_x_707:
        /* <DEDUP_REMOVED lines=8> */
.L_x_710:
[----:B------:R-:W-:Y:S05]  /*7e00*/  BSYNC.RECONVERGENT B0 ;  /* 0x0000000000007941 */ /* 0x000fea0003800200 */
.L_x_709:
        /* <DEDUP_REMOVED lines=20> */
.L_x_712:
[----:B------:R-:W-:Y:S05]  /*7f50*/  BSYNC.RECONVERGENT B0 ;  /* 0x0000000000007941 */ /* 0x000fea0003800200 */
.L_x_711:
        /* <DEDUP_REMOVED lines=40> */
[----:B------:R-:W0:Y:S01]  /*81e0*/  F2I.S8.NTZ R8, R8 ;  /* 0x0000000800087305 */ /* 0x000e220000202100 */
[----:B------:R-:W-:-:S02]  /*81f0*/  LOP3.LUT R4, R2, 0xff, RZ, 0xc0, !PT ;  /* 0x000000ff02047812 */ /* 0x000fc400078ec0ff */
[----:B------:R-:W-:Y:S02]  /*8200*/  PRMT R3, R3, 0x7710, RZ ;  /* 0x0000771003037816 */ /* 0x000fe400000000ff */
[----:B--2---:R-:W-:Y:S02]  /*8210*/  PRMT R5, R6, 0x8880, RZ ;  /* 0x0000888006057816 */ /* 0x004fe400000000ff */
[----:B------:R-:W-:Y:S02]  /*8220*/  LOP3.LUT R3, R3, 0xff, RZ, 0xc0, !PT ;  /* 0x000000ff03037812 */ /* 0x000fe400078ec0ff */
[----:B------:R-:W-:Y:S02]  /*8230*/  LOP3.LUT R6, R0, 0xff, RZ, 0xc0, !PT ;  /* 0x000000ff00067812 */ /* 0x000fe400078ec0ff */
[----:B------:R-:W-:Y:S01]  /*8240*/  PRMT R0, R5, 0x7710, RZ ;  /* 0x0000771005007816 */ /* 0x000fe200000000ff */
[----:B------:R-:W-:Y:S01]  /*8250*/  IMAD.WIDE.U32 R2, R3, 0x1000000, RZ ;  /* 0x0100000003027825 */ /* 0x000fe200078e00ff */
[----:B0-----:R-:W-:-:S02]  /*8260*/  PRMT R10, R8, 0x8880, RZ ;  /* 0x00008880080a7816 */ /* 0x001fc400000000ff */
[----:B------:R-:W-:Y:S01]  /*8270*/  LOP3.LUT R9, R9, 0xff, R0, 0xf8, !PT ;  /* 0x000000ff09097812 */ /* 0x000fe200078ef800 */
[----:B------:R-:W-:Y:S01]  /*8280*/  IMAD.WIDE.U32 R4, R4, 0x10000, RZ ;  /* 0x0001000004047825 */ /* 0x000fe200078e00ff */
[----:B-1----:R-:W-:Y:S02]  /*8290*/  IADD3 R8, P0, PT, R18, UR4, RZ ;  /* 0x0000000412087c10 */ /* 0x002fe4000ff1e0ff */
[----:B------:R-:W-:Y:S01]  /*82a0*/  PRMT R0, R10, 0x7710, RZ ;  /* 0x000077100a007816 */ /* 0x000fe200000000ff */
[----:B------:R-:W-:Y:S01]  /*82b0*/  IMAD.WIDE.U32 R6, R6, 0x100, RZ ;  /* 0x0000010006067825 */ /* 0x000fe200078e00ff */
[----:B------:R-:W-:Y:S02]  /*82c0*/  LOP3.LUT R3, R5, R9, R3, 0xfe, !PT ;  /* 0x0000000905037212 */ /* 0x000fe400078efe03 */
[----:B------:R-:W-:Y:S02]  /*82d0*/  LEA.HI.X.SX32 R9, R18, UR5, 0x1, P0 ;  /* 0x0000000512097c11 */ /* 0x000fe400080f0eff */
[----:B------:R-:W-:-:S02]  /*82e0*/  LOP3.LUT R11, R6, R2, R4, 0xfe, !PT ;  /* 0x00000002060b7212 */ /* 0x000fc400078efe04 */
[----:B------:R-:W-:Y:S02]  /*82f0*/  LOP3.LUT R3, R3, R7, RZ, 0xfc, !PT ;  /* 0x0000000703037212 */ /* 0x000fe400078efcff */
[----:B------:R-:W-:-:S05]  /*8300*/  LOP3.LUT R2, R11, 0xff, R0, 0xf8, !PT ;  /* 0x000000ff0b027812 */ /* 0x000fca00078ef800 */
[----:B------:R-:W-:Y:S01]  /*8310*/  STG.E.64 desc[UR36][R8.64], R2 ;  /* 0x0000000208007986 */ /* 0x000fe2000c101b24 */
[----:B------:R-:W-:Y:S05]  /*8320*/  EXIT ;  /* 0x000000000000794d */ /* 0x000fea0003800000 */
.L_x_713:
        /* <DEDUP_REMOVED lines=12> */
.L_x_626:
[----:B------:R-:W-:Y:S01]  /*83f0*/  HFMA2 R12, -RZ, RZ, 0, 9.5367431640625e-07 ;  /* 0x00000010ff0c7431 */ /* 0x000fe200000001ff */
[----:B------:R-:W-:Y:S01]  /*8400*/  MOV R11, 0x1f ;  /* 0x0000001f000b7802 */ /* 0x000fe20000000f00 */
[----:B------:R-:W-:-:S07]  /*8410*/  IMAD.MOV.U32 R15, RZ, RZ, -0x1 ;  /* 0xffffffffff0f7424 */ /* 0x000fce00078e00ff */
[----:B0-2---:R-:W-:Y:S05]  /*8420*/  WARPSYNC.COLLECTIVE R15, `(.L_x_714) ;  /* 0x000000000f087348 */ /* 0x005fea0003c00000 */
[----:B------:R1:W3:Y:S02]  /*8430*/  SHFL.BFLY P6, R14, R13, R12, R11 ;  /* 0x0c00000c0d0e7389 */ /* 0x0002e400000c000b */
[----:B0123--:R-:W-:Y:S05]  /*8440*/  ENDCOLLECTIVE ;  /* 0x000000000000791b */ /* 0x00ffea0003800000 */
.L_x_714:
[----:B------:R-:W-:Y:S02]  /*8450*/  HFMA2 R12, -RZ, RZ, 0, 4.76837158203125e-07 ;  /* 0x00000008ff0c7431 */ /* 0x000fe400000001ff */
[----:B------:R-:W-:-:S05]  /*8460*/  FADD.FTZ R3, R13, R14 ;  /* 0x0000000e0d037221 */ /* 0x000fca0000010000 */
[----:B------:R-:W-:-:S07]  /*8470*/  MOV R13, R3 ;  /* 0x00000003000d7202 */ /* 0x000fce0000000f00 */
[----:B------:R-:W-:Y:S05]  /*8480*/  WARPSYNC.COLLECTIVE R15, `(.L_x_715) ;  /* 0x000000000f087348 */ /* 0x000fea0003c00000 */
[----:B------:R0:W1:Y:S02]  /*8490*/  SHFL.BFLY P6, R14, R13, R12, R11 ;  /* 0x0c00000c0d0e7389 */ /* 0x00006400000c000b */
[----:B01----:R-:W-:Y:S05]  /*84a0*/  ENDCOLLECTIVE ;  /* 0x000000000000791b */ /* 0x003fea0003800000 */
.L_x_715:
[----:B------:R-:W-:Y:S01]  /*84b0*/  MOV R12, 0x4 ;  /* 0x00000004000c7802 */ /* 0x000fe20000000f00 */
[----:B------:R-:W-:-:S04]  /*84c0*/  FADD.FTZ R4, R3, R14 ;  /* 0x0000000e03047221 */ /* 0x000fc80000010000 */
[----:B------:R-:W-:-:S07]  /*84d0*/  IMAD.MOV.U32 R13, RZ, RZ, R4 ;  /* 0x000000ffff0d7224 */ /* 0x000fce00078e0004 */
[----:B------:R-:W-:Y:S05]  /*84e0*/  WARPSYNC.COLLECTIVE R15, `(.L_x_716) ;  /* 0x000000000f087348 */ /* 0x000fea0003c00000 */
[----:B------:R0:W1:Y:S02]  /*84f0*/  SHFL.BFLY P6, R14, R13, R12, R11 ;  /* 0x0c00000c0d0e7389 */ /* 0x00006400000c000b */
[----:B01----:R-:W-:Y:S05]  /*8500*/  ENDCOLLECTIVE ;  /* 0x000000000000791b */ /* 0x003fea0003800000 */
.L_x_716:
[----:B------:R-:W-:Y:S02]  /*8510*/  IMAD.MOV.U32 R12, RZ, RZ, 0x2 ;  /* 0x00000002ff0c7424 */ /* 0x000fe400078e00ff */
[----:B------:R-:W-:-:S05]  /*8520*/  FADD.FTZ R5, R4, R14 ;  /* 0x0000000e04057221 */ /* 0x000fca0000010000 */
[----:B------:R-:W-:-:S07]  /*8530*/  MOV R13, R5 ;  /* 0x00000005000d7202 */ /* 0x000fce0000000f00 */
[----:B------:R-:W-:Y:S05]  /*8540*/  WARPSYNC.COLLECTIVE R15, `(.L_x_717) ;  /* 0x000000000f087348 */ /* 0x000fea0003c00000 */
[----:B------:R0:W1:Y:S02]  /*8550*/  SHFL.BFLY P6, R14, R13, R12, R11 ;  /* 0x0c00000c0d0e7389 */ /* 0x00006400000c000b */
[----:B01----:R-:W-:Y:S05]  /*8560*/  ENDCOLLECTIVE ;  /* 0x000000000000791b */ /* 0x003fea0003800000 */
.L_x_717:
[----:B------:R-:W-:Y:S02]  /*8570*/  HFMA2 R12, -RZ, RZ, 0, 5.9604644775390625e-08 ;  /* 0x00000001ff0c7431 */ /* 0x000fe400000001ff */
[----:B------:R-:W-:-:S05]  /*8580*/  FADD.FTZ R6, R5, R14 ;  /* 0x0000000e05067221 */ /* 0x000fca0000010000 */
[----:B------:R-:W-:-:S07]  /*8590*/  MOV R13, R6 ;  /* 0x00000006000d7202 */ /* 0x000fce0000000f00 */
[----:B------:R-:W-:Y:S05]  /*85a0*/  WARPSYNC.COLLECTIVE R15, `(.L_x_718) ;  /* 0x000000000f087348 */ /* 0x000fea0003c00000 */
[----:B------:R0:W1:Y:S02]  /*85b0*/  SHFL.BFLY P6, R14, R13, R12, R11 ;  /* 0x0c00000c0d0e7389 */ /* 0x00006400000c000b */
[----:B01----:R-:W-:Y:S05]  /*85c0*/  ENDCOLLECTIVE ;  /* 0x000000000000791b */ /* 0x003fea0003800000 */
.L_x_718:
[----:B------:R-:W-:Y:S05]  /*85d0*/  BRA `(.L_x_719) ;  /* 0xffffff9400907947 */ /* 0x000fea000383ffff */
.L_x_644:
[----:B------:R-:W-:Y:S01]  /*85e0*/  BSSY B1, `(.L_x_720) ;  /* 0x0000007000017945 */ /* 0x000fe20003800000 */
[----:B------:R-:W-:Y:S01]  /*85f0*/  IMAD.MOV.U32 R12, RZ, RZ, 0x2 ;  /* 0x00000002ff0c7424 */ /* 0x000fe200078e00ff */
[----:B------:R-:W-:Y:S02]  /*8600*/  MOV R11, 0x1f ;  /* 0x0000001f000b7802 */ /* 0x000fe40000000f00 */
[----:B------:R-:W-:-:S07]  /*8610*/  MOV R15, 0xffffffff ;  /* 0xffffffff000f7802 */ /* 0x000fce0000000f00 */
[----:B----4-:R-:W-:Y:S05]  /*8620*/  WARPSYNC.COLLECTIVE R15, `(.L_x_721) ;  /* 0x000000000f087348 */ /* 0x010fea0003c00000 */
[----:B------:R0:W1:Y:S02]  /*8630*/  SHFL.BFLY P6, R14, R13, R12, R11 ;  /* 0x0c00000c0d0e7389 */ /* 0x00006400000c000b */
[----:B01--4-:R-:W-:Y:S05]  /*8640*/  ENDCOLLECTIVE ;  /* 0x000000000000791b */ /* 0x013fea0003800000 */
.L_x_721:
[----:B------:R-:W-:Y:S05]  /*8650*/  BSYNC B1 ;  /* 0x0000000000017941 */ /* 0x000fea0003800000 */
.L_x_720:
[----:B------:R-:W-:Y:S01]  /*8660*/  FADD.FTZ R13, R13, R14 ;  /* 0x0000000e0d0d7221 */ /* 0x000fe20000010000 */
[----:B------:R-:W-:Y:S01]  /*8670*/  IMAD.MOV.U32 R12, RZ, RZ, 0x1 ;  /* 0x00000001ff0c7424 */ /* 0x000fe200078e00ff */
[----:B------:R-:W-:Y:S02]  /*8680*/  MOV R11, 0x1f ;  /* 0x0000001f000b7802 */ /* 0x000fe40000000f00 */
[----:B------:R-:W-:-:S07]  /*8690*/  MOV R15, 0xffffffff ;  /* 0xffffffff000f7802 */ /* 0x000fce0000000f00 */
[----:B------:R-:W-:Y:S05]  /*86a0*/  WARPSYNC.COLLECTIVE R15, `(.L_x_722) ;  /* 0x000000000f087348 */ /* 0x000fea0003c00000 */
[----:B------:R0:W1:Y:S02]  /*86b0*/  SHFL.BFLY P6, R14, R13, R12, R11 ;  /* 0x0c00000c0d0e7389 */ /* 0x00006400000c000b */
[----:B01----:R-:W-:Y:S05]  /*86c0*/  ENDCOLLECTIVE ;  /* 0x000000000000791b */ /* 0x003fea0003800000 */
.L_x_722:
[----:B------:R-:W-:Y:S05]  /*86d0*/  BRA `(.L_x_723) ;  /* 0xffffffa800907947 */ /* 0x000fea000383ffff */
.L_x_648:
        /* <DEDUP_REMOVED lines=8> */
.L_x_725:
[----:B------:R-:W-:Y:S05]  /*8760*/  BSYNC B0 ;  /* 0x0000000000007941 */ /* 0x000fea0003800000 */
.L_x_724:
[----:B------:R-:W-:Y:S01]  /*8770*/  HFMA2 R12, -RZ, RZ, 0, 4.76837158203125e-07 ;  /* 0x00000008ff0c7431 */ /* 0x000fe200000001ff */
[----:B------:R-:W-:Y:S01]  /*8780*/  FMNMX.FTZ R13, R14, R0, !PT ;  /* 0x000000000e0d7209 */ /* 0x000fe20007810000 */
[----:B------:R-:W-:Y:S01]  /*8790*/  IMAD.MOV.U32 R15, RZ, RZ, -0x1 ;  /* 0xffffffffff0f7424 */ /* 0x000fe200078e00ff */
[----:B------:R-:W-:-:S07]  /*87a0*/  MOV R11, 0x1f ;  /* 0x0000001f000b7802 */ /* 0x000fce0000000f00 */
[----:B------:R-:W-:Y:S05]  /*87b0*/  WARPSYNC.COLLECTIVE R15, `(.L_x_726) ;  /* 0x000000000f087348 */ /* 0x000fea0003c00000 */
[----:B------:R0:W1:Y:S02]  /*87c0*/  SHFL.BFLY P6, R14, R13, R12, R11 ;  /* 0x0c00000c0d0e7389 */ /* 0x00006400000c000b */
[----:B01----:R-:W-:Y:S05]  /*87d0*/  ENDCOLLECTIVE ;  /* 0x000000000000791b */ /* 0x003fea0003800000 */
.L_x_726:
[----:B------:R-:W-:Y:S01]  /*87e0*/  HFMA2 R12, -RZ, RZ, 0, 2.384185791015625e-07 ;  /* 0x00000004ff0c7431 */ /* 0x000fe200000001ff */
[----:B------:R-:W-:-:S04]  /*87f0*/  FMNMX.FTZ R3, R13, R14, !PT ;  /* 0x0000000e0d037209 */ /* 0x000fc80007810000 */
[----:B------:R-:W-:-:S07]  /*8800*/  MOV R13, R3 ;  /* 0x00000003000d7202 */ /* 0x000fce0000000f00 */
[----:B------:R-:W-:Y:S05]  /*8810*/  WARPSYNC.COLLECTIVE R15, `(.L_x_727) ;  /* 0x000000000f087348 */ /* 0x000fea0003c00000 */
[----:B------:R0:W1:Y:S02]  /*8820*/  SHFL.BFLY P6, R14, R13, R12, R11 ;  /* 0x0c00000c0d0e7389 */ /* 0x00006400000c000b */
[----:B01----:R-:W-:Y:S05]  /*8830*/  ENDCOLLECTIVE ;  /* 0x000000000000791b */ /* 0x003fea0003800000 */
.L_x_727:
[----:B------:R-:W-:Y:S05]  /*8840*/  BRA `(.L_x_728) ;  /* 0xffffffac00007947 */ /* 0x000fea000383ffff */
.L_x_729:
        /* <DEDUP_REMOVED lines=11> */
.L_x_3005:


//--------------------- .text._ZN4mmha33masked_multihead_attention_kernelIfLi64ELi64ELi1ELi16ELi256ELb1ELb1EEEv26Multihead_attention_paramsIT_XT5_EE --------------------------
	.section	.text._ZN4mmha33masked_multihead_attention_kernelIfLi64ELi64ELi1ELi16ELi256ELb1ELb1EEEv26Multihead_attention_paramsIT_XT5_EE,"ax",@progbits
	.align	128
        .global         _ZN4mmha33masked_multihead_attention_kernelIfLi64ELi64ELi1ELi16ELi256ELb1ELb1EEEv26Multihead_attention_paramsIT_XT5_EE
        .type           _ZN4mmha33masked_multihead_attention_kernelIfLi64ELi64ELi1ELi16ELi256ELb1ELb1EEEv26Multihead_attention_paramsIT_XT5_EE,@function
        .size           _ZN4mmha33masked_multihead_attention_kernelIfLi64ELi64ELi1ELi16ELi256ELb1ELb1EEEv26Multihead_attention_paramsIT_XT5_EE,(.L_x_3006 - _ZN4mmha33masked_multihead_attention_kernelIfLi64ELi64ELi1ELi16ELi256ELb1ELb1EEEv26Multihead_attention_paramsIT_XT5_EE)
        .other          _ZN4mmha33masked_multihead_attention_kernelIfLi64ELi64ELi1ELi16ELi256ELb1ELb1EEEv26Multihead_attention_paramsIT_XT5_EE,@"STO_CUDA_ENTRY STV_DEFAULT"
_ZN4mmha33masked_multihead_attention_kernelIfLi64ELi64ELi1ELi16ELi256ELb1ELb1EEEv26Multihead_attention_paramsIT_XT5_EE:
.text._ZN4mmha33masked_multihead_attention_kernelIfLi64ELi64ELi1ELi16ELi256ELb1ELb1EEEv26Multihead_attention_paramsIT_XT5_EE:
[----:B------:R-:W0:Y:S01]  /*0000*/  LDC R1, c[0x0][0x37c] ;  /* 0x0000df00ff017b82 */ /* 0x000e220000000800 */
[----:B------:R-:W1:Y:S01]  /*0010*/  LDCU.64 UR4, c[0x0][0x490] ;  /* 0x00009200ff0477ac */ /* 0x000e620008000a00 */
[----:B------:R-:W2:Y:S01]  /*0020*/  S2R R31, SR_CTAID.Y ;  /* 0x00000000001f7919 */ /* 0x000ea20000002600 */
[----:B------:R-:W3:Y:S01]  /*0030*/  LDCU.64 UR36, c[0x0][0x358] ;  /* 0x00006b00ff2477ac */ /* 0x000ee20008000a00 */
[----:B-1----:R-:W-:-:S04]  /*0040*/  UISETP.NE.U32.AND UP0, UPT, UR4, URZ, UPT ;  /* 0x000000ff0400728c */ /* 0x002fc8000bf05070 */
[----:B------:R-:W-:-:S09]  /*0050*/  UISETP.NE.AND.EX UP0, UPT, UR5, URZ, UPT, UP0 ;  /* 0x000000ff0500728c */ /* 0x000fd2000bf05300 */
[----:B---3--:R-:W-:Y:S05]  /*0060*/  BRA.U !UP0, `(.L_x_730) ;  /* 0x0000000108147547 */ /* 0x008fea000b800000 */
[----:B--2---:R-:W-:-:S04]  /*0070*/  IADD3 R2, P0, PT, R31, UR4, RZ ;  /* 0x000000041f027c10 */ /* 0x004fc8000ff1e0ff */
[----:B------:R-:W-:-:S05]  /*0080*/  IADD3.X R3, PT, PT, RZ, UR5, RZ, P0, !PT ;  /* 0x00000005ff037c10 */ /* 0x000fca00087fe4ff */
[----:B------:R-:W2:Y:S02]  /*0090*/  LDG.E.U8 R2, desc[UR36][R2.64] ;  /* 0x0000002402027981 */ /* 0x000ea4000c1e1100 */
[----:B--2---:R-:W-:-:S13]  /*00a0*/  ISETP.NE.AND P0, PT, R2, 0x1, PT ;  /* 0x000000010200780c */ /* 0x004fda0003f05270 */
[----:B------:R-:W-:Y:S05]  /*00b0*/  @!P0 EXIT ;  /* 0x000000000000894d */ /* 0x000fea0003800000 */
.L_x_730:
[----:B------:R-:W1:Y:S01]  /*00c0*/  LDC R6, c[0x0][0x3f0] ;  /* 0x0000fc00ff067b82 */ /* 0x000e620000000800 */
[----:B------:R-:W-:-:S07]  /*00d0*/  HFMA2 R245, -RZ, RZ, 0, 0 ;  /* 0x00000000fff57431 */ /* 0x000fce00000001ff */
[----:B------:R-:W3:Y:S08]  /*00e0*/  LDC.64 R8, c[0x0][0x460] ;  /* 0x00011800ff087b82 */ /* 0x000ef00000000a00 */
[----:B------:R-:W4:Y:S01]  /*00f0*/  LDC R35, c[0x0][0x40c] ;  /* 0x00010300ff237b82 */ /* 0x000f220000000800 */
[----:B-1----:R-:W-:Y:S01]  /*0100*/  IABS R5, R6 ;  /* 0x0000000600057213 */ /* 0x002fe20000000000 */
[----:B------:R-:W1:Y:S06]  /*0110*/  S2R R19, SR_TID.X ;  /* 0x0000000000137919 */ /* 0x000e6c0000002100 */
[----:B------:R-:W0:Y:S01]  /*0120*/  LDC R14, c[0x0][0x3f8] ;  /* 0x0000fe00ff0e7b82 */ /* 0x000e220000000800 */
[----:B------:R-:W2:Y:S01]  /*0130*/  I2F.RP R0, R5 ;  /* 0x0000000500007306 */ /* 0x000ea20000209400 */
[----:B---3--:R-:W-:-:S04]  /*0140*/  ISETP.NE.U32.AND P0, PT, R8, RZ, PT ;  /* 0x000000ff0800720c */ /* 0x008fc80003f05070 */
[----:B------:R-:W-:-:S04]  /*0150*/  ISETP.NE.AND.EX P0, PT, R9, RZ, PT, P0 ;  /* 0x000000ff0900720c */ /* 0x000fc80003f05300 */
[----:B----4-:R-:W-:Y:S01]  /*0160*/  ISETP.EQ.AND P4, PT, R35, RZ, P0 ;  /* 0x000000ff2300720c */ /* 0x010fe20000782270 */
[----:B--2---:R-:W2:Y:S01]  /*0170*/  MUFU.RCP R0, R0 ;  /* 0x0000000000007308 */ /* 0x004ea20000001000 */
[----:B------:R-:W0:Y:S01]  /*0180*/  S2R R252, SR_CTAID.X ;  /* 0x0000000000fc7919 */ /* 0x000e220000002500 */
[----:B------:R-:W-:Y:S01]  /*0190*/  BSSY.RECONVERGENT B0, `(.L_x_731) ;  /* 0x0000037000007945 */ /* 0x000fe20003800200 */
[----:B------:R-:W-:Y:S01]  /*01a0*/  P2R R16, PR, RZ, 0x10 ;  /* 0x00000010ff107803 */ /* 0x000fe20000000000 */
[----:B--2---:R-:W-:-:S04]  /*01b0*/  VIADD R2, R0, 0xffffffe ;  /* 0x0ffffffe00027836 */ /* 0x004fc80000000000 */
[----:B------:R2:W3:Y:S02]  /*01c0*/  F2I.FTZ.U32.TRUNC.NTZ R3, R2 ;  /* 0x0000000200037305 */ /* 0x0004e4000021f000 */
[----:B--2---:R-:W-:Y:S01]  /*01d0*/  IMAD.MOV.U32 R2, RZ, RZ, RZ ;  /* 0x000000ffff027224 */ /* 0x004fe200078e00ff */
[----:B---3--:R-:W-:-:S05]  /*01e0*/  IADD3 R4, PT, PT, RZ, -R3, RZ ;  /* 0x80000003ff047210 */ /* 0x008fca0007ffe0ff */
[----:B------:R-:W-:Y:S01]  /*01f0*/  IMAD R7, R4, R5, RZ ;  /* 0x0000000504077224 */ /* 0x000fe200078e02ff */
[----:B------:R-:W-:-:S03]  /*0200*/  IABS R4, R31 ;  /* 0x0000001f00047213 */ /* 0x000fc60000000000 */
[----:B------:R-:W-:Y:S01]  /*0210*/  IMAD.HI.U32 R3, R3, R7, R2 ;  /* 0x0000000703037227 */ /* 0x000fe200078e0002 */
[----:B------:R-:W-:-:S04]  /*0220*/  LOP3.LUT R7, R31, R6, RZ, 0x3c, !PT ;  /* 0x000000061f077212 */ /* 0x000fc800078e3cff */
[----:B------:R-:W-:Y:S01]  /*0230*/  ISETP.GE.AND P2, PT, R7, RZ, PT ;  /* 0x000000ff0700720c */ /* 0x000fe20003f46270 */
[----:B------:R-:W-:Y:S01]  /*0240*/  IMAD.HI.U32 R0, R3, R4, RZ ;  /* 0x0000000403007227 */ /* 0x000fe200078e00ff */
[----:B------:R-:W2:Y:S04]  /*0250*/  LDC R7, c[0x0][0x3e8] ;  /* 0x0000fa00ff077b82 */ /* 0x000ea80000000800 */
[----:B------:R-:W-:-:S05]  /*0260*/  IADD3 R2, PT, PT, -R0, RZ, RZ ;  /* 0x000000ff00027210 */ /* 0x000fca0007ffe1ff */
[----:B------:R-:W-:-:S05]  /*0270*/  IMAD R2, R5, R2, R4 ;  /* 0x0000000205027224 */ /* 0x000fca00078e0204 */
[----:B------:R-:W-:-:S13]  /*0280*/  ISETP.GT.U32.AND P1, PT, R5, R2, PT ;  /* 0x000000020500720c */ /* 0x000fda0003f24070 */
[----:B------:R-:W-:Y:S01]  /*0290*/  @!P1 IMAD.IADD R2, R2, 0x1, -R5 ;  /* 0x0000000102029824 */ /* 0x000fe200078e0a05 */
[----:B------:R-:W-:Y:S02]  /*02a0*/  @!P1 IADD3 R0, PT, PT, R0, 0x1, RZ ;  /* 0x0000000100009810 */ /* 0x000fe40007ffe0ff */
[----:B------:R-:W-:Y:S02]  /*02b0*/  ISETP.NE.AND P1, PT, R6, RZ, PT ;  /* 0x000000ff0600720c */ /* 0x000fe40003f25270 */
[----:B------:R-:W-:Y:S02]  /*02c0*/  ISETP.GE.U32.AND P0, PT, R2, R5, PT ;  /* 0x000000050200720c */ /* 0x000fe40003f06070 */
[----:B------:R-:W3:Y:S08]  /*02d0*/  @P4 LDC.64 R4, c[0x0][0x460] ;  /* 0x00011800ff044b82 */ /* 0x000ef00000000a00 */
[----:B------:R-:W4:Y:S03]  /*02e0*/  LDC.64 R2, c[0x0][0x498] ;  /* 0x00012600ff027b82 */ /* 0x000f260000000a00 */
[----:B------:R-:W-:-:S05]  /*02f0*/  @P0 VIADD R0, R0, 0x1 ;  /* 0x0000000100000836 */ /* 0x000fca0000000000 */
[----:B------:R-:W-:-:S05]  /*0300*/  MOV R17, R0 ;  /* 0x0000000000117202 */ /* 0x000fca0000000f00 */
[----:B------:R-:W-:Y:S01]  /*0310*/  @!P2 IMAD.MOV R17, RZ, RZ, -R17 ;  /* 0x000000ffff11a224 */ /* 0x000fe200078e0a11 */
[----:B------:R-:W-:-:S05]  /*0320*/  @!P1 LOP3.LUT R17, RZ, R6, RZ, 0x33, !PT ;  /* 0x00000006ff119212 */ /* 0x000fca00078e33ff */
[----:B---3--:R-:W-:-:S05]  /*0330*/  @P4 IMAD.WIDE R4, R17, 0x4, R4 ;  /* 0x0000000411044825 */ /* 0x008fca00078e0204 */
[----:B------:R-:W5:Y:S01]  /*0340*/  @P4 LDG.E R245, desc[UR36][R4.64] ;  /* 0x0000002404f54981 */ /* 0x000f62000c1e1900 */
[----:B--2---:R-:W-:Y:S01]  /*0350*/  ISETP.NE.AND P0, PT, R7, RZ, PT ;  /* 0x000000ff0700720c */ /* 0x004fe20003f05270 */
[----:B----4-:R-:W-:Y:S01]  /*0360*/  IMAD.WIDE.U32 R2, R31, 0x4, R2 ;  /* 0x000000041f027825 */ /* 0x010fe200078e0002 */
[----:B-1----:R-:W-:-:S03]  /*0370*/  ISETP.GT.U32.AND P3, PT, R19, 0x1f, PT ;  /* 0x0000001f1300780c */ /* 0x002fc60003f64070 */
[----:B0-----:R-:W-:Y:S01]  /*0380*/  IMAD R10, R31, R14, R252 ;  /* 0x0000000e1f0a7224 */ /* 0x001fe200078e02fc */
[----:B------:R-:W-:Y:S01]  /*0390*/  CS2R R26, SRZ ;  /* 0x00000000001a7805 */ /* 0x000fe2000001ff00 */
[----:B------:R0:W5:Y:S06]  /*03a0*/  LDG.E R2, desc[UR36][R2.64] ;  /* 0x0000002402027981 */ /* 0x00016c000c1e1900 */
[----:B------:R-:W-:Y:S01]  /*03b0*/  @P0 SHF.L.U32 R6, R252, 0x6, RZ ;  /* 0x00000006fc060819 */ /* 0x000fe200000006ff */
[----:B------:R-:W-:Y:S02]  /*03c0*/  @!P0 IMAD.SHL.U32 R0, R10, 0x40, RZ ;  /* 0x000000400a008824 */ /* 0x000fe400078e00ff */
[----:B0-----:R-:W-:-:S02]  /*03d0*/  IMAD.SHL.U32 R3, R19, 0x2, RZ ;  /* 0x0000000213037824 */ /* 0x001fc400078e00ff */
[----:B------:R-:W-:Y:S01]  /*03e0*/  @P0 IMAD R0, R31, R7, R6 ;  /* 0x000000071f000224 */ /* 0x000fe200078e0206 */
[----:B------:R-:W-:Y:S06]  /*03f0*/  @P3 BRA `(.L_x_732) ;  /* 0x0000000000403947 */ /* 0x000fec0003800000 */
[----:B------:R-:W0:Y:S01]  /*0400*/  LDC R4, c[0x0][0x478] ;  /* 0x00011e00ff047b82 */ /* 0x000e220000000800 */
[----:B------:R-:W-:Y:S02]  /*0410*/  IADD3 R13, PT, PT, R3, R0, RZ ;  /* 0x00000000030d7210 */ /* 0x000fe40007ffe0ff */
        /* <DEDUP_REMOVED lines=12> */
[----:B0-----:R-:W-:-:S06]  /*04e0*/  @!P0 FMUL.FTZ R27, R4, R27 ;  /* 0x0000001b041b8220 */ /* 0x001fcc0000410000 */
[----:B------:R0:W5:Y:S02]  /*04f0*/  @P0 LDG.E.64 R26, desc[UR36][R6.64] ;  /* 0x00000024061a0981 */ /* 0x000164000c1e1b00 */
.L_x_732:
[----:B------:R-:W-:Y:S05]  /*0500*/  BSYNC.RECONVERGENT B0 ;  /* 0x0000000000007941 */ /* 0x000fea0003800200 */
.L_x_731:
[----:B------:R-:W1:Y:S01]  /*0510*/  LDCU.64 UR6, c[0x0][0x3a0] ;  /* 0x00007400ff0677ac */ /* 0x000e620008000a00 */
[----:B------:R-:W2:Y:S01]  /*0520*/  LDC.64 R12, c[0x0][0x418] ;  /* 0x00010600ff0c7b82 */ /* 0x000ea20000000a00 */
[----:B------:R-:W-:Y:S01]  /*0530*/  ISETP.GT.U32.OR P2, PT, R19, 0x1f, !P4 ;  /* 0x0000001f1300780c */ /* 0x000fe20006744470 */
[----:B------:R-:W-:Y:S01]  /*0540*/  IMAD.SHL.U32 R248, R10, 0x40, RZ ;  /* 0x000000400af87824 */ /* 0x000fe200078e00ff */
[----:B------:R-:W3:Y:S01]  /*0550*/  LDCU.64 UR4, c[0x0][0x390] ;  /* 0x00007200ff0477ac */ /* 0x000ee20008000a00 */
[----:B------:R-:W-:Y:S02]  /*0560*/  SHF.R.U32.HI R28, RZ, 0x1, R19 ;  /* 0x00000001ff1c7819 */ /* 0x000fe40000011613 */
[----:B------:R-:W-:Y:S02]  /*0570*/  CS2R R24, SRZ ;  /* 0x0000000000187805 */ /* 0x000fe4000001ff00 */
[----:B-----5:R-:W-:Y:S02]  /*0580*/  IADD3 R244, PT, PT, R2, -0x1, RZ ;  /* 0xffffffff02f47810 */ /* 0x020fe40007ffe0ff */
[----:B------:R-:W-:Y:S01]  /*0590*/  CS2R R22, SRZ ;  /* 0x0000000000167805 */ /* 0x000fe2000001ff00 */
[----:B------:R-:W4:Y:S01]  /*05a0*/  LDC R33, c[0x0][0x3f4] ;  /* 0x0000fd00ff217b82 */ /* 0x000f220000000800 */
[----:B------:R-:W-:-:S02]  /*05b0*/  LOP3.LUT R29, R3, 0x2, RZ, 0xc0, !PT ;  /* 0x00000002031d7812 */ /* 0x000fc400078ec0ff */
[----:B------:R-:W-:Y:S02]  /*05c0*/  CS2R R20, SRZ ;  /* 0x0000000000147805 */ /* 0x000fe4000001ff00 */
[----:B------:R-:W-:-:S03]  /*05d0*/  LEA R15, R252, R3, 0x6 ;  /* 0x00000003fc0f7211 */ /* 0x000fc600078e30ff */
[----:B------:R-:W0:Y:S01]  /*05e0*/  @!P3 LDC.64 R4, c[0x0][0x3b8] ;  /* 0x0000ee00ff04bb82 */ /* 0x000e220000000a00 */
[----:B-1----:R-:W-:-:S04]  /*05f0*/  ISETP.NE.U32.AND P1, PT, RZ, UR6, PT ;  /* 0x00000006ff007c0c */ /* 0x002fc8000bf25070 */
[----:B------:R-:W-:Y:S02]  /*0600*/  ISETP.NE.AND.EX P1, PT, RZ, UR7, PT, P1 ;  /* 0x00000007ff007c0c */ /* 0x000fe4000bf25310 */
[----:B---3--:R-:W-:Y:S01]  /*0610*/  ISETP.NE.U32.AND P0, PT, RZ, UR4, PT ;  /* 0x00000004ff007c0c */ /* 0x008fe2000bf05070 */
[----:B------:R-:W1:Y:S01]  /*0620*/  LDCU.U8 UR4, c[0x0][0x404] ;  /* 0x00008080ff0477ac */ /* 0x000e620008000000 */
[----:B------:R-:W-:Y:S02]  /*0630*/  ISETP.GT.U32.OR P1, PT, R19, 0x1f, !P1 ;  /* 0x0000001f1300780c */ /* 0x000fe40004f24470 */
[----:B------:R-:W-:Y:S02]  /*0640*/  ISETP.NE.AND.EX P0, PT, RZ, UR5, PT, P0 ;  /* 0x00000005ff007c0c */ /* 0x000fe4000bf05300 */
[----:B------:R-:W-:Y:S02]  /*0650*/  ISETP.NE.OR P1, PT, R35, RZ, P1 ;  /* 0x000000ff2300720c */ /* 0x000fe40000f25670 */
[----:B------:R-:W-:Y:S01]  /*0660*/  ISETP.GT.U32.OR P0, PT, R19, 0x1f, !P0 ;  /* 0x0000001f1300780c */ /* 0x000fe20004704470 */
[-C--:B----4-:R-:W-:Y:S01]  /*0670*/  @!P3 IMAD R11, R28, R33.reuse, R244 ;  /* 0x000000211c0bb224 */ /* 0x090fe200078e02f4 */
[----:B--2---:R-:W-:Y:S01]  /*0680*/  ISETP.NE.U32.AND P4, PT, R12, RZ, PT ;  /* 0x000000ff0c00720c */ /* 0x004fe20003f85070 */
[----:B------:R-:W-:-:S03]  /*0690*/  @!P3 IMAD R0, R248, R33, R29 ;  /* 0x00000021f800b224 */ /* 0x000fc600078e021d */
[----:B------:R-:W-:Y:S01]  /*06a0*/  ISETP.NE.AND.EX P4, PT, R13, RZ, PT, P4 ;  /* 0x000000ff0d00720c */ /* 0x000fe20003f85340 */
[----:B------:R-:W-:Y:S02]  /*06b0*/  @!P3 IMAD R13, R11, 0x4, R0 ;  /* 0x000000040b0db824 */ /* 0x000fe400078e0200 */
[----:B------:R-:W2:Y:S01]  /*06c0*/  @!P2 LDC.64 R10, c[0x0][0x450] ;  /* 0x00011400ff0aab82 */ /* 0x000ea20000000a00 */
[----:B------:R-:W-:Y:S02]  /*06d0*/  @!P2 IMAD R0, R245, R14, RZ ;  /* 0x0000000ef500a224 */ /* 0x000fe400078e02ff */
[----:B0-----:R-:W-:-:S05]  /*06e0*/  @!P3 IMAD.WIDE R4, R13, 0x4, R4 ;  /* 0x000000040d04b825 */ /* 0x001fca00078e0204 */
[----:B------:R-:W0:Y:S01]  /*06f0*/  @!P0 LDC.64 R6, c[0x0][0x390] ;  /* 0x0000e400ff068b82 */ /* 0x000e220000000a00 */
[----:B------:R-:W3:Y:S07]  /*0700*/  @!P3 LDG.E.64 R24, desc[UR36][R4.64] ;  /* 0x000000240418b981 */ /* 0x000eee000c1e1b00 */
[----:B------:R-:W4:Y:S01]  /*0710*/  @!P1 LDC.64 R8, c[0x0][0x3a0] ;  /* 0x0000e800ff089b82 */ /* 0x000f220000000a00 */
[----:B------:R-:W-:Y:S02]  /*0720*/  IABS R18, R33 ;  /* 0x0000002100127213 */ /* 0x000fe40000000000 */
[----:B------:R-:W-:-:S05]  /*0730*/  IABS R247, R244 ;  /* 0x000000f400f77213 */ /* 0x000fca0000000000 */
[----:B------:R-:W1:Y:S01]  /*0740*/  @P4 LDC.64 R12, c[0x0][0x418] ;  /* 0x00010600ff0c4b82 */ /* 0x000e620000000a00 */
[----:B0-----:R-:W-:-:S05]  /*0750*/  @!P0 IMAD.WIDE.U32 R6, R15, 0x4, R6 ;  /* 0x000000040f068825 */ /* 0x001fca00078e0006 */
[----:B------:R0:W3:Y:S01]  /*0760*/  @!P0 LDG.E.64 R20, desc[UR36][R6.64] ;  /* 0x0000002406148981 */ /* 0x0000e2000c1e1b00 */
[----:B----4-:R-:W-:-:S04]  /*0770*/  @!P1 IMAD.WIDE.U32 R8, R15, 0x4, R8 ;  /* 0x000000040f089825 */ /* 0x010fc800078e0008 */
[----:B------:R-:W-:Y:S01]  /*0780*/  @!P2 IMAD R15, R0, 0x40, R15 ;  /* 0x00000040000fa824 */ /* 0x000fe200078e020f */
[----:B------:R-:W4:Y:S01]  /*0790*/  @!P1 LDG.E.64 R22, desc[UR36][R8.64] ;  /* 0x0000002408169981 */ /* 0x000f22000c1e1b00 */
[----:B0-----:R-:W0:Y:S02]  /*07a0*/  LDC R6, c[0x0][0x400] ;  /* 0x00010000ff067b82 */ /* 0x001e240000000800 */
[----:B--2---:R-:W-:-:S06]  /*07b0*/  @!P2 IMAD.WIDE R10, R15, 0x4, R10 ;  /* 0x000000040f0aa825 */ /* 0x004fcc00078e020a */
[----:B------:R-:W2:Y:S01]  /*07c0*/  @!P2 LDG.E.64 R10, desc[UR36][R10.64] ;  /* 0x000000240a0aa981 */ /* 0x000ea2000c1e1b00 */
[----:B------:R-:W1:Y:S08]  /*07d0*/  I2F.RP R0, R18 ;  /* 0x0000001200007306 */ /* 0x000e700000209400 */
[----:B-1----:R-:W1:Y:S02]  /*07e0*/  MUFU.RCP R0, R0 ;  /* 0x0000000000007308 */ /* 0x002e640000001000 */
[----:B-1----:R-:W-:-:S06]  /*07f0*/  VIADD R4, R0, 0xffffffe ;  /* 0x0ffffffe00047836 */ /* 0x002fcc0000000000 */
[----:B------:R1:W0:Y:S02]  /*0800*/  F2I.FTZ.U32.TRUNC.NTZ R5, R4 ;  /* 0x0000000400057305 */ /* 0x000224000021f000 */
[----:B-1----:R-:W-:Y:S01]  /*0810*/  IMAD.MOV.U32 R4, RZ, RZ, RZ ;  /* 0x000000ffff047224 */ /* 0x002fe200078e00ff */
[----:B0-----:R-:W-:-:S05]  /*0820*/  IADD3 R7, PT, PT, RZ, -R5, RZ ;  /* 0x80000005ff077210 */ /* 0x001fca0007ffe0ff */
[----:B------:R-:W-:-:S04]  /*0830*/  IMAD R7, R7, R18, RZ ;  /* 0x0000001207077224 */ /* 0x000fc800078e02ff */
[----:B------:R-:W-:-:S06]  /*0840*/  IMAD.HI.U32 R5, R5, R7, R4 ;  /* 0x0000000705057227 */ /* 0x000fcc00078e0004 */
[----:B------:R-:W-:-:S05]  /*0850*/  IMAD.HI.U32 R5, R5, R247, RZ ;  /* 0x000000f705057227 */ /* 0x000fca00078e00ff */
[----:B------:R-:W-:-:S05]  /*0860*/  IADD3 R5, PT, PT, -R5, RZ, RZ ;  /* 0x000000ff05057210 */ /* 0x000fca0007ffe1ff */
[----:B------:R-:W-:-:S05]  /*0870*/  IMAD R247, R18, R5, R247 ;  /* 0x0000000512f77224 */ /* 0x000fca00078e02f7 */
[----:B------:R-:W-:-:S13]  /*0880*/  ISETP.GT.U32.AND P0, PT, R18, R247, PT ;  /* 0x000000f71200720c */ /* 0x000fda0003f04070 */
[----:B------:R-:W-:-:S05]  /*0890*/  @!P0 IMAD.IADD R247, R247, 0x1, -R18 ;  /* 0x00000001f7f78824 */ /* 0x000fca00078e0a12 */
[----:B------:R-:W-:Y:S02]  /*08a0*/  ISETP.GT.U32.AND P0, PT, R18, R247, PT ;  /* 0x000000f71200720c */ /* 0x000fe40003f04070 */
[----:B------:R-:W-:Y:S02]  /*08b0*/  ISETP.GE.AND P1, PT, R244, RZ, PT ;  /* 0x000000fff400720c */ /* 0x000fe40003f26270 */
[----:B------:R-:W-:-:S09]  /*08c0*/  ISETP.NE.AND P3, PT, R33, RZ, PT ;  /* 0x000000ff2100720c */ /* 0x000fd20003f65270 */
[----:B------:R-:W-:Y:S02]  /*08d0*/  @!P0 IADD3 R247, PT, PT, R247, -R18, RZ ;  /* 0x80000012f7f78210 */ /* 0x000fe40007ffe0ff */
[----:B------:R-:W-:-:S04]  /*08e0*/  ISETP.NE.AND P0, PT, RZ, UR4, PT ;  /* 0x00000004ff007c0c */ /* 0x000fc8000bf05270 */
[----:B------:R-:W-:Y:S01]  /*08f0*/  ISETP.LT.OR P0, PT, R6, 0x1, P0 ;  /* 0x000000010600780c */ /* 0x000fe20000701670 */
[C---:B------:R-:W-:Y:S01]  /*0900*/  @P4 IMAD.WIDE.U32 R12, R31.reuse, 0x4, R12 ;  /* 0x000000041f0c4825 */ /* 0x040fe200078e000c */
[----:B------:R-:W-:Y:S01]  /*0910*/  MOV R220, RZ ;  /* 0x000000ff00dc7202 */ /* 0x000fe20000000f00 */
[----:B------:R-:W-:Y:S02]  /*0920*/  BSSY.RECONVERGENT B6, `(.L_x_733) ;  /* 0x00000d8000067945 */ /* 0x000fe40003800200 */
[----:B------:R-:W-:-:S03]  /*0930*/  IMAD R224, R31, R33, RZ ;  /* 0x000000211fe07224 */ /* 0x000fc600078e02ff */
[----:B------:R0:W5:Y:S01]  /*0940*/  @P4 LDG.E R220, desc[UR36][R12.64] ;  /* 0x000000240cdc4981 */ /* 0x000162000c1e1900 */
[----:B------:R-:W-:Y:S01]  /*0950*/  ISETP.NE.AND P4, PT, R35, RZ, PT ;  /* 0x000000ff2300720c */ /* 0x000fe20003f85270 */
[----:B------:R-:W-:Y:S01]  /*0960*/  @!P1 IMAD.MOV R247, RZ, RZ, -R247 ;  /* 0x000000fffff79224 */ /* 0x000fe200078e0af7 */
[----:B------:R-:W-:Y:S01]  /*0970*/  SHF.R.S32.HI R18, RZ, 0x1f, R224 ;  /* 0x0000001fff127819 */ /* 0x000fe200000114e0 */
[----:B------:R-:W-:Y:S01]  /*0980*/  IMAD R17, R17, R14, RZ ;  /* 0x0000000e11117224 */ /* 0x000fe200078e02ff */
[-C--:B------:R-:W-:Y:S02]  /*0990*/  @!P3 LOP3.LUT R247, RZ, R33.reuse, RZ, 0x33, !PT ;  /* 0x00000021fff7b212 */ /* 0x080fe400078e33ff */
[----:B------:R-:W-:Y:S01]  /*09a0*/  VIADDMNMX R246, R2, -R33, RZ, !PT ;  /* 0x8000002102f67246 */ /* 0x000fe200078001ff */
[----:B---3--:R-:W-:Y:S01]  /*09b0*/  FADD.FTZ R26, R20, R26 ;  /* 0x0000001a141a7221 */ /* 0x008fe20000010000 */
[----:B------:R-:W-:Y:S01]  /*09c0*/  FADD.FTZ R27, R21, R27 ;  /* 0x0000001b151b7221 */ /* 0x000fe20000010000 */
[----:B----4-:R-:W-:Y:S01]  /*09d0*/  FADD.FTZ R5, R22, R24 ;  /* 0x0000001816057221 */ /* 0x010fe20000010000 */
[----:B------:R-:W-:-:S04]  /*09e0*/  FADD.FTZ R0, R23, R25 ;  /* 0x0000001917007221 */ /* 0x000fc80000010000 */
[C---:B------:R-:W-:Y:S02]  /*09f0*/  FSEL R24, R5.reuse, R24, !P4 ;  /* 0x0000001805187208 */ /* 0x040fe40006000000 */
[C---:B------:R-:W-:Y:S01]  /*0a00*/  FSEL R25, R0.reuse, R25, !P4 ;  /* 0x0000001900197208 */ /* 0x040fe20006000000 */
[----:B--2---:R-:W-:Y:S01]  /*0a10*/  @!P2 FMUL.FTZ R24, R5, R10 ;  /* 0x0000000a0518a220 */ /* 0x004fe20000410000 */
[----:B------:R-:W-:Y:S01]  /*0a20*/  @!P2 FMUL.FTZ R25, R0, R11 ;  /* 0x0000000b0019a220 */ /* 0x000fe20000410000 */
[----:B0-----:R-:W-:Y:S06]  /*0a30*/  @P0 BRA `(.L_x_734) ;  /* 0x0000000000b00947 */ /* 0x001fec0003800000 */
[----:B------:R-:W-:-:S13]  /*0a40*/  ISETP.NE.AND P0, PT, R35, RZ, PT ;  /* 0x000000ff2300720c */ /* 0x000fda0003f05270 */
[----:B------:R-:W-:Y:S05]  /*0a50*/  @P0 BRA `(.L_x_735) ;  /* 0x00000000005c0947 */ /* 0x000fea0003800000 */
[----:B------:R-:W-:-:S13]  /*0a60*/  ISETP.GE.AND P0, PT, R3, R6, PT ;  /* 0x000000060300720c */ /* 0x000fda0003f06270 */
[----:B------:R-:W-:Y:S05]  /*0a70*/  @P0 BRA `(.L_x_736) ;  /* 0x0000000c00080947 */ /* 0x000fea0003800000 */
[----:B------:R-:W-:Y:S02]  /*0a80*/  I2FP.F32.U32 R4, R6 ;  /* 0x0000000600047245 */ /* 0x000fe40000201000 */
[----:B------:R-:W-:Y:S02]  /*0a90*/  I2FP.F32.U32 R3, R3 ;  /* 0x0000000300037245 */ /* 0x000fe40000201000 */
[----:B-----5:R-:W-:Y:S02]  /*0aa0*/  IADD3 R0, PT, PT, -R220, R35, RZ ;  /* 0x00000023dc007210 */ /* 0x020fe40007ffe1ff */
[----:B------:R-:W0:Y:S02]  /*0ab0*/  MUFU.RCP R4, R4 ;  /* 0x0000000400047308 */ /* 0x000e240000001000 */
[----:B------:R-:W-:Y:S01]  /*0ac0*/  I2FP.F32.S32 R0, R0 ;  /* 0x0000000000007245 */ /* 0x000fe20000201400 */
        /* <DEDUP_REMOVED lines=8> */
[-C--:B------:R-:W-:Y:S01]  /*0b50*/  FMUL.FTZ R9, R25, R5.reuse ;  /* 0x0000000519097220 */ /* 0x080fe20000410000 */
[-C--:B------:R-:W-:Y:S01]  /*0b60*/  FMUL.FTZ R4, R26, R5.reuse ;  /* 0x000000051a047220 */ /* 0x080fe20000410000 */
[----:B------:R-:W-:Y:S01]  /*0b70*/  FMUL.FTZ R6, R24, R5 ;  /* 0x0000000518067220 */ /* 0x000fe20000410000 */
[-C--:B-1----:R-:W-:Y:S01]  /*0b80*/  FFMA.FTZ R26, R26, R0.reuse, -R7 ;  /* 0x000000001a1a7223 */ /* 0x082fe20000010807 */
[-C--:B------:R-:W-:Y:S01]  /*0b90*/  FFMA.FTZ R24, R24, R0.reuse, -R9 ;  /* 0x0000000018187223 */ /* 0x080fe20000010809 */
[-C--:B------:R-:W-:Y:S01]  /*0ba0*/  FFMA.FTZ R27, R27, R0.reuse, R4 ;  /* 0x000000001b1b7223 */ /* 0x080fe20000010004 */
[----:B------:R-:W-:Y:S01]  /*0bb0*/  FFMA.FTZ R25, R25, R0, R6 ;  /* 0x0000000019197223 */ /* 0x000fe20000010006 */
[----:B------:R-:W-:Y:S06]  /*0bc0*/  BRA `(.L_x_736) ;  /* 0x0000000800b47947 */ /* 0x000fec0003800000 */
.L_x_735:
[----:B------:R-:W-:-:S13]  /*0bd0*/  ISETP.GE.AND P0, PT, R3, R6, PT ;  /* 0x000000060300720c */ /* 0x000fda0003f06270 */
[----:B------:R-:W-:Y:S05]  /*0be0*/  @P0 BRA `(.L_x_736) ;  /* 0x0000000800ac0947 */ /* 0x000fea0003800000 */
[----:B------:R-:W-:Y:S01]  /*0bf0*/  I2FP.F32.U32 R6, R6 ;  /* 0x0000000600067245 */ /* 0x000fe20000201000 */
[----:B-----5:R-:W-:Y:S01]  /*0c00*/  IMAD.IADD R35, R35, 0x1, -R220 ;  /* 0x0000000123237824 */ /* 0x020fe200078e0adc */
[----:B------:R-:W-:-:S04]  /*0c10*/  I2FP.F32.U32 R3, R3 ;  /* 0x0000000300037245 */ /* 0x000fc80000201000 */
[----:B------:R-:W0:Y:S01]  /*0c20*/  MUFU.RCP R6, R6 ;  /* 0x0000000600067308 */ /* 0x000e220000001000 */
[----:B------:R-:W-:Y:S01]  /*0c30*/  I2FP.F32.S32 R35, R35 ;  /* 0x0000002300237245 */ /* 0x000fe20000201400 */
[----:B0-----:R-:W-:-:S04]  /*0c40*/  FMUL.FTZ R3, R3, R6 ;  /* 0x0000000603037220 */ /* 0x001fc80000410000 */
[----:B------:R-:W-:-:S04]  /*0c50*/  FMUL.FTZ R3, R3, 13.28771209716796875 ;  /* 0x41549a7803037820 */ /* 0x000fc80000410000 */
[----:B------:R-:W0:Y:S02]  /*0c60*/  MUFU.EX2 R0, -R3 ;  /* 0x8000000300007308 */ /* 0x000e240000000800 */
[----:B0-----:R-:W-:-:S04]  /*0c70*/  FMUL.FTZ R0, R35, R0 ;  /* 0x0000000023007220 */ /* 0x001fc80000410000 */
[----:B------:R-:W-:-:S04]  /*0c80*/  FMUL.RZ R0, R0, 0.15915493667125701904 ;  /* 0x3e22f98300007820 */ /* 0x000fc8000040c000 */
[----:B------:R-:W0:Y:S08]  /*0c90*/  MUFU.SIN R5, R0 ;  /* 0x0000000000057308 */ /* 0x000e300000000400 */
[----:B------:R-:W1:Y:S01]  /*0ca0*/  MUFU.COS R4, R0 ;  /* 0x0000000000047308 */ /* 0x000e620000000000 */
[-C--:B0-----:R-:W-:Y:S01]  /*0cb0*/  FMUL.FTZ R7, R27, R5.reuse ;  /* 0x000000051b077220 */ /* 0x081fe20000410000 */
[----:B------:R-:W-:-:S03]  /*0cc0*/  FMUL.FTZ R6, R26, R5 ;  /* 0x000000051a067220 */ /* 0x000fc60000410000 */
[-C--:B-1----:R-:W-:Y:S01]  /*0cd0*/  FFMA.FTZ R26, R26, R4.reuse, -R7 ;  /* 0x000000041a1a7223 */ /* 0x082fe20000010807 */
[----:B------:R-:W-:Y:S01]  /*0ce0*/  FFMA.FTZ R27, R27, R4, R6 ;  /* 0x000000041b1b7223 */ /* 0x000fe20000010006 */
[----:B------:R-:W-:Y:S06]  /*0cf0*/  BRA `(.L_x_736) ;  /* 0x0000000800687947 */ /* 0x000fec0003800000 */
.L_x_734:
        /* <DEDUP_REMOVED lines=13> */
[----:B0-----:R-:W-:Y:S02]  /*0dd0*/  IMAD.MOV.U32 R4, RZ, RZ, RZ ;  /* 0x000000ffff047224 */ /* 0x001fe400078e00ff */
[----:B-1----:R-:W-:-:S04]  /*0de0*/  IMAD.MOV R8, RZ, RZ, -R5 ;  /* 0x000000ffff087224 */ /* 0x002fc800078e0a05 */
[----:B------:R-:W-:Y:S01]  /*0df0*/  IMAD R9, R8, R7, RZ ;  /* 0x0000000708097224 */ /* 0x000fe200078e02ff */
[----:B------:R-:W-:-:S03]  /*0e00*/  MOV R8, R10 ;  /* 0x0000000a00087202 */ /* 0x000fc60000000f00 */
        /* <DEDUP_REMOVED lines=12> */
[----:B------:R-:W-:-:S04]  /*0ed0*/  ISETP.GE.AND P0, PT, R3, R6, PT ;  /* 0x000000060300720c */ /* 0x000fc80003f06270 */
        /* <DEDUP_REMOVED lines=24> */
[----:B--2--5:R-:W-:Y:S05]  /*1060*/  CALL.ABS.NOINC R14 ;  /* 0x000000000e007343 */ /* 0x024fea0003c00000 */
.L_x_737:
        /* <DEDUP_REMOVED lines=11> */
[----:B------:R1:W-:Y:S01]  /*1120*/  STS.64 [R4], R26 ;  /* 0x0000001a04007388 */ /* 0x0003e20000000a00 */
[----:B0-----:R-:W-:-:S13]  /*1130*/  ISETP.NE.AND P0, PT, RZ, UR4, PT ;  /* 0x00000004ff007c0c */ /* 0x001fda000bf05270 */
[----:B------:R-:W-:-:S05]  /*1140*/  @!P0 IMAD R5, R5, 0x4, R3 ;  /* 0x0000000405058824 */ /* 0x000fca00078e0203 */
[----:B------:R1:W-:Y:S02]  /*1150*/  @!P0 STS.64 [R5], R24 ;  /* 0x0000001805008388 */ /* 0x0003e40000000a00 */
.L_x_738:
        /* <DEDUP_REMOVED lines=10> */
[----:B------:R-:W-:Y:S01]  /*1200*/  LEA R11, R4, R0, 0x2 ;  /* 0x00000000040b7211 */ /* 0x000fe200078e10ff */
[----:B------:R-:W0:Y:S01]  /*1210*/  LDC R9, c[0x0][0x40c] ;  /* 0x00010300ff097b82 */ /* 0x000e220000000800 */
[----:B------:R-:W-:Y:S03]  /*1220*/  BSSY.RECONVERGENT B1, `(.L_x_741) ;  /* 0x0000038000017945 */ /* 0x000fe60003800200 */
[----:B------:R-:W-:Y:S01]  /*1230*/  IMAD R12, R30, 0x4, R11 ;  /* 0x000000041e0c7824 */ /* 0x000fe200078e020b */
[----:B------:R1:W2:Y:S04]  /*1240*/  LDS R26, [R11] ;  /* 0x000000000b1a7984 */ /* 0x0002a80000000800 */
[----:B------:R1:W3:Y:S01]  /*1250*/  LDS R27, [R12] ;  /* 0x000000000c1b7984 */ /* 0x0002e20000000800 */
[----:B0-----:R-:W-:-:S13]  /*1260*/  ISETP.NE.AND P0, PT, R9, RZ, PT ;  /* 0x000000ff0900720c */ /* 0x001fda0003f05270 */
[----:B-123--:R-:W-:Y:S05]  /*1270*/  @P0 BRA `(.L_x_742) ;  /* 0x0000000000800947 */ /* 0x00efea0003800000 */
[C---:B------:R-:W-:Y:S01]  /*1280*/  LEA R13, R4.reuse, R3, 0x2 ;  /* 0x00000003040d7211 */ /* 0x040fe200078e10ff */
[----:B------:R-:W-:Y:S01]  /*1290*/  IMAD.SHL.U32 R4, R4, 0x2, RZ ;  /* 0x0000000204047824 */ /* 0x000fe200078e00ff */
[----:B------:R-:W-:Y:S02]  /*12a0*/  BSSY.RECONVERGENT B2, `(.L_x_743) ;  /* 0x000001a000027945 */ /* 0x000fe40003800200 */
[----:B------:R-:W-:Y:S01]  /*12b0*/  LEA R14, R30, R13, 0x2 ;  /* 0x0000000d1e0e7211 */ /* 0x000fe200078e10ff */
[----:B------:R0:W1:Y:S01]  /*12c0*/  LDS R24, [R13] ;  /* 0x000000000d187984 */ /* 0x0000620000000800 */
[----:B------:R-:W-:-:S03]  /*12d0*/  ISETP.GE.AND P0, PT, R4, R7, PT ;  /* 0x000000070400720c */ /* 0x000fc60003f06270 */
[----:B------:R0:W2:Y:S10]  /*12e0*/  LDS R25, [R14] ;  /* 0x000000000e197984 */ /* 0x0000b40000000800 */
[----:B0-----:R-:W-:Y:S05]  /*12f0*/  @P0 BRA `(.L_x_744) ;  /* 0x0000000000500947 */ /* 0x001fea0003800000 */
[----:B------:R-:W-:Y:S01]  /*1300*/  I2FP.F32.S32 R5, R7 ;  /* 0x0000000700057245 */ /* 0x000fe20000201400 */
[----:B-----5:R-:W-:Y:S01]  /*1310*/  IMAD.IADD R9, R9, 0x1, -R220 ;  /* 0x0000000109097824 */ /* 0x020fe200078e0adc */
[----:B------:R-:W-:-:S04]  /*1320*/  I2FP.F32.S32 R4, R4 ;  /* 0x0000000400047245 */ /* 0x000fc80000201400 */
[----:B------:R-:W0:Y:S01]  /*1330*/  MUFU.RCP R5, R5 ;  /* 0x0000000500057308 */ /* 0x000e220000001000 */
[----:B------:R-:W-:Y:S01]  /*1340*/  I2FP.F32.S32 R9, R9 ;  /* 0x0000000900097245 */ /* 0x000fe20000201400 */
[----:B0-----:R-:W-:-:S04]  /*1350*/  FMUL.FTZ R4, R4, R5 ;  /* 0x0000000504047220 */ /* 0x001fc80000410000 */
[----:B------:R-:W-:-:S06]  /*1360*/  FMUL.FTZ R4, R4, 13.28771209716796875 ;  /* 0x41549a7804047820 */ /* 0x000fcc0000410000 */
[----:B------:R-:W0:Y:S02]  /*1370*/  MUFU.EX2 R4, -R4 ;  /* 0x8000000400047308 */ /* 0x000e240000000800 */
[----:B0-----:R-:W-:-:S04]  /*1380*/  FMUL.FTZ R6, R9, R4 ;  /* 0x0000000409067220 */ /* 0x001fc80000410000 */
[----:B------:R-:W-:-:S04]  /*1390*/  FMUL.RZ R10, R6, 0.15915493667125701904 ;  /* 0x3e22f983060a7820 */ /* 0x000fc8000040c000 */
[----:B------:R-:W0:Y:S08]  /*13a0*/  MUFU.SIN R7, R10 ;  /* 0x0000000a00077308 */ /* 0x000e300000000400 */
[----:B------:R-:W3:Y:S01]  /*13b0*/  MUFU.COS R6, R10 ;  /* 0x0000000a00067308 */ /* 0x000ee20000000000 */
[-C--:B0-----:R-:W-:Y:S01]  /*13c0*/  FMUL.FTZ R5, R27, R7.reuse ;  /* 0x000000071b057220 */ /* 0x081fe20000410000 */
[-C--:B--2---:R-:W-:Y:S01]  /*13d0*/  FMUL.FTZ R9, R25, R7.reuse ;  /* 0x0000000719097220 */ /* 0x084fe20000410000 */
[-C--:B------:R-:W-:Y:S01]  /*13e0*/  FMUL.FTZ R8, R26, R7.reuse ;  /* 0x000000071a087220 */ /* 0x080fe20000410000 */
[----:B-1----:R-:W-:Y:S01]  /*13f0*/  FMUL.FTZ R4, R24, R7 ;  /* 0x0000000718047220 */ /* 0x002fe20000410000 */
[-C--:B---3--:R-:W-:Y:S01]  /*1400*/  FFMA.FTZ R26, R26, R6.reuse, -R5 ;  /* 0x000000061a1a7223 */ /* 0x088fe20000010805 */
[-C--:B------:R-:W-:Y:S01]  /*1410*/  FFMA.FTZ R24, R24, R6.reuse, -R9 ;  /* 0x0000000618187223 */ /* 0x080fe20000010809 */
[-C--:B------:R-:W-:Y:S01]  /*1420*/  FFMA.FTZ R27, R27, R6.reuse, R8 ;  /* 0x000000061b1b7223 */ /* 0x080fe20000010008 */
[----:B------:R-:W-:-:S07]  /*1430*/  FFMA.FTZ R25, R25, R6, R4 ;  /* 0x0000000619197223 */ /* 0x000fce0000010004 */
.L_x_744:
[----:B------:R-:W-:Y:S05]  /*1440*/  BSYNC.RECONVERGENT B2 ;  /* 0x0000000000027941 */ /* 0x000fea0003800200 */
.L_x_743:
[----:B-1----:R0:W-:Y:S04]  /*1450*/  STS [R13], R24 ;  /* 0x000000180d007388 */ /* 0x0021e80000000800 */
[----:B--2---:R0:W-:Y:S01]  /*1460*/  STS [R14], R25 ;  /* 0x000000190e007388 */ /* 0x0041e20000000800 */
[----:B------:R-:W-:Y:S05]  /*1470*/  BRA `(.L_x_745) ;  /* 0x0000000000487947 */ /* 0x000fea0003800000 */
.L_x_742:
[----:B------:R-:W-:-:S04]  /*1480*/  SHF.L.U32 R4, R4, 0x1, RZ ;  /* 0x0000000104047819 */ /* 0x000fc800000006ff */
[----:B------:R-:W-:-:S13]  /*1490*/  ISETP.GE.AND P0, PT, R4, R7, PT ;  /* 0x000000070400720c */ /* 0x000fda0003f06270 */
[----:B------:R-:W-:Y:S05]  /*14a0*/  @P0 BRA `(.L_x_745) ;  /* 0x00000000003c0947 */ /* 0x000fea0003800000 */
[----:B------:R-:W-:Y:S02]  /*14b0*/  I2FP.F32.S32 R10, R7 ;  /* 0x00000007000a7245 */ /* 0x000fe40000201400 */
[----:B------:R-:W-:Y:S02]  /*14c0*/  I2FP.F32.S32 R4, R4 ;  /* 0x0000000400047245 */ /* 0x000fe40000201400 */
[----:B------:R-:W0:Y:S03]  /*14d0*/  MUFU.RCP R5, R10 ;  /* 0x0000000a00057308 */ /* 0x000e260000001000 */
[----:B0-----:R-:W-:-:S04]  /*14e0*/  FMUL.FTZ R4, R4, R5 ;  /* 0x0000000504047220 */ /* 0x001fc80000410000 */
[----:B------:R-:W-:Y:S01]  /*14f0*/  FMUL.FTZ R5, R4, 13.28771209716796875 ;  /* 0x41549a7804057820 */ /* 0x000fe20000410000 */
[----:B------:R-:W-:-:S05]  /*1500*/  I2FP.F32.S32 R4, R9 ;  /* 0x0000000900047245 */ /* 0x000fca0000201400 */
        /* <DEDUP_REMOVED lines=8> */
[----:B------:R-:W-:-:S07]  /*1590*/  FFMA.FTZ R27, R27, R4, R6 ;  /* 0x000000041b1b7223 */ /* 0x000fce0000010006 */
.L_x_745:
[----:B------:R-:W-:Y:S05]  /*15a0*/  BSYNC.RECONVERGENT B1 ;  /* 0x0000000000017941 */ /* 0x000fea0003800200 */
.L_x_741:
[----:B------:R1:W-:Y:S04]  /*15b0*/  STS [R11], R26 ;  /* 0x0000001a0b007388 */ /* 0x0003e80000000800 */
[----:B------:R1:W-:Y:S02]  /*15c0*/  STS [R12], R27 ;  /* 0x0000001b0c007388 */ /* 0x0003e40000000800 */
.L_x_740:
[----:B------:R-:W-:Y:S05]  /*15d0*/  BSYNC.RECONVERGENT B0 ;  /* 0x0000000000007941 */ /* 0x000fea0003800200 */
.L_x_739:
[----:B------:R-:W-:Y:S06]  /*15e0*/  BAR.SYNC.DEFER_BLOCKING 0x0 ;  /* 0x0000000000007b1d */ /* 0x000fec0000010000 */
[----:B------:R-:W-:Y:S04]  /*15f0*/  BSSY.RECONVERGENT B0, `(.L_x_746) ;  /* 0x0000009000007945 */ /* 0x000fe80003800200 */
[----:B------:R-:W-:Y:S05]  /*1600*/  @P6 BRA `(.L_x_747) ;  /* 0x00000000001c6947 */ /* 0x000fea0003800000 */
[----:B------:R-:W2:Y:S01]  /*1610*/  LDCU UR4, c[0x0][0x40c] ;  /* 0x00008180ff0477ac */ /* 0x000ea20008000800 */
[----:B------:R-:W-:-:S04]  /*1620*/  IMAD R30, R30, R31, R32 ;  /* 0x0000001f1e1e7224 */ /* 0x000fc800078e0220 */
[----:B------:R-:W-:-:S05]  /*1630*/  IMAD R0, R30, 0x4, R0 ;  /* 0x000000041e007824 */ /* 0x000fca00078e0200 */
[----:B-1----:R3:W4:Y:S01]  /*1640*/  LDS.64 R26, [R0] ;  /* 0x00000000001a7984 */ /* 0x0027220000000a00 */
[----:B--2---:R-:W-:-:S13]  /*1650*/  ISETP.NE.AND P0, PT, RZ, UR4, PT ;  /* 0x00000004ff007c0c */ /* 0x004fda000bf05270 */
[----:B------:R-:W-:-:S05]  /*1660*/  @!P0 LEA R3, R30, R3, 0x2 ;  /* 0x000000031e038211 */ /* 0x000fca00078e10ff */
[----:B0-----:R3:W2:Y:S02]  /*1670*/  @!P0 LDS.64 R24, [R3] ;  /* 0x0000000003188984 */ /* 0x0016a40000000a00 */
.L_x_747:
[----:B------:R-:W-:Y:S05]  /*1680*/  BSYNC.RECONVERGENT B0 ;  /* 0x0000000000007941 */ /* 0x000fea0003800200 */
.L_x_746:
[----:B------:R-:W-:Y:S06]  /*1690*/  BAR.SYNC.DEFER_BLOCKING 0x0 ;  /* 0x0000000000007b1d */ /* 0x000fec0000010000 */
.L_x_736:
[----:B------:R-:W-:Y:S05]  /*16a0*/  BSYNC.RECONVERGENT B6 ;  /* 0x0000000000067941 */ /* 0x000fea0003800200 */
.L_x_733:
[----:B------:R-:W0:Y:S01]  /*16b0*/  S2R R20, SR_CgaCtaId ;  /* 0x0000000000147919 */ /* 0x000e220000008800 */
[----:B------:R-:W-:Y:S01]  /*16c0*/  ISETP.GT.U32.AND P0, PT, R19, 0x1f, PT ;  /* 0x0000001f1300780c */ /* 0x000fe20003f04070 */
[----:B------:R-:W-:Y:S01]  /*16d0*/  IMAD.MOV.U32 R218, RZ, RZ, -0x800001 ;  /* 0xff7fffffffda7424 */ /* 0x000fe200078e00ff */
[----:B------:R-:W-:Y:S02]  /*16e0*/  MOV R10, 0x400 ;  /* 0x00000400000a7802 */ /* 0x000fe40000000f00 */
[----:B---3--:R-:W-:-:S03]  /*16f0*/  IADD3 R0, PT, PT, R2, -R246, RZ ;  /* 0x800000f602007210 */ /* 0x008fc60007ffe0ff */
[----:B------:R-:W-:-:S05]  /*1700*/  VIADD R3, R10, 0x240 ;  /* 0x000002400a037836 */ /* 0x000fca0000000000 */
[----:B0-----:R-:W-:-:S04]  /*1710*/  LEA R148, R20, R3, 0x18 ;  /* 0x0000000314947211 */ /* 0x001fc800078ec0ff */
[----:B------:R-:W-:Y:S01]  /*1720*/  LEA R7, R0, R148, 0x2 ;  /* 0x0000009400077211 */ /* 0x000fe200078e10ff */
[----:B------:R-:W-:Y:S06]  /*1730*/  @P0 BRA `(.L_x_748) ;  /* 0x0000000000c00947 */ /* 0x000fec0003800000 */
[----:B------:R-:W0:Y:S01]  /*1740*/  LDC R0, c[0x0][0x40c] ;  /* 0x00010300ff007b82 */ /* 0x000e220000000800 */
[----:B------:R-:W3:Y:S01]  /*1750*/  LDCU UR4, c[0x0][0x3f4] ;  /* 0x00007e80ff0477ac */ /* 0x000ee20008000800 */
[----:B--2-4-:R-:W-:-:S04]  /*1760*/  FMUL.FTZ R8, R24, R26 ;  /* 0x0000001a18087220 */ /* 0x014fc80000410000 */
[----:B------:R-:W-:Y:S01]  /*1770*/  FFMA.FTZ R13, R25, R27, R8 ;  /* 0x0000001b190d7223 */ /* 0x000fe20000010008 */
[----:B---3--:R-:W-:Y:S02]  /*1780*/  IMAD R28, R28, UR4, R247 ;  /* 0x000000041c1c7c24 */ /* 0x008fe4000f8e02f7 */
[----:B------:R-:W-:Y:S01]  /*1790*/  IMAD R9, R248, UR4, R29 ;  /* 0x00000004f8097c24 */ /* 0x000fe2000f8e021d */
[----:B------:R-:W-:Y:S01]  /*17a0*/  UMOV UR4, 0xffffffff ;  /* 0xffffffff00047882 */ /* 0x000fe20000000000 */
[----:B0-----:R-:W-:Y:S01]  /*17b0*/  ISETP.NE.AND P0, PT, R0, RZ, PT ;  /* 0x000000ff0000720c */ /* 0x001fe20003f05270 */
[----:B------:R-:W-:Y:S02]  /*17c0*/  VIADD R0, R10, 0x40 ;  /* 0x000000400a007836 */ /* 0x000fe40000000000 */
[----:B------:R-:W-:-:S03]  /*17d0*/  IMAD R9, R28, 0x4, R9 ;  /* 0x000000041c097824 */ /* 0x000fc600078e0209 */
[----:B------:R-:W-:-:S04]  /*17e0*/  LEA R0, R20, R0, 0x18 ;  /* 0x0000000014007211 */ /* 0x000fc800078ec0ff */
[----:B------:R-:W-:-:S03]  /*17f0*/  LEA R0, R19, R0, 0x3 ;  /* 0x0000000013007211 */ /* 0x000fc600078e18ff */
[----:B-1----:R-:W0:Y:S01]  /*1800*/  @!P0 LDC.64 R4, c[0x0][0x3b8] ;  /* 0x0000ee00ff048b82 */ /* 0x002e220000000a00 */
[----:B------:R-:W-:Y:S01]  /*1810*/  @!P0 IADD3 R3, PT, PT, R10, 0x140, RZ ;  /* 0x000001400a038810 */ /* 0x000fe20007ffe0ff */
[----:B------:R1:W-:Y:S03]  /*1820*/  STS.64 [R0], R26 ;  /* 0x0000001a00007388 */ /* 0x0003e60000000a00 */
[----:B------:R-:W-:-:S05]  /*1830*/  @!P0 LEA R6, R20, R3, 0x18 ;  /* 0x0000000314068211 */ /* 0x000fca00078ec0ff */
[----:B------:R-:W-:-:S05]  /*1840*/  @!P0 IMAD R6, R19, 0x8, R6 ;  /* 0x0000000813068824 */ /* 0x000fca00078e0206 */
[----:B------:R1:W-:Y:S01]  /*1850*/  @!P0 STS.64 [R6], R22 ;  /* 0x0000001606008388 */ /* 0x0003e20000000a00 */
[----:B0-----:R-:W-:-:S05]  /*1860*/  @!P0 IMAD.WIDE R4, R9, 0x4, R4 ;  /* 0x0000000409048825 */ /* 0x001fca00078e0204 */
[----:B------:R1:W-:Y:S01]  /*1870*/  @!P0 STG.E.64 desc[UR36][R4.64], R24 ;  /* 0x0000001804008986 */ /* 0x0003e2000c101b24 */
[----:B------:R-:W-:Y:S05]  /*1880*/  BRA.DIV UR4, `(.L_x_749) ;  /* 0x0000009a041c7947 */ /* 0x000fea000b800000 */
[----:B------:R-:W1:Y:S02]  /*1890*/  SHFL.BFLY PT, R14, R13, 0x10, 0x1f ;  /* 0x0e001f000d0e7f89 */ /* 0x000e6400000e0000 */
[----:B-1----:R-:W-:-:S05]  /*18a0*/  FADD.FTZ R0, R13, R14 ;  /* 0x0000000e0d007221 */ /* 0x002fca0000010000 */
[----:B------:R-:W0:Y:S02]  /*18b0*/  SHFL.BFLY PT, R14, R0, 0x8, 0x1f ;  /* 0x0d001f00000e7f89 */ /* 0x000e2400000e0000 */
[----:B0-----:R-:W-:-:S05]  /*18c0*/  FADD.FTZ R3, R0, R14 ;  /* 0x0000000e00037221 */ /* 0x001fca0000010000 */
[----:B------:R-:W0:Y:S02]  /*18d0*/  SHFL.BFLY PT, R14, R3, 0x4, 0x1f ;  /* 0x0c801f00030e7f89 */ /* 0x000e2400000e0000 */
[----:B0-----:R-:W-:-:S05]  /*18e0*/  FADD.FTZ R4, R3, R14 ;  /* 0x0000000e03047221 */ /* 0x001fca0000010000 */
[----:B------:R-:W0:Y:S02]  /*18f0*/  SHFL.BFLY PT, R14, R4, 0x2, 0x1f ;  /* 0x0c401f00040e7f89 */ /* 0x000e2400000e0000 */
[----:B0-----:R-:W-:-:S05]  /*1900*/  FADD.FTZ R5, R4, R14 ;  /* 0x0000000e04057221 */ /* 0x001fca0000010000 */
[----:B------:R0:W1:Y:S02]  /*1910*/  SHFL.BFLY PT, R14, R5, 0x1, 0x1f ;  /* 0x0c201f00050e7f89 */ /* 0x00006400000e0000 */
.L_x_878:
[----:B------:R-:W-:Y:S01]  /*1920*/  ISETP.NE.AND P0, PT, R19, RZ, PT ;  /* 0x000000ff1300720c */ /* 0x000fe20003f05270 */
[----:B-1----:R-:W-:-:S12]  /*1930*/  FADD.FTZ R14, R5, R14 ;  /* 0x0000000e050e7221 */ /* 0x002fd80000010000 */
[----:B------:R-:W-:Y:S05]  /*1940*/  @P0 BRA `(.L_x_748) ;  /* 0x00000000003c0947 */ /* 0x000fea0003800000 */
[----:B------:R-:W1:Y:S01]  /*1950*/  LDCU.64 UR6, c[0x0][0x438] ;  /* 0x00008700ff0677ac */ /* 0x000e620008000a00 */
[----:B------:R-:W2:Y:S01]  /*1960*/  LDCU UR4, c[0x0][0x410] ;  /* 0x00008200ff0477ac */ /* 0x000ea20008000800 */
[----:B-1----:R-:W-:-:S04]  /*1970*/  UISETP.NE.U32.AND UP0, UPT, UR6, URZ, UPT ;  /* 0x000000ff0600728c */ /* 0x002fc8000bf05070 */
[----:B------:R-:W-:Y:S01]  /*1980*/  UISETP.NE.AND.EX UP0, UPT, UR7, URZ, UPT, UP0 ;  /* 0x000000ff0700728c */ /* 0x000fe2000bf05300 */
[----:B--2---:R-:W-:-:S08]  /*1990*/  FMUL.FTZ R218, R14, UR4 ;  /* 0x000000040eda7c20 */ /* 0x004fd00008410000 */
[----:B------:R-:W-:Y:S05]  /*19a0*/  BRA.U !UP0, `(.L_x_750) ;  /* 0x0000000108207547 */ /* 0x000fea000b800000 */
[----:B------:R-:W1:Y:S01]  /*19b0*/  LDCU UR4, c[0x0][0x440] ;  /* 0x00008800ff0477ac */ /* 0x000e620008000800 */
[----:B0-----:R-:W0:Y:S01]  /*19c0*/  LDC.64 R4, c[0x0][0x438] ;  /* 0x00010e00ff047b82 */ /* 0x001e220000000a00 */
[----:B-----5:R-:W-:-:S05]  /*19d0*/  IADD3 R3, PT, PT, R244, -R220, RZ ;  /* 0x800000dcf4037210 */ /* 0x020fca0007ffe0ff */
[----:B-1----:R-:W-:-:S04]  /*19e0*/  IMAD R0, R252, UR4, R3 ;  /* 0x00000004fc007c24 */ /* 0x002fc8000f8e0203 */
[----:B------:R-:W-:-:S04]  /*19f0*/  IMAD R3, R0, UR4, R3 ;  /* 0x0000000400037c24 */ /* 0x000fc8000f8e0203 */
[----:B0-----:R-:W-:-:S06]  /*1a00*/  IMAD.WIDE R4, R3, 0x4, R4 ;  /* 0x0000000403047825 */ /* 0x001fcc00078e0204 */
[----:B------:R-:W2:Y:S02]  /*1a10*/  LDG.E R5, desc[UR36][R4.64] ;  /* 0x0000002404057981 */ /* 0x000ea4000c1e1900 */
[----:B--2---:R-:W-:-:S07]  /*1a20*/  FADD.FTZ R218, R218, R5 ;  /* 0x00000005dada7221 */ /* 0x004fce0000010000 */
.L_x_750:
[----:B------:R3:W-:Y:S02]  /*1a30*/  STS [R7+-0x4], R218 ;  /* 0xfffffcda07007388 */ /* 0x0007e40000000800 */
.L_x_748:
[----:B------:R-:W-:Y:S05]  /*1a40*/  WARPSYNC.ALL ;  /* 0x0000000000007948 */ /* 0x000fea0003800000 */
[----:B------:R-:W-:Y:S01]  /*1a50*/  BAR.SYNC.DEFER_BLOCKING 0x0 ;  /* 0x0000000000007b1d */ /* 0x000fe20000010000 */
[----:B-1----:R-:W-:Y:S02]  /*1a60*/  LEA R4, R20, R10, 0x18 ;  /* 0x0000000a14047211 */ /* 0x002fe400078ec0ff */
[----:B------:R-:W-:-:S03]  /*1a70*/  IADD3 R0, PT, PT, R244, 0x1f, -R246 ;  /* 0x0000001ff4007810 */ /* 0x000fc60007ffe8f6 */
[----:B------:R-:W1:Y:S02]  /*1a80*/  LDCU UR4, c[0x0][0x40c] ;  /* 0x00008180ff0477ac */ /* 0x000e640008000800 */
[----:B---3--:R-:W3:Y:S01]  /*1a90*/  LDC.64 R6, c[0x0][0x3f0] ;  /* 0x0000fc00ff067b82 */ /* 0x008ee20000000a00 */
[----:B------:R-:W-:Y:S01]  /*1aa0*/  SHF.R.S32.HI R3, RZ, 0x1f, R0 ;  /* 0x0000001fff037819 */ /* 0x000fe20000011400 */
[----:B------:R-:W0:Y:S03]  /*1ab0*/  LDCU UR13, c[0x0][0x40c] ;  /* 0x00008180ff0d77ac */ /* 0x000e260008000800 */
[----:B------:R-:W-:Y:S01]  /*1ac0*/  LEA.HI R3, R3, R0, RZ, 0x5 ;  /* 0x0000000003037211 */ /* 0x000fe200078f28ff */
[----:B------:R-:W0:Y:S03]  /*1ad0*/  LDCU UR14, c[0x0][0x410] ;  /* 0x00008200ff0e77ac */ /* 0x000e260008000800 */
[----:B------:R-:W-:Y:S01]  /*1ae0*/  LOP3.LUT R8, R3, 0xffffffe0, RZ, 0xc0, !PT ;  /* 0xffffffe003087812 */ /* 0x000fe200078ec0ff */
[----:B------:R-:W0:Y:S03]  /*1af0*/  LDCU.64 UR10, c[0x0][0x3b8] ;  /* 0x00007700ff0a77ac */ /* 0x000e260008000a00 */
[----:B------:R-:W-:Y:S01]  /*1b00*/  ISETP.GE.AND P0, PT, R19, R8, PT ;  /* 0x000000081300720c */ /* 0x000fe20003f06270 */
[----:B------:R-:W0:Y:S01]  /*1b10*/  LDCU.64 UR8, c[0x0][0x3c8] ;  /* 0x00007900ff0877ac */ /* 0x000e220008000a00 */
[----:B------:R0:W0:Y:S01]  /*1b20*/  LDS.128 R144, [R4+0x40] ;  /* 0x0000400004907984 */ /* 0x0000220000000c00 */
[----:B-1----:R-:W-:-:S03]  /*1b30*/  UISETP.NE.AND UP0, UPT, UR4, URZ, UPT ;  /* 0x000000ff0400728c */ /* 0x002fc6000bf05270 */
[----:B------:R1:W0:Y:S01]  /*1b40*/  LDS.128 R140, [R4+0x50] ;  /* 0x00005000048c7984 */ /* 0x0002220000000c00 */
[----:B------:R-:W0:Y:S01]  /*1b50*/  LDCU.64 UR16, c[0x0][0x438] ;  /* 0x00008700ff1077ac */ /* 0x000e220008000a00 */
[----:B---3--:R-:W-:Y:S02]  /*1b60*/  IMAD R17, R17, R6, R252 ;  /* 0x0000000611117224 */ /* 0x008fe400078e02fc */
[----:B------:R1:W3:Y:S04]  /*1b70*/  LDS.128 R136, [R4+0x60] ;  /* 0x0000600004887984 */ /* 0x0002e80000000c00 */
[----:B------:R1:W0:Y:S04]  /*1b80*/  LDS.128 R132, [R4+0x70] ;  /* 0x0000700004847984 */ /* 0x0002280000000c00 */
        /* <DEDUP_REMOVED lines=11> */
[----:B------:R1:W0:Y:S01]  /*1c40*/  LDS.128 R84, [R4+0x130] ;  /* 0x0001300004547984 */ /* 0x0002220000000c00 */
[----:B---3--:R-:W-:Y:S05]  /*1c50*/  BRA.U UP0, `(.L_x_751) ;  /* 0x0000000100407547 */ /* 0x008fea000b800000 */
        /* <DEDUP_REMOVED lines=14> */
[----:B--2-4-:R3:W2:Y:S04]  /*1d40*/  LDS.128 R24, [R4+0x220] ;  /* 0x0002200004187984 */ /* 0x0146a80000000c00 */
[----:B------:R3:W4:Y:S02]  /*1d50*/  LDS.128 R20, [R4+0x230] ;  /* 0x0002300004147984 */ /* 0x0007240000000c00 */
.L_x_751:
[----:B------:R-:W-:Y:S01]  /*1d60*/  BSSY.RECONVERGENT B1, `(.L_x_752) ;  /* 0x000045b000017945 */ /* 0x000fe20003800200 */
[----:B------:R-:W-:Y:S01]  /*1d70*/  IMAD.IADD R0, R19, 0x1, R246 ;  /* 0x0000000113007824 */ /* 0x000fe200078e02f6 */
[----:B------:R-:W-:Y:S02]  /*1d80*/  SHF.L.U32 R249, R17, 0x6, RZ ;  /* 0x0000000611f97819 */ /* 0x000fe400000006ff */
[----:B------:R-:W-:Y:S05]  /*1d90*/  @P0 BRA `(.L_x_753) ;  /* 0x00000044005c0947 */ /* 0x000fea0003800000 */
[----:B------:R-:W-:Y:S01]  /*1da0*/  IABS R219, R7 ;  /* 0x0000000700db7213 */ /* 0x000fe20000000000 */
[----:B------:R-:W2:Y:S01]  /*1db0*/  LDCU UR5, c[0x0][0x3f8] ;  /* 0x00007f00ff0577ac */ /* 0x000ea20008000800 */
[----:B------:R-:W4:Y:S01]  /*1dc0*/  LDC.64 R12, c[0x0][0x450] ;  /* 0x00011400ff0c7b82 */ /* 0x000f220000000a00 */
[C---:B------:R-:W-:Y:S01]  /*1dd0*/  IMAD.SHL.U32 R217, R7.reuse, 0x10, RZ ;  /* 0x0000001007d97824 */ /* 0x040fe200078e00ff */
[----:B01-3--:R-:W0:Y:S01]  /*1de0*/  I2F.RP R4, R219 ;  /* 0x000000db00047306 */ /* 0x00be220000209400 */
[----:B------:R-:W1:Y:S01]  /*1df0*/  LDCU.64 UR6, c[0x0][0x420] ;  /* 0x00008400ff0677ac */ /* 0x000e620008000a00 */
[----:B------:R-:W-:Y:S02]  /*1e00*/  SHF.L.U32 R216, R7, 0x5, RZ ;  /* 0x0000000507d87819 */ /* 0x000fe400000006ff */
[----:B------:R-:W-:Y:S01]  /*1e10*/  LEA R19, R19, R148, 0x2 ;  /* 0x0000009413137211 */ /* 0x000fe200078e10ff */
[----:B------:R-:W3:Y:S01]  /*1e20*/  LDCU UR12, c[0x0][0x440] ;  /* 0x00008800ff0c77ac */ /* 0x000ee20008000800 */
[----:B------:R-:W4:Y:S01]  /*1e30*/  LDC R251, c[0x0][0x430] ;  /* 0x00010c00fffb7b82 */ /* 0x000f220000000800 */
[----:B------:R-:W4:Y:S01]  /*1e40*/  LDCU UR4, c[0x0][0x408] ;  /* 0x00008100ff0477ac */ /* 0x000f220008000800 */
[----:B0-----:R-:W0:Y:S01]  /*1e50*/  MUFU.RCP R4, R4 ;  /* 0x0000000400047308 */ /* 0x001e220000001000 */
[----:B--2---:R-:W-:Y:S01]  /*1e60*/  IMAD R3, R245, UR5, R252 ;  /* 0x00000005f5037c24 */ /* 0x004fe2000f8e02fc */
[----:B-1----:R-:W-:-:S03]  /*1e70*/  IADD3 R17, P1, P2, R224, UR6, R0 ;  /* 0x00000006e0117c10 */ /* 0x002fc6000fa3e000 */
[----:B------:R-:W-:Y:S01]  /*1e80*/  IMAD.SHL.U32 R3, R3, 0x40, RZ ;  /* 0x0000004003037824 */ /* 0x000fe200078e00ff */
[----:B------:R-:W-:Y:S01]  /*1e90*/  ISETP.NE.U32.AND P0, PT, RZ, UR6, PT ;  /* 0x00000006ff007c0c */ /* 0x000fe2000bf05070 */
[----:B---3--:R-:W-:Y:S02]  /*1ea0*/  IMAD R11, R252, UR12, R244 ;  /* 0x0000000cfc0b7c24 */ /* 0x008fe4000f8e02f4 */
[----:B----4-:R-:W-:Y:S01]  /*1eb0*/  IMAD.WIDE R12, R3, 0x4, R12 ;  /* 0x00000004030c7825 */ /* 0x010fe200078e020c */
[----:B------:R-:W-:-:S03]  /*1ec0*/  ISETP.NE.AND.EX P0, PT, RZ, UR7, PT, P0 ;  /* 0x00000007ff007c0c */ /* 0x000fc6000bf05300 */
[-C--:B------:R-:W-:Y:S02]  /*1ed0*/  IMAD R3, R248, R7.reuse, RZ ;  /* 0x00000007f8037224 */ /* 0x080fe400078e02ff */
[----:B------:R-:W-:Y:S02]  /*1ee0*/  VIADD R251, R251, UR4 ;  /* 0x00000004fbfb7c36 */ /* 0x000fe40008000000 */
[----:B0-----:R-:W-:Y:S01]  /*1ef0*/  VIADD R242, R4, 0xffffffe ;  /* 0x0ffffffe04f27836 */ /* 0x001fe20000000000 */
[----:B------:R-:W-:Y:S01]  /*1f00*/  SHF.R.S32.HI R225, RZ, 0x1f, R3 ;  /* 0x0000001fffe17819 */ /* 0x000fe20000011403 */
[----:B------:R-:W-:Y:S02]  /*1f10*/  IMAD R4, R249, R7, RZ ;  /* 0x00000007f9047224 */ /* 0x000fe400078e02ff */
[----:B------:R0:W1:Y:S03]  /*1f20*/  F2I.FTZ.U32.TRUNC.NTZ R243, R242 ;  /* 0x000000f200f37305 */ /* 0x000066000021f000 */
[----:B------:R-:W-:Y:S01]  /*1f30*/  SHF.R.S32.HI R9, RZ, 0x1f, R4 ;  /* 0x0000001fff097819 */ /* 0x000fe20000011404 */
[----:B0-----:R-:W-:Y:S01]  /*1f40*/  IMAD.MOV.U32 R242, RZ, RZ, RZ ;  /* 0x000000fffff27224 */ /* 0x001fe200078e00ff */
[----:B-1----:R-:W-:-:S05]  /*1f50*/  IADD3 R6, PT, PT, RZ, -R243, RZ ;  /* 0x800000f3ff067210 */ /* 0x002fca0007ffe0ff */
[----:B------:R-:W-:Y:S02]  /*1f60*/  IMAD R5, R6, R219, RZ ;  /* 0x000000db06057224 */ /* 0x000fe400078e02ff */
[----:B------:R-:W-:Y:S02]  /*1f70*/  IMAD R6, R7, UR5, RZ ;  /* 0x0000000507067c24 */ /* 0x000fe4000f8e02ff */
[----:B------:R-:W-:Y:S01]  /*1f80*/  IMAD.HI.U32 R242, R243, R5, R242 ;  /* 0x00000005f3f27227 */ /* 0x000fe200078e00f2 */
[----:B------:R-:W-:Y:S02]  /*1f90*/  SHF.L.U32 R5, R7, 0x3, RZ ;  /* 0x0000000307057819 */ /* 0x000fe400000006ff */
[----:B------:R-:W-:Y:S01]  /*1fa0*/  IADD3.X R7, PT, PT, R18, UR7, RZ, P1, P2 ;  /* 0x0000000712077c10 */ /* 0x000fe20008fe44ff */
[----:B------:R-:W-:Y:S01]  /*1fb0*/  IMAD.IADD R243, R8, 0x1, R246 ;  /* 0x0000000108f37824 */ /* 0x000fe200078e02f6 */
[----:B------:R-:W-:Y:S01]  /*1fc0*/  IADD3 R8, PT, PT, R0, 0x1, RZ ;  /* 0x0000000100087810 */ /* 0x000fe20007ffe0ff */
[----:B------:R-:W-:-:S07]  /*1fd0*/  IMAD R18, R11, UR12, R0 ;  /* 0x0000000c0b127c24 */ /* 0x000fce000f8e0200 */
.L_x_808:
[----:B------:R-:W-:Y:S01]  /*1fe0*/  @P0 MOV R10, R17 ;  /* 0x00000011000a0202 */ /* 0x000fe20000000f00 */
[----:B------:R-:W-:Y:S01]  /*1ff0*/  @P0 IMAD.MOV.U32 R11, RZ, RZ, R7 ;  /* 0x000000ffff0b0224 */ /* 0x000fe200078e0007 */
[----:B------:R-:W0:Y:S04]  /*2000*/  LDC R221, c[0x0][0x3f4] ;  /* 0x0000fd00ffdd7b82 */ /* 0x000e280000000800 */
[----:B-12---:R1:W2:Y:S01]  /*2010*/  @P0 LDG.E.U8 R210, desc[UR36][R10.64] ;  /* 0x000000240ad20981 */ /* 0x0062a2000c1e1100 */
[----:B------:R-:W-:Y:S01]  /*2020*/  UISETP.NE.AND UP0, UPT, UR13, URZ, UPT ;  /* 0x000000ff0d00728c */ /* 0x000fe2000bf05270 */
[----:B---34-:R-:W-:Y:S01]  /*2030*/  SHF.R.S32.HI R208, RZ, 0x1f, R224 ;  /* 0x0000001fffd07819 */ /* 0x018fe200000114e0 */
[----:B------:R-:W-:Y:S01]  /*2040*/  BSSY.RECONVERGENT B0, `(.L_x_754) ;  /* 0x00003ca000007945 */ /* 0x000fe20003800200 */
[----:B-1----:R-:W-:-:S04]  /*2050*/  IADD3 R10, PT, PT, R8, -0x1, RZ ;  /* 0xffffffff080a7810 */ /* 0x002fc80007ffe0ff */
[----:B------:R-:W-:Y:S02]  /*2060*/  IABS R15, R10 ;  /* 0x0000000a000f7213 */ /* 0x000fe40000000000 */
[----:B------:R-:W-:-:S03]  /*2070*/  ISETP.GE.AND P2, PT, R10, RZ, PT ;  /* 0x000000ff0a00720c */ /* 0x000fc60003f46270 */
[----:B------:R-:W-:Y:S01]  /*2080*/  IMAD.HI.U32 R14, R242, R15, RZ ;  /* 0x0000000ff20e7227 */ /* 0x000fe200078e00ff */
[----:B0-----:R-:W-:Y:S02]  /*2090*/  IABS R209, R221 ;  /* 0x000000dd00d17213 */ /* 0x001fe40000000000 */
[----:B------:R-:W-:Y:S01]  /*20a0*/  ISETP.NE.AND P3, PT, R221, RZ, PT ;  /* 0x000000ffdd00720c */ /* 0x000fe20003f65270 */
[----:B------:R-:W-:-:S04]  /*20b0*/  IMAD.MOV R14, RZ, RZ, -R14 ;  /* 0x000000ffff0e7224 */ /* 0x000fc800078e0a0e */
[----:B------:R-:W-:-:S05]  /*20c0*/  IMAD R14, R209, R14, R15 ;  /* 0x0000000ed10e7224 */ /* 0x000fca00078e020f */
[----:B------:R-:W-:-:S13]  /*20d0*/  ISETP.GT.U32.AND P1, PT, R219, R14, PT ;  /* 0x0000000edb00720c */ /* 0x000fda0003f24070 */
[----:B------:R-:W-:-:S04]  /*20e0*/  @!P1 IADD3 R14, PT, PT, R14, -R209, RZ ;  /* 0x800000d10e0e9210 */ /* 0x000fc80007ffe0ff */
[----:B------:R-:W-:-:S13]  /*20f0*/  ISETP.GT.U32.AND P1, PT, R219, R14, PT ;  /* 0x0000000edb00720c */ /* 0x000fda0003f24070 */
[----:B------:R-:W-:-:S05]  /*2100*/  @!P1 IMAD.IADD R14, R14, 0x1, -R209 ;  /* 0x000000010e0e9824 */ /* 0x000fca00078e0ad1 */
[----:B------:R-:W-:-:S05]  /*2110*/  MOV R11, R14 ;  /* 0x0000000e000b7202 */ /* 0x000fca0000000f00 */
[----:B------:R-:W-:Y:S01]  /*2120*/  @!P2 IMAD.MOV R11, RZ, RZ, -R11 ;  /* 0x000000ffff0ba224 */ /* 0x000fe200078e0a0b */
[----:B------:R-:W-:-:S04]  /*2130*/  @!P3 LOP3.LUT R11, RZ, R221, RZ, 0x33, !PT ;  /* 0x000000ddff0bb212 */ /* 0x000fc800078e33ff */
[----:B------:R-:W-:-:S04]  /*2140*/  IADD3 R15, P1, PT, R224, R11, RZ ;  /* 0x0000000be00f7210 */ /* 0x000fc80007f3e0ff */
[----:B------:R-:W-:Y:S02]  /*2150*/  IADD3.X R208, PT, PT, RZ, R208, RZ, P1, !PT ;  /* 0x000000d0ffd07210 */ /* 0x000fe40000ffe4ff */
[----:B------:R-:W-:-:S04]  /*2160*/  LEA R14, P1, R15, UR8, 0x2 ;  /* 0x000000080f0e7c11 */ /* 0x000fc8000f8210ff */
[----:B------:R-:W-:Y:S02]  /*2170*/  LEA.HI.X R15, R15, UR9, R208, 0x2, P1 ;  /* 0x000000090f0f7c11 */ /* 0x000fe400088f14d0 */
[----:B--2---:R-:W-:Y:S01]  /*2180*/  ISETP.NE.AND P3, PT, R210, RZ, P0 ;  /* 0x000000ffd200720c */ /* 0x004fe20000765270 */
[----:B-----5:R-:W-:-:S12]  /*2190*/  BRA.U UP0, `(.L_x_755) ;  /* 0x0000002d00d87547 */ /* 0x020fd8000b800000 */
[----:B------:R-:W-:-:S13]  /*21a0*/  ISETP.NE.AND P4, PT, R16, RZ, PT ;  /* 0x000000ff1000720c */ /* 0x000fda0003f85270 */
[----:B------:R-:W-:Y:S05]  /*21b0*/  @!P4 BRA `(.L_x_756) ;  /* 0x000000180088c947 */ /* 0x000fea0003800000 */
[----:B------:R-:W-:Y:S01]  /*21c0*/  ISETP.GE.AND P1, PT, R10, R244, PT ;  /* 0x000000f40a00720c */ /* 0x000fe20003f26270 */
[----:B------:R-:W-:Y:S01]  /*21d0*/  BSSY.RECONVERGENT B2, `(.L_x_757) ;  /* 0x000001a000027945 */ /* 0x000fe20003800200 */
[----:B------:R-:W-:-:S11]  /*21e0*/  IMAD.IADD R222, R11, 0x1, R221 ;  /* 0x000000010bde7824 */ /* 0x000fd600078e02dd */
[----:B------:R-:W-:Y:S05]  /*21f0*/  @P1 BRA `(.L_x_758) ;  /* 0x00000000005c1947 */ /* 0x000fea0003800000 */
[----:B------:R-:W2:Y:S01]  /*2200*/  LDG.E R209, desc[UR36][R14.64] ;  /* 0x000000240ed17981 */ /* 0x000ea2000c1e1900 */
[----:B------:R-:W-:-:S03]  /*2210*/  SHF.L.U32 R226, R11, 0x2, RZ ;  /* 0x000000020be27819 */ /* 0x000fc600000006ff */
[----:B------:R-:W3:Y:S01]  /*2220*/  LDG.E.128 R212, desc[UR36][R12.64] ;  /* 0x000000240cd47981 */ /* 0x000ee2000c1e1d00 */
[----:B--2---:R-:W-:-:S04]  /*2230*/  IMAD R209, R6, R209, RZ ;  /* 0x000000d106d17224 */ /* 0x004fc800078e02ff */
[----:B------:R-:W-:-:S05]  /*2240*/  IMAD R209, R209, 0x40, R226 ;  /* 0x00000040d1d17824 */ /* 0x000fca00078e02e2 */
[----:B------:R-:W-:-:S04]  /*2250*/  IADD3 R210, P2, PT, R4, R209, RZ ;  /* 0x000000d104d27210 */ /* 0x000fc80007f5e0ff */
[----:B------:R-:W-:Y:S02]  /*2260*/  LEA.HI.X.SX32 R209, R209, R9, 0x1, P2 ;  /* 0x00000009d1d17211 */ /* 0x000fe400010f0eff */
[----:B------:R-:W-:-:S04]  /*2270*/  LEA R208, P2, R210, UR10, 0x2 ;  /* 0x0000000ad2d07c11 */ /* 0x000fc8000f8410ff */
[----:B------:R-:W-:-:S06]  /*2280*/  LEA.HI.X R209, R210, UR11, R209, 0x2, P2 ;  /* 0x0000000bd2d17c11 */ /* 0x000fcc00090f14d1 */
[----:B------:R-:W2:Y:S01]  /*2290*/  LDG.E.128 R208, desc[UR36][R208.64] ;  /* 0x00000024d0d07981 */ /* 0x000ea2000c1e1d00 */
[----:B------:R-:W-:Y:S01]  /*22a0*/  IADD3 R226, P2, PT, R3, R226, RZ ;  /* 0x000000e203e27210 */ /* 0x000fe20007f5e0ff */
[----:B--2---:R-:W-:-:S04]  /*22b0*/  FADD.FTZ R223, R80, R208 ;  /* 0x000000d050df7221 */ /* 0x004fc80000010000 */
[----:B---3--:R-:W-:Y:S01]  /*22c0*/  FMUL.FTZ R212, R223, R212 ;  /* 0x000000d4dfd47220 */ /* 0x008fe20000410000 */
[----:B------:R-:W-:Y:S01]  /*22d0*/  FADD.FTZ R223, R82, R210 ;  /* 0x000000d252df7221 */ /* 0x000fe20000010000 */
[----:B------:R-:W-:Y:S01]  /*22e0*/  FADD.FTZ R228, R81, R209 ;  /* 0x000000d151e47221 */ /* 0x000fe20000010000 */
[----:B------:R-:W-:Y:S02]  /*22f0*/  FADD.FTZ R210, R83, R211 ;  /* 0x000000d353d27221 */ /* 0x000fe40000010000 */
[----:B------:R-:W-:Y:S01]  /*2300*/  FMUL.FTZ R214, R223, R214 ;  /* 0x000000d6dfd67220 */ /* 0x000fe20000410000 */
[----:B------:R-:W-:Y:S02]  /*2310*/  IADD3.X R223, PT, PT, RZ, R225, RZ, P2, !PT ;  /* 0x000000e1ffdf7210 */ /* 0x000fe400017fe4ff */
[----:B------:R-:W-:Y:S01]  /*2320*/  LEA R208, P2, R226, UR10, 0x2 ;  /* 0x0000000ae2d07c11 */ /* 0x000fe2000f8410ff */
[----:B------:R-:W-:Y:S01]  /*2330*/  FMUL.FTZ R213, R228, R213 ;  /* 0x000000d5e4d57220 */ /* 0x000fe20000410000 */
[----:B------:R-:W-:-:S02]  /*2340*/  FMUL.FTZ R215, R210, R215 ;  /* 0x000000d7d2d77220 */ /* 0x000fc40000410000 */
[----:B------:R-:W-:-:S05]  /*2350*/  LEA.HI.X R209, R226, UR11, R223, 0x2, P2 ;  /* 0x0000000be2d17c11 */ /* 0x000fca00090f14df */
[----:B------:R0:W-:Y:S04]  /*2360*/  STG.E.128 desc[UR36][R208.64], R212 ;  /* 0x000000d4d0007986 */ /* 0x0001e8000c101d24 */
.L_x_758:
[----:B------:R-:W-:Y:S05]  /*2370*/  BSYNC.RECONVERGENT B2 ;  /* 0x0000000000027941 */ /* 0x000fea0003800200 */
.L_x_757:
[----:B------:R-:W-:Y:S04]  /*2380*/  BSSY.RECONVERGENT B2, `(.L_x_759) ;  /* 0x0000030000027945 */ /* 0x000fe80003800200 */
[----:B------:R-:W-:Y:S05]  /*2390*/  @P1 BRA `(.L_x_760) ;  /* 0x0000000000b81947 */ /* 0x000fea0003800000 */
[----:B------:R-:W2:Y:S01]  /*23a0*/  LDG.E R149, desc[UR36][R14.64] ;  /* 0x000000240e957981 */ /* 0x000ea2000c1e1900 */
[----:B0-----:R-:W-:-:S03]  /*23b0*/  IMAD.SHL.U32 R208, R222, 0x4, RZ ;  /* 0x00000004ded07824 */ /* 0x001fc600078e00ff */
[----:B------:R-:W3:Y:S01]  /*23c0*/  LDG.E.128 R152, desc[UR36][R12.64+0x10] ;  /* 0x000010240c987981 */ /* 0x000ee2000c1e1d00 */
[----:B--2---:R-:W-:-:S05]  /*23d0*/  IMAD R149, R6, R149, RZ ;  /* 0x0000009506957224 */ /* 0x004fca00078e02ff */
[----:B------:R-:W-:-:S04]  /*23e0*/  LEA R149, R149, R208, 0x6 ;  /* 0x000000d095957211 */ /* 0x000fc800078e30ff */
[----:B------:R-:W-:-:S04]  /*23f0*/  IADD3 R150, P2, PT, R4, R149, RZ ;  /* 0x0000009504967210 */ /* 0x000fc80007f5e0ff */
[----:B------:R-:W-:Y:S02]  /*2400*/  LEA.HI.X.SX32 R149, R149, R9, 0x1, P2 ;  /* 0x0000000995957211 */ /* 0x000fe400010f0eff */
[----:B------:R-:W-:-:S04]  /*2410*/  LEA R148, P2, R150, UR10, 0x2 ;  /* 0x0000000a96947c11 */ /* 0x000fc8000f8410ff */
[----:B------:R-:W-:-:S06]  /*2420*/  LEA.HI.X R149, R150, UR11, R149, 0x2, P2 ;  /* 0x0000000b96957c11 */ /* 0x000fcc00090f1495 */
[----:B------:R-:W2:Y:S01]  /*2430*/  LDG.E.128 R148, desc[UR36][R148.64] ;  /* 0x0000002494947981 */ /* 0x000ea2000c1e1d00 */
[----:B------:R-:W-:-:S04]  /*2440*/  IADD3 R209, P2, PT, R3, R208, RZ ;  /* 0x000000d003d17210 */ /* 0x000fc80007f5e0ff */
[----:B------:R-:W-:Y:S02]  /*2450*/  LEA.HI.X.SX32 R210, R208, R225, 0x1, P2 ;  /* 0x000000e1d0d27211 */ /* 0x000fe400010f0eff */
[----:B------:R-:W-:-:S04]  /*2460*/  LEA R208, P2, R209, UR10, 0x2 ;  /* 0x0000000ad1d07c11 */ /* 0x000fc8000f8410ff */
[----:B------:R-:W-:Y:S01]  /*2470*/  LEA.HI.X R209, R209, UR11, R210, 0x2, P2 ;  /* 0x0000000bd1d17c11 */ /* 0x000fe200090f14d2 */
[----:B--2---:R-:W-:Y:S01]  /*2480*/  FADD.FTZ R211, R76, R148 ;  /* 0x000000944cd37221 */ /* 0x004fe20000010000 */
[----:B------:R-:W-:Y:S01]  /*2490*/  FADD.FTZ R210, R77, R149 ;  /* 0x000000954dd27221 */ /* 0x000fe20000010000 */
[----:B------:R-:W-:Y:S01]  /*24a0*/  FADD.FTZ R223, R78, R150 ;  /* 0x000000964edf7221 */ /* 0x000fe20000010000 */
[----:B------:R-:W-:Y:S01]  /*24b0*/  FADD.FTZ R226, R79, R151 ;  /* 0x000000974fe27221 */ /* 0x000fe20000010000 */
[----:B---3--:R-:W-:Y:S01]  /*24c0*/  FMUL.FTZ R148, R211, R152 ;  /* 0x00000098d3947220 */ /* 0x008fe20000410000 */
[----:B------:R-:W-:Y:S01]  /*24d0*/  FMUL.FTZ R149, R210, R153 ;  /* 0x00000099d2957220 */ /* 0x000fe20000410000 */
[----:B------:R-:W-:Y:S01]  /*24e0*/  FMUL.FTZ R150, R223, R154 ;  /* 0x0000009adf967220 */ /* 0x000fe20000410000 */
[----:B------:R-:W-:-:S05]  /*24f0*/  FMUL.FTZ R151, R226, R155 ;  /* 0x0000009be2977220 */ /* 0x000fca0000410000 */
[----:B------:R0:W-:Y:S04]  /*2500*/  STG.E.128 desc[UR36][R208.64], R148 ;  /* 0x00000094d0007986 */ /* 0x0001e8000c101d24 */
[----:B------:R-:W2:Y:S01]  /*2510*/  LDG.E R153, desc[UR36][R14.64] ;  /* 0x000000240e997981 */ /* 0x000ea2000c1e1900 */
[----:B------:R-:W-:-:S03]  /*2520*/  IMAD R226, R11, 0x4, R5 ;  /* 0x000000040be27824 */ /* 0x000fc600078e0205 */
[----:B0-----:R-:W3:Y:S01]  /*2530*/  LDG.E.128 R208, desc[UR36][R12.64+0x20] ;  /* 0x000020240cd07981 */ /* 0x001ee2000c1e1d00 */
[----:B--2---:R-:W-:-:S05]  /*2540*/  IMAD R153, R6, R153, RZ ;  /* 0x0000009906997224 */ /* 0x004fca00078e02ff */
[----:B------:R-:W-:-:S04]  /*2550*/  LEA R153, R153, R226, 0x6 ;  /* 0x000000e299997211 */ /* 0x000fc800078e30ff */
[----:B------:R-:W-:-:S04]  /*2560*/  IADD3 R154, P2, PT, R4, R153, RZ ;  /* 0x00000099049a7210 */ /* 0x000fc80007f5e0ff */
[----:B------:R-:W-:Y:S02]  /*2570*/  LEA.HI.X.SX32 R153, R153, R9, 0x1, P2 ;  /* 0x0000000999997211 */ /* 0x000fe400010f0eff */
[----:B------:R-:W-:-:S04]  /*2580*/  LEA R152, P2, R154, UR10, 0x2 ;  /* 0x0000000a9a987c11 */ /* 0x000fc8000f8410ff */
[----:B------:R-:W-:-:S06]  /*2590*/  LEA.HI.X R153, R154, UR11, R153, 0x2, P2 ;  /* 0x0000000b9a997c11 */ /* 0x000fcc00090f1499 */
[----:B------:R-:W2:Y:S02]  /*25a0*/  LDG.E.128 R152, desc[UR36][R152.64] ;  /* 0x0000002498987981 */ /* 0x000ea4000c1e1d00 */
[----:B--2---:R-:W-:Y:S01]  /*25b0*/  FADD.FTZ R223, R72, R152 ;  /* 0x0000009848df7221 */ /* 0x004fe20000010000 */
[----:B------:R-:W-:-:S03]  /*25c0*/  FADD.FTZ R228, R73, R153 ;  /* 0x0000009949e47221 */ /* 0x000fc60000010000 */
[----:B---3--:R-:W-:Y:S01]  /*25d0*/  FMUL.FTZ R152, R223, R208 ;  /* 0x000000d0df987220 */ /* 0x008fe20000410000 */
[----:B------:R-:W-:Y:S01]  /*25e0*/  FMUL.FTZ R153, R228, R209 ;  /* 0x000000d1e4997220 */ /* 0x000fe20000410000 */
[----:B------:R-:W-:Y:S01]  /*25f0*/  FADD.FTZ R209, R74, R154 ;  /* 0x0000009a4ad17221 */ /* 0x000fe20000010000 */
[----:B------:R-:W-:-:S03]  /*2600*/  IADD3 R223, P2, PT, R3, R226, RZ ;  /* 0x000000e203df7210 */ /* 0x000fc60007f5e0ff */
[----:B------:R-:W-:Y:S01]  /*2610*/  FMUL.FTZ R154, R209, R210 ;  /* 0x000000d2d19a7220 */ /* 0x000fe20000410000 */
[----:B------:R-:W-:Y:S01]  /*2620*/  LEA.HI.X.SX32 R226, R226, R225, 0x1, P2 ;  /* 0x000000e1e2e27211 */ /* 0x000fe200010f0eff */
[----:B------:R-:W-:Y:S01]  /*2630*/  FADD.FTZ R210, R75, R155 ;  /* 0x0000009b4bd27221 */ /* 0x000fe20000010000 */
[----:B------:R-:W-:-:S03]  /*2640*/  LEA R208, P2, R223, UR10, 0x2 ;  /* 0x0000000adfd07c11 */ /* 0x000fc6000f8410ff */
[----:B------:R-:W-:Y:S01]  /*2650*/  FMUL.FTZ R155, R210, R211 ;  /* 0x000000d3d29b7220 */ /* 0x000fe20000410000 */
[----:B------:R-:W-:-:S05]  /*2660*/  LEA.HI.X R209, R223, UR11, R226, 0x2, P2 ;  /* 0x0000000bdfd17c11 */ /* 0x000fca00090f14e2 */
[----:B------:R1:W-:Y:S04]  /*2670*/  STG.E.128 desc[UR36][R208.64], R152 ;  /* 0x00000098d0007986 */ /* 0x0003e8000c101d24 */
.L_x_760:
[----:B------:R-:W-:Y:S05]  /*2680*/  BSYNC.RECONVERGENT B2 ;  /* 0x0000000000027941 */ /* 0x000fea0003800200 */
.L_x_759:
[----:B------:R-:W-:Y:S01]  /*2690*/  BSSY.RECONVERGENT B2, `(.L_x_761) ;  /* 0x0000031000027945 */ /* 0x000fe20003800200 */
[----:B------:R-:W-:-:S03]  /*26a0*/  IMAD R226, R221, 0x4, R222 ;  /* 0x00000004dde27824 */ /* 0x000fc600078e02de */
[----:B------:R-:W-:Y:S05]  /*26b0*/  @P1 BRA `(.L_x_762) ;  /* 0x0000000000b81947 */ /* 0x000fea0003800000 */
[----:B------:R-:W2:Y:S01]  /*26c0*/  LDG.E R157, desc[UR36][R14.64] ;  /* 0x000000240e9d7981 */ /* 0x000ea2000c1e1900 */
[----:B------:R-:W-:-:S03]  /*26d0*/  LEA R222, R222, R5, 0x2 ;  /* 0x00000005dede7211 */ /* 0x000fc600078e10ff */
        /* <DEDUP_REMOVED lines=8> */
[----:B01----:R-:W-:-:S04]  /*2760*/  IADD3 R209, P2, PT, R3, R222, RZ ;  /* 0x000000de03d17210 */ /* 0x003fc80007f5e0ff */
        /* <DEDUP_REMOVED lines=13> */
[----:B------:R-:W-:-:S03]  /*2840*/  LEA R222, R11, R217, 0x2 ;  /* 0x000000d90bde7211 */ /* 0x000fc600078e10ff */
[----:B0-----:R-:W3:Y:S01]  /*2850*/  LDG.E.128 R208, desc[UR36][R12.64+0x40] ;  /* 0x000040240cd07981 */ /* 0x001ee2000c1e1d00 */
[----:B--2---:R-:W-:-:S04]  /*2860*/  IMAD R161, R6, R161, RZ ;  /* 0x000000a106a17224 */ /* 0x004fc800078e02ff */
[----:B------:R-:W-:-:S05]  /*2870*/  IMAD R161, R161, 0x40, R222 ;  /* 0x00000040a1a17824 */ /* 0x000fca00078e02de */
        /* <DEDUP_REMOVED lines=18> */
.L_x_762:
[----:B------:R-:W-:Y:S05]  /*29a0*/  BSYNC.RECONVERGENT B2 ;  /* 0x0000000000027941 */ /* 0x000fea0003800200 */
.L_x_761:
[----:B------:R-:W-:Y:S01]  /*29b0*/  IADD3 R228, PT, PT, R226, R221, RZ ;  /* 0x000000dde2e47210 */ /* 0x000fe20007ffe0ff */
[----:B------:R-:W-:Y:S04]  /*29c0*/  BSSY.RECONVERGENT B2, `(.L_x_763) ;  /* 0x000001b000027945 */ /* 0x000fe80003800200 */
[----:B------:R-:W-:-:S05]  /*29d0*/  IMAD.IADD R223, R228, 0x1, R221 ;  /* 0x00000001e4df7824 */ /* 0x000fca00078e02dd */
[----:B------:R-:W-:Y:S01]  /*29e0*/  LEA R222, R221, R223, 0x1 ;  /* 0x000000dfddde7211 */ /* 0x000fe200078e08ff */
[----:B------:R-:W-:Y:S06]  /*29f0*/  @P1 BRA `(.L_x_764) ;  /* 0x00000000005c1947 */ /* 0x000fec0003800000 */
[----:B------:R-:W3:Y:S01]  /*2a00*/  LDG.E R165, desc[UR36][R14.64] ;  /* 0x000000240ea57981 */ /* 0x000ee2000c1e1900 */
[----:B------:R-:W-:-:S03]  /*2a10*/  IMAD.SHL.U32 R226, R226, 0x4, RZ ;  /* 0x00000004e2e27824 */ /* 0x000fc600078e00ff */
[----:B012---:R-:W2:Y:S01]  /*2a20*/  LDG.E.128 R208, desc[UR36][R12.64+0x50] ;  /* 0x000050240cd07981 */ /* 0x007ea2000c1e1d00 */
[----:B---3--:R-:W-:-:S05]  /*2a30*/  IMAD R165, R6, R165, RZ ;  /* 0x000000a506a57224 */ /* 0x008fca00078e02ff */
[----:B------:R-:W-:-:S04]  /*2a40*/  LEA R165, R165, R226, 0x6 ;  /* 0x000000e2a5a57211 */ /* 0x000fc800078e30ff */
[----:B------:R-:W-:-:S04]  /*2a50*/  IADD3 R166, P2, PT, R4, R165, RZ ;  /* 0x000000a504a67210 */ /* 0x000fc80007f5e0ff */
[----:B------:R-:W-:Y:S02]  /*2a60*/  LEA.HI.X.SX32 R165, R165, R9, 0x1, P2 ;  /* 0x00000009a5a57211 */ /* 0x000fe400010f0eff */
[----:B------:R-:W-:-:S04]  /*2a70*/  LEA R164, P2, R166, UR10, 0x2 ;  /* 0x0000000aa6a47c11 */ /* 0x000fc8000f8410ff */
[----:B------:R-:W-:-:S06]  /*2a80*/  LEA.HI.X R165, R166, UR11, R165, 0x2, P2 ;  /* 0x0000000ba6a57c11 */ /* 0x000fcc00090f14a5 */
[----:B------:R-:W3:Y:S02]  /*2a90*/  LDG.E.128 R164, desc[UR36][R164.64] ;  /* 0x00000024a4a47981 */ /* 0x000ee4000c1e1d00 */
[----:B---3--:R-:W-:Y:S01]  /*2aa0*/  FADD.FTZ R230, R61, R165 ;  /* 0x000000a53de67221 */ /* 0x008fe20000010000 */
[----:B------:R-:W-:Y:S01]  /*2ab0*/  FADD.FTZ R227, R60, R164 ;  /* 0x000000a43ce37221 */ /* 0x000fe20000010000 */
[----:B------:R-:W-:Y:S02]  /*2ac0*/  FADD.FTZ R229, R62, R166 ;  /* 0x000000a63ee57221 */ /* 0x000fe40000010000 */
[----:B--2---:R-:W-:Y:S01]  /*2ad0*/  FMUL.FTZ R165, R230, R209 ;  /* 0x000000d1e6a57220 */ /* 0x004fe20000410000 */
[----:B------:R-:W-:Y:S01]  /*2ae0*/  IADD3 R209, P2, PT, R3, R226, RZ ;  /* 0x000000e203d17210 */ /* 0x000fe20007f5e0ff */
[----:B------:R-:W-:Y:S01]  /*2af0*/  FMUL.FTZ R164, R227, R208 ;  /* 0x000000d0e3a47220 */ /* 0x000fe20000410000 */
[----:B------:R-:W-:Y:S01]  /*2b00*/  FMUL.FTZ R166, R229, R210 ;  /* 0x000000d2e5a67220 */ /* 0x000fe20000410000 */
[----:B------:R-:W-:Y:S01]  /*2b10*/  FADD.FTZ R210, R63, R167 ;  /* 0x000000a73fd27221 */ /* 0x000fe20000010000 */
[----:B------:R-:W-:-:S02]  /*2b20*/  LEA.HI.X.SX32 R226, R226, R225, 0x1, P2 ;  /* 0x000000e1e2e27211 */ /* 0x000fc400010f0eff */
[----:B------:R-:W-:Y:S01]  /*2b30*/  LEA R208, P2, R209, UR10, 0x2 ;  /* 0x0000000ad1d07c11 */ /* 0x000fe2000f8410ff */
[----:B------:R-:W-:-:S03]  /*2b40*/  FMUL.FTZ R167, R210, R211 ;  /* 0x000000d3d2a77220 */ /* 0x000fc60000410000 */
[----:B------:R-:W-:-:S05]  /*2b50*/  LEA.HI.X R209, R209, UR11, R226, 0x2, P2 ;  /* 0x0000000bd1d17c11 */ /* 0x000fca00090f14e2 */
[----:B------:R3:W-:Y:S04]  /*2b60*/  STG.E.128 desc[UR36][R208.64], R164 ;  /* 0x000000a4d0007986 */ /* 0x0007e8000c101d24 */
.L_x_764:
[----:B------:R-:W-:Y:S05]  /*2b70*/  BSYNC.RECONVERGENT B2 ;  /* 0x0000000000027941 */ /* 0x000fea0003800200 */
.L_x_763:
[----:B------:R-:W-:Y:S04]  /*2b80*/  BSSY.RECONVERGENT B2, `(.L_x_765) ;  /* 0x0000019000027945 */ /* 0x000fe80003800200 */
[----:B------:R-:W-:Y:S05]  /*2b90*/  @P1 BRA `(.L_x_766) ;  /* 0x00000000005c1947 */ /* 0x000fea0003800000 */
[----:B------:R-:W4:Y:S01]  /*2ba0*/  LDG.E R169, desc[UR36][R14.64] ;  /* 0x000000240ea97981 */ /* 0x000f22000c1e1900 */
[----:B------:R-:W-:-:S03]  /*2bb0*/  IMAD.SHL.U32 R228, R228, 0x4, RZ ;  /* 0x00000004e4e47824 */ /* 0x000fc600078e00ff */
[----:B0123--:R-:W2:Y:S01]  /*2bc0*/  LDG.E.128 R208, desc[UR36][R12.64+0x60] ;  /* 0x000060240cd07981 */ /* 0x00fea2000c1e1d00 */
[----:B----4-:R-:W-:-:S05]  /*2bd0*/  IMAD R169, R6, R169, RZ ;  /* 0x000000a906a97224 */ /* 0x010fca00078e02ff */
        /* <DEDUP_REMOVED lines=19> */
.L_x_766:
[----:B------:R-:W-:Y:S05]  /*2d10*/  BSYNC.RECONVERGENT B2 ;  /* 0x0000000000027941 */ /* 0x000fea0003800200 */
.L_x_765:
[----:B------:R-:W-:Y:S04]  /*2d20*/  BSSY.RECONVERGENT B2, `(.L_x_767) ;  /* 0x0000030000027945 */ /* 0x000fe80003800200 */
[----:B------:R-:W-:Y:S05]  /*2d30*/  @P1 BRA `(.L_x_768) ;  /* 0x0000000000b81947 */ /* 0x000fea0003800000 */
[----:B------:R-:W2:Y:S02]  /*2d40*/  LDG.E R173, desc[UR36][R14.64] ;  /* 0x000000240ead7981 */ /* 0x000ea4000c1e1900 */
[----:B01234-:R-:W-:Y:S02]  /*2d50*/  IMAD.SHL.U32 R208, R223, 0x4, RZ ;  /* 0x00000004dfd07824 */ /* 0x01ffe400078e00ff */
[----:B------:R-:W2:Y:S01]  /*2d60*/  LDG.E.128 R176, desc[UR36][R12.64+0x70] ;  /* 0x000070240cb07981 */ /* 0x000ea2000c1e1d00 */
[----:B------:R-:W-:-:S05]  /*2d70*/  IMAD R173, R6, R173, RZ ;  /* 0x000000ad06ad7224 */ /* 0x000fca00078e02ff */
[----:B------:R-:W-:-:S04]  /*2d80*/  LEA R173, R173, R208, 0x6 ;  /* 0x000000d0adad7211 */ /* 0x000fc800078e30ff */
[----:B------:R-:W-:-:S04]  /*2d90*/  IADD3 R174, P2, PT, R4, R173, RZ ;  /* 0x000000ad04ae7210 */ /* 0x000fc80007f5e0ff */
[----:B------:R-:W-:Y:S02]  /*2da0*/  LEA.HI.X.SX32 R173, R173, R9, 0x1, P2 ;  /* 0x00000009adad7211 */ /* 0x000fe400010f0eff */
[----:B------:R-:W-:-:S04]  /*2db0*/  LEA R172, P2, R174, UR10, 0x2 ;  /* 0x0000000aaeac7c11 */ /* 0x000fc8000f8410ff */
[----:B------:R-:W-:-:S06]  /*2dc0*/  LEA.HI.X R173, R174, UR11, R173, 0x2, P2 ;  /* 0x0000000baead7c11 */ /* 0x000fcc00090f14ad */
[----:B------:R-:W3:Y:S01]  /*2dd0*/  LDG.E.128 R172, desc[UR36][R172.64] ;  /* 0x00000024acac7981 */ /* 0x000ee2000c1e1d00 */
[----:B------:R-:W-:-:S04]  /*2de0*/  IADD3 R209, P2, PT, R3, R208, RZ ;  /* 0x000000d003d17210 */ /* 0x000fc80007f5e0ff */
[----:B------:R-:W-:Y:S02]  /*2df0*/  LEA.HI.X.SX32 R210, R208, R225, 0x1, P2 ;  /* 0x000000e1d0d27211 */ /* 0x000fe400010f0eff */
[----:B------:R-:W-:-:S04]  /*2e00*/  LEA R208, P2, R209, UR10, 0x2 ;  /* 0x0000000ad1d07c11 */ /* 0x000fc8000f8410ff */
[----:B------:R-:W-:Y:S01]  /*2e10*/  LEA.HI.X R209, R209, UR11, R210, 0x2, P2 ;  /* 0x0000000bd1d17c11 */ /* 0x000fe200090f14d2 */
[----:B---3--:R-:W-:Y:S01]  /*2e20*/  FADD.FTZ R211, R52, R172 ;  /* 0x000000ac34d37221 */ /* 0x008fe20000010000 */
[----:B------:R-:W-:Y:S01]  /*2e30*/  FADD.FTZ R210, R53, R173 ;  /* 0x000000ad35d27221 */ /* 0x000fe20000010000 */
[----:B------:R-:W-:Y:S01]  /*2e40*/  FADD.FTZ R223, R54, R174 ;  /* 0x000000ae36df7221 */ /* 0x000fe20000010000 */
[----:B------:R-:W-:Y:S01]  /*2e50*/  FADD.FTZ R226, R55, R175 ;  /* 0x000000af37e27221 */ /* 0x000fe20000010000 */
[----:B--2---:R-:W-:Y:S01]  /*2e60*/  FMUL.FTZ R172, R211, R176 ;  /* 0x000000b0d3ac7220 */ /* 0x004fe20000410000 */
        /* <DEDUP_REMOVED lines=15> */
[----:B------:R-:W-:Y:S01]  /*2f60*/  LEA.HI.X.SX32 R228, R226, R225, 0x1, P2 ;  /* 0x000000e1e2e47211 */ /* 0x000fe200010f0eff */
[----:B--2---:R-:W-:-:S04]  /*2f70*/  FADD.FTZ R11, R48, R176 ;  /* 0x000000b0300b7221 */ /* 0x004fc80000010000 */
[----:B---3--:R-:W-:Y:S01]  /*2f80*/  FMUL.FTZ R176, R11, R208 ;  /* 0x000000d00bb07220 */ /* 0x008fe20000410000 */
[----:B------:R-:W-:Y:S01]  /*2f90*/  FADD.FTZ R208, R49, R177 ;  /* 0x000000b131d07221 */ /* 0x000fe20000010000 */
[----:B------:R-:W-:Y:S01]  /*2fa0*/  FADD.FTZ R11, R50, R178 ;  /* 0x000000b2320b7221 */ /* 0x000fe20000010000 */
[----:B------:R-:W-:Y:S02]  /*2fb0*/  FADD.FTZ R226, R51, R179 ;  /* 0x000000b333e27221 */ /* 0x000fe40000010000 */
[----:B------:R-:W-:Y:S01]  /*2fc0*/  FMUL.FTZ R177, R208, R209 ;  /* 0x000000d1d0b17220 */ /* 0x000fe20000410000 */
[----:B------:R-:W-:Y:S01]  /*2fd0*/  LEA R208, P2, R223, UR10, 0x2 ;  /* 0x0000000adfd07c11 */ /* 0x000fe2000f8410ff */
[----:B------:R-:W-:Y:S01]  /*2fe0*/  FMUL.FTZ R178, R11, R210 ;  /* 0x000000d20bb27220 */ /* 0x000fe20000410000 */
[----:B------:R-:W-:Y:S02]  /*2ff0*/  FMUL.FTZ R179, R226, R211 ;  /* 0x000000d3e2b37220 */ /* 0x000fe40000410000 */
[----:B------:R-:W-:-:S05]  /*3000*/  LEA.HI.X R209, R223, UR11, R228, 0x2, P2 ;  /* 0x0000000bdfd17c11 */ /* 0x000fca00090f14e4 */
[----:B------:R0:W-:Y:S04]  /*3010*/  STG.E.128 desc[UR36][R208.64], R176 ;  /* 0x000000b0d0007986 */ /* 0x0001e8000c101d24 */
.L_x_768:
[----:B------:R-:W-:Y:S05]  /*3020*/  BSYNC.RECONVERGENT B2 ;  /* 0x0000000000027941 */ /* 0x000fea0003800200 */
.L_x_767:
[----:B------:R-:W-:Y:S01]  /*3030*/  IMAD.IADD R228, R222, 0x1, R221 ;  /* 0x00000001dee47824 */ /* 0x000fe200078e02dd */
[----:B------:R-:W-:Y:S04]  /*3040*/  BSSY.RECONVERGENT B2, `(.L_x_769) ;  /* 0x000001c000027945 */ /* 0x000fe80003800200 */
[----:B------:R-:W-:-:S05]  /*3050*/  IADD3 R227, PT, PT, R228, R221, RZ ;  /* 0x000000dde4e37210 */ /* 0x000fca0007ffe0ff */
[----:B------:R-:W-:-:S05]  /*3060*/  IMAD.IADD R226, R227, 0x1, R221 ;  /* 0x00000001e3e27824 */ /* 0x000fca00078e02dd */
[----:B------:R-:W-:Y:S01]  /*3070*/  IADD3 R223, PT, PT, R226, R221, RZ ;  /* 0x000000dde2df7210 */ /* 0x000fe20007ffe0ff */
[----:B------:R-:W-:Y:S06]  /*3080*/  @P1 BRA `(.L_x_770) ;  /* 0x00000000005c1947 */ /* 0x000fec0003800000 */
[----:B------:R-:W2:Y:S01]  /*3090*/  LDG.E R11, desc[UR36][R14.64] ;  /* 0x000000240e0b7981 */ /* 0x000ea2000c1e1900 */
[----:B------:R-:W-:-:S03]  /*30a0*/  IMAD.SHL.U32 R222, R222, 0x4, RZ ;  /* 0x00000004dede7824 */ /* 0x000fc600078e00ff */
[----:B01234-:R-:W2:Y:S01]  /*30b0*/  LDG.E.128 R208, desc[UR36][R12.64+0x90] ;  /* 0x000090240cd07981 */ /* 0x01fea2000c1e1d00 */
[----:B------:R-:W-:-:S05]  /*30c0*/  IMAD R11, R6, R11, RZ ;  /* 0x0000000b060b7224 */ /* 0x000fca00078e02ff */
[----:B------:R-:W-:-:S04]  /*30d0*/  LEA R11, R11, R222, 0x6 ;  /* 0x000000de0b0b7211 */ /* 0x000fc800078e30ff */
[----:B------:R-:W-:-:S04]  /*30e0*/  IADD3 R181, P2, PT, R4, R11, RZ ;  /* 0x0000000b04b57210 */ /* 0x000fc80007f5e0ff */
[----:B------:R-:W-:Y:S02]  /*30f0*/  LEA.HI.X.SX32 R182, R11, R9, 0x1, P2 ;  /* 0x000000090bb67211 */ /* 0x000fe400010f0eff */
[----:B------:R-:W-:-:S04]  /*3100*/  LEA R180, P2, R181, UR10, 0x2 ;  /* 0x0000000ab5b47c11 */ /* 0x000fc8000f8410ff */
[----:B------:R-:W-:-:S06]  /*3110*/  LEA.HI.X R181, R181, UR11, R182, 0x2, P2 ;  /* 0x0000000bb5b57c11 */ /* 0x000fcc00090f14b6 */
[----:B------:R-:W3:Y:S02]  /*3120*/  LDG.E.128 R180, desc[UR36][R180.64] ;  /* 0x00000024b4b47981 */ /* 0x000ee4000c1e1d00 */
[----:B---3--:R-:W-:Y:S01]  /*3130*/  FADD.FTZ R11, R44, R180 ;  /* 0x000000b42c0b7221 */ /* 0x008fe20000010000 */
[----:B------:R-:W-:-:S03]  /*3140*/  FADD.FTZ R229, R46, R182 ;  /* 0x000000b62ee57221 */ /* 0x000fc60000010000 */
[----:B--2---:R-:W-:Y:S01]  /*3150*/  FMUL.FTZ R180, R11, R208 ;  /* 0x000000d00bb47220 */ /* 0x004fe20000410000 */
[----:B------:R-:W-:Y:S01]  /*3160*/  IADD3 R11, P2, PT, R3, R222, RZ ;  /* 0x000000de030b7210 */ /* 0x000fe20007f5e0ff */
[----:B------:R-:W-:Y:S01]  /*3170*/  FADD.FTZ R230, R45, R181 ;  /* 0x000000b52de67221 */ /* 0x000fe20000010000 */
[----:B------:R-:W-:Y:S01]  /*3180*/  FMUL.FTZ R182, R229, R210 ;  /* 0x000000d2e5b67220 */ /* 0x000fe20000410000 */
[----:B------:R-:W-:Y:S01]  /*3190*/  FADD.FTZ R210, R47, R183 ;  /* 0x000000b72fd27221 */ /* 0x000fe20000010000 */
[----:B------:R-:W-:Y:S02]  /*31a0*/  LEA.HI.X.SX32 R222, R222, R225, 0x1, P2 ;  /* 0x000000e1dede7211 */ /* 0x000fe400010f0eff */
[C---:B------:R-:W-:Y:S01]  /*31b0*/  LEA R208, P2, R11.reuse, UR10, 0x2 ;  /* 0x0000000a0bd07c11 */ /* 0x040fe2000f8410ff */
[----:B------:R-:W-:Y:S01]  /*31c0*/  FMUL.FTZ R181, R230, R209 ;  /* 0x000000d1e6b57220 */ /* 0x000fe20000410000 */
[----:B------:R-:W-:Y:S02]  /*31d0*/  FMUL.FTZ R183, R210, R211 ;  /* 0x000000d3d2b77220 */ /* 0x000fe40000410000 */
[----:B------:R-:W-:-:S05]  /*31e0*/  LEA.HI.X R209, R11, UR11, R222, 0x2, P2 ;  /* 0x0000000b0bd17c11 */ /* 0x000fca00090f14de */
[----:B------:R0:W-:Y:S04]  /*31f0*/  STG.E.128 desc[UR36][R208.64], R180 ;  /* 0x000000b4d0007986 */ /* 0x0001e8000c101d24 */
.L_x_770:
[----:B------:R-:W-:Y:S05]  /*3200*/  BSYNC.RECONVERGENT B2 ;  /* 0x0000000000027941 */ /* 0x000fea0003800200 */
.L_x_769:
[----:B------:R-:W-:Y:S01]  /*3210*/  BSSY.RECONVERGENT B2, `(.L_x_771) ;  /* 0x000001a000027945 */ /* 0x000fe20003800200 */
[----:B------:R-:W-:-:S03]  /*3220*/  IMAD.IADD R11, R223, 0x1, R221 ;  /* 0x00000001df0b7824 */ /* 0x000fc600078e02dd */
[----:B------:R-:W-:Y:S05]  /*3230*/  @P1 BRA `(.L_x_772) ;  /* 0x00000000005c1947 */ /* 0x000fea0003800000 */
[----:B------:R-:W2:Y:S01]  /*3240*/  LDG.E R185, desc[UR36][R14.64] ;  /* 0x000000240eb97981 */ /* 0x000ea2000c1e1900 */
[----:B------:R-:W-:-:S03]  /*3250*/  SHF.L.U32 R228, R228, 0x2, RZ ;  /* 0x00000002e4e47819 */ /* 0x000fc600000006ff */
[----:B01234-:R-:W2:Y:S01]  /*3260*/  LDG.E.128 R208, desc[UR36][R12.64+0xa0] ;  /* 0x0000a0240cd07981 */ /* 0x01fea2000c1e1d00 */
[----:B------:R-:W-:-:S04]  /*3270*/  IMAD R185, R6, R185, RZ ;  /* 0x000000b906b97224 */ /* 0x000fc800078e02ff */
[----:B------:R-:W-:-:S05]  /*3280*/  IMAD R185, R185, 0x40, R228 ;  /* 0x00000040b9b97824 */ /* 0x000fca00078e02e4 */
        /* <DEDUP_REMOVED lines=18> */
.L_x_772:
[----:B------:R-:W-:Y:S05]  /*33b0*/  BSYNC.RECONVERGENT B2 ;  /* 0x0000000000027941 */ /* 0x000fea0003800200 */
.L_x_771:
[----:B------:R-:W-:Y:S04]  /*33c0*/  BSSY.RECONVERGENT B2, `(.L_x_773) ;  /* 0x0000019000027945 */ /* 0x000fe80003800200 */
        /* <DEDUP_REMOVED lines=24> */
.L_x_774:
[----:B------:R-:W-:Y:S05]  /*3550*/  BSYNC.RECONVERGENT B2 ;  /* 0x0000000000027941 */ /* 0x000fea0003800200 */
.L_x_773:
        /* <DEDUP_REMOVED lines=15> */
[----:B------:R-:W-:Y:S01]  /*3650*/  FADD.FTZ R209, R34, R194 ;  /* 0x000000c222d17221 */ /* 0x000fe20000010000 */
[----:B------:R-:W-:Y:S01]  /*3660*/  IADD3 R222, P2, PT, R3, R226, RZ ;  /* 0x000000e203de7210 */ /* 0x000fe20007f5e0ff */
[----:B------:R-:W-:Y:S02]  /*3670*/  FMUL.FTZ R192, R227, R208 ;  /* 0x000000d0e3c07220 */ /* 0x000fe40000410000 */
[----:B------:R-:W-:Y:S01]  /*3680*/  FMUL.FTZ R194, R209, R210 ;  /* 0x000000d2d1c27220 */ /* 0x000fe20000410000 */
[----:B------:R-:W-:Y:S01]  /*3690*/  LEA.HI.X.SX32 R209, R226, R225, 0x1, P2 ;  /* 0x000000e1e2d17211 */ /* 0x000fe200010f0eff */
[----:B------:R-:W-:Y:S01]  /*36a0*/  FADD.FTZ R210, R35, R195 ;  /* 0x000000c323d27221 */ /* 0x000fe20000010000 */
[----:B------:R-:W-:-:S03]  /*36b0*/  LEA R208, P2, R222, UR10, 0x2 ;  /* 0x0000000aded07c11 */ /* 0x000fc6000f8410ff */
[----:B------:R-:W-:Y:S01]  /*36c0*/  FMUL.FTZ R195, R210, R211 ;  /* 0x000000d3d2c37220 */ /* 0x000fe20000410000 */
[----:B------:R-:W-:-:S05]  /*36d0*/  LEA.HI.X R209, R222, UR11, R209, 0x2, P2 ;  /* 0x0000000bded17c11 */ /* 0x000fca00090f14d1 */
[----:B------:R0:W-:Y:S04]  /*36e0*/  STG.E.128 desc[UR36][R208.64], R192 ;  /* 0x000000c0d0007986 */ /* 0x0001e8000c101d24 */
.L_x_776:
[----:B------:R-:W-:Y:S05]  /*36f0*/  BSYNC.RECONVERGENT B2 ;  /* 0x0000000000027941 */ /* 0x000fea0003800200 */
.L_x_775:
        /* <DEDUP_REMOVED lines=11> */
[----:B------:R-:W3:Y:S01]  /*37b0*/  LDG.E.128 R196, desc[UR36][R196.64] ;  /* 0x00000024c4c47981 */ /* 0x000ee2000c1e1d00 */
[----:B------:R-:W-:Y:S01]  /*37c0*/  IADD3 R226, P2, PT, R3, R222, RZ ;  /* 0x000000de03e27210 */ /* 0x000fe20007f5e0ff */
[----:B---3--:R-:W-:-:S04]  /*37d0*/  FADD.FTZ R223, R28, R196 ;  /* 0x000000c41cdf7221 */ /* 0x008fc80000010000 */
[----:B--2---:R-:W-:Y:S01]  /*37e0*/  FMUL.FTZ R196, R223, R208 ;  /* 0x000000d0dfc47220 */ /* 0x004fe20000410000 */
[----:B------:R-:W-:Y:S01]  /*37f0*/  FADD.FTZ R208, R29, R197 ;  /* 0x000000c51dd07221 */ /* 0x000fe20000010000 */
[----:B------:R-:W-:-:S03]  /*3800*/  FADD.FTZ R223, R30, R198 ;  /* 0x000000c61edf7221 */ /* 0x000fc60000010000 */
[----:B------:R-:W-:Y:S01]  /*3810*/  FMUL.FTZ R197, R208, R209 ;  /* 0x000000d1d0c57220 */ /* 0x000fe20000410000 */
[----:B------:R-:W-:Y:S01]  /*3820*/  LEA.HI.X.SX32 R209, R222, R225, 0x1, P2 ;  /* 0x000000e1ded17211 */ /* 0x000fe200010f0eff */
[----:B------:R-:W-:Y:S01]  /*3830*/  FADD.FTZ R222, R31, R199 ;  /* 0x000000c71fde7221 */ /* 0x000fe20000010000 */
[----:B------:R-:W-:Y:S01]  /*3840*/  LEA R208, P2, R226, UR10, 0x2 ;  /* 0x0000000ae2d07c11 */ /* 0x000fe2000f8410ff */
[----:B------:R-:W-:Y:S02]  /*3850*/  FMUL.FTZ R198, R223, R210 ;  /* 0x000000d2dfc67220 */ /* 0x000fe40000410000 */
[----:B------:R-:W-:Y:S01]  /*3860*/  FMUL.FTZ R199, R222, R211 ;  /* 0x000000d3dec77220 */ /* 0x000fe20000410000 */
[----:B------:R-:W-:-:S05]  /*3870*/  LEA.HI.X R209, R226, UR11, R209, 0x2, P2 ;  /* 0x0000000be2d17c11 */ /* 0x000fca00090f14d1 */
[----:B------:R0:W-:Y:S04]  /*3880*/  STG.E.128 desc[UR36][R208.64], R196 ;  /* 0x000000c4d0007986 */ /* 0x0001e8000c101d24 */
.L_x_778:
[----:B------:R-:W-:Y:S05]  /*3890*/  BSYNC.RECONVERGENT B2 ;  /* 0x0000000000027941 */ /* 0x000fea0003800200 */
.L_x_777:
        /* <DEDUP_REMOVED lines=25> */
.L_x_780:
[----:B------:R-:W-:Y:S05]  /*3a30*/  BSYNC.RECONVERGENT B2 ;  /* 0x0000000000027941 */ /* 0x000fea0003800200 */
.L_x_779:
[----:B------:R-:W-:Y:S05]  /*3a40*/  @P1 BRA `(.L_x_781) ;  /* 0x0000002000a41947 */ /* 0x000fea0003800000 */
[----:B------:R-:W2:Y:S01]  /*3a50*/  LDG.E R15, desc[UR36][R14.64] ;  /* 0x000000240e0f7981 */ /* 0x000ea2000c1e1900 */
[----:B------:R-:W-:-:S03]  /*3a60*/  IADD3 R221, PT, PT, R11, R221, RZ ;  /* 0x000000dd0bdd7210 */ /* 0x000fc60007ffe0ff */
[----:B01234-:R-:W2:Y:S02]  /*3a70*/  LDG.E.128 R208, desc[UR36][R12.64+0xf0] ;  /* 0x0000f0240cd07981 */ /* 0x01fea4000c1e1d00 */
[----:B------:R-:W-:Y:S02]  /*3a80*/  IMAD.SHL.U32 R222, R221, 0x4, RZ ;  /* 0x00000004ddde7824 */ /* 0x000fe400078e00ff */
        /* <DEDUP_REMOVED lines=19> */
[----:B------:R0:W-:Y:S01]  /*3bc0*/  STG.E.128 desc[UR36][R14.64], R204 ;  /* 0x000000cc0e007986 */ /* 0x0001e2000c101d24 */
[----:B------:R-:W-:Y:S05]  /*3bd0*/  BRA `(.L_x_781) ;  /* 0x0000002000407947 */ /* 0x000fea0003800000 */
.L_x_756:
[----:B------:R-:W-:Y:S01]  /*3be0*/  IMAD.IADD R226, R11, 0x1, R221 ;  /* 0x000000010be27824 */ /* 0x000fe200078e02dd */
[----:B------:R-:W-:Y:S01]  /*3bf0*/  ISETP.GE.AND P1, PT, R10, R244, PT ;  /* 0x000000f40a00720c */ /* 0x000fe20003f26270 */
[----:B------:R-:W-:Y:S03]  /*3c00*/  BSSY.RECONVERGENT B2, `(.L_x_782) ;  /* 0x0000018000027945 */ /* 0x000fe60003800200 */
[----:B------:R-:W-:-:S05]  /*3c10*/  LEA R211, R221, R226, 0x2 ;  /* 0x000000e2ddd37211 */ /* 0x000fca00078e10ff */
[----:B------:R-:W-:-:S05]  /*3c20*/  IMAD.IADD R210, R211, 0x1, R221 ;  /* 0x00000001d3d27824 */ /* 0x000fca00078e02dd */
[----:B------:R-:W-:-:S05]  /*3c30*/  IADD3 R209, PT, PT, R210, R221, RZ ;  /* 0x000000ddd2d17210 */ /* 0x000fca0007ffe0ff */
[----:B------:R-:W-:Y:S01]  /*3c40*/  IMAD R208, R221, 0x2, R209 ;  /* 0x00000002ddd07824 */ /* 0x000fe200078e02d1 */
[----:B------:R-:W-:Y:S06]  /*3c50*/  @P1 BRA `(.L_x_783) ;  /* 0x0000000000481947 */ /* 0x000fec0003800000 */
[----:B------:R-:W2:Y:S01]  /*3c60*/  LDG.E R213, desc[UR36][R14.64] ;  /* 0x000000240ed57981 */ /* 0x000ea2000c1e1900 */
[----:B------:R-:W-:Y:S01]  /*3c70*/  SHF.L.U32 R222, R11, 0x2, RZ ;  /* 0x000000020bde7819 */ /* 0x000fe200000006ff */
[----:B--2---:R-:W-:-:S04]  /*3c80*/  IMAD R213, R6, R213, RZ ;  /* 0x000000d506d57224 */ /* 0x004fc800078e02ff */
[----:B------:R-:W-:-:S05]  /*3c90*/  IMAD R213, R213, 0x40, R222 ;  /* 0x00000040d5d57824 */ /* 0x000fca00078e02de */
[----:B------:R-:W-:-:S04]  /*3ca0*/  IADD3 R214, P2, PT, R4, R213, RZ ;  /* 0x000000d504d67210 */ /* 0x000fc80007f5e0ff */
[----:B------:R-:W-:Y:S02]  /*3cb0*/  LEA.HI.X.SX32 R213, R213, R9, 0x1, P2 ;  /* 0x00000009d5d57211 */ /* 0x000fe400010f0eff */
[----:B------:R-:W-:-:S04]  /*3cc0*/  LEA R212, P2, R214, UR10, 0x2 ;  /* 0x0000000ad6d47c11 */ /* 0x000fc8000f8410ff */
[----:B------:R-:W-:-:S06]  /*3cd0*/  LEA.HI.X R213, R214, UR11, R213, 0x2, P2 ;  /* 0x0000000bd6d57c11 */ /* 0x000fcc00090f14d5 */
[----:B------:R-:W2:Y:S01]  /*3ce0*/  LDG.E.128 R212, desc[UR36][R212.64] ;  /* 0x00000024d4d47981 */ /* 0x000ea2000c1e1d00 */
[----:B------:R-:W-:-:S04]  /*3cf0*/  IADD3 R223, P2, PT, R3, R222, RZ ;  /* 0x000000de03df7210 */ /* 0x000fc80007f5e0ff */
[----:B------:R-:W-:Y:S02]  /*3d00*/  IADD3.X R228, PT, PT, RZ, R225, RZ, P2, !PT ;  /* 0x000000e1ffe47210 */ /* 0x000fe400017fe4ff */
[----:B------:R-:W-:-:S04]  /*3d10*/  LEA R222, P2, R223, UR10, 0x2 ;  /* 0x0000000adfde7c11 */ /* 0x000fc8000f8410ff */
[----:B------:R-:W-:Y:S01]  /*3d20*/  LEA.HI.X R223, R223, UR11, R228, 0x2, P2 ;  /* 0x0000000bdfdf7c11 */ /* 0x000fe200090f14e4 */
[----:B--2---:R-:W-:Y:S01]  /*3d30*/  FADD.FTZ R212, R80, R212 ;  /* 0x000000d450d47221 */ /* 0x004fe20000010000 */
[----:B------:R-:W-:Y:S01]  /*3d40*/  FADD.FTZ R213, R81, R213 ;  /* 0x000000d551d57221 */ /* 0x000fe20000010000 */
[----:B------:R-:W-:Y:S01]  /*3d50*/  FADD.FTZ R214, R82, R214 ;  /* 0x000000d652d67221 */ /* 0x000fe20000010000 */
[----:B------:R-:W-:-:S05]  /*3d60*/  FADD.FTZ R215, R83, R215 ;  /* 0x000000d753d77221 */ /* 0x000fca0000010000 */
[----:B------:R0:W-:Y:S02]  /*3d70*/  STG.E.128 desc[UR36][R222.64], R212 ;  /* 0x000000d4de007986 */ /* 0x0001e4000c101d24 */
.L_x_783:
[----:B------:R-:W-:Y:S05]  /*3d80*/  BSYNC.RECONVERGENT B2 ;  /* 0x0000000000027941 */ /* 0x000fea0003800200 */
.L_x_782:
[----:B------:R-:W-:Y:S04]  /*3d90*/  BSSY.RECONVERGENT B2, `(.L_x_784) ;  /* 0x0000026000027945 */ /* 0x000fe80003800200 */
[----:B------:R-:W-:Y:S05]  /*3da0*/  @P1 BRA `(.L_x_785) ;  /* 0x0000000000901947 */ /* 0x000fea0003800000 */
[----:B------:R-:W2:Y:S01]  /*3db0*/  LDG.E R149, desc[UR36][R14.64] ;  /* 0x000000240e957981 */ /* 0x000ea2000c1e1900 */
[----:B------:R-:W-:Y:S02]  /*3dc0*/  IMAD.SHL.U32 R152, R226, 0x4, RZ ;  /* 0x00000004e2987824 */ /* 0x000fe400078e00ff */
        /* <DEDUP_REMOVED lines=14> */
[----:B------:R-:W-:-:S05]  /*3eb0*/  FADD.FTZ R151, R79, R151 ;  /* 0x000000974f977221 */ /* 0x000fca0000010000 */
[----:B------:R1:W-:Y:S04]  /*3ec0*/  STG.E.128 desc[UR36][R152.64], R148 ;  /* 0x0000009498007986 */ /* 0x0003e8000c101d24 */
[----:B------:R-:W2:Y:S01]  /*3ed0*/  LDG.E R155, desc[UR36][R14.64] ;  /* 0x000000240e9b7981 */ /* 0x000ea2000c1e1900 */
[----:B0-----:R-:W-:Y:S02]  /*3ee0*/  IMAD R222, R11, 0x4, R5 ;  /* 0x000000040bde7824 */ /* 0x001fe400078e0205 */
[----:B--2---:R-:W-:-:S05]  /*3ef0*/  IMAD R155, R6, R155, RZ ;  /* 0x0000009b069b7224 */ /* 0x004fca00078e02ff */
[----:B------:R-:W-:-:S04]  /*3f00*/  LEA R155, R155, R222, 0x6 ;  /* 0x000000de9b9b7211 */ /* 0x000fc800078e30ff */
[----:B------:R-:W-:-:S04]  /*3f10*/  IADD3 R154, P2, PT, R4, R155, RZ ;  /* 0x0000009b049a7210 */ /* 0x000fc80007f5e0ff */
[----:B------:R-:W-:Y:S02]  /*3f20*/  LEA.HI.X.SX32 R155, R155, R9, 0x1, P2 ;  /* 0x000000099b9b7211 */ /* 0x000fe400010f0eff */
[----:B-1----:R-:W-:-:S04]  /*3f30*/  LEA R152, P2, R154, UR10, 0x2 ;  /* 0x0000000a9a987c11 */ /* 0x002fc8000f8410ff */
        /* <DEDUP_REMOVED lines=10> */
[----:B------:R1:W-:Y:S02]  /*3fe0*/  STG.E.128 desc[UR36][R222.64], R152 ;  /* 0x00000098de007986 */ /* 0x0003e4000c101d24 */
.L_x_785:
[----:B------:R-:W-:Y:S05]  /*3ff0*/  BSYNC.RECONVERGENT B2 ;  /* 0x0000000000027941 */ /* 0x000fea0003800200 */
.L_x_784:
[----:B------:R-:W-:Y:S04]  /*4000*/  BSSY.RECONVERGENT B2, `(.L_x_786) ;  /* 0x0000026000027945 */ /* 0x000fe80003800200 */
[----:B------:R-:W-:Y:S05]  /*4010*/  @P1 BRA `(.L_x_787) ;  /* 0x0000000000901947 */ /* 0x000fea0003800000 */
[----:B------:R-:W2:Y:S01]  /*4020*/  LDG.E R157, desc[UR36][R14.64] ;  /* 0x000000240e9d7981 */ /* 0x000ea2000c1e1900 */
[----:B------:R-:W-:Y:S02]  /*4030*/  IMAD R226, R226, 0x4, R5 ;  /* 0x00000004e2e27824 */ /* 0x000fe400078e0205 */
        /* <DEDUP_REMOVED lines=16> */
[----:B------:R-:W3:Y:S01]  /*4140*/  LDG.E R163, desc[UR36][R14.64] ;  /* 0x000000240ea37981 */ /* 0x000ee2000c1e1900 */
[----:B01----:R-:W-:Y:S02]  /*4150*/  IMAD R222, R11, 0x4, R217 ;  /* 0x000000040bde7824 */ /* 0x003fe400078e02d9 */
[----:B---3--:R-:W-:-:S05]  /*4160*/  IMAD R163, R6, R163, RZ ;  /* 0x000000a306a37224 */ /* 0x008fca00078e02ff */
[----:B------:R-:W-:-:S04]  /*4170*/  LEA R163, R163, R222, 0x6 ;  /* 0x000000dea3a37211 */ /* 0x000fc800078e30ff */
[----:B------:R-:W-:-:S04]  /*4180*/  IADD3 R162, P2, PT, R4, R163, RZ ;  /* 0x000000a304a27210 */ /* 0x000fc80007f5e0ff */
[----:B------:R-:W-:Y:S02]  /*4190*/  LEA.HI.X.SX32 R163, R163, R9, 0x1, P2 ;  /* 0x00000009a3a37211 */ /* 0x000fe400010f0eff */
[----:B--2---:R-:W-:-:S04]  /*41a0*/  LEA R160, P2, R162, UR10, 0x2 ;  /* 0x0000000aa2a07c11 */ /* 0x004fc8000f8410ff */
        /* <DEDUP_REMOVED lines=11> */
.L_x_787:
[----:B------:R-:W-:Y:S05]  /*4260*/  BSYNC.RECONVERGENT B2 ;  /* 0x0000000000027941 */ /* 0x000fea0003800200 */
.L_x_786:
[----:B------:R-:W-:Y:S01]  /*4270*/  BSSY.RECONVERGENT B2, `(.L_x_788) ;  /* 0x0000015000027945 */ /* 0x000fe20003800200 */
[----:B------:R-:W-:-:S03]  /*4280*/  IMAD.IADD R226, R208, 0x1, R221 ;  /* 0x00000001d0e27824 */ /* 0x000fc600078e02dd */
[----:B------:R-:W-:Y:S05]  /*4290*/  @P1 BRA `(.L_x_789) ;  /* 0x0000000000481947 */ /* 0x000fea0003800000 */
[----:B------:R-:W3:Y:S01]  /*42a0*/  LDG.E R165, desc[UR36][R14.64] ;  /* 0x000000240ea57981 */ /* 0x000ee2000c1e1900 */
[----:B012---:R-:W-:Y:S01]  /*42b0*/  SHF.L.U32 R222, R211, 0x2, RZ ;  /* 0x00000002d3de7819 */ /* 0x007fe200000006ff */
[----:B---3--:R-:W-:-:S04]  /*42c0*/  IMAD R165, R6, R165, RZ ;  /* 0x000000a506a57224 */ /* 0x008fc800078e02ff */
[----:B------:R-:W-:-:S05]  /*42d0*/  IMAD R165, R165, 0x40, R222 ;  /* 0x00000040a5a57824 */ /* 0x000fca00078e02de */
        /* <DEDUP_REMOVED lines=14> */
.L_x_789:
[----:B------:R-:W-:Y:S05]  /*43c0*/  BSYNC.RECONVERGENT B2 ;  /* 0x0000000000027941 */ /* 0x000fea0003800200 */
.L_x_788:
[----:B------:R-:W-:Y:S01]  /*43d0*/  BSSY.RECONVERGENT B2, `(.L_x_790) ;  /* 0x0000015000027945 */ /* 0x000fe20003800200 */
[----:B0123--:R-:W-:-:S03]  /*43e0*/  IADD3 R222, PT, PT, R226, R221, RZ ;  /* 0x000000dde2de7210 */ /* 0x00ffc60007ffe0ff */
        /* <DEDUP_REMOVED lines=19> */
.L_x_791:
[----:B------:R-:W-:Y:S05]  /*4520*/  BSYNC.RECONVERGENT B2 ;  /* 0x0000000000027941 */ /* 0x000fea0003800200 */
.L_x_790:
[----:B------:R-:W-:Y:S01]  /*4530*/  BSSY.RECONVERGENT B2, `(.L_x_792) ;  /* 0x0000027000027945 */ /* 0x000fe20003800200 */
[----:B------:R-:W-:-:S03]  /*4540*/  IMAD.IADD R223, R222, 0x1, R221 ;  /* 0x00000001dedf7824 */ /* 0x000fc600078e02dd */
[----:B------:R-:W-:Y:S05]  /*4550*/  @P1 BRA `(.L_x_793) ;  /* 0x0000000000901947 */ /* 0x000fea0003800000 */
        /* <DEDUP_REMOVED lines=19> */
[----:B0-----:R-:W-:Y:S01]  /*4690*/  LEA R210, R11, R216, 0x2 ;  /* 0x000000d80bd27211 */ /* 0x001fe200078e10ff */
[----:B--2---:R-:W-:-:S04]  /*46a0*/  IMAD R179, R6, R179, RZ ;  /* 0x000000b306b37224 */ /* 0x004fc800078e02ff */
[----:B------:R-:W-:-:S05]  /*46b0*/  IMAD R179, R179, 0x40, R210 ;  /* 0x00000040b3b37824 */ /* 0x000fca00078e02d2 */
        /* <DEDUP_REMOVED lines=14> */
.L_x_793:
[----:B------:R-:W-:Y:S05]  /*47a0*/  BSYNC.RECONVERGENT B2 ;  /* 0x0000000000027941 */ /* 0x000fea0003800200 */
.L_x_792:
[----:B------:R-:W-:Y:S01]  /*47b0*/  BSSY.RECONVERGENT B2, `(.L_x_794) ;  /* 0x0000015000027945 */ /* 0x000fe20003800200 */
[----:B01----:R-:W-:-:S03]  /*47c0*/  IADD3 R210, PT, PT, R223, R221, RZ ;  /* 0x000000dddfd27210 */ /* 0x003fc60007ffe0ff */
        /* <DEDUP_REMOVED lines=19> */
.L_x_795:
[----:B------:R-:W-:Y:S05]  /*4900*/  BSYNC.RECONVERGENT B2 ;  /* 0x0000000000027941 */ /* 0x000fea0003800200 */
.L_x_794:
        /* <DEDUP_REMOVED lines=12> */
[----:B0-----:R-:W-:-:S04]  /*49d0*/  IADD3 R209, P2, PT, R3, R226, RZ ;  /* 0x000000e203d17210 */ /* 0x001fc80007f5e0ff */
        /* <DEDUP_REMOVED lines=8> */
.L_x_797:
[----:B------:R-:W-:Y:S05]  /*4a60*/  BSYNC.RECONVERGENT B2 ;  /* 0x0000000000027941 */ /* 0x000fea0003800200 */
.L_x_796:
[----:B------:R-:W-:Y:S04]  /*4a70*/  BSSY.RECONVERGENT B2, `(.L_x_798) ;  /* 0x0000014000027945 */ /* 0x000fe80003800200 */
        /* <DEDUP_REMOVED lines=19> */
.L_x_799:
[----:B------:R-:W-:Y:S05]  /*4bb0*/  BSYNC.RECONVERGENT B2 ;  /* 0x0000000000027941 */ /* 0x000fea0003800200 */
.L_x_798:
[----:B------:R-:W-:Y:S04]  /*4bc0*/  BSSY.RECONVERGENT B2, `(.L_x_800) ;  /* 0x0000014000027945 */ /* 0x000fe80003800200 */
        /* <DEDUP_REMOVED lines=19> */
.L_x_801:
[----:B------:R-:W-:Y:S05]  /*4d00*/  BSYNC.RECONVERGENT B2 ;  /* 0x0000000000027941 */ /* 0x000fea0003800200 */
.L_x_800:
[----:B------:R-:W-:Y:S04]  /*4d10*/  BSSY.RECONVERGENT B2, `(.L_x_802) ;  /* 0x0000014000027945 */ /* 0x000fe80003800200 */
[----:B------:R-:W-:Y:S05]  /*4d20*/  @P1 BRA `(.L_x_803) ;  /* 0x0000000000481947 */ /* 0x000fea0003800000 */
[----:B------:R-:W4:Y:S01]  /*4d30*/  LDG.E R197, desc[UR36][R14.64] ;  /* 0x000000240ec57981 */ /* 0x000f22000c1e1900 */
[----:B------:R-:W-:Y:S01]  /*4d40*/  SHF.L.U32 R210, R210, 0x2, RZ ;  /* 0x00000002d2d27819 */ /* 0x000fe200000006ff */
[----:B----4-:R-:W-:-:S04]  /*4d50*/  IMAD R197, R6, R197, RZ ;  /* 0x000000c506c57224 */ /* 0x010fc800078e02ff */
[----:B------:R-:W-:-:S05]  /*4d60*/  IMAD R197, R197, 0x40, R210 ;  /* 0x00000040c5c57824 */ /* 0x000fca00078e02d2 */
[----:B------:R-:W-:-:S04]  /*4d70*/  IADD3 R198, P2, PT, R4, R197, RZ ;  /* 0x000000c504c67210 */ /* 0x000fc80007f5e0ff */
[----:B------:R-:W-:Y:S02]  /*4d80*/  LEA.HI.X.SX32 R197, R197, R9, 0x1, P2 ;  /* 0x00000009c5c57211 */ /* 0x000fe400010f0eff */
[----:B------:R-:W-:-:S04]  /*4d90*/  LEA R196, P2, R198, UR10, 0x2 ;  /* 0x0000000ac6c47c11 */ /* 0x000fc8000f8410ff */
[----:B------:R-:W-:-:S06]  /*4da0*/  LEA.HI.X R197, R198, UR11, R197, 0x2, P2 ;  /* 0x0000000bc6c57c11 */ /* 0x000fcc00090f14c5 */
[----:B------:R-:W4:Y:S01]  /*4db0*/  LDG.E.128 R196, desc[UR36][R196.64] ;  /* 0x00000024c4c47981 */ /* 0x000f22000c1e1d00 */
[----:B0123--:R-:W-:-:S04]  /*4dc0*/  IADD3 R209, P2, PT, R3, R210, RZ ;  /* 0x000000d203d17210 */ /* 0x00ffc80007f5e0ff */
[----:B------:R-:W-:Y:S02]  /*4dd0*/  LEA.HI.X.SX32 R210, R210, R225, 0x1, P2 ;  /* 0x000000e1d2d27211 */ /* 0x000fe400010f0eff */
[----:B------:R-:W-:-:S04]  /*4de0*/  LEA R208, P2, R209, UR10, 0x2 ;  /* 0x0000000ad1d07c11 */ /* 0x000fc8000f8410ff */
[----:B------:R-:W-:Y:S01]  /*4df0*/  LEA.HI.X R209, R209, UR11, R210, 0x2, P2 ;  /* 0x0000000bd1d17c11 */ /* 0x000fe200090f14d2 */
[----:B----4-:R-:W-:Y:S01]  /*4e00*/  FADD.FTZ R196, R28, R196 ;  /* 0x000000c41cc47221 */ /* 0x010fe20000010000 */
[----:B------:R-:W-:Y:S01]  /*4e10*/  FADD.FTZ R197, R29, R197 ;  /* 0x000000c51dc57221 */ /* 0x000fe20000010000 */
[----:B------:R-:W-:Y:S01]  /*4e20*/  FADD.FTZ R198, R30, R198 ;  /* 0x000000c61ec67221 */ /* 0x000fe20000010000 */
[----:B------:R-:W-:-:S05]  /*4e30*/  FADD.FTZ R199, R31, R199 ;  /* 0x000000c71fc77221 */ /* 0x000fca0000010000 */
[----:B------:R4:W-:Y:S02]  /*4e40*/  STG.E.128 desc[UR36][R208.64], R196 ;  /* 0x000000c4d0007986 */ /* 0x0009e4000c101d24 */
.L_x_803:
[----:B------:R-:W-:Y:S05]  /*4e50*/  BSYNC.RECONVERGENT B2 ;  /* 0x0000000000027941 */ /* 0x000fea0003800200 */
.L_x_802:
[----:B------:R-:W-:Y:S04]  /*4e60*/  BSSY.RECONVERGENT B2, `(.L_x_804) ;  /* 0x0000014000027945 */ /* 0x000fe80003800200 */
[----:B------:R-:W-:Y:S05]  /*4e70*/  @P1 BRA `(.L_x_805) ;  /* 0x0000000000481947 */ /* 0x000fea0003800000 */
[----:B------:R-:W2:Y:S02]  /*4e80*/  LDG.E R201, desc[UR36][R14.64] ;  /* 0x000000240ec97981 */ /* 0x000ea4000c1e1900 */
[----:B01234-:R-:W-:Y:S01]  /*4e90*/  SHF.L.U32 R208, R11, 0x2, RZ ;  /* 0x000000020bd07819 */ /* 0x01ffe200000006ff */
[----:B------:R-:W-:-:S04]  /*4ea0*/  IMAD R201, R6, R201, RZ ;  /* 0x000000c906c97224 */ /* 0x000fc800078e02ff */
        /* <DEDUP_REMOVED lines=15> */
.L_x_805:
[----:B------:R-:W-:Y:S05]  /*4fa0*/  BSYNC.RECONVERGENT B2 ;  /* 0x0000000000027941 */ /* 0x000fea0003800200 */
.L_x_804:
[----:B------:R-:W-:Y:S05]  /*4fb0*/  @P1 BRA `(.L_x_781) ;  /* 0x0000000c00481947 */ /* 0x000fea0003800000 */
[----:B------:R-:W2:Y:S01]  /*4fc0*/  LDG.E R15, desc[UR36][R14.64] ;  /* 0x000000240e0f7981 */ /* 0x000ea2000c1e1900 */
[----:B------:R-:W-:-:S05]  /*4fd0*/  IADD3 R221, PT, PT, R11, R221, RZ ;  /* 0x000000dd0bdd7210 */ /* 0x000fca0007ffe0ff */
[----:B01234-:R-:W-:Y:S02]  /*4fe0*/  IMAD.SHL.U32 R208, R221, 0x4, RZ ;  /* 0x00000004ddd07824 */ /* 0x01ffe400078e00ff */
[----:B------:R-:W-:-:S05]  /*4ff0*/  IMAD R11, R6, R15, RZ ;  /* 0x0000000f060b7224 */ /* 0x000fca00078e02ff */
        /* <DEDUP_REMOVED lines=14> */
[----:B------:R0:W-:Y:S01]  /*50e0*/  STG.E.128 desc[UR36][R14.64], R204 ;  /* 0x000000cc0e007986 */ /* 0x0001e2000c101d24 */
[----:B------:R-:W-:Y:S05]  /*50f0*/  BRA `(.L_x_781) ;  /* 0x0000000800f87947 */ /* 0x000fea0003800000 */
.L_x_755:
[----:B------:R-:W-:-:S13]  /*5100*/  ISETP.GE.AND P1, PT, R10, R244, PT ;  /* 0x000000f40a00720c */ /* 0x000fda0003f26270 */
[----:B------:R-:W2:Y:S01]  /*5110*/  @!P1 LDG.E R229, desc[UR36][R14.64] ;  /* 0x000000240ee59981 */ /* 0x000ea2000c1e1900 */
[----:B------:R-:W0:Y:S03]  /*5120*/  @!P1 LDC.64 R208, c[0x0][0x3b8] ;  /* 0x0000ee00ffd09b82 */ /* 0x000e260000000a00 */
[----:B------:R-:W3:Y:S04]  /*5130*/  @!P1 LDG.E R227, desc[UR36][R14.64] ;  /* 0x000000240ee39981 */ /* 0x000ee8000c1e1900 */
[----:B------:R-:W4:Y:S04]  /*5140*/  @!P1 LDG.E R211, desc[UR36][R14.64] ;  /* 0x000000240ed39981 */ /* 0x000f28000c1e1900 */
[----:B------:R-:W4:Y:S04]  /*5150*/  @!P1 LDG.E R223, desc[UR36][R14.64] ;  /* 0x000000240edf9981 */ /* 0x000f28000c1e1900 */
[----:B------:R-:W4:Y:S04]  /*5160*/  @!P1 LDG.E R222, desc[UR36][R14.64] ;  /* 0x000000240ede9981 */ /* 0x000f28000c1e1900 */
[----:B------:R-:W4:Y:S01]  /*5170*/  @!P1 LDG.E R230, desc[UR36][R14.64] ;  /* 0x000000240ee69981 */ /* 0x000f22000c1e1900 */
[C---:B------:R-:W-:Y:S01]  /*5180*/  @!P1 IMAD R231, R11.reuse, 0x4, R5 ;  /* 0x000000040be79824 */ /* 0x040fe200078e0205 */
[----:B------:R-:W-:-:S02]  /*5190*/  IADD3 R228, PT, PT, R11, R221, RZ ;  /* 0x000000dd0be47210 */ /* 0x000fc40007ffe0ff */
[----:B------:R-:W4:Y:S03]  /*51a0*/  @!P1 LDG.E R250, desc[UR36][R14.64] ;  /* 0x000000240efa9981 */ /* 0x000f26000c1e1900 */
[----:B------:R-:W-:Y:S02]  /*51b0*/  IMAD R240, R221, 0x4, R228 ;  /* 0x00000004ddf07824 */ /* 0x000fe400078e02e4 */
[----:B--2---:R-:W-:Y:S01]  /*51c0*/  @!P1 IMAD R210, R6, R229, RZ ;  /* 0x000000e506d29224 */ /* 0x004fe200078e02ff */
[----:B------:R-:W-:-:S03]  /*51d0*/  IADD3 R229, PT, PT, R11, R221, RZ ;  /* 0x000000dd0be57210 */ /* 0x000fc60007ffe0ff */
[----:B------:R-:W-:Y:S02]  /*51e0*/  @!P1 IMAD.SHL.U32 R210, R210, 0x40, RZ ;  /* 0x00000040d2d29824 */ /* 0x000fe400078e00ff */
[----:B---3--:R-:W-:-:S03]  /*51f0*/  @!P1 IMAD R227, R6, R227, RZ ;  /* 0x000000e306e39224 */ /* 0x008fc600078e02ff */
[----:B------:R-:W-:Y:S01]  /*5200*/  @!P1 LEA R226, R229, R210, 0x2 ;  /* 0x000000d2e5e29211 */ /* 0x000fe200078e10ff */
[----:B------:R-:W-:Y:S02]  /*5210*/  @!P1 IMAD.IADD R210, R231, 0x1, R210 ;  /* 0x00000001e7d29824 */ /* 0x000fe400078e02d2 */
[----:B----4-:R-:W-:Y:S01]  /*5220*/  @!P1 IMAD R223, R6, R223, RZ ;  /* 0x000000df06df9224 */ /* 0x010fe200078e02ff */
[C---:B------:R-:W-:Y:S02]  /*5230*/  @!P1 IADD3 R232, P2, PT, R4.reuse, R226, RZ ;  /* 0x000000e204e89210 */ /* 0x040fe40007f5e0ff */
[----:B------:R-:W-:Y:S02]  /*5240*/  @!P1 IADD3 R234, P4, PT, R4, R210, RZ ;  /* 0x000000d204ea9210 */ /* 0x000fe40007f9e0ff */
[-C--:B------:R-:W-:Y:S02]  /*5250*/  @!P1 LEA.HI.X.SX32 R226, R226, R9.reuse, 0x1, P2 ;  /* 0x00000009e2e29211 */ /* 0x080fe400010f0eff */
[----:B------:R-:W-:Y:S01]  /*5260*/  @!P1 LEA.HI.X.SX32 R210, R210, R9, 0x1, P4 ;  /* 0x00000009d2d29211 */ /* 0x000fe200020f0eff */
[----:B------:R-:W-:Y:S01]  /*5270*/  @!P1 IMAD R230, R6, R230, RZ ;  /* 0x000000e606e69224 */ /* 0x000fe200078e02ff */
[----:B0-----:R-:W-:-:S02]  /*5280*/  @!P1 LEA R231, P2, R232, R208, 0x2 ;  /* 0x000000d0e8e79211 */ /* 0x001fc400078410ff */
[----:B------:R-:W-:Y:S02]  /*5290*/  @!P1 LEA R233, P4, R234, R208, 0x2 ;  /* 0x000000d0eae99211 */ /* 0x000fe400078810ff */
[-C--:B------:R-:W-:Y:S02]  /*52a0*/  @!P1 LEA.HI.X R232, R232, R209.reuse, R226, 0x2, P2 ;  /* 0x000000d1e8e89211 */ /* 0x080fe400010f14e2 */
[----:B------:R-:W-:Y:S01]  /*52b0*/  @!P1 LEA.HI.X R234, R234, R209, R210, 0x2, P4 ;  /* 0x000000d1eaea9211 */ /* 0x000fe200020f14d2 */
[----:B------:R-:W-:Y:S01]  /*52c0*/  @!P1 IMAD R210, R228, 0x4, R5 ;  /* 0x00000004e4d29824 */ /* 0x000fe200078e0205 */
[----:B------:R-:W0:Y:S01]  /*52d0*/  @!P1 LDC.64 R208, c[0x0][0x3b8] ;  /* 0x0000ee00ffd09b82 */ /* 0x000e220000000a00 */
[----:B------:R-:W-:Y:S02]  /*52e0*/  @!P1 LEA R226, R11, R217, 0x2 ;  /* 0x000000d90be29211 */ /* 0x000fe400078e10ff */
[C---:B------:R-:W-:Y:S02]  /*52f0*/  @!P1 IMAD R210, R227.reuse, 0x40, R210 ;  /* 0x00000040e3d29824 */ /* 0x040fe400078e02d2 */
[----:B------:R-:W-:-:S03]  /*5300*/  @!P1 LEA R226, R227, R226, 0x6 ;  /* 0x000000e2e3e29211 */ /* 0x000fc600078e30ff */
[C---:B------:R-:W-:Y:S01]  /*5310*/  @!P1 IADD3 R238, P2, PT, R4.reuse, R210, RZ ;  /* 0x000000d204ee9210 */ /* 0x040fe20007f5e0ff */
[----:B------:R-:W1:Y:S01]  /*5320*/  @!P1 LDC.64 R228, c[0x0][0x3b8] ;  /* 0x0000ee00ffe49b82 */ /* 0x000e620000000a00 */
[----:B------:R-:W-:Y:S02]  /*5330*/  @!P1 IADD3 R236, P4, PT, R4, R226, RZ ;  /* 0x000000e204ec9210 */ /* 0x000fe40007f9e0ff */
[-C--:B------:R-:W-:Y:S02]  /*5340*/  @!P1 LEA.HI.X.SX32 R210, R210, R9.reuse, 0x1, P2 ;  /* 0x00000009d2d29211 */ /* 0x080fe400010f0eff */
[----:B------:R-:W-:Y:S02]  /*5350*/  @!P1 LEA.HI.X.SX32 R226, R226, R9, 0x1, P4 ;  /* 0x00000009e2e29211 */ /* 0x000fe400020f0eff */
[-C--:B0-----:R-:W-:Y:S02]  /*5360*/  @!P1 LEA R235, P4, R236, R208.reuse, 0x2 ;  /* 0x000000d0eceb9211 */ /* 0x081fe400078810ff */
[----:B------:R-:W-:Y:S01]  /*5370*/  @!P1 LEA R237, P2, R238, R208, 0x2 ;  /* 0x000000d0eeed9211 */ /* 0x000fe200078410ff */
[----:B------:R-:W-:Y:S01]  /*5380*/  @!P1 IMAD R208, R6, R211, RZ ;  /* 0x000000d306d09224 */ /* 0x000fe200078e02ff */
[----:B------:R-:W-:-:S02]  /*5390*/  @!P1 LEA.HI.X R236, R236, R209, R226, 0x2, P4 ;  /* 0x000000d1ecec9211 */ /* 0x000fc400020f14e2 */
[----:B------:R-:W0:Y:S01]  /*53a0*/  @!P1 LDC.64 R226, c[0x0][0x3b8] ;  /* 0x0000ee00ffe29b82 */ /* 0x000e220000000a00 */
[----:B------:R-:W-:Y:S01]  /*53b0*/  @!P1 IMAD R208, R208, 0x10, R11 ;  /* 0x00000010d0d09824 */ /* 0x000fe200078e020b */
[----:B------:R-:W-:-:S04]  /*53c0*/  @!P1 LEA.HI.X R238, R238, R209, R210, 0x2, P2 ;  /* 0x000000d1eeee9211 */ /* 0x000fc800010f14d2 */
[----:B------:R-:W-:Y:S02]  /*53d0*/  @!P1 SHF.L.U32 R208, R208, 0x2, RZ ;  /* 0x00000002d0d09819 */ /* 0x000fe400000006ff */
[----:B------:R-:W2:Y:S02]  /*53e0*/  @!P1 LDC.64 R210, c[0x0][0x3b8] ;  /* 0x0000ee00ffd29b82 */ /* 0x000ea40000000a00 */
[----:B------:R-:W-:-:S04]  /*53f0*/  @!P1 IADD3 R209, P2, PT, R4, R208, RZ ;  /* 0x000000d004d19210 */ /* 0x000fc80007f5e0ff */
[----:B------:R-:W-:Y:S02]  /*5400*/  @!P1 LEA.HI.X.SX32 R208, R208, R9, 0x1, P2 ;  /* 0x00000009d0d09211 */ /* 0x000fe400010f0eff */
[----:B0-----:R-:W-:-:S04]  /*5410*/  @!P1 LEA R226, P2, R209, R226, 0x2 ;  /* 0x000000e2d1e29211 */ /* 0x001fc800078410ff */
[----:B------:R-:W-:Y:S02]  /*5420*/  @!P1 LEA.HI.X R227, R209, R227, R208, 0x2, P2 ;  /* 0x000000e3d1e39211 */ /* 0x000fe400010f14d0 */
[----:B------:R-:W-:Y:S02]  /*5430*/  @!P1 LEA R208, R223, R240, 0x4 ;  /* 0x000000f0dfd09211 */ /* 0x000fe400078e20ff */
[----:B------:R-:W-:-:S03]  /*5440*/  IADD3 R240, PT, PT, R240, R221, RZ ;  /* 0x000000ddf0f07210 */ /* 0x000fc60007ffe0ff */
[----:B------:R-:W-:-:S05]  /*5450*/  @!P1 IMAD.SHL.U32 R208, R208, 0x4, RZ ;  /* 0x00000004d0d09824 */ /* 0x000fca00078e00ff */
[----:B------:R-:W-:-:S04]  /*5460*/  @!P1 IADD3 R209, P2, PT, R4, R208, RZ ;  /* 0x000000d004d19210 */ /* 0x000fc80007f5e0ff */
[----:B------:R-:W-:Y:S02]  /*5470*/  @!P1 LEA.HI.X.SX32 R208, R208, R9, 0x1, P2 ;  /* 0x00000009d0d09211 */ /* 0x000fe400010f0eff */
[----:B--2---:R-:W-:-:S04]  /*5480*/  @!P1 LEA R210, P2, R209, R210, 0x2 ;  /* 0x000000d2d1d29211 */ /* 0x004fc800078410ff */
[----:B------:R-:W-:Y:S01]  /*5490*/  @!P1 LEA.HI.X R208, R209, R211, R208, 0x2, P2 ;  /* 0x000000d3d1d09211 */ /* 0x000fe200010f14d0 */
[----:B------:R-:W-:-:S04]  /*54a0*/  @!P1 IMAD R209, R6, R222, RZ ;  /* 0x000000de06d19224 */ /* 0x000fc800078e02ff */
[----:B------:R-:W-:-:S05]  /*54b0*/  @!P1 IMAD R209, R209, 0x10, R240 ;  /* 0x00000010d1d19824 */ /* 0x000fca00078e02f0 */
[----:B------:R-:W-:-:S04]  /*54c0*/  @!P1 SHF.L.U32 R209, R209, 0x2, RZ ;  /* 0x00000002d1d19819 */ /* 0x000fc800000006ff */
[----:B------:R-:W-:-:S04]  /*54d0*/  @!P1 IADD3 R211, P2, PT, R4, R209, RZ ;  /* 0x000000d104d39210 */ /* 0x000fc80007f5e0ff */
[----:B------:R-:W-:Y:S01]  /*54e0*/  @!P1 LEA.HI.X.SX32 R222, R209, R9, 0x1, P2 ;  /* 0x00000009d1de9211 */ /* 0x000fe200010f0eff */
[----:B------:R-:W-:Y:S01]  /*54f0*/  IMAD.IADD R209, R240, 0x1, R221 ;  /* 0x00000001f0d17824 */ /* 0x000fe200078e02dd */
[C---:B-1----:R-:W-:Y:S01]  /*5500*/  @!P1 LEA R228, P2, R211.reuse, R228, 0x2 ;  /* 0x000000e4d3e49211 */ /* 0x042fe200078410ff */
[----:B------:R-:W2:Y:S03]  /*5510*/  @!P1 LDG.E R240, desc[UR36][R14.64] ;  /* 0x000000240ef09981 */ /* 0x000ea6000c1e1900 */
[----:B------:R-:W-:Y:S02]  /*5520*/  @!P1 LEA.HI.X R211, R211, R229, R222, 0x2, P2 ;  /* 0x000000e5d3d39211 */ /* 0x000fe400010f14de */
[----:B------:R-:W0:Y:S01]  /*5530*/  @!P1 LDC.64 R222, c[0x0][0x3b8] ;  /* 0x0000ee00ffde9b82 */ /* 0x000e220000000a00 */
[----:B------:R-:W-:-:S05]  /*5540*/  LEA R241, R221, R209, 0x1 ;  /* 0x000000d1ddf17211 */ /* 0x000fca00078e08ff */
[----:B------:R-:W-:-:S05]  /*5550*/  @!P1 IMAD R229, R230, 0x10, R241 ;  /* 0x00000010e6e59824 */ /* 0x000fca00078e02f1 */
[----:B------:R-:W-:-:S04]  /*5560*/  @!P1 SHF.L.U32 R229, R229, 0x2, RZ ;  /* 0x00000002e5e59819 */ /* 0x000fc800000006ff */
[----:B------:R-:W-:-:S04]  /*5570*/  @!P1 IADD3 R230, P2, PT, R4, R229, RZ ;  /* 0x000000e504e69210 */ /* 0x000fc80007f5e0ff */
[----:B------:R-:W-:Y:S02]  /*5580*/  @!P1 LEA.HI.X.SX32 R239, R229, R9, 0x1, P2 ;  /* 0x00000009e5ef9211 */ /* 0x000fe400010f0eff */
[----:B0-----:R-:W-:-:S04]  /*5590*/  @!P1 LEA R229, P2, R230, R222, 0x2 ;  /* 0x000000dee6e59211 */ /* 0x001fc800078410ff */
[----:B------:R-:W-:Y:S02]  /*55a0*/  @!P1 LEA.HI.X R230, R230, R223, R239, 0x2, P2 ;  /* 0x000000dfe6e69211 */ /* 0x000fe400010f14ef */
[----:B------:R-:W3:Y:S01]  /*55b0*/  @!P1 LDG.E R239, desc[UR36][R14.64] ;  /* 0x000000240eef9981 */ /* 0x000ee2000c1e1900 */
[----:B------:R-:W-:Y:S01]  /*55c0*/  @!P1 IMAD.MOV.U32 R222, RZ, RZ, R231 ;  /* 0x000000ffffde9224 */ /* 0x000fe200078e00e7 */
[----:B------:R-:W-:-:S05]  /*55d0*/  @!P1 MOV R223, R232 ;  /* 0x000000e800df9202 */ /* 0x000fca0000000f00 */
[----:B------:R0:W5:Y:S01]  /*55e0*/  @!P1 LDG.E.128 R148, desc[UR36][R222.64] ;  /* 0x00000024de949981 */ /* 0x000162000c1e1d00 */
[----:B------:R-:W-:Y:S02]  /*55f0*/  @!P1 IMAD R250, R6, R250, RZ ;  /* 0x000000fa06fa9224 */ /* 0x000fe400078e02ff */
[----:B------:R-:W-:Y:S01]  /*5600*/  IMAD.IADD R241, R241, 0x1, R221 ;  /* 0x00000001f1f17824 */ /* 0x000fe200078e02dd */
[----:B0-----:R-:W0:Y:S04]  /*5610*/  @!P1 LDC.64 R222, c[0x0][0x3b8] ;  /* 0x0000ee00ffde9b82 */ /* 0x001e280000000a00 */
[----:B------:R-:W-:-:S05]  /*5620*/  @!P1 LEA R250, R250, R241, 0x4 ;  /* 0x000000f1fafa9211 */ /* 0x000fca00078e20ff */
[----:B------:R-:W-:-:S05]  /*5630*/  @!P1 IMAD.SHL.U32 R250, R250, 0x4, RZ ;  /* 0x00000004fafa9824 */ /* 0x000fca00078e00ff */
[----:B------:R-:W-:-:S04]  /*5640*/  @!P1 IADD3 R232, P2, PT, R4, R250, RZ ;  /* 0x000000fa04e89210 */ /* 0x000fc80007f5e0ff */
[----:B------:R-:W-:Y:S02]  /*5650*/  @!P1 LEA.HI.X.SX32 R250, R250, R9, 0x1, P2 ;  /* 0x00000009fafa9211 */ /* 0x000fe400010f0eff */
[C---:B0-----:R-:W-:Y:S02]  /*5660*/  @!P1 LEA R231, P2, R232.reuse, R222, 0x2 ;  /* 0x000000dee8e79211 */ /* 0x041fe400078410ff */
[----:B------:R-:W-:Y:S02]  /*5670*/  @!P1 MOV R222, R233 ;  /* 0x000000e900de9202 */ /* 0x000fe40000000f00 */
[----:B------:R-:W-:Y:S01]  /*5680*/  @!P1 LEA.HI.X R232, R232, R223, R250, 0x2, P2 ;  /* 0x000000dfe8e89211 */ /* 0x000fe200010f14fa */
[----:B------:R-:W-:-:S05]  /*5690*/  @!P1 IMAD.MOV.U32 R223, RZ, RZ, R234 ;  /* 0x000000ffffdf9224 */ /* 0x000fca00078e00ea */
[----:B------:R0:W5:Y:S01]  /*56a0*/  @!P1 LDG.E.128 R152, desc[UR36][R222.64] ;  /* 0x00000024de989981 */ /* 0x000162000c1e1d00 */
[----:B------:R-:W-:Y:S01]  /*56b0*/  IADD3 R241, PT, PT, R241, R221, RZ ;  /* 0x000000ddf1f17210 */ /* 0x000fe20007ffe0ff */
[----:B0-----:R-:W0:Y:S01]  /*56c0*/  @!P1 LDC.64 R222, c[0x0][0x3b8] ;  /* 0x0000ee00ffde9b82 */ /* 0x001e220000000a00 */
[----:B--2---:R-:W-:-:S04]  /*56d0*/  @!P1 IMAD R240, R6, R240, RZ ;  /* 0x000000f006f09224 */ /* 0x004fc800078e02ff */
[----:B------:R-:W-:-:S05]  /*56e0*/  @!P1 IMAD R233, R240, 0x10, R241 ;  /* 0x00000010f0e99824 */ /* 0x000fca00078e02f1 */
[----:B------:R-:W-:-:S04]  /*56f0*/  @!P1 SHF.L.U32 R233, R233, 0x2, RZ ;  /* 0x00000002e9e99819 */ /* 0x000fc800000006ff */
[----:B------:R-:W-:-:S04]  /*5700*/  @!P1 IADD3 R234, P2, PT, R4, R233, RZ ;  /* 0x000000e904ea9210 */ /* 0x000fc80007f5e0ff */
[----:B------:R-:W-:Y:S02]  /*5710*/  @!P1 LEA.HI.X.SX32 R240, R233, R9, 0x1, P2 ;  /* 0x00000009e9f09211 */ /* 0x000fe400010f0eff */
[----:B0-----:R-:W-:Y:S01]  /*5720*/  @!P1 LEA R233, P2, R234, R222, 0x2 ;  /* 0x000000deeae99211 */ /* 0x001fe200078410ff */
[----:B------:R-:W-:-:S03]  /*5730*/  @!P1 IMAD.MOV.U32 R222, RZ, RZ, R237 ;  /* 0x000000ffffde9224 */ /* 0x000fc600078e00ed */
[----:B------:R-:W-:Y:S02]  /*5740*/  @!P1 LEA.HI.X R234, R234, R223, R240, 0x2, P2 ;  /* 0x000000dfeaea9211 */ /* 0x000fe400010f14f0 */
[----:B------:R-:W-:-:S05]  /*5750*/  @!P1 MOV R223, R238 ;  /* 0x000000ee00df9202 */ /* 0x000fca0000000f00 */
[----:B------:R0:W5:Y:S01]  /*5760*/  @!P1 LDG.E.128 R156, desc[UR36][R222.64] ;  /* 0x00000024de9c9981 */ /* 0x000162000c1e1d00 */
[----:B---3--:R-:W-:Y:S01]  /*5770*/  @!P1 IMAD R238, R6, R239, RZ ;  /* 0x000000ef06ee9224 */ /* 0x008fe200078e02ff */
[----:B0-----:R-:W0:Y:S01]  /*5780*/  @!P1 LDC.64 R222, c[0x0][0x3b8] ;  /* 0x0000ee00ffde9b82 */ /* 0x001e220000000a00 */
[----:B------:R-:W-:Y:S02]  /*5790*/  IMAD.IADD R239, R241, 0x1, R221 ;  /* 0x00000001f1ef7824 */ /* 0x000fe400078e02dd */
[----:B------:R-:W2:Y:S03]  /*57a0*/  @!P1 LDG.E R241, desc[UR36][R14.64] ;  /* 0x000000240ef19981 */ /* 0x000ea6000c1e1900 */
[----:B------:R-:W-:-:S05]  /*57b0*/  @!P1 LEA R237, R238, R239, 0x4 ;  /* 0x000000efeeed9211 */ /* 0x000fca00078e20ff */
[----:B------:R-:W-:-:S05]  /*57c0*/  @!P1 IMAD.SHL.U32 R237, R237, 0x4, RZ ;  /* 0x00000004eded9824 */ /* 0x000fca00078e00ff */
[----:B------:R-:W-:-:S04]  /*57d0*/  @!P1 IADD3 R238, P2, PT, R4, R237, RZ ;  /* 0x000000ed04ee9210 */ /* 0x000fc80007f5e0ff */
[----:B------:R-:W-:Y:S02]  /*57e0*/  @!P1 LEA.HI.X.SX32 R240, R237, R9, 0x1, P2 ;  /* 0x00000009edf09211 */ /* 0x000fe400010f0eff */
[C---:B0-----:R-:W-:Y:S02]  /*57f0*/  @!P1 LEA R237, P2, R238.reuse, R222, 0x2 ;  /* 0x000000deeeed9211 */ /* 0x041fe400078410ff */
[----:B------:R-:W-:Y:S02]  /*5800*/  @!P1 MOV R222, R235 ;  /* 0x000000eb00de9202 */ /* 0x000fe40000000f00 */
[----:B------:R-:W-:Y:S01]  /*5810*/  @!P1 LEA.HI.X R238, R238, R223, R240, 0x2, P2 ;  /* 0x000000dfeeee9211 */ /* 0x000fe200010f14f0 */
[----:B------:R-:W-:Y:S01]  /*5820*/  @!P1 IMAD.MOV.U32 R223, RZ, RZ, R236 ;  /* 0x000000ffffdf9224 */ /* 0x000fe200078e00ec */
[----:B------:R-:W3:Y:S04]  /*5830*/  @!P1 LDG.E R240, desc[UR36][R14.64] ;  /* 0x000000240ef09981 */ /* 0x000ee8000c1e1900 */
[----:B------:R-:W5:Y:S04]  /*5840*/  @!P1 LDG.E.128 R160, desc[UR36][R222.64] ;  /* 0x00000024dea09981 */ /* 0x000f68000c1e1d00 */
[----:B------:R-:W4:Y:S04]  /*5850*/  @!P1 LDG.E R236, desc[UR36][R14.64] ;  /* 0x000000240eec9981 */ /* 0x000f28000c1e1900 */
[----:B------:R0:W4:Y:S01]  /*5860*/  @!P1 LDG.E R222, desc[UR36][R14.64] ;  /* 0x000000240ede9981 */ /* 0x000122000c1e1900 */
[----:B------:R-:W-:-:S02]  /*5870*/  IADD3 R250, PT, PT, R239, R221, RZ ;  /* 0x000000ddeffa7210 */ /* 0x000fc40007ffe0ff */
[----:B0-----:R-:W-:Y:S01]  /*5880*/  @!P1 MOV R14, R226 ;  /* 0x000000e2000e9202 */ /* 0x001fe20000000f00 */
[----:B------:R-:W-:Y:S02]  /*5890*/  @!P1 IMAD.MOV.U32 R15, RZ, RZ, R227 ;  /* 0x000000ffff0f9224 */ /* 0x000fe400078e00e3 */
[----:B------:R-:W0:Y:S03]  /*58a0*/  @!P1 LDC.64 R226, c[0x0][0x3b8] ;  /* 0x0000ee00ffe29b82 */ /* 0x000e260000000a00 */
[----:B------:R1:W5:Y:S05]  /*58b0*/  @!P1 LDG.E.128 R212, desc[UR36][R14.64] ;  /* 0x000000240ed49981 */ /* 0x00036a000c1e1d00 */
[----:B-1----:R-:W1:Y:S01]  /*58c0*/  @!P1 LDC.64 R14, c[0x0][0x3b8] ;  /* 0x0000ee00ff0e9b82 */ /* 0x002e620000000a00 */
[----:B--2---:R-:W-:-:S04]  /*58d0*/  @!P1 IMAD R235, R6, R241, RZ ;  /* 0x000000f106eb9224 */ /* 0x004fc800078e02ff */
[----:B------:R-:W-:-:S05]  /*58e0*/  @!P1 IMAD R235, R235, 0x10, R250 ;  /* 0x00000010ebeb9824 */ /* 0x000fca00078e02fa */
[----:B------:R-:W-:-:S04]  /*58f0*/  @!P1 SHF.L.U32 R235, R235, 0x2, RZ ;  /* 0x00000002ebeb9819 */ /* 0x000fc800000006ff */
[----:B------:R-:W-:Y:S01]  /*5900*/  @!P1 IADD3 R239, P2, PT, R4, R235, RZ ;  /* 0x000000eb04ef9210 */ /* 0x000fe20007f5e0ff */
[----:B------:R-:W-:-:S03]  /*5910*/  IMAD.IADD R250, R250, 0x1, R221 ;  /* 0x00000001fafa7824 */ /* 0x000fc600078e02dd */
[----:B------:R-:W-:Y:S02]  /*5920*/  @!P1 LEA.HI.X.SX32 R235, R235, R9, 0x1, P2 ;  /* 0x00000009ebeb9211 */ /* 0x000fe400010f0eff */
[----:B0-----:R-:W-:-:S04]  /*5930*/  @!P1 LEA R226, P2, R239, R226, 0x2 ;  /* 0x000000e2efe29211 */ /* 0x001fc800078410ff */
[----:B------:R-:W-:Y:S02]  /*5940*/  @!P1 LEA.HI.X R227, R239, R227, R235, 0x2, P2 ;  /* 0x000000e3efe39211 */ /* 0x000fe400010f14eb */
[----:B------:R-:W-:Y:S01]  /*5950*/  @!P1 IADD3 R239, PT, PT, R250, R221, RZ ;  /* 0x000000ddfaef9210 */ /* 0x000fe20007ffe0ff */
[C---:B---3--:R-:W-:Y:S02]  /*5960*/  @!P1 IMAD R223, R6.reuse, R240, RZ ;  /* 0x000000f006df9224 */ /* 0x048fe400078e02ff */
[----:B------:R-:W5:Y:S02]  /*5970*/  @!P1 LDG.E.128 R196, desc[UR36][R226.64] ;  /* 0x00000024e2c49981 */ /* 0x000f64000c1e1d00 */
[----:B------:R-:W-:Y:S02]  /*5980*/  @!P1 IMAD R221, R223, 0x10, R250 ;  /* 0x00000010dfdd9824 */ /* 0x000fe400078e02fa */
[----:B----4-:R-:W-:-:S05]  /*5990*/  @!P1 IMAD R222, R6, R222, RZ ;  /* 0x000000de06de9224 */ /* 0x010fca00078e02ff */
[----:B------:R-:W-:Y:S02]  /*59a0*/  @!P1 LEA R239, R222, R239, 0x4 ;  /* 0x000000efdeef9211 */ /* 0x000fe400078e20ff */
[----:B------:R-:W0:Y:S01]  /*59b0*/  @!P1 LDC.64 R222, c[0x0][0x3b8] ;  /* 0x0000ee00ffde9b82 */ /* 0x000e220000000a00 */
[----:B------:R-:W-:-:S05]  /*59c0*/  @!P1 IMAD.SHL.U32 R221, R221, 0x4, RZ ;  /* 0x00000004dddd9824 */ /* 0x000fca00078e00ff */
[----:B------:R-:W-:Y:S02]  /*59d0*/  @!P1 IADD3 R235, P2, PT, R4, R221, RZ ;  /* 0x000000dd04eb9210 */ /* 0x000fe40007f5e0ff */
[----:B------:R-:W-:Y:S02]  /*59e0*/  @!P1 SHF.L.U32 R239, R239, 0x2, RZ ;  /* 0x00000002efef9819 */ /* 0x000fe400000006ff */
[----:B------:R-:W-:Y:S02]  /*59f0*/  @!P1 LEA.HI.X.SX32 R240, R221, R9, 0x1, P2 ;  /* 0x00000009ddf09211 */ /* 0x000fe400010f0eff */
[----:B-1----:R-:W-:-:S04]  /*5a00*/  @!P1 LEA R221, P2, R235, R14, 0x2 ;  /* 0x0000000eebdd9211 */ /* 0x002fc800078410ff */
[----:B------:R-:W-:Y:S02]  /*5a10*/  @!P1 LEA.HI.X R235, R235, R15, R240, 0x2, P2 ;  /* 0x0000000febeb9211 */ /* 0x000fe400010f14f0 */
[----:B------:R-:W-:-:S04]  /*5a20*/  @!P1 IADD3 R14, P2, PT, R4, R239, RZ ;  /* 0x000000ef040e9210 */ /* 0x000fc80007f5e0ff */
[----:B------:R-:W-:Y:S02]  /*5a30*/  @!P1 LEA.HI.X.SX32 R239, R239, R9, 0x1, P2 ;  /* 0x00000009efef9211 */ /* 0x000fe400010f0eff */
[----:B0-----:R-:W-:-:S04]  /*5a40*/  @!P1 LEA R222, P2, R14, R222, 0x2 ;  /* 0x000000de0ede9211 */ /* 0x001fc800078410ff */
[----:B------:R-:W-:Y:S02]  /*5a50*/  @!P1 LEA.HI.X R223, R14, R223, R239, 0x2, P2 ;  /* 0x000000df0edf9211 */ /* 0x000fe400010f14ef */
[----:B------:R-:W0:Y:S01]  /*5a60*/  @!P1 LDC.64 R14, c[0x0][0x3b8] ;  /* 0x0000ee00ff0e9b82 */ /* 0x000e220000000a00 */
[----:B------:R-:W-:Y:S01]  /*5a70*/  @!P1 IMAD R236, R6, R236, RZ ;  /* 0x000000ec06ec9224 */ /* 0x000fe200078e02ff */
[----:B------:R-:W-:Y:S01]  /*5a80*/  @!P1 LEA R239, R11, R216, 0x2 ;  /* 0x000000d80bef9211 */ /* 0x000fe200078e10ff */
[----:B------:R-:W5:Y:S02]  /*5a90*/  @!P1 LDG.E.128 R204, desc[UR36][R222.64] ;  /* 0x00000024decc9981 */ /* 0x000f64000c1e1d00 */
[----:B------:R-:W-:-:S04]  /*5aa0*/  @!P1 IMAD.SHL.U32 R236, R236, 0x40, RZ ;  /* 0x00000040ecec9824 */ /* 0x000fc800078e00ff */
[----:B------:R-:W-:Y:S01]  /*5ab0*/  @!P1 IMAD R11, R209, 0x4, R236 ;  /* 0x00000004d10b9824 */ /* 0x000fe200078e02ec */
[----:B------:R-:W-:-:S04]  /*5ac0*/  @!P1 IADD3 R209, PT, PT, R239, R236, RZ ;  /* 0x000000ecefd19210 */ /* 0x000fc80007ffe0ff */
[----:B------:R-:W-:-:S04]  /*5ad0*/  @!P1 IADD3 R236, P2, PT, R4, R11, RZ ;  /* 0x0000000b04ec9210 */ /* 0x000fc80007f5e0ff */
[----:B------:R-:W-:Y:S02]  /*5ae0*/  @!P1 LEA.HI.X.SX32 R239, R11, R9, 0x1, P2 ;  /* 0x000000090bef9211 */ /* 0x000fe400010f0eff */
[----:B0-----:R-:W-:-:S04]  /*5af0*/  @!P1 LEA R11, P2, R236, R14, 0x2 ;  /* 0x0000000eec0b9211 */ /* 0x001fc800078410ff */
[----:B------:R-:W-:Y:S02]  /*5b00*/  @!P1 LEA.HI.X R236, R236, R15, R239, 0x2, P2 ;  /* 0x0000000fecec9211 */ /* 0x000fe400010f14ef */
[----:B------:R-:W-:-:S04]  /*5b10*/  @!P1 IADD3 R241, P2, PT, R4, R209, RZ ;  /* 0x000000d104f19210 */ /* 0x000fc80007f5e0ff */
[----:B------:R-:W-:Y:S02]  /*5b20*/  @!P1 LEA.HI.X.SX32 R250, R209, R9, 0x1, P2 ;  /* 0x00000009d1fa9211 */ /* 0x000fe400010f0eff */
[----:B------:R-:W-:Y:S01]  /*5b30*/  @!P1 LEA R240, P2, R241, R14, 0x2 ;  /* 0x0000000ef1f09211 */ /* 0x000fe200078410ff */
[----:B------:R-:W-:-:S03]  /*5b40*/  @!P1 IMAD.MOV.U32 R14, RZ, RZ, R228 ;  /* 0x000000ffff0e9224 */ /* 0x000fc600078e00e4 */
[----:B------:R-:W-:Y:S02]  /*5b50*/  @!P1 LEA.HI.X R241, R241, R15, R250, 0x2, P2 ;  /* 0x0000000ff1f19211 */ /* 0x000fe400010f14fa */
[----:B------:R-:W-:Y:S01]  /*5b60*/  @!P1 MOV R15, R211 ;  /* 0x000000d3000f9202 */ /* 0x000fe20000000f00 */
[----:B------:R-:W-:Y:S02]  /*5b70*/  @!P1 IMAD.MOV.U32 R239, RZ, RZ, R238 ;  /* 0x000000ffffef9224 */ /* 0x000fe400078e00ee */
[----:B------:R-:W-:Y:S01]  /*5b80*/  @!P1 IMAD.MOV.U32 R209, RZ, RZ, R208 ;  /* 0x000000ffffd19224 */ /* 0x000fe200078e00d0 */
[----:B------:R-:W5:Y:S04]  /*5b90*/  @!P1 LDG.E.128 R176, desc[UR36][R240.64] ;  /* 0x00000024f0b09981 */ /* 0x000f68000c1e1d00 */
[----:B------:R0:W5:Y:S02]  /*5ba0*/  @!P1 LDG.E.128 R168, desc[UR36][R14.64] ;  /* 0x000000240ea89981 */ /* 0x000164000c1e1d00 */
[----:B0-----:R-:W-:Y:S01]  /*5bb0*/  @!P1 IMAD.MOV.U32 R14, RZ, RZ, R229 ;  /* 0x000000ffff0e9224 */ /* 0x001fe200078e00e5 */
[----:B------:R-:W-:-:S05]  /*5bc0*/  @!P1 MOV R15, R230 ;  /* 0x000000e6000f9202 */ /* 0x000fca0000000f00 */
[----:B------:R0:W5:Y:S02]  /*5bd0*/  @!P1 LDG.E.128 R180, desc[UR36][R14.64] ;  /* 0x000000240eb49981 */ /* 0x000164000c1e1d00 */
[----:B0-----:R-:W-:Y:S01]  /*5be0*/  @!P1 IMAD.MOV.U32 R14, RZ, RZ, R231 ;  /* 0x000000ffff0e9224 */ /* 0x001fe200078e00e7 */
[----:B------:R-:W-:-:S05]  /*5bf0*/  @!P1 MOV R15, R232 ;  /* 0x000000e8000f9202 */ /* 0x000fca0000000f00 */
[----:B------:R0:W5:Y:S01]  /*5c00*/  @!P1 LDG.E.128 R184, desc[UR36][R14.64] ;  /* 0x000000240eb89981 */ /* 0x000162000c1e1d00 */
[----:B------:R-:W-:Y:S01]  /*5c10*/  @!P1 MOV R238, R237 ;  /* 0x000000ed00ee9202 */ /* 0x000fe20000000f00 */
[----:B------:R-:W-:Y:S01]  /*5c20*/  @!P1 IMAD.MOV.U32 R237, RZ, RZ, R236 ;  /* 0x000000ffffed9224 */ /* 0x000fe200078e00ec */
[----:B------:R-:W-:Y:S01]  /*5c30*/  @!P1 MOV R208, R210 ;  /* 0x000000d200d09202 */ /* 0x000fe20000000f00 */
[----:B0-----:R-:W-:Y:S01]  /*5c40*/  @!P1 IMAD.MOV.U32 R14, RZ, RZ, R233 ;  /* 0x000000ffff0e9224 */ /* 0x001fe200078e00e9 */
[----:B------:R-:W-:-:S03]  /*5c50*/  @!P1 MOV R15, R234 ;  /* 0x000000ea000f9202 */ /* 0x000fc60000000f00 */
[----:B------:R-:W5:Y:S01]  /*5c60*/  @!P1 LDG.E.128 R164, desc[UR36][R208.64] ;  /* 0x00000024d0a49981 */ /* 0x000f62000c1e1d00 */
[----:B------:R-:W-:-:S03]  /*5c70*/  @!P1 MOV R236, R11 ;  /* 0x0000000b00ec9202 */ /* 0x000fc60000000f00 */
[----:B------:R0:W5:Y:S04]  /*5c80*/  @!P1 LDG.E.128 R188, desc[UR36][R14.64] ;  /* 0x000000240ebc9981 */ /* 0x000168000c1e1d00 */
[----:B------:R1:W5:Y:S04]  /*5c90*/  @!P1 LDG.E.128 R192, desc[UR36][R238.64] ;  /* 0x00000024eec09981 */ /* 0x000368000c1e1d00 */
[----:B------:R1:W5:Y:S01]  /*5ca0*/  @!P1 LDG.E.128 R172, desc[UR36][R236.64] ;  /* 0x00000024ecac9981 */ /* 0x000362000c1e1d00 */
[----:B0-----:R-:W-:Y:S01]  /*5cb0*/  @!P1 IMAD.MOV.U32 R14, RZ, RZ, R221 ;  /* 0x000000ffff0e9224 */ /* 0x001fe200078e00dd */
[----:B------:R-:W-:-:S05]  /*5cc0*/  @!P1 MOV R15, R235 ;  /* 0x000000eb000f9202 */ /* 0x000fca0000000f00 */
[----:B------:R1:W5:Y:S02]  /*5cd0*/  @!P1 LDG.E.128 R200, desc[UR36][R14.64] ;  /* 0x000000240ec89981 */ /* 0x000364000c1e1d00 */
.L_x_781:
[----:B------:R-:W-:Y:S05]  /*5ce0*/  BSYNC.RECONVERGENT B0 ;  /* 0x0000000000007941 */ /* 0x000fea0003800200 */
.L_x_754:
[----:B------:R-:W-:Y:S04]  /*5cf0*/  BSSY.RECONVERGENT B0, `(.L_x_806) ;  /* 0x0000059000007945 */ /* 0x000fe80003800200 */
[----:B------:R-:W-:Y:S05]  /*5d00*/  @P1 BRA `(.L_x_807) ;  /* 0x00000004005c1947 */ /* 0x000fea0003800000 */
[----:B01----:R-:W0:Y:S01]  /*5d10*/  LDC.64 R14, c[0x0][0x448] ;  /* 0x00011200ff0e7b82 */ /* 0x003e220000000a00 */
[----:B------:R-:W-:-:S04]  /*5d20*/  ISETP.NE.U32.AND P1, PT, RZ, UR16, PT ;  /* 0x00000010ff007c0c */ /* 0x000fc8000bf25070 */
[----:B------:R-:W-:-:S13]  /*5d30*/  ISETP.NE.AND.EX P1, PT, RZ, UR17, PT, P1 ;  /* 0x00000011ff007c0c */ /* 0x000fda000bf25310 */
[----:B--234-:R-:W1:Y:S01]  /*5d40*/  @P1 LDC.64 R208, c[0x0][0x438] ;  /* 0x00010e00ffd01b82 */ /* 0x01ce620000000a00 */
[----:B0-----:R-:W-:-:S04]  /*5d50*/  ISETP.NE.U32.AND P2, PT, R14, RZ, PT ;  /* 0x000000ff0e00720c */ /* 0x001fc80003f45070 */
[----:B------:R-:W-:-:S13]  /*5d60*/  ISETP.NE.AND.EX P2, PT, R15, RZ, PT, P2 ;  /* 0x000000ff0f00720c */ /* 0x000fda0003f45320 */
[----:B------:R-:W0:Y:S01]  /*5d70*/  @P2 LDC.64 R14, c[0x0][0x448] ;  /* 0x00011200ff0e2b82 */ /* 0x000e220000000a00 */
[----:B-1----:R-:W-:-:S06]  /*5d80*/  @P1 IMAD.WIDE R208, R18, 0x4, R208 ;  /* 0x0000000412d01825 */ /* 0x002fcc00078e02d0 */
[----:B------:R-:W2:Y:S01]  /*5d90*/  @P1 LDG.E R208, desc[UR36][R208.64] ;  /* 0x00000024d0d01981 */ /* 0x000ea2000c1e1900 */
[----:B0-----:R-:W-:-:S06]  /*5da0*/  @P2 IMAD.WIDE.U32 R14, R252, 0x4, R14 ;  /* 0x00000004fc0e2825 */ /* 0x001fcc00078e000e */
[----:B------:R-:W3:Y:S01]  /*5db0*/  @P2 LDG.E R14, desc[UR36][R14.64] ;  /* 0x000000240e0e2981 */ /* 0x000ee2000c1e1900 */
[----:B-----5:R-:W-:Y:S01]  /*5dc0*/  FMUL.FTZ R210, R141, R149 ;  /* 0x000000958dd27220 */ /* 0x020fe20000410000 */
[----:B------:R-:W-:Y:S01]  /*5dd0*/  FMUL.FTZ R11, R140, R148 ;  /* 0x000000948c0b7220 */ /* 0x000fe20000410000 */
[----:B------:R-:W-:Y:S02]  /*5de0*/  FMUL.FTZ R211, R142, R150 ;  /* 0x000000968ed37220 */ /* 0x000fe40000410000 */
[----:B------:R-:W-:Y:S01]  /*5df0*/  FFMA.FTZ R210, R145, R213, R210 ;  /* 0x000000d591d27223 */ /* 0x000fe200000100d2 */
[----:B------:R-:W-:Y:S01]  /*5e00*/  FFMA.FTZ R11, R144, R212, R11 ;  /* 0x000000d4900b7223 */ /* 0x000fe2000001000b */
[----:B------:R-:W-:Y:S02]  /*5e10*/  FFMA.FTZ R211, R146, R214, R211 ;  /* 0x000000d692d37223 */ /* 0x000fe400000100d3 */
[----:B------:R-:W-:Y:S01]  /*5e20*/  FFMA.FTZ R222, R137, R153, R210 ;  /* 0x0000009989de7223 */ /* 0x000fe200000100d2 */
[----:B------:R-:W-:Y:S01]  /*5e30*/  FFMA.FTZ R11, R136, R152, R11 ;  /* 0x00000098880b7223 */ /* 0x000fe2000001000b */
[----:B------:R-:W-:Y:S01]  /*5e40*/  FMUL.FTZ R210, R143, R151 ;  /* 0x000000978fd27220 */ /* 0x000fe20000410000 */
[----:B------:R-:W-:Y:S01]  /*5e50*/  FFMA.FTZ R211, R138, R154, R211 ;  /* 0x0000009a8ad37223 */ /* 0x000fe200000100d3 */
        /* <DEDUP_REMOVED lines=51> */
[----:B------:R-:W-:-:S02]  /*6190*/  FFMA.FTZ R211, R86, R206, R211 ;  /* 0x000000ce56d37223 */ /* 0x000fc400000100d3 */
[----:B------:R-:W-:Y:S01]  /*61a0*/  FADD.FTZ R222, R11, R222 ;  /* 0x000000de0bde7221 */ /* 0x000fe20000010000 */
[----:B------:R-:W-:Y:S01]  /*61b0*/  FFMA.FTZ R210, R91, R203, R210 ;  /* 0x000000cb5bd27223 */ /* 0x000fe200000100d2 */
[----:B------:R-:W-:Y:S02]  /*61c0*/  @P2 ISETP.GE.AND P4, PT, R10, R251, PT ;  /* 0x000000fb0a00220c */ /* 0x000fe40003f86270 */
[----:B------:R-:W-:Y:S01]  /*61d0*/  FADD.FTZ R211, R211, R222 ;  /* 0x000000ded3d37221 */ /* 0x000fe20000010000 */
[----:B------:R-:W-:Y:S01]  /*61e0*/  FFMA.FTZ R210, R87, R207, R210 ;  /* 0x000000cf57d27223 */ /* 0x000fe200000100d2 */
[----:B------:R-:W-:-:S03]  /*61f0*/  @P2 SEL R11, R220, RZ, !P4 ;  /* 0x000000ffdc0b2207 */ /* 0x000fc60006000000 */
[----:B------:R-:W-:Y:S01]  /*6200*/  FADD.FTZ R210, R210, R211 ;  /* 0x000000d3d2d27221 */ /* 0x000fe20000010000 */
[----:B------:R-:W-:-:S03]  /*6210*/  @P2 IADD3 R10, PT, PT, R8, R11, -R2 ;  /* 0x0000000b080a2210 */ /* 0x000fc60007ffe802 */
[----:B------:R-:W-:Y:S01]  /*6220*/  FMUL.FTZ R11, R210, UR14 ;  /* 0x0000000ed20b7c20 */ /* 0x000fe20008410000 */
[----:B------:R-:W-:-:S03]  /*6230*/  @P2 I2FP.F32.S32 R10, R10 ;  /* 0x0000000a000a2245 */ /* 0x000fc60000201400 */
[----:B--2---:R-:W-:-:S04]  /*6240*/  @P1 FADD.FTZ R11, R11, R208 ;  /* 0x000000d00b0b1221 */ /* 0x004fc80000010000 */
[----:B---3--:R-:W-:-:S05]  /*6250*/  @P2 FFMA.FTZ R11, R10, R14, R11 ;  /* 0x0000000e0a0b2223 */ /* 0x008fca000001000b */
[----:B------:R0:W-:Y:S01]  /*6260*/  STS [R19], R11 ;  /* 0x0000000b13007388 */ /* 0x0001e20000000800 */
[----:B------:R-:W-:-:S07]  /*6270*/  @!P3 FMNMX.FTZ R218, R218, R11, !PT ;  /* 0x0000000bdadab209 */ /* 0x000fce0007810000 */
.L_x_807:
[----:B------:R-:W-:Y:S05]  /*6280*/  BSYNC.RECONVERGENT B0 ;  /* 0x0000000000007941 */ /* 0x000fea0003800200 */
.L_x_806:
[C---:B------:R-:W-:Y:S01]  /*6290*/  VIADD R10, R8.reuse, 0xff ;  /* 0x000000ff080a7836 */ /* 0x040fe20000000000 */
[----:B------:R-:W-:Y:S01]  /*62a0*/  IADD3 R17, P2, PT, R17, 0x100, RZ ;  /* 0x0000010011117810 */ /* 0x000fe20007f5e0ff */
[----:B0-----:R-:W-:Y:S01]  /*62b0*/  VIADD R19, R19, 0x400 ;  /* 0x0000040013137836 */ /* 0x001fe20000000000 */
[----:B------:R-:W-:Y:S02]  /*62c0*/  IADD3 R8, PT, PT, R8, 0x100, RZ ;  /* 0x0000010008087810 */ /* 0x000fe40007ffe0ff */
[----:B------:R-:W-:Y:S01]  /*62d0*/  ISETP.GE.AND P1, PT, R10, R243, PT ;  /* 0x000000f30a00720c */ /* 0x000fe20003f26270 */
[----:B------:R-:W-:Y:S01]  /*62e0*/  IMAD.X R7, RZ, RZ, R7, P2 ;  /* 0x000000ffff077224 */ /* 0x000fe200010e0607 */
[----:B------:R-:W-:-:S11]  /*62f0*/  IADD3 R18, PT, PT, R18, 0x100, RZ ;  /* 0x0000010012127810 */ /* 0x000fd60007ffe0ff */
[----:B------:R-:W-:Y:S05]  /*6300*/  @!P1 BRA `(.L_x_808) ;  /* 0xffffffbc00349947 */ /* 0x000fea000383ffff */
.L_x_753:
[----:B0-----:R-:W-:Y:S05]  /*6310*/  BSYNC.RECONVERGENT B1 ;  /* 0x0000000000017941 */ /* 0x001fea0003800200 */
.L_x_752:
[----:B------:R-:W3:Y:S01]  /*6320*/  SHFL.BFLY PT, R3, R218, 0x10, 0x1f ;  /* 0x0e001f00da037f89 */ /* 0x000ee200000e0000 */
[----:B-1----:R-:W-:Y:S01]  /*6330*/  MOV R14, 0x400 ;  /* 0x00000400000e7802 */ /* 0x002fe20000000f00 */
[----:B------:R-:W-:Y:S01]  /*6340*/  BSSY.RECONVERGENT B0, `(.L_x_809) ;  /* 0x0000163000007945 */ /* 0x000fe20003800200 */
[----:B------:R-:W-:Y:S01]  /*6350*/  HFMA2 R12, -RZ, RZ, 0, 0 ;  /* 0x00000000ff0c7431 */ /* 0x000fe200000001ff */
[----:B------:R-:W0:Y:S01]  /*6360*/  S2R R15, SR_CgaCtaId ;  /* 0x00000000000f7919 */ /* 0x000e220000008800 */
[----:B---3--:R-:W-:-:S05]  /*6370*/  FMNMX.FTZ R4, R3, R218, !PT ;  /* 0x000000da03047209 */ /* 0x008fca0007810000 */
[----:B------:R-:W1:Y:S01]  /*6380*/  SHFL.BFLY PT, R3, R4, 0x8, 0x1f ;  /* 0x0d001f0004037f89 */ /* 0x000e6200000e0000 */
[----:B0-----:R-:W-:Y:S02]  /*6390*/  LEA R10, R15, R14, 0x18 ;  /* 0x0000000e0f0a7211 */ /* 0x001fe400078ec0ff */
[----:B-1----:R-:W-:-:S05]  /*63a0*/  FMNMX.FTZ R6, R4, R3, !PT ;  /* 0x0000000304067209 */ /* 0x002fca0007810000 */
[----:B------:R-:W0:Y:S02]  /*63b0*/  SHFL.BFLY PT, R3, R6, 0x4, 0x1f ;  /* 0x0c801f0006037f89 */ /* 0x000e2400000e0000 */
[----:B0-----:R-:W-:Y:S02]  /*63c0*/  FMNMX.FTZ R7, R6, R3, !PT ;  /* 0x0000000306077209 */ /* 0x001fe40007810000 */
[----:B------:R-:W0:Y:S03]  /*63d0*/  S2R R3, SR_TID.X ;  /* 0x0000000000037919 */ /* 0x000e260000002100 */
[----:B------:R-:W1:Y:S02]  /*63e0*/  SHFL.BFLY PT, R8, R7, 0x2, 0x1f ;  /* 0x0c401f0007087f89 */ /* 0x000e6400000e0000 */
[----:B-1----:R-:W-:Y:S02]  /*63f0*/  FMNMX.FTZ R8, R7, R8, !PT ;  /* 0x0000000807087209 */ /* 0x002fe40007810000 */
[----:B------:R-:W-:-:S02]  /*6400*/  MOV R7, 0xff7fffff ;  /* 0xff7fffff00077802 */ /* 0x000fc40000000f00 */
[C---:B0-----:R-:W-:Y:S01]  /*6410*/  LOP3.LUT P0, R5, R3.reuse, 0x1f, RZ, 0xc0, !PT ;  /* 0x0000001f03057812 */ /* 0x041fe2000780c0ff */
[----:B------:R-:W0:Y:S01]  /*6420*/  SHFL.BFLY PT, R9, R8, 0x1, 0x1f ;  /* 0x0c201f0008097f89 */ /* 0x000e2200000e0000 */
[----:B------:R-:W-:Y:S02]  /*6430*/  LEA.HI R4, R3, R10, RZ, 0x1d ;  /* 0x0000000a03047211 */ /* 0x000fe400078fe8ff */
[C---:B------:R-:W-:Y:S01]  /*6440*/  ISETP.GT.U32.AND P1, PT, R5.reuse, 0x7, PT ;  /* 0x000000070500780c */ /* 0x040fe20003f24070 */
[----:B------:R-:W-:Y:S01]  /*6450*/  IMAD R6, R5, 0x4, R10 ;  /* 0x0000000405067824 */ /* 0x000fe200078e020a */
[----:B0-----:R-:W-:-:S07]  /*6460*/  FMNMX.FTZ R13, R8, R9, !PT ;  /* 0x00000009080d7209 */ /* 0x001fce0007810000 */
[----:B------:R-:W-:Y:S01]  /*6470*/  @!P0 STS [R4], R13 ;  /* 0x0000000d04008388 */ /* 0x000fe20000000800 */
[----:B------:R-:W-:Y:S01]  /*6480*/  BAR.SYNC.DEFER_BLOCKING 0x0 ;  /* 0x0000000000007b1d */ /* 0x000fe20000010000 */
[----:B------:R-:W-:-:S05]  /*6490*/  ISETP.GE.AND P0, PT, R0, R2, PT ;  /* 0x000000020000720c */ /* 0x000fca0003f06270 */
[----:B------:R-:W0:Y:S04]  /*64a0*/  @!P1 LDS R7, [R6] ;  /* 0x0000000006079984 */ /* 0x000e280000000800 */
[----:B0-----:R-:W0:Y:S02]  /*64b0*/  SHFL.BFLY PT, R8, R7, 0x4, 0x1f ;  /* 0x0c801f0007087f89 */ /* 0x001e2400000e0000 */
[----:B0-----:R-:W-:-:S05]  /*64c0*/  FMNMX.FTZ R9, R8, R7, !PT ;  /* 0x0000000708097209 */ /* 0x001fca0007810000 */
[----:B------:R-:W0:Y:S02]  /*64d0*/  SHFL.BFLY PT, R8, R9, 0x2, 0x1f ;  /* 0x0c401f0009087f89 */ /* 0x000e2400000e0000 */
[----:B0-----:R-:W-:Y:S02]  /*64e0*/  FMNMX.FTZ R10, R9, R8, !PT ;  /* 0x00000008090a7209 */ /* 0x001fe40007810000 */
[----:B------:R-:W-:-:S03]  /*64f0*/  SHF.R.S32.HI R8, RZ, 0x1f, R224 ;  /* 0x0000001fff087819 */ /* 0x000fc600000114e0 */
[----:B------:R-:W0:Y:S02]  /*6500*/  SHFL.BFLY PT, R11, R10, 0x1, 0x1f ;  /* 0x0c201f000a0b7f89 */ /* 0x000e2400000e0000 */
[----:B0-----:R-:W-:-:S05]  /*6510*/  FMNMX.FTZ R11, R10, R11, !PT ;  /* 0x0000000b0a0b7209 */ /* 0x001fca0007810000 */
[----:B------:R0:W1:Y:S01]  /*6520*/  SHFL.IDX PT, R40, R11, RZ, 0x1f ;  /* 0x00001fff0b287589 */ /* 0x00006200000e0000 */
[----:B------:R-:W-:Y:S05]  /*6530*/  @P0 BRA `(.L_x_810) ;  /* 0x00000014000c0947 */ /* 0x000fea0003800000 */
[----:B0-----:R-:W0:Y:S02]  /*6540*/  LDC.64 R10, c[0x0][0x420] ;  /* 0x00010800ff0a7b82 */ /* 0x001e240000000a00 */
[----:B0-----:R-:W-:-:S04]  /*6550*/  ISETP.NE.U32.AND P0, PT, R10, RZ, PT ;  /* 0x000000ff0a00720c */ /* 0x001fc80003f05070 */
[----:B------:R-:W-:-:S13]  /*6560*/  ISETP.NE.AND.EX P0, PT, R11, RZ, PT, P0 ;  /* 0x000000ff0b00720c */ /* 0x000fda0003f05300 */
[----:B------:R-:W-:Y:S05]  /*6570*/  @P0 BRA `(.L_x_811) ;  /* 0x0000000c008c0947 */ /* 0x000fea0003800000 */
[----:B------:R-:W-:Y:S01]  /*6580*/  VIADDMNMX R7, R0, 0x100, R2, !PT ;  /* 0x0000010000077846 */ /* 0x000fe20007800102 */
[----:B------:R-:W-:Y:S01]  /*6590*/  BSSY.RECONVERGENT B1, `(.L_x_812) ;  /* 0x000001c000017945 */ /* 0x000fe20003800200 */
[----:B------:R-:W-:Y:S01]  /*65a0*/  LOP3.LUT R9, RZ, R3, RZ, 0x33, !PT ;  /* 0x00000003ff097212 */ /* 0x000fe200078e33ff */
[----:B------:R-:W-:-:S03]  /*65b0*/  IMAD.MOV.U32 R12, RZ, RZ, RZ ;  /* 0x000000ffff0c7224 */ /* 0x000fc600078e00ff */
[----:B------:R-:W-:-:S04]  /*65c0*/  IADD3 R9, PT, PT, -R246, R7, R9 ;  /* 0x00000007f6097210 */ /* 0x000fc80007ffe109 */
[C---:B------:R-:W-:Y:S02]  /*65d0*/  LOP3.LUT R7, R9.reuse, 0x300, RZ, 0xc0, !PT ;  /* 0x0000030009077812 */ /* 0x040fe400078ec0ff */
[----:B------:R-:W-:Y:S02]  /*65e0*/  ISETP.GE.U32.AND P1, PT, R9, 0x300, PT ;  /* 0x000003000900780c */ /* 0x000fe40003f26070 */
[----:B------:R-:W-:Y:S02]  /*65f0*/  ISETP.NE.AND P0, PT, R7, 0x300, PT ;  /* 0x000003000700780c */ /* 0x000fe40003f05270 */
[----:B------:R-:W-:-:S11]  /*6600*/  MOV R7, R0 ;  /* 0x0000000000077202 */ /* 0x000fd60000000f00 */
[----:B------:R-:W-:Y:S05]  /*6610*/  @!P0 BRA `(.L_x_813) ;  /* 0x00000000004c8947 */ /* 0x000fea0003800000 */
[----:B------:R-:W-:Y:S01]  /*6620*/  VIADD R10, R14, 0x240 ;  /* 0x000002400e0a7836 */ /* 0x000fe20000000000 */
[----:B------:R-:W-:Y:S01]  /*6630*/  LEA.HI R7, R9, 0x1, RZ, 0x18 ;  /* 0x0000000109077811 */ /* 0x000fe200078fc0ff */
[----:B------:R-:W-:-:S03]  /*6640*/  HFMA2 R12, -RZ, RZ, 0, 0 ;  /* 0x00000000ff0c7431 */ /* 0x000fc600000001ff */
[----:B------:R-:W-:Y:S01]  /*6650*/  LOP3.LUT R9, R7, 0x3, RZ, 0xc0, !PT ;  /* 0x0000000307097812 */ /* 0x000fe200078ec0ff */
[----:B------:R-:W-:Y:S01]  /*6660*/  IMAD.MOV.U32 R7, RZ, RZ, R0 ;  /* 0x000000ffff077224 */ /* 0x000fe200078e0000 */
[----:B------:R-:W-:-:S03]  /*6670*/  LEA R10, R15, R10, 0x18 ;  /* 0x0000000a0f0a7211 */ /* 0x000fc600078ec0ff */
[----:B------:R-:W-:Y:S01]  /*6680*/  IMAD.MOV R9, RZ, RZ, -R9 ;  /* 0x000000ffff097224 */ /* 0x000fe200078e0a09 */
[----:B------:R-:W-:-:S07]  /*6690*/  LEA R10, R3, R10, 0x2 ;  /* 0x0000000a030a7211 */ /* 0x000fce00078e10ff */
.L_x_814:
[----:B------:R-:W1:Y:S01]  /*66a0*/  LDS R11, [R10] ;  /* 0x000000000a0b7984 */ /* 0x000e620000000800 */
[----:B------:R-:W-:Y:S01]  /*66b0*/  IADD3 R9, PT, PT, R9, 0x1, RZ ;  /* 0x0000000109097810 */ /* 0x000fe20007ffe0ff */
[----:B------:R-:W-:-:S03]  /*66c0*/  VIADD R7, R7, 0x100 ;  /* 0x0000010007077836 */ /* 0x000fc60000000000 */
[----:B------:R-:W-:Y:S01]  /*66d0*/  ISETP.NE.AND P0, PT, R9, RZ, PT ;  /* 0x000000ff0900720c */ /* 0x000fe20003f05270 */
[----:B-1----:R-:W-:-:S04]  /*66e0*/  FADD.FTZ R11, -R40, R11 ;  /* 0x0000000b280b7221 */ /* 0x002fc80000010100 */
[----:B------:R-:W-:-:S06]  /*66f0*/  FMUL.FTZ R11, R11, 1.4426950216293334961 ;  /* 0x3fb8aa3b0b0b7820 */ /* 0x000fcc0000410000 */
[----:B------:R-:W0:Y:S02]  /*6700*/  MUFU.EX2 R11, R11 ;  /* 0x0000000b000b7308 */ /* 0x000e240000000800 */
[----:B0-----:R0:W-:Y:S01]  /*6710*/  STS [R10], R11 ;  /* 0x0000000b0a007388 */ /* 0x0011e20000000800 */
[----:B------:R-:W-:Y:S01]  /*6720*/  FADD.FTZ R12, R11, R12 ;  /* 0x0000000c0b0c7221 */ /* 0x000fe20000010000 */
[----:B0-----:R-:W-:Y:S01]  /*6730*/  IADD3 R10, PT, PT, R10, 0x400, RZ ;  /* 0x000004000a0a7810 */ /* 0x001fe20007ffe0ff */
[----:B------:R-:W-:Y:S06]  /*6740*/  @P0 BRA `(.L_x_814) ;  /* 0xfffffffc00d40947 */ /* 0x000fec000383ffff */
.L_x_813:
[----:B------:R-:W-:Y:S05]  /*6750*/  BSYNC.RECONVERGENT B1 ;  /* 0x0000000000017941 */ /* 0x000fea0003800200 */
.L_x_812:
[----:B------:R-:W-:Y:S05]  /*6760*/  @!P1 BRA `(.L_x_810) ;  /* 0x0000001000809947 */ /* 0x000fea0003800000 */
[----:B------:R-:W-:Y:S01]  /*6770*/  IMAD.IADD R9, R2, 0x1, -R7 ;  /* 0x0000000102097824 */ /* 0x000fe200078e0a07 */
[----:B------:R-:W-:Y:S01]  /*6780*/  IADD3 R14, PT, PT, R14, 0x240, RZ ;  /* 0x000002400e0e7810 */ /* 0x000fe20007ffe0ff */
[----:B------:R-:W-:Y:S01]  /*6790*/  IMAD.SHL.U32 R10, R246, 0x4, RZ ;  /* 0x00000004f60a7824 */ /* 0x000fe200078e00ff */
[----:B------:R-:W-:Y:S01]  /*67a0*/  BSSY.RECONVERGENT B1, `(.L_x_815) ;  /* 0x000006d000017945 */ /* 0x000fe20003800200 */
[----:B------:R-:W-:Y:S02]  /*67b0*/  PLOP3.LUT P0, PT, PT, PT, PT, 0x80, 0x8 ;  /* 0x000000000008781c */ /* 0x000fe40003f0f070 */
[----:B------:R-:W-:Y:S02]  /*67c0*/  ISETP.GT.AND P1, PT, R9, 0xc00, PT ;  /* 0x00000c000900780c */ /* 0x000fe40003f24270 */
[----:B------:R-:W-:Y:S02]  /*67d0*/  LEA R15, R15, R14, 0x18 ;  /* 0x0000000e0f0f7211 */ /* 0x000fe400078ec0ff */
[----:B------:R-:W-:-:S04]  /*67e0*/  LEA R10, R7, -R10, 0x2 ;  /* 0x8000000a070a7211 */ /* 0x000fc800078e10ff */
[----:B------:R-:W-:-:S05]  /*67f0*/  IADD3 R10, PT, PT, R10, 0x800, R15 ;  /* 0x000008000a0a7810 */ /* 0x000fca0007ffe00f */
[----:B------:R-:W-:Y:S05]  /*6800*/  @!P1 BRA `(.L_x_816) ;  /* 0x0000000400989947 */ /* 0x000fea0003800000 */
[----:B------:R-:W-:Y:S01]  /*6810*/  PLOP3.LUT P0, PT, PT, PT, PT, 0x8, 0x80 ;  /* 0x000000000080781c */ /* 0x000fe20003f0e170 */
[----:B------:R-:W-:-:S12]  /*6820*/  VIADD R38, R2, 0xfffff400 ;  /* 0xfffff40002267836 */ /* 0x000fd80000000000 */
.L_x_817:
[----:B------:R-:W1:Y:S01]  /*6830*/  LDS R9, [R10+-0x800] ;  /* 0xfff800000a097984 */ /* 0x000e620000000800 */
[----:B------:R-:W-:-:S03]  /*6840*/  IADD3 R7, PT, PT, R7, 0x1000, RZ ;  /* 0x0000100007077810 */ /* 0x000fc60007ffe0ff */
[----:B------:R-:W0:Y:S01]  /*6850*/  LDS R11, [R10+-0x400] ;  /* 0xfffc00000a0b7984 */ /* 0x000e220000000800 */
[----:B------:R-:W-:-:S03]  /*6860*/  ISETP.GE.AND P1, PT, R7, R38, PT ;  /* 0x000000260700720c */ /* 0x000fc60003f26270 */
[----:B------:R-:W3:Y:S04]  /*6870*/  LDS R13, [R10] ;  /* 0x000000000a0d7984 */ /* 0x000ee80000000800 */
[----:B------:R-:W3:Y:S04]  /*6880*/  LDS R14, [R10+0x400] ;  /* 0x000400000a0e7984 */ /* 0x000ee80000000800 */
[----:B------:R-:W3:Y:S04]  /*6890*/  LDS R15, [R10+0x800] ;  /* 0x000800000a0f7984 */ /* 0x000ee80000000800 */
[----:B------:R-:W3:Y:S04]  /*68a0*/  LDS R18, [R10+0xc00] ;  /* 0x000c00000a127984 */ /* 0x000ee80000000800 */
[----:B------:R-:W3:Y:S04]  /*68b0*/  LDS R19, [R10+0x1000] ;  /* 0x001000000a137984 */ /* 0x000ee80000000800 */
[----:B----4-:R-:W-:Y:S04]  /*68c0*/  LDS R21, [R10+0x1400] ;  /* 0x001400000a157984 */ /* 0x010fe80000000800 */
[----:B------:R-:W4:Y:S04]  /*68d0*/  LDS R22, [R10+0x1800] ;  /* 0x001800000a167984 */ /* 0x000f280000000800 */
[----:B--2---:R-:W2:Y:S01]  /*68e0*/  LDS R24, [R10+0x1c00] ;  /* 0x001c00000a187984 */ /* 0x004ea20000000800 */
[----:B-1----:R-:W-:-:S03]  /*68f0*/  FADD.FTZ R9, -R40, R9 ;  /* 0x0000000928097221 */ /* 0x002fc60000010100 */
[----:B------:R-:W1:Y:S01]  /*6900*/  LDS R26, [R10+0x2000] ;  /* 0x002000000a1a7984 */ /* 0x000e620000000800 */
[----:B------:R-:W-:Y:S01]  /*6910*/  FMUL.FTZ R9, R9, 1.4426950216293334961 ;  /* 0x3fb8aa3b09097820 */ /* 0x000fe20000410000 */
[C---:B0-----:R-:W-:Y:S02]  /*6920*/  FADD.FTZ R11, -R40.reuse, R11 ;  /* 0x0000000b280b7221 */ /* 0x041fe40000010100 */
[----:B------:R-:W0:Y:S01]  /*6930*/  LDS R28, [R10+0x2400] ;  /* 0x002400000a1c7984 */ /* 0x000e220000000800 */
[C---:B---3--:R-:W-:Y:S01]  /*6940*/  FADD.FTZ R13, -R40.reuse, R13 ;  /* 0x0000000d280d7221 */ /* 0x048fe20000010100 */
[----:B------:R-:W-:Y:S01]  /*6950*/  FMUL.FTZ R11, R11, 1.4426950216293334961 ;  /* 0x3fb8aa3b0b0b7820 */ /* 0x000fe20000410000 */
[----:B------:R-:W3:Y:S01]  /*6960*/  MUFU.EX2 R9, R9 ;  /* 0x0000000900097308 */ /* 0x000ee20000000800 */
[----:B------:R-:W0:Y:S01]  /*6970*/  LDS R30, [R10+0x2800] ;  /* 0x002800000a1e7984 */ /* 0x000e220000000800 */
[----:B------:R-:W-:Y:S01]  /*6980*/  FMUL.FTZ R13, R13, 1.4426950216293334961 ;  /* 0x3fb8aa3b0d0d7820 */ /* 0x000fe20000410000 */
[----:B------:R-:W-:-:S02]  /*6990*/  FADD.FTZ R14, -R40, R14 ;  /* 0x0000000e280e7221 */ /* 0x000fc40000010100 */
[----:B------:R-:W0:Y:S01]  /*69a0*/  LDS R32, [R10+0x2c00] ;  /* 0x002c00000a207984 */ /* 0x000e220000000800 */
[----:B------:R-:W-:Y:S01]  /*69b0*/  FADD.FTZ R17, -R40, R15 ;  /* 0x0000000f28117221 */ /* 0x000fe20000010100 */
[----:B------:R-:W-:Y:S01]  /*69c0*/  FMUL.FTZ R14, R14, 1.4426950216293334961 ;  /* 0x3fb8aa3b0e0e7820 */ /* 0x000fe20000410000 */
[----:B------:R-:W2:Y:S01]  /*69d0*/  MUFU.EX2 R11, R11 ;  /* 0x0000000b000b7308 */ /* 0x000ea20000000800 */
[----:B------:R-:W0:Y:S01]  /*69e0*/  LDS R34, [R10+0x3000] ;  /* 0x003000000a227984 */ /* 0x000e220000000800 */
[----:B------:R-:W-:Y:S01]  /*69f0*/  FMUL.FTZ R17, R17, 1.4426950216293334961 ;  /* 0x3fb8aa3b11117820 */ /* 0x000fe20000410000 */
[C---:B------:R-:W-:Y:S02]  /*6a00*/  FADD.FTZ R18, -R40.reuse, R18 ;  /* 0x0000001228127221 */ /* 0x040fe40000010100 */
[----:B------:R-:W0:Y:S01]  /*6a10*/  LDS R36, [R10+0x3400] ;  /* 0x003400000a247984 */ /* 0x000e220000000800 */
[----:B------:R-:W-:Y:S01]  /*6a20*/  FADD.FTZ R20, -R40, R19 ;  /* 0x0000001328147221 */ /* 0x000fe20000010100 */
[----:B------:R-:W-:Y:S01]  /*6a30*/  FMUL.FTZ R18, R18, 1.4426950216293334961 ;  /* 0x3fb8aa3b12127820 */ /* 0x000fe20000410000 */
[----:B------:R-:W1:Y:S01]  /*6a40*/  MUFU.EX2 R13, R13 ;  /* 0x0000000d000d7308 */ /* 0x000e620000000800 */
[----:B---3--:R-:W-:Y:S01]  /*6a50*/  FADD.FTZ R12, R9, R12 ;  /* 0x0000000c090c7221 */ /* 0x008fe20000010000 */
[----:B------:R-:W-:Y:S01]  /*6a60*/  FMUL.FTZ R20, R20, 1.4426950216293334961 ;  /* 0x3fb8aa3b14147820 */ /* 0x000fe20000410000 */
[----:B------:R-:W-:Y:S01]  /*6a70*/  STS [R10+-0x800], R9 ;  /* 0xfff800090a007388 */ /* 0x000fe20000000800 */
[----:B----4-:R-:W-:-:S04]  /*6a80*/  FADD.FTZ R22, -R40, R22 ;  /* 0x0000001628167221 */ /* 0x010fc80000010100 */
[----:B------:R3:W4:Y:S01]  /*6a90*/  MUFU.EX2 R15, R14 ;  /* 0x0000000e000f7308 */ /* 0x0007220000000800 */
[----:B--2---:R-:W-:Y:S01]  /*6aa0*/  FADD.FTZ R12, R12, R11 ;  /* 0x0000000b0c0c7221 */ /* 0x004fe20000010000 */
[----:B------:R-:W-:Y:S01]  /*6ab0*/  FMUL.FTZ R22, R22, 1.4426950216293334961 ;  /* 0x3fb8aa3b16167820 */ /* 0x000fe20000410000 */
[----:B------:R-:W-:Y:S01]  /*6ac0*/  FADD.FTZ R24, -R40, R24 ;  /* 0x0000001828187221 */ /* 0x000fe20000010100 */
[----:B------:R-:W-:Y:S03]  /*6ad0*/  STS [R10+-0x400], R11 ;  /* 0xfffc000b0a007388 */ /* 0x000fe60000000800 */
[----:B------:R-:W-:Y:S01]  /*6ae0*/  FMUL.FTZ R24, R24, 1.4426950216293334961 ;  /* 0x3fb8aa3b18187820 */ /* 0x000fe20000410000 */
[----:B------:R-:W2:Y:S01]  /*6af0*/  MUFU.EX2 R17, R17 ;  /* 0x0000001100117308 */ /* 0x000ea20000000800 */
[----:B---3--:R-:W-:Y:S01]  /*6b00*/  FADD.FTZ R14, -R40, R21 ;  /* 0x00000015280e7221 */ /* 0x008fe20000010100 */
[----:B-1----:R-:W-:Y:S01]  /*6b10*/  FADD.FTZ R12, R12, R13 ;  /* 0x0000000d0c0c7221 */ /* 0x002fe20000010000 */
[C---:B------:R-:W-:Y:S01]  /*6b20*/  FADD.FTZ R26, -R40.reuse, R26 ;  /* 0x0000001a281a7221 */ /* 0x040fe20000010100 */
[----:B0-----:R-:W-:Y:S01]  /*6b30*/  FADD.FTZ R28, -R40, R28 ;  /* 0x0000001c281c7221 */ /* 0x001fe20000010100 */
[----:B------:R-:W-:Y:S01]  /*6b40*/  FMUL.FTZ R14, R14, 1.4426950216293334961 ;  /* 0x3fb8aa3b0e0e7820 */ /* 0x000fe20000410000 */
[----:B------:R-:W-:Y:S01]  /*6b50*/  STS [R10], R13 ;  /* 0x0000000d0a007388 */ /* 0x000fe20000000800 */
[----:B------:R-:W-:Y:S01]  /*6b60*/  FMUL.FTZ R26, R26, 1.4426950216293334961 ;  /* 0x3fb8aa3b1a1a7820 */ /* 0x000fe20000410000 */
[----:B------:R-:W0:Y:S01]  /*6b70*/  MUFU.EX2 R19, R18 ;  /* 0x0000001200137308 */ /* 0x000e220000000800 */
[----:B----4-:R-:W-:Y:S01]  /*6b80*/  FADD.FTZ R12, R12, R15 ;  /* 0x0000000f0c0c7221 */ /* 0x010fe20000010000 */
[----:B------:R-:W-:Y:S01]  /*6b90*/  FMUL.FTZ R28, R28, 1.4426950216293334961 ;  /* 0x3fb8aa3b1c1c7820 */ /* 0x000fe20000410000 */
[C---:B------:R-:W-:Y:S01]  /*6ba0*/  FADD.FTZ R30, -R40.reuse, R30 ;  /* 0x0000001e281e7221 */ /* 0x040fe20000010100 */
[----:B------:R-:W-:Y:S01]  /*6bb0*/  STS [R10+0x400], R15 ;  /* 0x0004000f0a007388 */ /* 0x000fe20000000800 */
[----:B------:R-:W-:-:S02]  /*6bc0*/  FADD.FTZ R32, -R40, R32 ;  /* 0x0000002028207221 */ /* 0x000fc40000010100 */
[----:B------:R-:W-:Y:S01]  /*6bd0*/  FMUL.FTZ R30, R30, 1.4426950216293334961 ;  /* 0x3fb8aa3b1e1e7820 */ /* 0x000fe20000410000 */
[----:B------:R-:W1:Y:S01]  /*6be0*/  MUFU.EX2 R21, R20 ;  /* 0x0000001400157308 */ /* 0x000e620000000800 */
[----:B--2---:R-:W-:Y:S01]  /*6bf0*/  FADD.FTZ R12, R12, R17 ;  /* 0x000000110c0c7221 */ /* 0x004fe20000010000 */
[----:B------:R-:W-:Y:S01]  /*6c00*/  FMUL.FTZ R32, R32, 1.4426950216293334961 ;  /* 0x3fb8aa3b20207820 */ /* 0x000fe20000410000 */
[C---:B------:R-:W-:Y:S01]  /*6c10*/  FADD.FTZ R34, -R40.reuse, R34 ;  /* 0x0000002228227221 */ /* 0x040fe20000010100 */
[----:B------:R-:W-:Y:S01]  /*6c20*/  STS [R10+0x800], R17 ;  /* 0x000800110a007388 */ /* 0x000fe20000000800 */
[----:B------:R-:W-:Y:S02]  /*6c30*/  FADD.FTZ R36, -R40, R36 ;  /* 0x0000002428247221 */ /* 0x000fe40000010100 */
[----:B------:R-:W-:Y:S01]  /*6c40*/  FMUL.FTZ R34, R34, 1.4426950216293334961 ;  /* 0x3fb8aa3b22227820 */ /* 0x000fe20000410000 */
[----:B------:R-:W2:Y:S01]  /*6c50*/  MUFU.EX2 R23, R14 ;  /* 0x0000000e00177308 */ /* 0x000ea20000000800 */
[----:B0-----:R-:W-:Y:S01]  /*6c60*/  FADD.FTZ R12, R12, R19 ;  /* 0x000000130c0c7221 */ /* 0x001fe20000010000 */
[----:B------:R-:W-:Y:S01]  /*6c70*/  FMUL.FTZ R36, R36, 1.4426950216293334961 ;  /* 0x3fb8aa3b24247820 */ /* 0x000fe20000410000 */
[----:B------:R-:W-:Y:S05]  /*6c80*/  STS [R10+0xc00], R19 ;  /* 0x000c00130a007388 */ /* 0x000fea0000000800 */
        /* <DEDUP_REMOVED lines=30> */
.L_x_816:
[----:B------:R-:W-:Y:S05]  /*6e70*/  BSYNC.RECONVERGENT B1 ;  /* 0x0000000000017941 */ /* 0x000fea0003800200 */
.L_x_815:
[----:B------:R-:W-:Y:S01]  /*6e80*/  IADD3 R9, PT, PT, R2, -R7, RZ ;  /* 0x8000000702097210 */ /* 0x000fe20007ffe0ff */
[----:B------:R-:W-:Y:S03]  /*6e90*/  BSSY.RECONVERGENT B1, `(.L_x_818) ;  /* 0x0000036000017945 */ /* 0x000fe60003800200 */
[----:B------:R-:W-:-:S13]  /*6ea0*/  ISETP.GT.AND P1, PT, R9, 0x400, PT ;  /* 0x000004000900780c */ /* 0x000fda0003f24270 */
[----:B------:R-:W-:Y:S05]  /*6eb0*/  @!P1 BRA `(.L_x_819) ;  /* 0x0000000000cc9947 */ /* 0x000fea0003800000 */
[----:B------:R-:W1:Y:S01]  /*6ec0*/  LDS R9, [R10+-0x800] ;  /* 0xfff800000a097984 */ /* 0x000e620000000800 */
[----:B------:R-:W-:Y:S01]  /*6ed0*/  PLOP3.LUT P0, PT, PT, PT, PT, 0x8, 0x80 ;  /* 0x000000000080781c */ /* 0x000fe20003f0e170 */
[----:B------:R-:W-:Y:S02]  /*6ee0*/  VIADD R7, R7, 0x800 ;  /* 0x0000080007077836 */ /* 0x000fe40000000000 */
[----:B------:R-:W0:Y:S04]  /*6ef0*/  LDS R11, [R10+-0x400] ;  /* 0xfffc00000a0b7984 */ /* 0x000e280000000800 */
[----:B------:R-:W3:Y:S04]  /*6f00*/  LDS R13, [R10] ;  /* 0x000000000a0d7984 */ /* 0x000ee80000000800 */
[----:B------:R-:W2:Y:S04]  /*6f10*/  LDS R14, [R10+0x400] ;  /* 0x000400000a0e7984 */ /* 0x000ea80000000800 */
[----:B------:R-:W2:Y:S04]  /*6f20*/  LDS R15, [R10+0x800] ;  /* 0x000800000a0f7984 */ /* 0x000ea80000000800 */
[----:B------:R-:W2:Y:S04]  /*6f30*/  LDS R18, [R10+0xc00] ;  /* 0x000c00000a127984 */ /* 0x000ea80000000800 */
[----:B------:R-:W2:Y:S04]  /*6f40*/  LDS R19, [R10+0x1000] ;  /* 0x001000000a137984 */ /* 0x000ea80000000800 */
[----:B----4-:R-:W4:Y:S01]  /*6f50*/  LDS R21, [R10+0x1400] ;  /* 0x001400000a157984 */ /* 0x010f220000000800 */
[----:B-1----:R-:W-:-:S04]  /*6f60*/  FADD.FTZ R9, -R40, R9 ;  /* 0x0000000928097221 */ /* 0x002fc80000010100 */
[----:B------:R-:W-:Y:S01]  /*6f70*/  FMUL.FTZ R9, R9, 1.4426950216293334961 ;  /* 0x3fb8aa3b09097820 */ /* 0x000fe20000410000 */
[C---:B0-----:R-:W-:Y:S01]  /*6f80*/  FADD.FTZ R11, -R40.reuse, R11 ;  /* 0x0000000b280b7221 */ /* 0x041fe20000010100 */
[----:B---3--:R-:W-:-:S03]  /*6f90*/  FADD.FTZ R13, -R40, R13 ;  /* 0x0000000d280d7221 */ /* 0x008fc60000010100 */
[----:B------:R-:W-:Y:S01]  /*6fa0*/  FMUL.FTZ R11, R11, 1.4426950216293334961 ;  /* 0x3fb8aa3b0b0b7820 */ /* 0x000fe20000410000 */
[----:B------:R-:W0:Y:S01]  /*6fb0*/  MUFU.EX2 R9, R9 ;  /* 0x0000000900097308 */ /* 0x000e220000000800 */
[----:B------:R-:W-:Y:S01]  /*6fc0*/  FMUL.FTZ R13, R13, 1.4426950216293334961 ;  /* 0x3fb8aa3b0d0d7820 */ /* 0x000fe20000410000 */
[C---:B--2---:R-:W-:Y:S01]  /*6fd0*/  FADD.FTZ R14, -R40.reuse, R14 ;  /* 0x0000000e280e7221 */ /* 0x044fe20000010100 */
[----:B------:R-:W-:-:S03]  /*6fe0*/  FADD.FTZ R17, -R40, R15 ;  /* 0x0000000f28117221 */ /* 0x000fc60000010100 */
[----:B------:R-:W-:Y:S02]  /*6ff0*/  FMUL.FTZ R14, R14, 1.4426950216293334961 ;  /* 0x3fb8aa3b0e0e7820 */ /* 0x000fe40000410000 */
[----:B------:R-:W1:Y:S01]  /*7000*/  MUFU.EX2 R11, R11 ;  /* 0x0000000b000b7308 */ /* 0x000e620000000800 */
[----:B------:R-:W-:Y:S01]  /*7010*/  FMUL.FTZ R17, R17, 1.4426950216293334961 ;  /* 0x3fb8aa3b11117820 */ /* 0x000fe20000410000 */
[C---:B------:R-:W-:Y:S01]  /*7020*/  FADD.FTZ R18, -R40.reuse, R18 ;  /* 0x0000001228127221 */ /* 0x040fe20000010100 */
[----:B------:R-:W-:-:S03]  /*7030*/  FADD.FTZ R20, -R40, R19 ;  /* 0x0000001328147221 */ /* 0x000fc60000010100 */
[----:B------:R-:W-:Y:S02]  /*7040*/  FMUL.FTZ R18, R18, 1.4426950216293334961 ;  /* 0x3fb8aa3b12127820 */ /* 0x000fe40000410000 */
[----:B------:R-:W2:Y:S01]  /*7050*/  MUFU.EX2 R13, R13 ;  /* 0x0000000d000d7308 */ /* 0x000ea20000000800 */
[----:B0-----:R-:W-:Y:S01]  /*7060*/  FADD.FTZ R12, R12, R9 ;  /* 0x000000090c0c7221 */ /* 0x001fe20000010000 */
[----:B----4-:R-:W-:Y:S01]  /*7070*/  FADD.FTZ R22, -R40, R21 ;  /* 0x0000001528167221 */ /* 0x010fe20000010100 */
        /* <DEDUP_REMOVED lines=23> */
.L_x_819:
[----:B------:R-:W-:Y:S05]  /*71f0*/  BSYNC.RECONVERGENT B1 ;  /* 0x0000000000017941 */ /* 0x000fea0003800200 */
.L_x_818:
[----:B------:R-:W-:-:S13]  /*7200*/  ISETP.LT.OR P0, PT, R7, R2, P0 ;  /* 0x000000020700720c */ /* 0x000fda0000701670 */
[----:B------:R-:W-:Y:S05]  /*7210*/  @!P0 BRA `(.L_x_810) ;  /* 0x0000000400d48947 */ /* 0x000fea0003800000 */
[----:B------:R-:W1:Y:S04]  /*7220*/  LDS R7, [R10+-0x800] ;  /* 0xfff800000a077984 */ /* 0x000e680000000800 */
[----:B------:R-:W0:Y:S04]  /*7230*/  LDS R9, [R10+-0x400] ;  /* 0xfffc00000a097984 */ /* 0x000e280000000800 */
[----:B------:R-:W3:Y:S04]  /*7240*/  LDS R11, [R10] ;  /* 0x000000000a0b7984 */ /* 0x000ee80000000800 */
[----:B------:R-:W2:Y:S01]  /*7250*/  LDS R13, [R10+0x400] ;  /* 0x000400000a0d7984 */ /* 0x000ea20000000800 */
[C---:B-1----:R-:W-:Y:S01]  /*7260*/  FADD.FTZ R7, -R40.reuse, R7 ;  /* 0x0000000728077221 */ /* 0x042fe20000010100 */
[----:B0-----:R-:W-:-:S03]  /*7270*/  FADD.FTZ R9, -R40, R9 ;  /* 0x0000000928097221 */ /* 0x001fc60000010100 */
[----:B------:R-:W-:Y:S01]  /*7280*/  FMUL.FTZ R7, R7, 1.4426950216293334961 ;  /* 0x3fb8aa3b07077820 */ /* 0x000fe20000410000 */
[----:B---3--:R-:W-:Y:S01]  /*7290*/  FADD.FTZ R11, -R40, R11 ;  /* 0x0000000b280b7221 */ /* 0x008fe20000010100 */
        /* <DEDUP_REMOVED lines=17> */
.L_x_811:
        /* <DEDUP_REMOVED lines=12> */
[----:B------:R-:W-:Y:S01]  /*7470*/  HFMA2 R12, -RZ, RZ, 0, 0 ;  /* 0x00000000ff0c7431 */ /* 0x000fe200000001ff */
[--C-:B------:R-:W-:Y:S02]  /*7480*/  IADD3 R10, P1, P2, R224, R10, R0.reuse ;  /* 0x0000000ae00a7210 */ /* 0x100fe40007a3e000 */
[----:B------:R-:W-:Y:S01]  /*7490*/  LOP3.LUT R9, R7, 0x3, RZ, 0xc0, !PT ;  /* 0x0000000307097812 */ /* 0x000fe200078ec0ff */
[----:B------:R-:W-:Y:S01]  /*74a0*/  IMAD.MOV.U32 R7, RZ, RZ, R0 ;  /* 0x000000ffff077224 */ /* 0x000fe200078e0000 */
[----:B------:R-:W-:Y:S02]  /*74b0*/  LEA R14, R15, R14, 0x18 ;  /* 0x0000000e0f0e7211 */ /* 0x000fe400078ec0ff */
[----:B------:R-:W-:Y:S01]  /*74c0*/  IADD3.X R11, PT, PT, R8, R11, RZ, P1, P2 ;  /* 0x0000000b080b7210 */ /* 0x000fe20000fe44ff */
[----:B------:R-:W-:Y:S01]  /*74d0*/  IMAD.MOV R9, RZ, RZ, -R9 ;  /* 0x000000ffff097224 */ /* 0x000fe200078e0a09 */
[----:B------:R-:W-:-:S07]  /*74e0*/  LEA R13, R3, R14, 0x2 ;  /* 0x0000000e030d7211 */ /* 0x000fce00078e10ff */
.L_x_822:
[----:B------:R0:W3:Y:S01]  /*74f0*/  LDG.E.U8 R14, desc[UR36][R10.64] ;  /* 0x000000240a0e7981 */ /* 0x0000e2000c1e1100 */
[----:B------:R-:W-:Y:S01]  /*7500*/  VIADD R9, R9, 0x1 ;  /* 0x0000000109097836 */ /* 0x000fe20000000000 */
[----:B------:R-:W-:Y:S02]  /*7510*/  IADD3 R7, PT, PT, R7, 0x100, RZ ;  /* 0x0000010007077810 */ /* 0x000fe40007ffe0ff */
[----:B0-----:R-:W-:-:S05]  /*7520*/  IADD3 R10, P2, PT, R10, 0x100, RZ ;  /* 0x000001000a0a7810 */ /* 0x001fca0007f5e0ff */
[----:B------:R-:W-:Y:S01]  /*7530*/  IMAD.X R11, RZ, RZ, R11, P2 ;  /* 0x000000ffff0b7224 */ /* 0x000fe200010e060b */
[----:B---3--:R-:W-:-:S13]  /*7540*/  ISETP.NE.AND P1, PT, R14, RZ, PT ;  /* 0x000000ff0e00720c */ /* 0x008fda0003f25270 */
[----:B------:R-:W1:Y:S02]  /*7550*/  @!P1 LDS R14, [R13] ;  /* 0x000000000d0e9984 */ /* 0x000e640000000800 */
[----:B-1----:R-:W-:Y:S01]  /*7560*/  @!P1 FADD.FTZ R15, -R40, R14 ;  /* 0x0000000e280f9221 */ /* 0x002fe20000010100 */
[----:B------:R-:W-:-:S03]  /*7570*/  MOV R14, RZ ;  /* 0x000000ff000e7202 */ /* 0x000fc60000000f00 */
[----:B------:R-:W-:-:S04]  /*7580*/  @!P1 FMUL.FTZ R15, R15, 1.4426950216293334961 ;  /* 0x3fb8aa3b0f0f9820 */ /* 0x000fc80000410000 */
[----:B------:R-:W0:Y:S01]  /*7590*/  @!P1 MUFU.EX2 R14, R15 ;  /* 0x0000000f000e9308 */ /* 0x000e220000000800 */
[----:B------:R-:W-:Y:S01]  /*75a0*/  ISETP.NE.AND P1, PT, R9, RZ, PT ;  /* 0x000000ff0900720c */ /* 0x000fe20003f25270 */
[----:B0-----:R0:W-:Y:S01]  /*75b0*/  STS [R13], R14 ;  /* 0x0000000e0d007388 */ /* 0x0011e20000000800 */
[----:B------:R-:W-:Y:S01]  /*75c0*/  FADD.FTZ R12, R14, R12 ;  /* 0x0000000c0e0c7221 */ /* 0x000fe20000010000 */
[----:B0-----:R-:W-:-:S10]  /*75d0*/  IADD3 R13, PT, PT, R13, 0x400, RZ ;  /* 0x000004000d0d7810 */ /* 0x001fd40007ffe0ff */
[----:B------:R-:W-:Y:S05]  /*75e0*/  @P1 BRA `(.L_x_822) ;  /* 0xfffffffc00c01947 */ /* 0x000fea000383ffff */
.L_x_821:
[----:B------:R-:W-:Y:S05]  /*75f0*/  BSYNC.RECONVERGENT B1 ;  /* 0x0000000000017941 */ /* 0x000fea0003800200 */
.L_x_820:
[----:B------:R-:W-:Y:S05]  /*7600*/  @!P0 BRA `(.L_x_810) ;  /* 0x0000000000d88947 */ /* 0x000fea0003800000 */
[----:B------:R-:W0:Y:S01]  /*7610*/  S2R R18, SR_CgaCtaId ;  /* 0x0000000000127919 */ /* 0x000e220000008800 */
[----:B------:R-:W3:Y:S01]  /*7620*/  LDCU.64 UR4, c[0x0][0x420] ;  /* 0x00008400ff0477ac */ /* 0x000ee20008000a00 */
[----:B------:R-:W-:Y:S01]  /*7630*/  MOV R9, 0x400 ;  /* 0x0000040000097802 */ /* 0x000fe20000000f00 */
[----:B------:R-:W-:-:S03]  /*7640*/  IMAD.SHL.U32 R14, R246, 0x4, RZ ;  /* 0x00000004f60e7824 */ /* 0x000fc600078e00ff */
[----:B------:R-:W-:Y:S01]  /*7650*/  IADD3 R11, PT, PT, R9, 0x240, RZ ;  /* 0x00000240090b7810 */ /* 0x000fe20007ffe0ff */
[----:B------:R-:W-:Y:S01]  /*7660*/  IMAD R9, R7, 0x4, -R14 ;  /* 0x0000000407097824 */ /* 0x000fe200078e0a0e */
[----:B---3--:R-:W-:-:S04]  /*7670*/  IADD3 R10, P0, P1, R224, UR4, R7 ;  /* 0x00000004e00a7c10 */ /* 0x008fc8000f91e007 */
[----:B------:R-:W-:Y:S02]  /*7680*/  IADD3 R10, P2, PT, R10, 0x200, RZ ;  /* 0x000002000a0a7810 */ /* 0x000fe40007f5e0ff */
[----:B0-----:R-:W-:Y:S02]  /*7690*/  LEA R18, R18, R11, 0x18 ;  /* 0x0000000b12127211 */ /* 0x001fe400078ec0ff */
[----:B------:R-:W-:Y:S02]  /*76a0*/  IADD3.X R11, PT, PT, R8, UR5, RZ, P0, P1 ;  /* 0x00000005080b7c10 */ /* 0x000fe400087e24ff */
[----:B------:R-:W-:Y:S02]  /*76b0*/  IADD3 R9, PT, PT, R9, 0x800, R18 ;  /* 0x0000080009097810 */ /* 0x000fe40007ffe012 */
[----:B------:R-:W-:-:S07]  /*76c0*/  IADD3.X R11, PT, PT, RZ, R11, RZ, P2, !PT ;  /* 0x0000000bff0b7210 */ /* 0x000fce00017fe4ff */
.L_x_823:
[----:B------:R-:W3:Y:S04]  /*76d0*/  LDG.E.U8 R15, desc[UR36][R10.64+-0x200] ;  /* 0xfffe00240a0f7981 */ /* 0x000ee8000c1e1100 */
[----:B------:R-:W2:Y:S04]  /*76e0*/  LDG.E.U8 R13, desc[UR36][R10.64+-0x100] ;  /* 0xffff00240a0d7981 */ /* 0x000ea8000c1e1100 */
[----:B------:R-:W2:Y:S04]  /*76f0*/  LDG.E.U8 R14, desc[UR36][R10.64] ;  /* 0x000000240a0e7981 */ /* 0x000ea8000c1e1100 */
[----:B------:R-:W2:Y:S01]  /*7700*/  LDG.E.U8 R17, desc[UR36][R10.64+0x100] ;  /* 0x000100240a117981 */ /* 0x000ea2000c1e1100 */
[----:B------:R-:W-:-:S02]  /*7710*/  IMAD.MOV.U32 R18, RZ, RZ, RZ ;  /* 0x000000ffff127224 */ /* 0x000fc400078e00ff */
[----:B----4-:R-:W-:Y:S01]  /*7720*/  HFMA2 R20, -RZ, RZ, 0, 0 ;  /* 0x00000000ff147431 */ /* 0x010fe200000001ff */
[----:B------:R-:W-:Y:S01]  /*7730*/  MOV R22, RZ ;  /* 0x000000ff00167202 */ /* 0x000fe20000000f00 */
[----:B------:R-:W-:Y:S01]  /*7740*/  VIADD R7, R7, 0x400 ;  /* 0x0000040007077836 */ /* 0x000fe20000000000 */
[----:B---3--:R-:W-:Y:S02]  /*7750*/  ISETP.NE.AND P0, PT, R15, RZ, PT ;  /* 0x000000ff0f00720c */ /* 0x008fe40003f05270 */
[----:B--2---:R-:W-:Y:S02]  /*7760*/  ISETP.NE.AND P1, PT, R13, RZ, PT ;  /* 0x000000ff0d00720c */ /* 0x004fe40003f25270 */
[----:B------:R-:W-:Y:S02]  /*7770*/  ISETP.NE.AND P2, PT, R14, RZ, PT ;  /* 0x000000ff0e00720c */ /* 0x000fe40003f45270 */
[----:B------:R-:W-:-:S07]  /*7780*/  ISETP.NE.AND P3, PT, R17, RZ, PT ;  /* 0x000000ff1100720c */ /* 0x000fce0003f65270 */
[----:B------:R-:W1:Y:S04]  /*7790*/  @!P0 LDS R13, [R9+-0x800] ;  /* 0xfff80000090d8984 */ /* 0x000e680000000800 */
[----:B------:R-:W0:Y:S04]  /*77a0*/  @!P1 LDS R15, [R9+-0x400] ;  /* 0xfffc0000090f9984 */ /* 0x000e280000000800 */
[----:B------:R-:W2:Y:S04]  /*77b0*/  @!P2 LDS R17, [R9] ;  /* 0x000000000911a984 */ /* 0x000ea80000000800 */
[----:B------:R-:W3:Y:S01]  /*77c0*/  @!P3 LDS R19, [R9+0x400] ;  /* 0x000400000913b984 */ /* 0x000ee20000000800 */
[----:B-1----:R-:W-:Y:S01]  /*77d0*/  @!P0 FADD.FTZ R14, -R40, R13 ;  /* 0x0000000d280e8221 */ /* 0x002fe20000010100 */
[----:B------:R-:W-:-:S03]  /*77e0*/  MOV R13, RZ ;  /* 0x000000ff000d7202 */ /* 0x000fc60000000f00 */
[----:B------:R-:W-:Y:S01]  /*77f0*/  @!P0 FMUL.FTZ R14, R14, 1.4426950216293334961 ;  /* 0x3fb8aa3b0e0e8820 */ /* 0x000fe20000410000 */
[----:B0-----:R-:W-:-:S03]  /*7800*/  @!P1 FADD.FTZ R15, -R40, R15 ;  /* 0x0000000f280f9221 */ /* 0x001fc60000010100 */
[----:B------:R-:W0:Y:S01]  /*7810*/  @!P0 MUFU.EX2 R13, R14 ;  /* 0x0000000e000d8308 */ /* 0x000e220000000800 */
[----:B------:R-:W-:Y:S01]  /*7820*/  @!P1 FMUL.FTZ R15, R15, 1.4426950216293334961 ;  /* 0x3fb8aa3b0f0f9820 */ /* 0x000fe20000410000 */
[C---:B--2---:R-:W-:Y:S01]  /*7830*/  @!P2 FADD.FTZ R17, -R40.reuse, R17 ;  /* 0x000000112811a221 */ /* 0x044fe20000010100 */
[----:B------:R-:W-:Y:S01]  /*7840*/  ISETP.GE.AND P0, PT, R7, R2, PT ;  /* 0x000000020700720c */ /* 0x000fe20003f06270 */
[----:B---3--:R-:W-:Y:S02]  /*7850*/  @!P3 FADD.FTZ R19, -R40, R19 ;  /* 0x000000132813b221 */ /* 0x008fe40000010100 */
[----:B------:R-:W-:Y:S02]  /*7860*/  @!P2 FMUL.FTZ R17, R17, 1.4426950216293334961 ;  /* 0x3fb8aa3b1111a820 */ /* 0x000fe40000410000 */
[----:B------:R0:W1:Y:S01]  /*7870*/  @!P1 MUFU.EX2 R18, R15 ;  /* 0x0000000f00129308 */ /* 0x0000620000000800 */
[----:B------:R-:W-:Y:S01]  /*7880*/  @!P3 FMUL.FTZ R19, R19, 1.4426950216293334961 ;  /* 0x3fb8aa3b1313b820 */ /* 0x000fe20000410000 */
[----:B------:R-:W-:-:S04]  /*7890*/  IADD3 R10, P1, PT, R10, 0x400, RZ ;  /* 0x000004000a0a7810 */ /* 0x000fc80007f3e0ff */
[----:B------:R-:W-:Y:S02]  /*78a0*/  IADD3.X R11, PT, PT, RZ, R11, RZ, P1, !PT ;  /* 0x0000000bff0b7210 */ /* 0x000fe40000ffe4ff */
[----:B------:R-:W2:Y:S01]  /*78b0*/  @!P2 MUFU.EX2 R20, R17 ;  /* 0x000000110014a308 */ /* 0x000ea20000000800 */
[----:B0-----:R-:W-:Y:S01]  /*78c0*/  FADD.FTZ R15, R13, R12 ;  /* 0x0000000c0d0f7221 */ /* 0x001fe20000010000 */
[----:B------:R-:W-:Y:S06]  /*78d0*/  STS [R9+-0x800], R13 ;  /* 0xfff8000d09007388 */ /* 0x000fec0000000800 */
[----:B------:R-:W0:Y:S01]  /*78e0*/  @!P3 MUFU.EX2 R22, R19 ;  /* 0x000000130016b308 */ /* 0x000e220000000800 */
[----:B-1----:R-:W-:Y:S01]  /*78f0*/  FADD.FTZ R15, R15, R18 ;  /* 0x000000120f0f7221 */ /* 0x002fe20000010000 */
[----:B------:R-:W-:Y:S03]  /*7900*/  STS [R9+-0x400], R18 ;  /* 0xfffc001209007388 */ /* 0x000fe60000000800 */
[----:B--2---:R-:W-:Y:S01]  /*7910*/  FADD.FTZ R15, R15, R20 ;  /* 0x000000140f0f7221 */ /* 0x004fe20000010000 */
[----:B------:R-:W-:Y:S04]  /*7920*/  STS [R9], R20 ;  /* 0x0000001409007388 */ /* 0x000fe80000000800 */
[----:B0-----:R0:W-:Y:S01]  /*7930*/  STS [R9+0x400], R22 ;  /* 0x0004001609007388 */ /* 0x0011e20000000800 */
[----:B------:R-:W-:Y:S01]  /*7940*/  FADD.FTZ R12, R15, R22 ;  /* 0x000000160f0c7221 */ /* 0x000fe20000010000 */
[----:B0-----:R-:W-:Y:S01]  /*7950*/  IADD3 R9, PT, PT, R9, 0x1000, RZ ;  /* 0x0000100009097810 */ /* 0x001fe20007ffe0ff */
[----:B------:R-:W-:Y:S06]  /*7960*/  @!P0 BRA `(.L_x_823) ;  /* 0xfffffffc00588947 */ /* 0x000fec000383ffff */
.L_x_810:
[----:B------:R-:W-:Y:S05]  /*7970*/  BSYNC.RECONVERGENT B0 ;  /* 0x0000000000007941 */ /* 0x000fea0003800200 */
.L_x_809:
[----:B---3--:R-:W3:Y:S01]  /*7980*/  SHFL.BFLY PT, R7, R12, 0x10, 0x1f ;  /* 0x0e001f000c077f89 */ /* 0x008ee200000e0000 */
[C---:B------:R-:W-:Y:S01]  /*7990*/  ISETP.NE.AND P0, PT, R5.reuse, RZ, PT ;  /* 0x000000ff0500720c */ /* 0x040fe20003f05270 */
[----:B------:R-:W0:Y:S01]  /*79a0*/  LDCU.U8 UR6, c[0x0][0x48c] ;  /* 0x00009180ff0677ac */ /* 0x000e220008000000 */
[----:B------:R-:W-:Y:S01]  /*79b0*/  ISETP.GT.U32.AND P1, PT, R5, 0x7, PT ;  /* 0x000000070500780c */ /* 0x000fe20003f24070 */
[----:B0-----:R-:W-:Y:S01]  /*79c0*/  UISETP.NE.AND UP0, UPT, UR6, URZ, UPT ;  /* 0x000000ff0600728c */ /* 0x001fe2000bf05270 */
[----:B---3--:R-:W-:-:S05]  /*79d0*/  FADD.FTZ R7, R7, R12 ;  /* 0x0000000c07077221 */ /* 0x008fca0000010000 */
        /* <DEDUP_REMOVED lines=8> */
[----:B------:R-:W-:Y:S01]  /*7a60*/  @!P0 STS [R4+0x20], R11 ;  /* 0x0000200b04008388 */ /* 0x000fe20000000800 */
[----:B------:R-:W-:Y:S01]  /*7a70*/  BAR.SYNC.DEFER_BLOCKING 0x0 ;  /* 0x0000000000007b1d */ /* 0x000fe20000010000 */
[----:B------:R-:W-:-:S05]  /*7a80*/  ISETP.GE.AND P0, PT, R0, R2, PT ;  /* 0x000000020000720c */ /* 0x000fca0003f06270 */
[----:B------:R-:W0:Y:S04]  /*7a90*/  @!P1 LDS R11, [R6+0x20] ;  /* 0x00002000060b9984 */ /* 0x000e280000000800 */
[----:B0-----:R-:W0:Y:S02]  /*7aa0*/  SHFL.BFLY PT, R10, R11, 0x4, 0x1f ;  /* 0x0c801f000b0a7f89 */ /* 0x001e2400000e0000 */
[----:B0-----:R-:W-:-:S05]  /*7ab0*/  FADD.FTZ R10, R10, R11 ;  /* 0x0000000b0a0a7221 */ /* 0x001fca0000010000 */
[----:B------:R-:W0:Y:S02]  /*7ac0*/  SHFL.BFLY PT, R5, R10, 0x2, 0x1f ;  /* 0x0c401f000a057f89 */ /* 0x000e2400000e0000 */
[----:B0-----:R-:W-:Y:S01]  /*7ad0*/  FADD.FTZ R7, R10, R5 ;  /* 0x000000050a077221 */ /* 0x001fe20000010000 */
[----:B------:R-:W-:-:S04]  /*7ae0*/  CS2R R4, SRZ ;  /* 0x0000000000047805 */ /* 0x000fc8000001ff00 */
[----:B------:R-:W0:Y:S02]  /*7af0*/  SHFL.BFLY PT, R12, R7, 0x1, 0x1f ;  /* 0x0c201f00070c7f89 */ /* 0x000e2400000e0000 */
[----:B0-----:R-:W-:-:S06]  /*7b00*/  FADD.FTZ R12, R7, R12 ;  /* 0x0000000c070c7221 */ /* 0x001fcc0000010000 */
[----:B------:R-:W0:Y:S02]  /*7b10*/  SHFL.IDX PT, R12, R12, RZ, 0x1f ;  /* 0x00001fff0c0c7589 */ /* 0x000e2400000e0000 */
[----:B0-----:R-:W-:-:S04]  /*7b20*/  FADD.FTZ R9, R12, 9.9999999747524270788e-07 ;  /* 0x358637bd0c097421 */ /* 0x001fc80000010000 */
[----:B------:R0:W3:Y:S01]  /*7b30*/  MUFU.RCP R29, R9 ;  /* 0x00000009001d7308 */ /* 0x0000e20000001000 */
[----:B------:R-:W-:Y:S05]  /*7b40*/  BRA.U !UP0, `(.L_x_824) ;  /* 0x0000000108247547 */ /* 0x000fea000b800000 */
[----:B------:R-:W1:Y:S01]  /*7b50*/  S2R R13, SR_CTAID.Y ;  /* 0x00000000000d7919 */ /* 0x000e620000002600 */
[----:B------:R-:W1:Y:S08]  /*7b60*/  LDC R15, c[0x0][0x3f8] ;  /* 0x0000fe00ff0f7b82 */ /* 0x000e700000000800 */
[----:B------:R-:W2:Y:S08]  /*7b70*/  LDC R4, c[0x0][0x488] ;  /* 0x00012200ff047b82 */ /* 0x000eb00000000800 */
[----:B------:R-:W2:Y:S08]  /*7b80*/  LDC R5, c[0x0][0x40c] ;  /* 0x00010300ff057b82 */ /* 0x000eb00000000800 */
[----:B------:R-:W4:Y:S01]  /*7b90*/  LDC R7, c[0x0][0x3f4] ;  /* 0x0000fd00ff077b82 */ /* 0x000f220000000800 */
[----:B-1----:R-:W-:-:S04]  /*7ba0*/  IMAD R13, R13, R15, R252 ;  /* 0x0000000f0d0d7224 */ /* 0x002fc800078e02fc */
[----:B--2---:R-:W-:-:S04]  /*7bb0*/  IMAD R4, R13, R4, R5 ;  /* 0x000000040d047224 */ /* 0x004fc800078e0205 */
[----:B----4-:R-:W-:-:S05]  /*7bc0*/  IMAD R4, R4, R7, RZ ;  /* 0x0000000704047224 */ /* 0x010fca00078e02ff */
[----:B------:R-:W-:-:S07]  /*7bd0*/  SHF.R.S32.HI R5, RZ, 0x1f, R4 ;  /* 0x0000001fff057819 */ /* 0x000fce0000011404 */
.L_x_824:
[----:B------:R-:W-:Y:S04]  /*7be0*/  BSSY.RECONVERGENT B0, `(.L_x_825) ;  /* 0x0000154000007945 */ /* 0x000fe80003800200 */
[----:B------:R-:W-:Y:S05]  /*7bf0*/  @P0 BRA `(.L_x_826) ;  /* 0x0000001400480947 */ /* 0x000fea0003800000 */
[----:B------:R-:W-:-:S09]  /*7c00*/  UISETP.NE.AND UP0, UPT, UR6, URZ, UPT ;  /* 0x000000ff0600728c */ /* 0x000fd2000bf05270 */
[----:B------:R-:W-:Y:S05]  /*7c10*/  BRA.U UP0, `(.L_x_827) ;  /* 0x0000000900387547 */ /* 0x000fea000b800000 */
[----:B------:R-:W-:Y:S01]  /*7c20*/  VIADDMNMX R5, R0, 0x100, R2, !PT ;  /* 0x0000010000057846 */ /* 0x000fe20007800102 */
[----:B------:R-:W-:Y:S01]  /*7c30*/  BSSY.RECONVERGENT B1, `(.L_x_828) ;  /* 0x0000019000017945 */ /* 0x000fe20003800200 */
[----:B------:R-:W-:-:S04]  /*7c40*/  LOP3.LUT R4, RZ, R3, RZ, 0x33, !PT ;  /* 0x00000003ff047212 */ /* 0x000fc800078e33ff */
[----:B------:R-:W-:-:S04]  /*7c50*/  IADD3 R4, PT, PT, -R246, R5, R4 ;  /* 0x00000005f6047210 */ /* 0x000fc80007ffe104 */
[C---:B------:R-:W-:Y:S02]  /*7c60*/  LOP3.LUT R5, R4.reuse, 0x300, RZ, 0xc0, !PT ;  /* 0x0000030004057812 */ /* 0x040fe400078ec0ff */
[----:B------:R-:W-:Y:S02]  /*7c70*/  ISETP.GE.U32.AND P1, PT, R4, 0x300, PT ;  /* 0x000003000400780c */ /* 0x000fe40003f26070 */
[----:B------:R-:W-:-:S13]  /*7c80*/  ISETP.NE.AND P0, PT, R5, 0x300, PT ;  /* 0x000003000500780c */ /* 0x000fda0003f05270 */
[----:B------:R-:W-:Y:S05]  /*7c90*/  @!P0 BRA `(.L_x_829) ;  /* 0x0000000000488947 */ /* 0x000fea0003800000 */
[----:B------:R-:W0:Y:S01]  /*7ca0*/  S2UR UR5, SR_CgaCtaId ;  /* 0x00000000000579c3 */ /* 0x000e220000008800 */
[----:B------:R-:W-:Y:S01]  /*7cb0*/  LEA.HI R4, R4, 0x1, RZ, 0x18 ;  /* 0x0000000104047811 */ /* 0x000fe200078fc0ff */
[----:B------:R-:W-:Y:S02]  /*7cc0*/  UMOV UR4, 0x400 ;  /* 0x0000040000047882 */ /* 0x000fe40000000000 */
[----:B------:R-:W-:Y:S02]  /*7cd0*/  UIADD3 UR4, UPT, UPT, UR4, 0x240, URZ ;  /* 0x0000024004047890 */ /* 0x000fe4000fffe0ff */
[C---:B------:R-:W-:Y:S01]  /*7ce0*/  IMAD.SHL.U32 R5, R4.reuse, 0x100, RZ ;  /* 0x0000010004057824 */ /* 0x040fe200078e00ff */
[----:B------:R-:W-:-:S04]  /*7cf0*/  LOP3.LUT R4, R4, 0x3, RZ, 0xc0, !PT ;  /* 0x0000000304047812 */ /* 0x000fc800078ec0ff */
[----:B------:R-:W-:Y:S02]  /*7d00*/  LOP3.LUT R5, R5, 0x300, RZ, 0xc0, !PT ;  /* 0x0000030005057812 */ /* 0x000fe400078ec0ff */
[----:B------:R-:W-:Y:S02]  /*7d10*/  IADD3 R6, PT, PT, -R4, RZ, RZ ;  /* 0x000000ff04067210 */ /* 0x000fe40007ffe1ff */
[----:B------:R-:W-:Y:S01]  /*7d20*/  IADD3 R0, PT, PT, R0, R5, RZ ;  /* 0x0000000500007210 */ /* 0x000fe20007ffe0ff */
[----:B0-----:R-:W-:-:S06]  /*7d30*/  ULEA UR4, UR5, UR4, 0x18 ;  /* 0x0000000405047291 */ /* 0x001fcc000f8ec0ff */
[----:B------:R-:W-:-:S07]  /*7d40*/  LEA R4, R3, UR4, 0x2 ;  /* 0x0000000403047c11 */ /* 0x000fce000f8e10ff */
.L_x_830:
[----:B------:R-:W3:Y:S01]  /*7d50*/  LDS R5, [R4] ;  /* 0x0000000004057984 */ /* 0x000ee20000000800 */
[----:B------:R-:W-:-:S05]  /*7d60*/  VIADD R6, R6, 0x1 ;  /* 0x0000000106067836 */ /* 0x000fca0000000000 */
[----:B------:R-:W-:Y:S01]  /*7d70*/  ISETP.NE.AND P0, PT, R6, RZ, PT ;  /* 0x000000ff0600720c */ /* 0x000fe20003f05270 */
[----:B---3--:R-:W-:-:S05]  /*7d80*/  FMUL.FTZ R5, R5, R29 ;  /* 0x0000001d05057220 */ /* 0x008fca0000410000 */
[----:B------:R0:W-:Y:S02]  /*7d90*/  STS [R4], R5 ;  /* 0x0000000504007388 */ /* 0x0001e40000000800 */
[----:B0-----:R-:W-:-:S05]  /*7da0*/  IADD3 R4, PT, PT, R4, 0x400, RZ ;  /* 0x0000040004047810 */ /* 0x001fca0007ffe0ff */
[----:B------:R-:W-:Y:S05]  /*7db0*/  @P0 BRA `(.L_x_830) ;  /* 0xfffffffc00e40947 */ /* 0x000fea000383ffff */
.L_x_829:
[----:B------:R-:W-:Y:S05]  /*7dc0*/  BSYNC.RECONVERGENT B1 ;  /* 0x0000000000017941 */ /* 0x000fea0003800200 */
.L_x_828:
[----:B------:R-:W-:Y:S05]  /*7dd0*/  @!P1 BRA `(.L_x_826) ;  /* 0x0000001000d09947 */ /* 0x000fea0003800000 */
[----:B------:R-:W0:Y:S01]  /*7de0*/  S2R R7, SR_CgaCtaId ;  /* 0x0000000000077919 */ /* 0x000e220000008800 */
[----:B------:R-:W-:Y:S01]  /*7df0*/  IADD3 R5, PT, PT, R2, -R0, RZ ;  /* 0x8000000002057210 */ /* 0x000fe20007ffe0ff */
[----:B------:R-:W-:Y:S01]  /*7e00*/  BSSY.RECONVERGENT B1, `(.L_x_831) ;  /* 0x0000040000017945 */ /* 0x000fe20003800200 */
[----:B------:R-:W-:Y:S02]  /*7e10*/  MOV R4, 0x400 ;  /* 0x0000040000047802 */ /* 0x000fe40000000f00 */
[----:B------:R-:W-:Y:S01]  /*7e20*/  ISETP.GT.AND P1, PT, R5, 0xc00, PT ;  /* 0x00000c000500780c */ /* 0x000fe20003f24270 */
[----:B------:R-:W-:Y:S01]  /*7e30*/  IMAD.SHL.U32 R5, R246, 0x4, RZ ;  /* 0x00000004f6057824 */ /* 0x000fe200078e00ff */
[----:B------:R-:W-:Y:S02]  /*7e40*/  IADD3 R6, PT, PT, R4, 0x240, RZ ;  /* 0x0000024004067810 */ /* 0x000fe40007ffe0ff */
[----:B------:R-:W-:Y:S02]  /*7e50*/  PLOP3.LUT P0, PT, PT, PT, PT, 0x80, 0x8 ;  /* 0x000000000008781c */ /* 0x000fe40003f0f070 */
[----:B------:R-:W-:-:S02]  /*7e60*/  LEA R4, R0, -R5, 0x2 ;  /* 0x8000000500047211 */ /* 0x000fc400078e10ff */
[----:B0-----:R-:W-:-:S04]  /*7e70*/  LEA R7, R7, R6, 0x18 ;  /* 0x0000000607077211 */ /* 0x001fc800078ec0ff */
[----:B------:R-:W-:Y:S01]  /*7e80*/  IADD3 R4, PT, PT, R4, 0x800, R7 ;  /* 0x0000080004047810 */ /* 0x000fe20007ffe007 */
[----:B------:R-:W-:Y:S06]  /*7e90*/  @!P1 BRA `(.L_x_832) ;  /* 0x0000000000d89947 */ /* 0x000fec0003800000 */
[----:B------:R-:W-:Y:S01]  /*7ea0*/  PLOP3.LUT P0, PT, PT, PT, PT, 0x8, 0x80 ;  /* 0x000000000080781c */ /* 0x000fe20003f0e170 */
[----:B------:R-:W-:-:S12]  /*7eb0*/  VIADD R31, R2, 0xfffff400 ;  /* 0xfffff400021f7836 */ /* 0x000fd80000000000 */
.L_x_833:
[----:B------:R-:W3:Y:S01]  /*7ec0*/  LDS R5, [R4+-0x800] ;  /* 0xfff8000004057984 */ /* 0x000ee20000000800 */
[----:B------:R-:W-:-:S03]  /*7ed0*/  IADD3 R0, PT, PT, R0, 0x1000, RZ ;  /* 0x0000100000007810 */ /* 0x000fc60007ffe0ff */
[----:B------:R-:W0:Y:S01]  /*7ee0*/  LDS R6, [R4+-0x400] ;  /* 0xfffc000004067984 */ /* 0x000e220000000800 */
[----:B------:R-:W-:-:S03]  /*7ef0*/  ISETP.GE.AND P1, PT, R0, R31, PT ;  /* 0x0000001f0000720c */ /* 0x000fc60003f26270 */
[----:B------:R-:W1:Y:S04]  /*7f00*/  LDS R9, [R4] ;  /* 0x0000000004097984 */ /* 0x000e680000000800 */
[----:B------:R-:W1:Y:S04]  /*7f10*/  LDS R10, [R4+0x400] ;  /* 0x00040000040a7984 */ /* 0x000e680000000800 */
[----:B------:R-:W1:Y:S04]  /*7f20*/  LDS R12, [R4+0x800] ;  /* 0x00080000040c7984 */ /* 0x000e680000000800 */
[----:B------:R-:W1:Y:S04]  /*7f30*/  LDS R14, [R4+0xc00] ;  /* 0x000c0000040e7984 */ /* 0x000e680000000800 */
[----:B------:R-:W1:Y:S04]  /*7f40*/  LDS R17, [R4+0x1000] ;  /* 0x0010000004117984 */ /* 0x000e680000000800 */
[----:B------:R-:W-:Y:S04]  /*7f50*/  LDS R18, [R4+0x1400] ;  /* 0x0014000004127984 */ /* 0x000fe80000000800 */
[----:B------:R-:W1:Y:S04]  /*7f60*/  LDS R19, [R4+0x1800] ;  /* 0x0018000004137984 */ /* 0x000e680000000800 */
[----:B----4-:R-:W4:Y:S04]  /*7f70*/  LDS R20, [R4+0x1c00] ;  /* 0x001c000004147984 */ /* 0x010f280000000800 */
[----:B------:R-:W4:Y:S01]  /*7f80*/  LDS R22, [R4+0x2000] ;  /* 0x0020000004167984 */ /* 0x000f220000000800 */
[----:B---3--:R-:W-:-:S03]  /*7f90*/  FMUL.FTZ R5, R29, R5 ;  /* 0x000000051d057220 */ /* 0x008fc60000410000 */
[----:B--2---:R-:W2:Y:S01]  /*7fa0*/  LDS R24, [R4+0x2400] ;  /* 0x0024000004187984 */ /* 0x004ea20000000800 */
[----:B0-----:R-:W-:-:S03]  /*7fb0*/  FMUL.FTZ R7, R29, R6 ;  /* 0x000000061d077220 */ /* 0x001fc60000410000 */
[----:B------:R-:W0:Y:S01]  /*7fc0*/  LDS R25, [R4+0x2800] ;  /* 0x0028000004197984 */ /* 0x000e220000000800 */
[----:B-1----:R-:W-:-:S03]  /*7fd0*/  FMUL.FTZ R9, R29, R9 ;  /* 0x000000091d097220 */ /* 0x002fc60000410000 */
[----:B------:R-:W1:Y:S01]  /*7fe0*/  LDS R26, [R4+0x2c00] ;  /* 0x002c0000041a7984 */ /* 0x000e620000000800 */
[----:B------:R-:W-:-:S03]  /*7ff0*/  FMUL.FTZ R11, R29, R10 ;  /* 0x0000000a1d0b7220 */ /* 0x000fc60000410000 */
[----:B------:R-:W3:Y:S01]  /*8000*/  LDS R27, [R4+0x3000] ;  /* 0x00300000041b7984 */ /* 0x000ee20000000800 */
[----:B------:R-:W-:-:S03]  /*8010*/  FMUL.FTZ R13, R29, R12 ;  /* 0x0000000c1d0d7220 */ /* 0x000fc60000410000 */
[----:B------:R-:W3:Y:S01]  /*8020*/  LDS R28, [R4+0x3400] ;  /* 0x00340000041c7984 */ /* 0x000ee20000000800 */
[----:B------:R-:W-:-:S03]  /*8030*/  FMUL.FTZ R15, R29, R14 ;  /* 0x0000000e1d0f7220 */ /* 0x000fc60000410000 */
[----:B------:R4:W-:Y:S01]  /*8040*/  STS [R4+-0x800], R5 ;  /* 0xfff8000504007388 */ /* 0x0009e20000000800 */
[----:B------:R-:W-:-:S03]  /*8050*/  FMUL.FTZ R17, R29, R17 ;  /* 0x000000111d117220 */ /* 0x000fc60000410000 */
[----:B------:R2:W-:Y:S04]  /*8060*/  STS [R4+-0x400], R7 ;  /* 0xfffc000704007388 */ /* 0x0005e80000000800 */
[----:B------:R1:W-:Y:S01]  /*8070*/  STS [R4], R9 ;  /* 0x0000000904007388 */ /* 0x0003e20000000800 */
[C---:B------:R-:W-:Y:S01]  /*8080*/  FMUL.FTZ R19, R29.reuse, R19 ;  /* 0x000000131d137220 */ /* 0x040fe20000410000 */
[C---:B----4-:R-:W-:Y:S02]  /*8090*/  FMUL.FTZ R5, R29.reuse, R18 ;  /* 0x000000121d057220 */ /* 0x050fe40000410000 */
[----:B------:R4:W-:Y:S01]  /*80a0*/  STS [R4+0x400], R11 ;  /* 0x0004000b04007388 */ /* 0x0009e20000000800 */
[C---:B------:R-:W-:Y:S01]  /*80b0*/  FMUL.FTZ R21, R29.reuse, R20 ;  /* 0x000000141d157220 */ /* 0x040fe20000410000 */
[----:B------:R-:W-:-:S02]  /*80c0*/  FMUL.FTZ R23, R29, R22 ;  /* 0x000000161d177220 */ /* 0x000fc40000410000 */
[----:B------:R-:W-:Y:S01]  /*80d0*/  STS [R4+0x800], R13 ;  /* 0x0008000d04007388 */ /* 0x000fe20000000800 */
[----:B--2---:R-:W-:-:S03]  /*80e0*/  FMUL.FTZ R7, R29, R24 ;  /* 0x000000181d077220 */ /* 0x004fc60000410000 */
[----:B------:R-:W-:Y:S01]  /*80f0*/  STS [R4+0xc00], R15 ;  /* 0x000c000f04007388 */ /* 0x000fe20000000800 */
[----:B0-----:R-:W-:-:S03]  /*8100*/  FMUL.FTZ R25, R29, R25 ;  /* 0x000000191d197220 */ /* 0x001fc60000410000 */
[----:B------:R-:W-:Y:S01]  /*8110*/  STS [R4+0x1000], R17 ;  /* 0x0010001104007388 */ /* 0x000fe20000000800 */
[----:B-1----:R-:W-:-:S03]  /*8120*/  FMUL.FTZ R9, R29, R26 ;  /* 0x0000001a1d097220 */ /* 0x002fc60000410000 */
[----:B------:R-:W-:Y:S01]  /*8130*/  STS [R4+0x1400], R5 ;  /* 0x0014000504007388 */ /* 0x000fe20000000800 */
[----:B---3--:R-:W-:-:S03]  /*8140*/  FMUL.FTZ R27, R29, R27 ;  /* 0x0000001b1d1b7220 */ /* 0x008fc60000410000 */
[----:B------:R-:W-:Y:S01]  /*8150*/  STS [R4+0x1800], R19 ;  /* 0x0018001304007388 */ /* 0x000fe20000000800 */
[----:B----4-:R-:W-:-:S03]  /*8160*/  FMUL.FTZ R11, R29, R28 ;  /* 0x0000001c1d0b7220 */ /* 0x010fc60000410000 */
[----:B------:R-:W-:Y:S04]  /*8170*/  STS [R4+0x1c00], R21 ;  /* 0x001c001504007388 */ /* 0x000fe80000000800 */
[----:B------:R-:W-:Y:S04]  /*8180*/  STS [R4+0x2000], R23 ;  /* 0x0020001704007388 */ /* 0x000fe80000000800 */
[----:B------:R-:W-:Y:S04]  /*8190*/  STS [R4+0x2400], R7 ;  /* 0x0024000704007388 */ /* 0x000fe80000000800 */
[----:B------:R-:W-:Y:S04]  /*81a0*/  STS [R4+0x2800], R25 ;  /* 0x0028001904007388 */ /* 0x000fe80000000800 */
[----:B------:R-:W-:Y:S04]  /*81b0*/  STS [R4+0x2c00], R9 ;  /* 0x002c000904007388 */ /* 0x000fe80000000800 */
[----:B------:R-:W-:Y:S04]  /*81c0*/  STS [R4+0x3000], R27 ;  /* 0x0030001b04007388 */ /* 0x000fe80000000800 */
[----:B------:R0:W-:Y:S02]  /*81d0*/  STS [R4+0x3400], R11 ;  /* 0x0034000b04007388 */ /* 0x0001e40000000800 */
[----:B0-----:R-:W-:Y:S01]  /*81e0*/  IADD3 R4, PT, PT, R4, 0x4000, RZ ;  /* 0x0000400004047810 */ /* 0x001fe20007ffe0ff */
[----:B------:R-:W-:Y:S06]  /*81f0*/  @!P1 BRA `(.L_x_833) ;  /* 0xfffffffc00309947 */ /* 0x000fec000383ffff */
.L_x_832:
[----:B------:R-:W-:Y:S05]  /*8200*/  BSYNC.RECONVERGENT B1 ;  /* 0x0000000000017941 */ /* 0x000fea0003800200 */
.L_x_831:
[----:B------:R-:W-:Y:S01]  /*8210*/  IMAD.IADD R5, R2, 0x1, -R0 ;  /* 0x0000000102057824 */ /* 0x000fe200078e0a00 */
[----:B------:R-:W-:Y:S04]  /*8220*/  BSSY.RECONVERGENT B1, `(.L_x_834) ;  /* 0x000001e000017945 */ /* 0x000fe80003800200 */
[----:B------:R-:W-:-:S13]  /*8230*/  ISETP.GT.AND P1, PT, R5, 0x400, PT ;  /* 0x000004000500780c */ /* 0x000fda0003f24270 */
[----:B------:R-:W-:Y:S05]  /*8240*/  @!P1 BRA `(.L_x_835) ;  /* 0x00000000006c9947 */ /* 0x000fea0003800000 */
[----:B------:R-:W3:Y:S01]  /*8250*/  LDS R5, [R4+-0x800] ;  /* 0xfff8000004057984 */ /* 0x000ee20000000800 */
[----:B------:R-:W-:Y:S02]  /*8260*/  PLOP3.LUT P0, PT, PT, PT, PT, 0x8, 0x80 ;  /* 0x000000000080781c */ /* 0x000fe40003f0e170 */
[----:B------:R-:W-:Y:S01]  /*8270*/  IADD3 R0, PT, PT, R0, 0x800, RZ ;  /* 0x0000080000007810 */ /* 0x000fe20007ffe0ff */
[----:B------:R-:W0:Y:S04]  /*8280*/  LDS R6, [R4+-0x400] ;  /* 0xfffc000004067984 */ /* 0x000e280000000800 */
[----:B------:R-:W1:Y:S04]  /*8290*/  LDS R9, [R4] ;  /* 0x0000000004097984 */ /* 0x000e680000000800 */
[----:B------:R-:W2:Y:S04]  /*82a0*/  LDS R10, [R4+0x400] ;  /* 0x00040000040a7984 */ /* 0x000ea80000000800 */
[----:B------:R-:W4:Y:S04]  /*82b0*/  LDS R12, [R4+0x800] ;  /* 0x00080000040c7984 */ /* 0x000f280000000800 */
[----:B------:R-:W4:Y:S04]  /*82c0*/  LDS R14, [R4+0xc00] ;  /* 0x000c0000040e7984 */ /* 0x000f280000000800 */
[----:B------:R-:W4:Y:S04]  /*82d0*/  LDS R17, [R4+0x1000] ;  /* 0x0010000004117984 */ /* 0x000f280000000800 */
[----:B------:R-:W4:Y:S01]  /*82e0*/  LDS R18, [R4+0x1400] ;  /* 0x0014000004127984 */ /* 0x000f220000000800 */
[C---:B---3--:R-:W-:Y:S01]  /*82f0*/  FMUL.FTZ R5, R29.reuse, R5 ;  /* 0x000000051d057220 */ /* 0x048fe20000410000 */
[----:B0-----:R-:W-:-:S04]  /*8300*/  FMUL.FTZ R7, R29, R6 ;  /* 0x000000061d077220 */ /* 0x001fc80000410000 */
[----:B------:R-:W-:Y:S01]  /*8310*/  STS [R4+-0x800], R5 ;  /* 0xfff8000504007388 */ /* 0x000fe20000000800 */
[----:B-1----:R-:W-:-:S03]  /*8320*/  FMUL.FTZ R9, R29, R9 ;  /* 0x000000091d097220 */ /* 0x002fc60000410000 */
[----:B------:R-:W-:Y:S01]  /*8330*/  STS [R4+-0x400], R7 ;  /* 0xfffc000704007388 */ /* 0x000fe20000000800 */
[----:B--2---:R-:W-:-:S03]  /*8340*/  FMUL.FTZ R11, R29, R10 ;  /* 0x0000000a1d0b7220 */ /* 0x004fc60000410000 */
[----:B------:R-:W-:Y:S01]  /*8350*/  STS [R4], R9 ;  /* 0x0000000904007388 */ /* 0x000fe20000000800 */
[----:B----4-:R-:W-:-:S03]  /*8360*/  FMUL.FTZ R13, R29, R12 ;  /* 0x0000000c1d0d7220 */ /* 0x010fc60000410000 */
[----:B------:R-:W-:Y:S01]  /*8370*/  STS [R4+0x400], R11 ;  /* 0x0004000b04007388 */ /* 0x000fe20000000800 */
[----:B------:R-:W-:-:S03]  /*8380*/  FMUL.FTZ R15, R29, R14 ;  /* 0x0000000e1d0f7220 */ /* 0x000fc60000410000 */
[----:B------:R-:W-:Y:S01]  /*8390*/  STS [R4+0x800], R13 ;  /* 0x0008000d04007388 */ /* 0x000fe20000000800 */
[----:B------:R-:W-:-:S03]  /*83a0*/  FMUL.FTZ R17, R29, R17 ;  /* 0x000000111d117220 */ /* 0x000fc60000410000 */
[----:B------:R-:W-:Y:S01]  /*83b0*/  STS [R4+0xc00], R15 ;  /* 0x000c000f04007388 */ /* 0x000fe20000000800 */
[----:B------:R-:W-:-:S03]  /*83c0*/  FMUL.FTZ R19, R29, R18 ;  /* 0x000000121d137220 */ /* 0x000fc60000410000 */
[----:B------:R-:W-:Y:S04]  /*83d0*/  STS [R4+0x1000], R17 ;  /* 0x0010001104007388 */ /* 0x000fe80000000800 */
[----:B------:R0:W-:Y:S02]  /*83e0*/  STS [R4+0x1400], R19 ;  /* 0x0014001304007388 */ /* 0x0001e40000000800 */
[----:B0-----:R-:W-:-:S07]  /*83f0*/  IADD3 R4, PT, PT, R4, 0x2000, RZ ;  /* 0x0000200004047810 */ /* 0x001fce0007ffe0ff */
.L_x_835:
[----:B------:R-:W-:Y:S05]  /*8400*/  BSYNC.RECONVERGENT B1 ;  /* 0x0000000000017941 */ /* 0x000fea0003800200 */
.L_x_834:
[----:B------:R-:W-:-:S13]  /*8410*/  ISETP.LT.OR P0, PT, R0, R2, P0 ;  /* 0x000000020000720c */ /* 0x000fda0000701670 */
[----:B------:R-:W-:Y:S05]  /*8420*/  @!P0 BRA `(.L_x_826) ;  /* 0x0000000c003c8947 */ /* 0x000fea0003800000 */
[----:B------:R-:W3:Y:S04]  /*8430*/  LDS R0, [R4+-0x800] ;  /* 0xfff8000004007984 */ /* 0x000ee80000000800 */
[----:B------:R-:W0:Y:S04]  /*8440*/  LDS R6, [R4+-0x400] ;  /* 0xfffc000004067984 */ /* 0x000e280000000800 */
[----:B------:R-:W1:Y:S04]  /*8450*/  LDS R9, [R4] ;  /* 0x0000000004097984 */ /* 0x000e680000000800 */
[----:B------:R-:W2:Y:S01]  /*8460*/  LDS R10, [R4+0x400] ;  /* 0x00040000040a7984 */ /* 0x000ea20000000800 */
[-C--:B---3--:R-:W-:Y:S01]  /*8470*/  FMUL.FTZ R5, R0, R29.reuse ;  /* 0x0000001d00057220 */ /* 0x088fe20000410000 */
[----:B0-----:R-:W-:-:S04]  /*8480*/  FMUL.FTZ R7, R6, R29 ;  /* 0x0000001d06077220 */ /* 0x001fc80000410000 */
[----:B------:R0:W-:Y:S01]  /*8490*/  STS [R4+-0x800], R5 ;  /* 0xfff8000504007388 */ /* 0x0001e20000000800 */
[----:B-1----:R-:W-:-:S03]  /*84a0*/  FMUL.FTZ R9, R9, R29 ;  /* 0x0000001d09097220 */ /* 0x002fc60000410000 */
[----:B------:R0:W-:Y:S01]  /*84b0*/  STS [R4+-0x400], R7 ;  /* 0xfffc000704007388 */ /* 0x0001e20000000800 */
[----:B--2---:R-:W-:-:S03]  /*84c0*/  FMUL.FTZ R11, R10, R29 ;  /* 0x0000001d0a0b7220 */ /* 0x004fc60000410000 */
[----:B------:R0:W-:Y:S04]  /*84d0*/  STS [R4], R9 ;  /* 0x0000000904007388 */ /* 0x0001e80000000800 */
[----:B------:R0:W-:Y:S01]  /*84e0*/  STS [R4+0x400], R11 ;  /* 0x0004000b04007388 */ /* 0x0001e20000000800 */
[----:B------:R-:W-:Y:S05]  /*84f0*/  BRA `(.L_x_826) ;  /* 0x0000000c00087947 */ /* 0x000fea0003800000 */
.L_x_827:
        /* <DEDUP_REMOVED lines=9> */
[----:B------:R-:W1:Y:S01]  /*8590*/  LDCU.64 UR8, c[0x0][0x480] ;  /* 0x00009000ff0877ac */ /* 0x000e620008000a00 */
[----:B------:R-:W-:Y:S02]  /*85a0*/  LEA.HI R6, R6, 0x1, RZ, 0x18 ;  /* 0x0000000106067811 */ /* 0x000fe400078fc0ff */
[----:B------:R-:W-:Y:S01]  /*85b0*/  IADD3 R13, P1, PT, R0, R4, RZ ;  /* 0x00000004000d7210 */ /* 0x000fe20007f3e0ff */
[----:B------:R-:W-:Y:S02]  /*85c0*/  UMOV UR4, 0x400 ;  /* 0x0000040000047882 */ /* 0x000fe40000000000 */
[----:B------:R-:W-:Y:S01]  /*85d0*/  UIADD3 UR4, UPT, UPT, UR4, 0x240, URZ ;  /* 0x0000024004047890 */ /* 0x000fe2000fffe0ff */
[C---:B------:R-:W-:Y:S01]  /*85e0*/  IMAD.SHL.U32 R7, R6.reuse, 0x100, RZ ;  /* 0x0000010006077824 */ /* 0x040fe200078e00ff */
[----:B------:R-:W-:Y:S02]  /*85f0*/  IADD3.X R10, PT, PT, RZ, R5, RZ, P1, !PT ;  /* 0x00000005ff0a7210 */ /* 0x000fe40000ffe4ff */
[----:B------:R-:W-:-:S02]  /*8600*/  LOP3.LUT R6, R6, 0x3, RZ, 0xc0, !PT ;  /* 0x0000000306067812 */ /* 0x000fc400078ec0ff */
[----:B------:R-:W-:-:S04]  /*8610*/  LOP3.LUT R7, R7, 0x300, RZ, 0xc0, !PT ;  /* 0x0000030007077812 */ /* 0x000fc800078ec0ff */
[----:B------:R-:W-:Y:S02]  /*8620*/  IADD3 R0, PT, PT, R0, R7, RZ ;  /* 0x0000000700007210 */ /* 0x000fe40007ffe0ff */
[----:B-1----:R-:W-:-:S04]  /*8630*/  LEA R12, P1, R13, UR8, 0x2 ;  /* 0x000000080d0c7c11 */ /* 0x002fc8000f8210ff */
[----:B------:R-:W-:Y:S01]  /*8640*/  LEA.HI.X R13, R13, UR9, R10, 0x2, P1 ;  /* 0x000000090d0d7c11 */ /* 0x000fe200088f140a */
[----:B0-----:R-:W-:Y:S01]  /*8650*/  ULEA UR4, UR5, UR4, 0x18 ;  /* 0x0000000405047291 */ /* 0x001fe2000f8ec0ff */
[----:B------:R-:W-:-:S05]  /*8660*/  IMAD.MOV R10, RZ, RZ, -R6 ;  /* 0x000000ffff0a7224 */ /* 0x000fca00078e0a06 */
[----:B------:R-:W-:-:S07]  /*8670*/  LEA R9, R3, UR4, 0x2 ;  /* 0x0000000403097c11 */ /* 0x000fce000f8e10ff */
.L_x_838:
[----:B-1----:R-:W3:Y:S01]  /*8680*/  LDS R6, [R9] ;  /* 0x0000000009067984 */ /* 0x002ee20000000800 */
[----:B------:R-:W-:Y:S01]  /*8690*/  MOV R7, R13 ;  /* 0x0000000d00077202 */ /* 0x000fe20000000f00 */
[----:B------:R-:W-:-:S05]  /*86a0*/  VIADD R10, R10, 0x1 ;  /* 0x000000010a0a7836 */ /* 0x000fca0000000000 */
[----:B------:R-:W-:Y:S01]  /*86b0*/  ISETP.NE.AND P1, PT, R10, RZ, PT ;  /* 0x000000ff0a00720c */ /* 0x000fe20003f25270 */
[----:B---3--:R-:W-:Y:S01]  /*86c0*/  FMUL.FTZ R11, R6, R29 ;  /* 0x0000001d060b7220 */ /* 0x008fe20000410000 */
[----:B------:R-:W-:Y:S02]  /*86d0*/  MOV R6, R12 ;  /* 0x0000000c00067202 */ /* 0x000fe40000000f00 */
[----:B------:R-:W-:Y:S02]  /*86e0*/  IADD3 R12, P2, PT, R12, 0x400, RZ ;  /* 0x000004000c0c7810 */ /* 0x000fe40007f5e0ff */
[----:B------:R0:W-:Y:S02]  /*86f0*/  STS [R9], R11 ;  /* 0x0000000b09007388 */ /* 0x0001e40000000800 */
[----:B------:R-:W-:Y:S02]  /*8700*/  IADD3.X R13, PT, PT, RZ, R13, RZ, P2, !PT ;  /* 0x0000000dff0d7210 */ /* 0x000fe400017fe4ff */
[----:B------:R1:W-:Y:S01]  /*8710*/  STG.E desc[UR36][R6.64], R11 ;  /* 0x0000000b06007986 */ /* 0x0003e2000c101924 */
[----:B0-----:R-:W-:-:S02]  /*8720*/  IADD3 R9, PT, PT, R9, 0x400, RZ ;  /* 0x0000040009097810 */ /* 0x001fc40007ffe0ff */
[----:B------:R-:W-:Y:S05]  /*8730*/  @P1 BRA `(.L_x_838) ;  /* 0xfffffffc00d01947 */ /* 0x000fea000383ffff */
.L_x_837:
[----:B------:R-:W-:Y:S05]  /*8740*/  BSYNC.RECONVERGENT B1 ;  /* 0x0000000000017941 */ /* 0x000fea0003800200 */
.L_x_836:
[----:B------:R-:W-:Y:S05]  /*8750*/  @!P0 BRA `(.L_x_826) ;  /* 0x0000000800708947 */ /* 0x000fea0003800000 */
[----:B-1----:R-:W1:Y:S01]  /*8760*/  S2R R7, SR_CgaCtaId ;  /* 0x0000000000077919 */ /* 0x002e620000008800 */
[----:B------:R-:W0:Y:S01]  /*8770*/  LDCU.64 UR4, c[0x0][0x480] ;  /* 0x00009000ff0477ac */ /* 0x000e220008000a00 */
[----:B------:R-:W-:Y:S01]  /*8780*/  IADD3 R6, P0, PT, R0, R4, RZ ;  /* 0x0000000400067210 */ /* 0x000fe20007f1e0ff */
[----:B------:R-:W-:Y:S01]  /*8790*/  BSSY.RECONVERGENT B1, `(.L_x_839) ;  /* 0x000005a000017945 */ /* 0x000fe20003800200 */
[----:B------:R-:W-:Y:S02]  /*87a0*/  IADD3 R11, PT, PT, R2, -R0, RZ ;  /* 0x80000000020b7210 */ /* 0x000fe40007ffe0ff */
[----:B------:R-:W-:Y:S01]  /*87b0*/  MOV R4, 0x400 ;  /* 0x0000040000047802 */ /* 0x000fe20000000f00 */
[----:B------:R-:W-:Y:S01]  /*87c0*/  IMAD.X R5, RZ, RZ, R5, P0 ;  /* 0x000000ffff057224 */ /* 0x000fe200000e0605 */
[----:B------:R-:W-:Y:S02]  /*87d0*/  ISETP.GT.AND P1, PT, R11, 0xc00, PT ;  /* 0x00000c000b00780c */ /* 0x000fe40003f24270 */
[----:B0-----:R-:W-:-:S04]  /*87e0*/  LEA R9, P0, R6, UR4, 0x2 ;  /* 0x0000000406097c11 */ /* 0x001fc8000f8010ff */
[----:B------:R-:W-:Y:S01]  /*87f0*/  LEA.HI.X R10, R6, UR5, R5, 0x2, P0 ;  /* 0x00000005060a7c11 */ /* 0x000fe200080f1405 */
[----:B------:R-:W-:Y:S01]  /*8800*/  IMAD.SHL.U32 R5, R246, 0x4, RZ ;  /* 0x00000004f6057824 */ /* 0x000fe200078e00ff */
[----:B------:R-:W-:Y:S02]  /*8810*/  IADD3 R6, PT, PT, R4, 0x240, RZ ;  /* 0x0000024004067810 */ /* 0x000fe40007ffe0ff */
[----:B------:R-:W-:Y:S02]  /*8820*/  IADD3 R4, P0, PT, R9, 0x800, RZ ;  /* 0x0000080009047810 */ /* 0x000fe40007f1e0ff */
[----:B-1----:R-:W-:Y:S02]  /*8830*/  LEA R7, R7, R6, 0x18 ;  /* 0x0000000607077211 */ /* 0x002fe400078ec0ff */
[----:B------:R-:W-:Y:S02]  /*8840*/  LEA R6, R0, -R5, 0x2 ;  /* 0x8000000500067211 */ /* 0x000fe400078e10ff */
[----:B------:R-:W-:-:S02]  /*8850*/  IADD3.X R5, PT, PT, RZ, R10, RZ, P0, !PT ;  /* 0x0000000aff057210 */ /* 0x000fc400007fe4ff */
[----:B------:R-:W-:Y:S02]  /*8860*/  IADD3 R6, PT, PT, R6, 0x800, R7 ;  /* 0x0000080006067810 */ /* 0x000fe40007ffe007 */
[----:B------:R-:W-:Y:S01]  /*8870*/  PLOP3.LUT P0, PT, PT, PT, PT, 0x80, 0x8 ;  /* 0x000000000008781c */ /* 0x000fe20003f0f070 */
[----:B------:R-:W-:-:S12]  /*8880*/  @!P1 BRA `(.L_x_840) ;  /* 0x0000000400289947 */ /* 0x000fd80003800000 */
[----:B------:R-:W-:Y:S01]  /*8890*/  PLOP3.LUT P0, PT, PT, PT, PT, 0x8, 0x80 ;  /* 0x000000000080781c */ /* 0x000fe20003f0e170 */
[----:B------:R-:W-:-:S12]  /*88a0*/  VIADD R31, R2, 0xfffff400 ;  /* 0xfffff400021f7836 */ /* 0x000fd80000000000 */
.L_x_841:
[----:B------:R-:W3:Y:S01]  /*88b0*/  LDS R9, [R6+-0x400] ;  /* 0xfffc000006097984 */ /* 0x000ee20000000800 */
[----:B------:R-:W-:-:S03]  /*88c0*/  IADD3 R0, PT, PT, R0, 0x1000, RZ ;  /* 0x0000100000007810 */ /* 0x000fc60007ffe0ff */
[----:B------:R-:W0:Y:S01]  /*88d0*/  LDS R7, [R6+-0x800] ;  /* 0xfff8000006077984 */ /* 0x000e220000000800 */
[----:B------:R-:W-:-:S03]  /*88e0*/  ISETP.GE.AND P2, PT, R0, R31, PT ;  /* 0x0000001f0000720c */ /* 0x000fc60003f46270 */
[----:B----4-:R-:W-:Y:S04]  /*88f0*/  LDS R22, [R6+0x1c00] ;  /* 0x001c000006167984 */ /* 0x010fe80000000800 */
[----:B------:R-:W1:Y:S04]  /*8900*/  LDS R10, [R6] ;  /* 0x00000000060a7984 */ /* 0x000e680000000800 */
[----:B------:R-:W4:Y:S04]  /*8910*/  LDS R12, [R6+0x400] ;  /* 0x00040000060c7984 */ /* 0x000f280000000800 */
[----:B------:R-:W-:Y:S04]  /*8920*/  LDS R20, [R6+0x1400] ;  /* 0x0014000006147984 */ /* 0x000fe80000000800 */
[----:B------:R-:W4:Y:S04]  /*8930*/  LDS R14, [R6+0x800] ;  /* 0x00080000060e7984 */ /* 0x000f280000000800 */
[----:B------:R-:W4:Y:S04]  /*8940*/  LDS R17, [R6+0xc00] ;  /* 0x000c000006117984 */ /* 0x000f280000000800 */
[----:B------:R-:W4:Y:S04]  /*8950*/  LDS R18, [R6+0x1000] ;  /* 0x0010000006127984 */ /* 0x000f280000000800 */
[----:B------:R-:W4:Y:S04]  /*8960*/  LDS R21, [R6+0x1800] ;  /* 0x0018000006157984 */ /* 0x000f280000000800 */
[----:B------:R-:W4:Y:S01]  /*8970*/  LDS R23, [R6+0x2000] ;  /* 0x0020000006177984 */ /* 0x000f220000000800 */
[----:B---3--:R-:W-:-:S03]  /*8980*/  FMUL.FTZ R9, R29, R9 ;  /* 0x000000091d097220 */ /* 0x008fc60000410000 */
[----:B--2---:R-:W-:Y:S01]  /*8990*/  LDS R24, [R6+0x2400] ;  /* 0x0024000006187984 */ /* 0x004fe20000000800 */
[----:B0-----:R-:W-:-:S03]  /*89a0*/  FMUL.FTZ R7, R29, R7 ;  /* 0x000000071d077220 */ /* 0x001fc60000410000 */
[----:B------:R-:W0:Y:S04]  /*89b0*/  LDS R25, [R6+0x2800] ;  /* 0x0028000006197984 */ /* 0x000e280000000800 */
[----:B------:R-:W-:Y:S01]  /*89c0*/  LDS R26, [R6+0x2c00] ;  /* 0x002c0000061a7984 */ /* 0x000fe20000000800 */
[----:B-1----:R-:W-:-:S03]  /*89d0*/  FMUL.FTZ R11, R29, R10 ;  /* 0x0000000a1d0b7220 */ /* 0x002fc60000410000 */
[----:B------:R-:W1:Y:S01]  /*89e0*/  LDS R27, [R6+0x3000] ;  /* 0x00300000061b7984 */ /* 0x000e620000000800 */
[----:B----4-:R-:W-:-:S03]  /*89f0*/  FMUL.FTZ R13, R29, R12 ;  /* 0x0000000c1d0d7220 */ /* 0x010fc60000410000 */
[----:B------:R-:W2:Y:S04]  /*8a00*/  LDS R28, [R6+0x3400] ;  /* 0x00340000061c7984 */ /* 0x000ea80000000800 */
[----:B------:R-:W-:Y:S01]  /*8a10*/  STG.E desc[UR36][R4.64+-0x400], R9 ;  /* 0xfffc000904007986 */ /* 0x000fe2000c101924 */
[----:B------:R-:W-:-:S03]  /*8a20*/  FMUL.FTZ R15, R29, R14 ;  /* 0x0000000e1d0f7220 */ /* 0x000fc60000410000 */
[----:B------:R3:W-:Y:S01]  /*8a30*/  STS [R6+-0x400], R9 ;  /* 0xfffc000906007388 */ /* 0x0007e20000000800 */
[----:B------:R-:W-:-:S03]  /*8a40*/  FMUL.FTZ R17, R29, R17 ;  /* 0x000000111d117220 */ /* 0x000fc60000410000 */
[----:B------:R-:W-:Y:S01]  /*8a50*/  STG.E desc[UR36][R4.64+-0x800], R7 ;  /* 0xfff8000704007986 */ /* 0x000fe2000c101924 */
[----:B------:R-:W-:-:S03]  /*8a60*/  FMUL.FTZ R19, R29, R18 ;  /* 0x000000121d137220 */ /* 0x000fc60000410000 */
[----:B------:R4:W-:Y:S01]  /*8a70*/  STS [R6+-0x800], R7 ;  /* 0xfff8000706007388 */ /* 0x0009e20000000800 */
[C---:B------:R-:W-:Y:S01]  /*8a80*/  FMUL.FTZ R21, R29.reuse, R21 ;  /* 0x000000151d157220 */ /* 0x040fe20000410000 */
[C---:B---3--:R-:W-:Y:S02]  /*8a90*/  FMUL.FTZ R9, R29.reuse, R22 ;  /* 0x000000161d097220 */ /* 0x048fe40000410000 */
[----:B------:R-:W-:Y:S01]  /*8aa0*/  STG.E desc[UR36][R4.64], R11 ;  /* 0x0000000b04007986 */ /* 0x000fe2000c101924 */
[----:B------:R-:W-:-:S03]  /*8ab0*/  FMUL.FTZ R23, R29, R23 ;  /* 0x000000171d177220 */ /* 0x000fc60000410000 */
[----:B------:R-:W-:Y:S01]  /*8ac0*/  STG.E desc[UR36][R4.64+0x1c00], R9 ;  /* 0x001c000904007986 */ /* 0x000fe2000c101924 */
[----:B----4-:R-:W-:-:S03]  /*8ad0*/  FMUL.FTZ R7, R29, R20 ;  /* 0x000000141d077220 */ /* 0x010fc60000410000 */
[----:B------:R3:W-:Y:S01]  /*8ae0*/  STS [R6+0x1c00], R9 ;  /* 0x001c000906007388 */ /* 0x0007e20000000800 */
[----:B0-----:R-:W-:-:S03]  /*8af0*/  FMUL.FTZ R25, R29, R25 ;  /* 0x000000191d197220 */ /* 0x001fc60000410000 */
[----:B------:R0:W-:Y:S04]  /*8b00*/  STS [R6], R11 ;  /* 0x0000000b06007388 */ /* 0x0001e80000000800 */
[----:B------:R-:W-:Y:S01]  /*8b10*/  STG.E desc[UR36][R4.64+0x400], R13 ;  /* 0x0004000d04007986 */ /* 0x000fe2000c101924 */
[C---:B-1----:R-:W-:Y:S01]  /*8b20*/  FMUL.FTZ R27, R29.reuse, R27 ;  /* 0x0000001b1d1b7220 */ /* 0x042fe20000410000 */
[----:B---3--:R-:W-:Y:S02]  /*8b30*/  IADD3 R9, P1, PT, R4, 0x4000, RZ ;  /* 0x0000400004097810 */ /* 0x008fe40007f3e0ff */
[----:B------:R2:W-:Y:S01]  /*8b40*/  STS [R6+0x400], R13 ;  /* 0x0004000d06007388 */ /* 0x0005e20000000800 */
[----:B0-----:R-:W-:Y:S01]  /*8b50*/  FMUL.FTZ R11, R29, R24 ;  /* 0x000000181d0b7220 */ /* 0x001fe20000410000 */
[----:B------:R-:W-:-:S02]  /*8b60*/  IADD3.X R10, PT, PT, RZ, R5, RZ, P1, !PT ;  /* 0x00000005ff0a7210 */ /* 0x000fc40000ffe4ff */
[----:B------:R-:W-:Y:S04]  /*8b70*/  STG.E desc[UR36][R4.64+0x1400], R7 ;  /* 0x0014000704007986 */ /* 0x000fe8000c101924 */
[----:B------:R0:W-:Y:S01]  /*8b80*/  STS [R6+0x1400], R7 ;  /* 0x0014000706007388 */ /* 0x0001e20000000800 */
[----:B--2---:R-:W-:-:S03]  /*8b90*/  FMUL.FTZ R13, R29, R28 ;  /* 0x0000001c1d0d7220 */ /* 0x004fc60000410000 */
[----:B------:R-:W-:Y:S04]  /*8ba0*/  STG.E desc[UR36][R4.64+0x800], R15 ;  /* 0x0008000f04007986 */ /* 0x000fe8000c101924 */
[----:B------:R-:W-:Y:S01]  /*8bb0*/  STS [R6+0x800], R15 ;  /* 0x0008000f06007388 */ /* 0x000fe20000000800 */
[----:B0-----:R-:W-:-:S03]  /*8bc0*/  FMUL.FTZ R7, R29, R26 ;  /* 0x0000001a1d077220 */ /* 0x001fc60000410000 */
[----:B------:R-:W-:Y:S04]  /*8bd0*/  STG.E desc[UR36][R4.64+0xc00], R17 ;  /* 0x000c001104007986 */ /* 0x000fe8000c101924 */
[----:B------:R-:W-:Y:S04]  /*8be0*/  STS [R6+0xc00], R17 ;  /* 0x000c001106007388 */ /* 0x000fe80000000800 */
        /* <DEDUP_REMOVED lines=14> */
[----:B------:R0:W-:Y:S04]  /*8cd0*/  STG.E desc[UR36][R4.64+0x3400], R13 ;  /* 0x0034000d04007986 */ /* 0x0001e8000c101924 */
[----:B------:R1:W-:Y:S01]  /*8ce0*/  STS [R6+0x3400], R13 ;  /* 0x0034000d06007388 */ /* 0x0003e20000000800 */
[----:B0-----:R-:W-:Y:S01]  /*8cf0*/  MOV R4, R9 ;  /* 0x0000000900047202 */ /* 0x001fe20000000f00 */
[----:B-1----:R-:W-:Y:S01]  /*8d00*/  VIADD R6, R6, 0x4000 ;  /* 0x0000400006067836 */ /* 0x002fe20000000000 */
[----:B------:R-:W-:Y:S01]  /*8d10*/  MOV R5, R10 ;  /* 0x0000000a00057202 */ /* 0x000fe20000000f00 */
[----:B------:R-:W-:Y:S06]  /*8d20*/  @!P2 BRA `(.L_x_841) ;  /* 0xfffffff800e0a947 */ /* 0x000fec000383ffff */
.L_x_840:
[----:B------:R-:W-:Y:S05]  /*8d30*/  BSYNC.RECONVERGENT B1 ;  /* 0x0000000000017941 */ /* 0x000fea0003800200 */
.L_x_839:
        /* <DEDUP_REMOVED lines=10> */
[----:B------:R-:W2:Y:S04]  /*8de0*/  LDS R14, [R6+0x800] ;  /* 0x00080000060e7984 */ /* 0x000ea80000000800 */
[----:B------:R-:W2:Y:S04]  /*8df0*/  LDS R17, [R6+0xc00] ;  /* 0x000c000006117984 */ /* 0x000ea80000000800 */
[----:B------:R-:W2:Y:S04]  /*8e00*/  LDS R18, [R6+0x1000] ;  /* 0x0010000006127984 */ /* 0x000ea80000000800 */
[----:B----4-:R-:W4:Y:S01]  /*8e10*/  LDS R20, [R6+0x1400] ;  /* 0x0014000006147984 */ /* 0x010f220000000800 */
[C---:B---3--:R-:W-:Y:S01]  /*8e20*/  FMUL.FTZ R9, R29.reuse, R9 ;  /* 0x000000091d097220 */ /* 0x048fe20000410000 */
[----:B0-----:R-:W-:-:S04]  /*8e30*/  FMUL.FTZ R7, R29, R7 ;  /* 0x000000071d077220 */ /* 0x001fc80000410000 */
[----:B------:R-:W-:Y:S01]  /*8e40*/  STG.E desc[UR36][R4.64+-0x400], R9 ;  /* 0xfffc000904007986 */ /* 0x000fe2000c101924 */
[----:B-1----:R-:W-:-:S03]  /*8e50*/  FMUL.FTZ R11, R29, R10 ;  /* 0x0000000a1d0b7220 */ /* 0x002fc60000410000 */
[----:B------:R0:W-:Y:S01]  /*8e60*/  STS [R6+-0x400], R9 ;  /* 0xfffc000906007388 */ /* 0x0001e20000000800 */
[----:B--2---:R-:W-:-:S03]  /*8e70*/  FMUL.FTZ R13, R29, R12 ;  /* 0x0000000c1d0d7220 */ /* 0x004fc60000410000 */
[----:B------:R-:W-:Y:S01]  /*8e80*/  STG.E desc[UR36][R4.64+-0x800], R7 ;  /* 0xfff8000704007986 */ /* 0x000fe2000c101924 */
[----:B------:R-:W-:-:S03]  /*8e90*/  FMUL.FTZ R15, R29, R14 ;  /* 0x0000000e1d0f7220 */ /* 0x000fc60000410000 */
[----:B------:R4:W-:Y:S01]  /*8ea0*/  STS [R6+-0x800], R7 ;  /* 0xfff8000706007388 */ /* 0x0009e20000000800 */
[----:B0-----:R-:W-:Y:S01]  /*8eb0*/  IADD3 R9, P1, PT, R4, 0x2000, RZ ;  /* 0x0000200004097810 */ /* 0x001fe20007f3e0ff */
[C---:B------:R-:W-:Y:S02]  /*8ec0*/  FMUL.FTZ R17, R29.reuse, R17 ;  /* 0x000000111d117220 */ /* 0x040fe40000410000 */
[----:B------:R-:W-:Y:S01]  /*8ed0*/  STG.E desc[UR36][R4.64], R11 ;  /* 0x0000000b04007986 */ /* 0x000fe2000c101924 */
[----:B------:R-:W-:Y:S01]  /*8ee0*/  IADD3.X R10, PT, PT, RZ, R5, RZ, P1, !PT ;  /* 0x00000005ff0a7210 */ /* 0x000fe20000ffe4ff */
[C---:B------:R-:W-:Y:S02]  /*8ef0*/  FMUL.FTZ R19, R29.reuse, R18 ;  /* 0x000000121d137220 */ /* 0x040fe40000410000 */
[----:B------:R-:W-:Y:S01]  /*8f00*/  STS [R6], R11 ;  /* 0x0000000b06007388 */ /* 0x000fe20000000800 */
[----:B----4-:R-:W-:-:S03]  /*8f10*/  FMUL.FTZ R7, R29, R20 ;  /* 0x000000141d077220 */ /* 0x010fc60000410000 */
        /* <DEDUP_REMOVED lines=12> */
[----:B------:R-:W-:-:S07]  /*8fe0*/  MOV R5, R10 ;  /* 0x0000000a00057202 */ /* 0x000fce0000000f00 */
.L_x_843:
[----:B------:R-:W-:Y:S05]  /*8ff0*/  BSYNC.RECONVERGENT B1 ;  /* 0x0000000000017941 */ /* 0x000fea0003800200 */
.L_x_842:
        /* <DEDUP_REMOVED lines=8> */
[----:B------:R0:W-:Y:S01]  /*9080*/  STG.E desc[UR36][R4.64+-0x800], R7 ;  /* 0xfff8000704007986 */ /* 0x0001e2000c101924 */
[----:B-1----:R-:W-:-:S03]  /*9090*/  FMUL.FTZ R11, R10, R29 ;  /* 0x0000001d0a0b7220 */ /* 0x002fc60000410000 */
[----:B------:R0:W-:Y:S01]  /*90a0*/  STS [R6+-0x800], R7 ;  /* 0xfff8000706007388 */ /* 0x0001e20000000800 */
[----:B--2---:R-:W-:-:S03]  /*90b0*/  FMUL.FTZ R13, R12, R29 ;  /* 0x0000001d0c0d7220 */ /* 0x004fc60000410000 */
[----:B------:R0:W-:Y:S04]  /*90c0*/  STG.E desc[UR36][R4.64+-0x400], R9 ;  /* 0xfffc000904007986 */ /* 0x0001e8000c101924 */
[----:B------:R0:W-:Y:S04]  /*90d0*/  STS [R6+-0x400], R9 ;  /* 0xfffc000906007388 */ /* 0x0001e80000000800 */
[----:B------:R0:W-:Y:S04]  /*90e0*/  STG.E desc[UR36][R4.64], R11 ;  /* 0x0000000b04007986 */ /* 0x0001e8000c101924 */
[----:B------:R0:W-:Y:S04]  /*90f0*/  STS [R6], R11 ;  /* 0x0000000b06007388 */ /* 0x0001e80000000800 */
[----:B------:R0:W-:Y:S04]  /*9100*/  STG.E desc[UR36][R4.64+0x400], R13 ;  /* 0x0004000d04007986 */ /* 0x0001e8000c101924 */
[----:B------:R0:W-:Y:S02]  /*9110*/  STS [R6+0x400], R13 ;  /* 0x0004000d06007388 */ /* 0x0001e40000000800 */
.L_x_826:
[----:B------:R-:W-:Y:S05]  /*9120*/  BSYNC.RECONVERGENT B0 ;  /* 0x0000000000007941 */ /* 0x000fea0003800200 */
.L_x_825:
[----:B------:R-:W2:Y:S01]  /*9130*/  LDCU UR5, c[0x0][0x40c] ;  /* 0x00008180ff0577ac */ /* 0x000ea20008000800 */
[----:B0-----:R-:W-:Y:S01]  /*9140*/  SHF.R.S32.HI R5, RZ, 0x1f, R244 ;  /* 0x0000001fff057819 */ /* 0x001fe200000114f4 */
[----:B------:R-:W0:Y:S01]  /*9150*/  S2UR UR6, SR_CgaCtaId ;  /* 0x00000000000679c3 */ /* 0x000e220000008800 */
[----:B------:R-:W-:Y:S01]  /*9160*/  SHF.R.U32.HI R17, RZ, 0x4, R3 ;  /* 0x00000004ff117819 */ /* 0x000fe20000011603 */
[----:B------:R-:W-:Y:S01]  /*9170*/  UMOV UR4, 0x400 ;  /* 0x0000040000047882 */ /* 0x000fe20000000000 */
[----:B------:R-:W-:Y:S01]  /*9180*/  LEA.HI R5, R5, R244, RZ, 0x4 ;  /* 0x000000f405057211 */ /* 0x000fe200078f20ff */
[C---:B----4-:R-:W-:Y:S01]  /*9190*/  IMAD.SHL.U32 R21, R3.reuse, 0x10, RZ ;  /* 0x0000001003157824 */ /* 0x050fe200078e00ff */
[----:B------:R-:W-:Y:S01]  /*91a0*/  SHF.L.U32 R9, R3, 0x2, RZ ;  /* 0x0000000203097819 */ /* 0x000fe200000006ff */
[----:B------:R-:W-:Y:S01]  /*91b0*/  BSSY.RECONVERGENT B0, `(.L_x_844) ;  /* 0x0000017000007945 */ /* 0x000fe20003800200 */
[----:B------:R-:W-:Y:S02]  /*91c0*/  LOP3.LUT R5, R5, 0xfffffff0, RZ, 0xc0, !PT ;  /* 0xfffffff005057812 */ /* 0x000fe400078ec0ff */
[----:B-1----:R-:W-:-:S02]  /*91d0*/  CS2R R6, SRZ ;  /* 0x0000000000067805 */ /* 0x002fc4000001ff00 */
[----:B------:R-:W-:Y:S02]  /*91e0*/  LOP3.LUT R9, R9, 0x3c, RZ, 0xc0, !PT ;  /* 0x0000003c09097812 */ /* 0x000fe400078ec0ff */
[----:B------:R-:W-:Y:S01]  /*91f0*/  LOP3.LUT R21, R21, 0xf0, RZ, 0xc0, !PT ;  /* 0x000000f015157812 */ /* 0x000fe200078ec0ff */
[----:B------:R-:W-:Y:S01]  /*9200*/  IMAD.IADD R20, R244, 0x1, -R5 ;  /* 0x00000001f4147824 */ /* 0x000fe200078e0a05 */
[----:B------:R-:W-:Y:S02]  /*9210*/  CS2R R4, SRZ ;  /* 0x0000000000047805 */ /* 0x000fe4000001ff00 */
[----:B--2---:R-:W-:Y:S01]  /*9220*/  MOV R44, UR5 ;  /* 0x00000005002c7c02 */ /* 0x004fe20008000f00 */
[----:B------:R-:W-:Y:S01]  /*9230*/  UIADD3 UR5, UPT, UPT, UR4, 0x140, URZ ;  /* 0x0000014004057890 */ /* 0x000fe2000fffe0ff */
[----:B------:R-:W-:-:S04]  /*9240*/  ISETP.NE.AND P0, PT, R17, R20, PT ;  /* 0x000000141100720c */ /* 0x000fc80003f05270 */
[----:B------:R-:W-:Y:S01]  /*9250*/  ISETP.NE.OR P0, PT, R44, RZ, P0 ;  /* 0x000000ff2c00720c */ /* 0x000fe20000705670 */
[----:B0-----:R-:W-:-:S12]  /*9260*/  ULEA UR5, UR6, UR5, 0x18 ;  /* 0x0000000506057291 */ /* 0x001fd8000f8ec0ff */
[----:B------:R-:W-:Y:S05]  /*9270*/  @P0 BRA `(.L_x_845) ;  /* 0x0000000000280947 */ /* 0x000fea0003800000 */
[----:B------:R-:W0:Y:S01]  /*9280*/  LDCU.64 UR8, c[0x0][0x3b0] ;  /* 0x00007600ff0877ac */ /* 0x000e220008000a00 */
[----:B------:R-:W-:Y:S01]  /*9290*/  HFMA2 R7, -RZ, RZ, 0, 0 ;  /* 0x00000000ff077431 */ /* 0x000fe200000001ff */
[----:B0-----:R-:W-:-:S04]  /*92a0*/  UISETP.NE.U32.AND UP0, UPT, UR8, URZ, UPT ;  /* 0x000000ff0800728c */ /* 0x001fc8000bf05070 */
[----:B------:R-:W-:-:S09]  /*92b0*/  UISETP.NE.AND.EX UP0, UPT, UR9, URZ, UPT, UP0 ;  /* 0x000000ff0900728c */ /* 0x000fd2000bf05300 */
[----:B------:R-:W-:Y:S05]  /*92c0*/  BRA.U !UP0, `(.L_x_846) ;  /* 0x0000000108107547 */ /* 0x000fea000b800000 */
[----:B------:R-:W0:Y:S01]  /*92d0*/  LDC.64 R4, c[0x0][0x3b0] ;  /* 0x0000ec00ff047b82 */ /* 0x000e220000000a00 */
[----:B------:R-:W-:-:S05]  /*92e0*/  LEA R7, R252, R9, 0x6 ;  /* 0x00000009fc077211 */ /* 0x000fca00078e30ff */
[----:B0-----:R-:W-:-:S06]  /*92f0*/  IMAD.WIDE.U32 R4, R7, 0x4, R4 ;  /* 0x0000000407047825 */ /* 0x001fcc00078e0004 */
[----:B------:R-:W5:Y:S02]  /*9300*/  LDG.E.128 R4, desc[UR36][R4.64] ;  /* 0x0000002404047981 */ /* 0x000f64000c1e1d00 */
.L_x_846:
[----:B-----5:R0:W-:Y:S02]  /*9310*/  STS.128 [R21+UR5], R4 ;  /* 0x0000000415007988 */ /* 0x0201e40008000c05 */
.L_x_845:
[----:B------:R-:W-:Y:S05]  /*9320*/  BSYNC.RECONVERGENT B0 ;  /* 0x0000000000007941 */ /* 0x000fea0003800200 */
.L_x_844:
[----:B------:R-:W1:Y:S01]  /*9330*/  LDCU UR7, c[0x0][0x3f4] ;  /* 0x00007e80ff0777ac */ /* 0x000e620008000800 */
[----:B------:R-:W2:Y:S01]  /*9340*/  LDC.64 R18, c[0x0][0x3c0] ;  /* 0x0000f000ff127b82 */ /* 0x000ea20000000a00 */
[C---:B---3--:R-:W-:Y:S01]  /*9350*/  IMAD.IADD R29, R17.reuse, 0x1, R246 ;  /* 0x00000001111d7824 */ /* 0x048fe200078e02f6 */
[----:B------:R-:W-:Y:S01]  /*9360*/  BSSY.RECONVERGENT B0, `(.L_x_847) ;  /* 0x0000087000007945 */ /* 0x000fe20003800200 */
[----:B------:R-:W-:Y:S01]  /*9370*/  UIADD3 UR4, UPT, UPT, UR4, 0x240, URZ ;  /* 0x0000024004047890 */ /* 0x000fe2000fffe0ff */
[----:B------:R-:W-:Y:S01]  /*9380*/  CS2R R14, SRZ ;  /* 0x00000000000e7805 */ /* 0x000fe2000001ff00 */
[----:B------:R-:W3:Y:S01]  /*9390*/  LDCU UR12, c[0x0][0x40c] ;  /* 0x00008180ff0c77ac */ /* 0x000ee20008000800 */
[----:B------:R-:W-:Y:S01]  /*93a0*/  CS2R R12, SRZ ;  /* 0x00000000000c7805 */ /* 0x000fe2000001ff00 */
[----:B------:R-:W-:Y:S01]  /*93b0*/  ULEA UR4, UR6, UR4, 0x18 ;  /* 0x0000000406047291 */ /* 0x000fe2000f8ec0ff */
[----:B------:R-:W4:Y:S05]  /*93c0*/  LDCU.64 UR10, c[0x0][0x3c8] ;  /* 0x00007900ff0a77ac */ /* 0x000f2a0008000a00 */
[----:B------:R-:W-:-:S02]  /*93d0*/  LEA R30, R17, UR4, 0x2 ;  /* 0x00000004111e7c11 */ /* 0x000fc4000f8e10ff */
[----:B-1----:R-:W-:Y:S01]  /*93e0*/  VIMNMX R28, PT, PT, R244, UR7, PT ;  /* 0x00000007f41c7c48 */ /* 0x002fe2000bfe0100 */
[--C-:B------:R-:W-:Y:S02]  /*93f0*/  IMAD R11, R248, UR7, R9.reuse ;  /* 0x00000007f80b7c24 */ /* 0x100fe4000f8e0209 */
[----:B------:R-:W-:Y:S01]  /*9400*/  IMAD R249, R249, UR7, R9 ;  /* 0x00000007f9f97c24 */ /* 0x000fe2000f8e0209 */
[----:B------:R-:W-:Y:S01]  /*9410*/  BAR.SYNC.DEFER_BLOCKING 0x0 ;  /* 0x0000000000007b1d */ /* 0x000fe20000010000 */
[----:B------:R-:W-:Y:S01]  /*9420*/  ISETP.GE.AND P0, PT, R29, R28, PT ;  /* 0x0000001c1d00720c */ /* 0x000fe20003f06270 */
[----:B--2---:R-:W-:-:S04]  /*9430*/  IMAD.WIDE R10, R11, 0x4, R18 ;  /* 0x000000040b0a7825 */ /* 0x004fc800078e0212 */
[----:B------:R-:W-:-:S08]  /*9440*/  IMAD.WIDE R18, R249, 0x4, R18 ;  /* 0x00000004f9127825 */ /* 0x000fd000078e0212 */
[----:B---34-:R-:W-:Y:S05]  /*9450*/  @P0 BRA `(.L_x_848) ;  /* 0x0000000400dc0947 */ /* 0x018fea0003800000 */
[----:B------:R-:W1:Y:S01]  /*9460*/  LDC R26, c[0x0][0x3f8] ;  /* 0x0000fe00ff1a7b82 */ /* 0x000e620000000800 */
[----:B------:R-:W-:Y:S01]  /*9470*/  IADD3 R23, PT, PT, R29, 0x10, RZ ;  /* 0x000000101d177810 */ /* 0x000fe20007ffe0ff */
[----:B------:R-:W-:Y:S01]  /*9480*/  BSSY.RECONVERGENT B1, `(.L_x_849) ;  /* 0x000002e000017945 */ /* 0x000fe20003800200 */
[----:B------:R-:W-:Y:S01]  /*9490*/  LOP3.LUT R14, RZ, R246, RZ, 0x33, !PT ;  /* 0x000000f6ff0e7212 */ /* 0x000fe200078e33ff */
[----:B------:R-:W-:Y:S01]  /*94a0*/  IMAD.MOV.U32 R31, RZ, RZ, R29 ;  /* 0x000000ffff1f7224 */ /* 0x000fe200078e001d */
[----:B------:R-:W-:-:S03]  /*94b0*/  VIMNMX R0, PT, PT, R28, R23, !PT ;  /* 0x000000171c007248 */ /* 0x000fc60007fe0100 */
[----:B------:R-:W2:Y:S01]  /*94c0*/  LDC.64 R12, c[0x0][0x458] ;  /* 0x00011600ff0c7b82 */ /* 0x000ea20000000a00 */
[----:B------:R-:W-:Y:S02]  /*94d0*/  IADD3 R22, PT, PT, -R17, R0, R14 ;  /* 0x0000000011167210 */ /* 0x000fe40007ffe10e */
[----:B------:R-:W-:Y:S02]  /*94e0*/  CS2R R14, SRZ ;  /* 0x00000000000e7805 */ /* 0x000fe4000001ff00 */
[----:B------:R-:W-:Y:S01]  /*94f0*/  LOP3.LUT P0, RZ, R22, 0x10, RZ, 0xc0, !PT ;  /* 0x0000001016ff7812 */ /* 0x000fe2000780c0ff */
[----:B-1----:R-:W-:Y:S02]  /*9500*/  IMAD R24, R245, R26, R252 ;  /* 0x0000001af5187224 */ /* 0x002fe400078e02fc */
[----:B------:R-:W-:-:S03]  /*9510*/  IMAD R49, R26, UR7, RZ ;  /* 0x000000071a317c24 */ /* 0x000fc6000f8e02ff */
[----:B------:R-:W-:-:S05]  /*9520*/  LEA R25, R24, R9, 0x6 ;  /* 0x0000000918197211 */ /* 0x000fca00078e30ff */
[----:B--2---:R-:W-:Y:S01]  /*9530*/  IMAD.WIDE R24, R25, 0x4, R12 ;  /* 0x0000000419187825 */ /* 0x004fe200078e020c */
[----:B------:R-:W-:Y:S01]  /*9540*/  CS2R R12, SRZ ;  /* 0x00000000000c7805 */ /* 0x000fe2000001ff00 */
[----:B------:R-:W-:Y:S06]  /*9550*/  @P0 BRA `(.L_x_850) ;  /* 0x0000000000800947 */ /* 0x000fec0003800000 */
[----:B------:R-:W1:Y:S01]  /*9560*/  LDCU.64 UR8, c[0x0][0x3c8] ;  /* 0x00007900ff0877ac */ /* 0x000e620008000a00 */
[----:B------:R-:W-:-:S04]  /*9570*/  IADD3 R0, P0, PT, R224, R29, RZ ;  /* 0x0000001de0007210 */ /* 0x000fc80007f1e0ff */
[----:B------:R-:W-:Y:S02]  /*9580*/  IADD3.X R13, PT, PT, RZ, R8, RZ, P0, !PT ;  /* 0x00000008ff0d7210 */ /* 0x000fe400007fe4ff */
[----:B-1----:R-:W-:-:S04]  /*9590*/  LEA R14, P0, R0, UR8, 0x2 ;  /* 0x00000008000e7c11 */ /* 0x002fc8000f8010ff */
[----:B------:R-:W-:-:S05]  /*95a0*/  LEA.HI.X R15, R0, UR9, R13, 0x2, P0 ;  /* 0x00000009000f7c11 */ /* 0x000fca00080f140d */
[----:B------:R-:W2:Y:S01]  /*95b0*/  LDG.E R14, desc[UR36][R14.64] ;  /* 0x000000240e0e7981 */ /* 0x000ea2000c1e1900 */
[----:B------:R-:W-:Y:S02]  /*95c0*/  SHF.L.U32 R27, R29, 0x6, RZ ;  /* 0x000000061d1b7819 */ /* 0x000fe400000006ff */
[----:B------:R-:W-:Y:S01]  /*95d0*/  ISETP.NE.AND P0, PT, R44, RZ, PT ;  /* 0x000000ff2c00720c */ /* 0x000fe20003f05270 */
[----:B--2---:R-:W-:-:S04]  /*95e0*/  IMAD R0, R49, R14, RZ ;  /* 0x0000000e31007224 */ /* 0x004fc800078e02ff */
[----:B------:R-:W-:Y:S02]  /*95f0*/  IMAD R13, R0, 0x40, R27 ;  /* 0x00000040000d7824 */ /* 0x000fe400078e021b */
[----:B------:R1:W2:Y:S02]  /*9600*/  LDS R0, [R30] ;  /* 0x000000001e007984 */ /* 0x0002a40000000800 */
[----:B------:R-:W-:-:S05]  /*9610*/  IMAD.WIDE R12, R13, 0x4, R18 ;  /* 0x000000040d0c7825 */ /* 0x000fca00078e0212 */
[----:B------:R1:W5:Y:S01]  /*9620*/  LDG.E.128 R32, desc[UR36][R12.64] ;  /* 0x000000240c207981 */ /* 0x000362000c1e1d00 */
[----:B------:R-:W-:Y:S05]  /*9630*/  @P0 BRA `(.L_x_851) ;  /* 0x0000000000340947 */ /* 0x000fea0003800000 */
[----:B------:R-:W-:Y:S01]  /*9640*/  ISETP.NE.AND P1, PT, R16, RZ, PT ;  /* 0x000000ff1000720c */ /* 0x000fe20003f25270 */
[----:B-1----:R-:W1:-:S12]  /*9650*/  LDS.128 R12, [R21+UR5] ;  /* 0x00000005150c7984 */ /* 0x002e580008000c00 */
[----:B------:R-:W3:Y:S01]  /*9660*/  @P1 LDG.E.128 R36, desc[UR36][R24.64] ;  /* 0x0000002418241981 */ /* 0x000ee2000c1e1d00 */
[----:B-1---5:R-:W-:Y:S01]  /*9670*/  FADD.FTZ R32, R32, R12 ;  /* 0x0000000c20207221 */ /* 0x022fe20000010000 */
[----:B------:R-:W-:Y:S01]  /*9680*/  FADD.FTZ R33, R33, R13 ;  /* 0x0000000d21217221 */ /* 0x000fe20000010000 */
[----:B------:R-:W-:Y:S01]  /*9690*/  FADD.FTZ R34, R34, R14 ;  /* 0x0000000e22227221 */ /* 0x000fe20000010000 */
[----:B------:R-:W-:Y:S01]  /*96a0*/  FADD.FTZ R35, R35, R15 ;  /* 0x0000000f23237221 */ /* 0x000fe20000010000 */
[----:B------:R-:W-:-:S04]  /*96b0*/  IMAD.WIDE.U32 R12, R27, 0x4, R10 ;  /* 0x000000041b0c7825 */ /* 0x000fc800078e000a */
[----:B---3--:R-:W-:Y:S01]  /*96c0*/  @P1 FMUL.FTZ R32, R32, R36 ;  /* 0x0000002420201220 */ /* 0x008fe20000410000 */
[----:B------:R-:W-:Y:S01]  /*96d0*/  @P1 FMUL.FTZ R33, R33, R37 ;  /* 0x0000002521211220 */ /* 0x000fe20000410000 */
[----:B------:R-:W-:Y:S01]  /*96e0*/  @P1 FMUL.FTZ R34, R34, R38 ;  /* 0x0000002622221220 */ /* 0x000fe20000410000 */
[----:B------:R-:W-:-:S05]  /*96f0*/  @P1 FMUL.FTZ R35, R35, R39 ;  /* 0x0000002723231220 */ /* 0x000fca0000410000 */
[----:B------:R3:W-:Y:S02]  /*9700*/  STG.E.128 desc[UR36][R12.64], R32 ;  /* 0x000000200c007986 */ /* 0x0007e4000c101d24 */
.L_x_851:
[C---:B-123-5:R-:W-:Y:S01]  /*9710*/  FFMA.FTZ R12, R0.reuse, R32, RZ ;  /* 0x00000020000c7223 */ /* 0x06efe200000100ff */
[C---:B------:R-:W-:Y:S01]  /*9720*/  FFMA.FTZ R13, R0.reuse, R33, RZ ;  /* 0x00000021000d7223 */ /* 0x040fe200000100ff */
[C---:B------:R-:W-:Y:S01]  /*9730*/  FFMA.FTZ R14, R0.reuse, R34, RZ ;  /* 0x00000022000e7223 */ /* 0x040fe200000100ff */
[----:B------:R-:W-:Y:S01]  /*9740*/  FFMA.FTZ R15, R0, R35, RZ ;  /* 0x00000023000f7223 */ /* 0x000fe200000100ff */
[----:B------:R-:W-:-:S07]  /*9750*/  MOV R31, R23 ;  /* 0x00000017001f7202 */ /* 0x000fce0000000f00 */
.L_x_850:
[----:B------:R-:W-:Y:S05]  /*9760*/  BSYNC.RECONVERGENT B1 ;  /* 0x0000000000017941 */ /* 0x000fea0003800200 */
.L_x_849:
[----:B------:R-:W-:-:S13]  /*9770*/  ISETP.GE.U32.AND P0, PT, R22, 0x10, PT ;  /* 0x000000101600780c */ /* 0x000fda0003f06070 */
[----:B------:R-:W-:Y:S05]  /*9780*/  @!P0 BRA `(.L_x_848) ;  /* 0x0000000400108947 */ /* 0x000fea0003800000 */
[----:B------:R-:W-:Y:S01]  /*9790*/  SHF.L.U32 R0, R246, 0x2, RZ ;  /* 0x00000002f6007819 */ /* 0x000fe200000006ff */
[----:B------:R-:W-:Y:S01]  /*97a0*/  IMAD.U32 R23, RZ, RZ, UR4 ;  /* 0x00000004ff177e24 */ /* 0x000fe2000f8e00ff */
[----:B------:R-:W-:Y:S01]  /*97b0*/  ISETP.NE.AND P1, PT, R44, RZ, PT ;  /* 0x000000ff2c00720c */ /* 0x000fe20003f25270 */
[----:B------:R-:W-:Y:S01]  /*97c0*/  IMAD.SHL.U32 R32, R49, 0x40, RZ ;  /* 0x0000004031207824 */ /* 0x000fe200078e00ff */
[C---:B------:R-:W-:Y:S02]  /*97d0*/  LEA R0, R31.reuse, -R0, 0x2 ;  /* 0x800000001f007211 */ /* 0x040fe400078e10ff */
[----:B------:R-:W-:Y:S02]  /*97e0*/  SHF.L.U32 R33, R31, 0x6, RZ ;  /* 0x000000061f217819 */ /* 0x000fe400000006ff */
[----:B------:R-:W-:-:S07]  /*97f0*/  IADD3 R0, PT, PT, R0, 0x40, R23 ;  /* 0x0000004000007810 */ /* 0x000fce0007ffe017 */
.L_x_855:
[----:B------:R-:W-:Y:S02]  /*9800*/  IADD3 R22, P0, PT, R224, R31, RZ ;  /* 0x0000001fe0167210 */ /* 0x000fe40007f1e0ff */
[----:B------:R-:W-:Y:S02]  /*9810*/  ISETP.NE.AND P2, PT, R16, RZ, PT ;  /* 0x000000ff1000720c */ /* 0x000fe40003f45270 */
[----:B------:R-:W-:Y:S02]  /*9820*/  IADD3.X R23, PT, PT, RZ, R8, RZ, P0, !PT ;  /* 0x00000008ff177210 */ /* 0x000fe400007fe4ff */
[----:B------:R-:W-:-:S04]  /*9830*/  LEA R26, P0, R22, UR10, 0x2 ;  /* 0x0000000a161a7c11 */ /* 0x000fc8000f8010ff */
[----:B------:R-:W-:-:S05]  /*9840*/  LEA.HI.X R27, R22, UR11, R23, 0x2, P0 ;  /* 0x0000000b161b7c11 */ /* 0x000fca00080f1417 */
[----:B------:R-:W2:Y:S02]  /*9850*/  LDG.E R22, desc[UR36][R26.64] ;  /* 0x000000241a167981 */ /* 0x000ea4000c1e1900 */
[----:B--2---:R-:W-:-:S04]  /*9860*/  IMAD R23, R22, R32, R33 ;  /* 0x0000002016177224 */ /* 0x004fc800078e0221 */
[----:B------:R-:W-:-:S05]  /*9870*/  IMAD.WIDE R22, R23, 0x4, R18 ;  /* 0x0000000417167825 */ /* 0x000fca00078e0212 */
[----:B-----5:R1:W5:Y:S01]  /*9880*/  LDG.E.128 R36, desc[UR36][R22.64] ;  /* 0x0000002416247981 */ /* 0x020362000c1e1d00 */
[----:B------:R-:W-:Y:S04]  /*9890*/  BSSY.RECONVERGENT B1, `(.L_x_852) ;  /* 0x000000e000017945 */ /* 0x000fe80003800200 */
[----:B------:R-:W-:Y:S05]  /*98a0*/  @P1 BRA `(.L_x_853) ;  /* 0x0000000000301947 */ /* 0x000fea0003800000 */
[----:B------:R-:W2:Y:S01]  /*98b0*/  @P2 LDG.E.128 R44, desc[UR36][R24.64] ;  /* 0x00000024182c2981 */ /* 0x000ea2000c1e1d00 */
[----:B-1----:R-:W-:-:S03]  /*98c0*/  IMAD.WIDE.U32 R22, R33, 0x4, R10 ;  /* 0x0000000421167825 */ /* 0x002fc600078e000a */
[----:B------:R-:W1:Y:S02]  /*98d0*/  LDS.128 R40, [R21+UR5] ;  /* 0x0000000515287984 */ /* 0x000e640008000c00 */
[----:B-1---5:R-:W-:Y:S01]  /*98e0*/  FADD.FTZ R36, R36, R40 ;  /* 0x0000002824247221 */ /* 0x022fe20000010000 */
[----:B------:R-:W-:Y:S01]  /*98f0*/  FADD.FTZ R37, R37, R41 ;  /* 0x0000002925257221 */ /* 0x000fe20000010000 */
[----:B------:R-:W-:Y:S01]  /*9900*/  FADD.FTZ R38, R38, R42 ;  /* 0x0000002a26267221 */ /* 0x000fe20000010000 */
[----:B------:R-:W-:Y:S01]  /*9910*/  FADD.FTZ R39, R39, R43 ;  /* 0x0000002b27277221 */ /* 0x000fe20000010000 */
[----:B--2---:R-:W-:Y:S01]  /*9920*/  @P2 FMUL.FTZ R36, R36, R44 ;  /* 0x0000002c24242220 */ /* 0x004fe20000410000 */
[----:B------:R-:W-:Y:S01]  /*9930*/  @P2 FMUL.FTZ R37, R37, R45 ;  /* 0x0000002d25252220 */ /* 0x000fe20000410000 */
[----:B------:R-:W-:Y:S01]  /*9940*/  @P2 FMUL.FTZ R38, R38, R46 ;  /* 0x0000002e26262220 */ /* 0x000fe20000410000 */
[----:B------:R-:W-:-:S05]  /*9950*/  @P2 FMUL.FTZ R39, R39, R47 ;  /* 0x0000002f27272220 */ /* 0x000fca0000410000 */
[----:B------:R2:W-:Y:S02]  /*9960*/  STG.E.128 desc[UR36][R22.64], R36 ;  /* 0x0000002416007986 */ /* 0x0005e4000c101d24 */
.L_x_853:
[----:B------:R-:W-:Y:S05]  /*9970*/  BSYNC.RECONVERGENT B1 ;  /* 0x0000000000017941 */ /* 0x000fea0003800200 */
.L_x_852:
[----:B------:R-:W1:Y:S04]  /*9980*/  LDG.E R26, desc[UR36][R26.64+0x40] ;  /* 0x000040241a1a7981 */ /* 0x000e68000c1e1900 */
[----:B------:R-:W3:Y:S01]  /*9990*/  LDS R35, [R0+-0x40] ;  /* 0xffffc00000237984 */ /* 0x000ee20000000800 */
[----:B-12---:R-:W-:-:S05]  /*99a0*/  IMAD R22, R49, R26, RZ ;  /* 0x0000001a31167224 */ /* 0x006fca00078e02ff */
[----:B------:R-:W-:-:S05]  /*99b0*/  LEA R22, R22, R33, 0x6 ;  /* 0x0000002116167211 */ /* 0x000fca00078e30ff */
[----:B------:R-:W-:-:S04]  /*99c0*/  VIADD R23, R22, 0x400 ;  /* 0x0000040016177836 */ /* 0x000fc80000000000 */
[----:B------:R-:W-:-:S05]  /*99d0*/  IMAD.WIDE R22, R23, 0x4, R18 ;  /* 0x0000000417167825 */ /* 0x000fca00078e0212 */
[----:B------:R1:W5:Y:S01]  /*99e0*/  LDG.E.128 R40, desc[UR36][R22.64] ;  /* 0x0000002416287981 */ /* 0x000362000c1e1d00 */
[----:B------:R-:W-:Y:S01]  /*99f0*/  MOV R44, UR12 ;  /* 0x0000000c002c7c02 */ /* 0x000fe20008000f00 */
[C---:B---3-5:R-:W-:Y:S01]  /*9a00*/  FFMA.FTZ R36, R35.reuse, R36, R12 ;  /* 0x0000002423247223 */ /* 0x068fe2000001000c */
[C---:B------:R-:W-:Y:S01]  /*9a10*/  FFMA.FTZ R34, R35.reuse, R37, R13 ;  /* 0x0000002523227223 */ /* 0x040fe2000001000d */
[C---:B------:R-:W-:Y:S01]  /*9a20*/  FFMA.FTZ R27, R35.reuse, R38, R14 ;  /* 0x00000026231b7223 */ /* 0x040fe2000001000e */
[----:B------:R-:W-:Y:S01]  /*9a30*/  ISETP.NE.AND P1, PT, R44, RZ, PT ;  /* 0x000000ff2c00720c */ /* 0x000fe20003f25270 */
[----:B------:R-:W-:-:S12]  /*9a40*/  FFMA.FTZ R26, R35, R39, R15 ;  /* 0x00000027231a7223 */ /* 0x000fd8000001000f */
[----:B-1----:R-:W-:Y:S05]  /*9a50*/  @P1 BRA `(.L_x_854) ;  /* 0x0000000000341947 */ /* 0x002fea0003800000 */
[----:B------:R-:W2:Y:S01]  /*9a60*/  @P2 LDG.E.128 R12, desc[UR36][R24.64] ;  /* 0x00000024180c2981 */ /* 0x000ea2000c1e1d00 */
[----:B------:R-:W-:-:S03]  /*9a70*/  IADD3 R23, PT, PT, R33, 0x400, RZ ;  /* 0x0000040021177810 */ /* 0x000fc60007ffe0ff */
[----:B------:R-:W1:Y:S02]  /*9a80*/  LDS.128 R52, [R21+UR5] ;  /* 0x0000000515347984 */ /* 0x000e640008000c00 */
[----:B-1----:R-:W-:Y:S01]  /*9a90*/  FADD.FTZ R40, R52, R40 ;  /* 0x0000002834287221 */ /* 0x002fe20000010000 */
[----:B------:R-:W-:Y:S01]  /*9aa0*/  FADD.FTZ R41, R53, R41 ;  /* 0x0000002935297221 */ /* 0x000fe20000010000 */
[----:B------:R-:W-:Y:S01]  /*9ab0*/  FADD.FTZ R42, R54, R42 ;  /* 0x0000002a362a7221 */ /* 0x000fe20000010000 */
[----:B------:R-:W-:Y:S01]  /*9ac0*/  FADD.FTZ R43, R55, R43 ;  /* 0x0000002b372b7221 */ /* 0x000fe20000010000 */
[----:B--2---:R-:W-:Y:S01]  /*9ad0*/  @P2 FMUL.FTZ R40, R40, R12 ;  /* 0x0000000c28282220 */ /* 0x004fe20000410000 */
[----:B------:R-:W-:Y:S01]  /*9ae0*/  @P2 FMUL.FTZ R41, R41, R13 ;  /* 0x0000000d29292220 */ /* 0x000fe20000410000 */
[----:B------:R-:W-:Y:S01]  /*9af0*/  @P2 FMUL.FTZ R42, R42, R14 ;  /* 0x0000000e2a2a2220 */ /* 0x000fe20000410000 */
[----:B------:R-:W-:Y:S01]  /*9b00*/  @P2 FMUL.FTZ R43, R43, R15 ;  /* 0x0000000f2b2b2220 */ /* 0x000fe20000410000 */
[----:B------:R-:W-:-:S05]  /*9b10*/  IMAD.WIDE.U32 R12, R23, 0x4, R10 ;  /* 0x00000004170c7825 */ /* 0x000fca00078e000a */
[----:B------:R1:W-:Y:S02]  /*9b20*/  STG.E.128 desc[UR36][R12.64], R40 ;  /* 0x000000280c007986 */ /* 0x0003e4000c101d24 */
.L_x_854:
[----:B------:R2:W1:Y:S01]  /*9b30*/  LDS R15, [R0] ;  /* 0x00000000000f7984 */ /* 0x0004620000000800 */
[----:B------:R-:W-:Y:S01]  /*9b40*/  VIADD R31, R31, 0x20 ;  /* 0x000000201f1f7836 */ /* 0x000fe20000000000 */
[----:B------:R-:W-:-:S04]  /*9b50*/  IADD3 R33, PT, PT, R33, 0x800, RZ ;  /* 0x0000080021217810 */ /* 0x000fc80007ffe0ff */
[----:B------:R-:W-:Y:S02]  /*9b60*/  ISETP.GE.AND P0, PT, R31, R28, PT ;  /* 0x0000001c1f00720c */ /* 0x000fe40003f06270 */
[----:B--2---:R-:W-:Y:S01]  /*9b70*/  IADD3 R0, PT, PT, R0, 0x80, RZ ;  /* 0x0000008000007810 */ /* 0x004fe20007ffe0ff */
[C---:B-1----:R-:W-:Y:S01]  /*9b80*/  FFMA.FTZ R12, R15.reuse, R40, R36 ;  /* 0x000000280f0c7223 */ /* 0x042fe20000010024 */
[C---:B------:R-:W-:Y:S01]  /*9b90*/  FFMA.FTZ R13, R15.reuse, R41, R34 ;  /* 0x000000290f0d7223 */ /* 0x040fe20000010022 */
[C---:B------:R-:W-:Y:S01]  /*9ba0*/  FFMA.FTZ R14, R15.reuse, R42, R27 ;  /* 0x0000002a0f0e7223 */ /* 0x040fe2000001001b */
[----:B------:R-:W-:-:S07]  /*9bb0*/  FFMA.FTZ R15, R15, R43, R26 ;  /* 0x0000002b0f0f7223 */ /* 0x000fce000001001a */
[----:B------:R-:W-:Y:S05]  /*9bc0*/  @!P0 BRA `(.L_x_855) ;  /* 0xfffffffc000c8947 */ /* 0x000fea000383ffff */
.L_x_848:
[----:B------:R-:W-:Y:S05]  /*9bd0*/  BSYNC.RECONVERGENT B0 ;  /* 0x0000000000007941 */ /* 0x000fea0003800200 */
.L_x_847:
[----:B------:R-:W-:Y:S01]  /*9be0*/  ISETP.GE.AND P0, PT, R29, R244, PT ;  /* 0x000000f41d00720c */ /* 0x000fe20003f06270 */
[----:B------:R-:W1:Y:S01]  /*9bf0*/  LDCU UR8, c[0x0][0x40c] ;  /* 0x00008180ff0877ac */ /* 0x000e620008000800 */
[----:B------:R-:W-:Y:S01]  /*9c00*/  BSSY.RECONVERGENT B0, `(.L_x_856) ;  /* 0x00000cd000007945 */ /* 0x000fe20003800200 */
[----:B------:R-:W2:Y:S10]  /*9c10*/  LDCU.64 UR10, c[0x0][0x3c8] ;  /* 0x00007900ff0a77ac */ /* 0x000eb40008000a00 */
[----:B------:R-:W-:Y:S05]  /*9c20*/  @P0 BRA `(.L_x_857) ;  /* 0x0000000c00280947 */ /* 0x000fea0003800000 */
[----:B------:R-:W3:Y:S01]  /*9c30*/  LDCU UR6, c[0x0][0x3f8] ;  /* 0x00007f00ff0677ac */ /* 0x000ee20008000800 */
[----:B------:R-:W-:Y:S01]  /*9c40*/  VIADD R37, R29, 0x10 ;  /* 0x000000101d257836 */ /* 0x000fe20000000000 */
[----:B------:R-:W4:Y:S01]  /*9c50*/  LDC R26, c[0x0][0x3f4] ;  /* 0x0000fd00ff1a7b82 */ /* 0x000f220000000800 */
[----:B------:R-:W-:Y:S01]  /*9c60*/  LOP3.LUT R25, RZ, R246, RZ, 0x33, !PT ;  /* 0x000000f6ff197212 */ /* 0x000fe200078e33ff */
[----:B------:R-:W-:Y:S02]  /*9c70*/  BSSY.RECONVERGENT B1, `(.L_x_858) ;  /* 0x0000046000017945 */ /* 0x000fe40003800200 */
[----:B------:R-:W-:-:S04]  /*9c80*/  VIMNMX R0, PT, PT, R244, R37, !PT ;  /* 0x00000025f4007248 */ /* 0x000fc80007fe0100 */
[----:B------:R-:W0:Y:S01]  /*9c90*/  LDC.64 R22, c[0x0][0x458] ;  /* 0x00011600ff167b82 */ /* 0x000e220000000a00 */
[----:B------:R-:W-:-:S04]  /*9ca0*/  IADD3 R0, PT, PT, -R17, R0, R25 ;  /* 0x0000000011007210 */ /* 0x000fc80007ffe119 */
[----:B------:R-:W-:Y:S01]  /*9cb0*/  LOP3.LUT P0, RZ, R0, 0x10, RZ, 0xc0, !PT ;  /* 0x0000001000ff7812 */ /* 0x000fe2000780c0ff */
[----:B---3--:R-:W-:-:S05]  /*9cc0*/  IMAD R24, R245, UR6, R252 ;  /* 0x00000006f5187c24 */ /* 0x008fca000f8e02fc */
[----:B------:R-:W-:Y:S02]  /*9cd0*/  LEA R25, R24, R9, 0x6 ;  /* 0x0000000918197211 */ /* 0x000fe400078e30ff */
[----:B------:R-:W-:Y:S01]  /*9ce0*/  MOV R24, R29 ;  /* 0x0000001d00187202 */ /* 0x000fe20000000f00 */
[----:B----4-:R-:W-:Y:S02]  /*9cf0*/  IMAD R40, R26, UR6, RZ ;  /* 0x000000061a287c24 */ /* 0x010fe4000f8e02ff */
[----:B0-----:R-:W-:Y:S02]  /*9d00*/  IMAD.WIDE R22, R25, 0x4, R22 ;  /* 0x0000000419167825 */ /* 0x001fe400078e0216 */
[----:B------:R-:W-:Y:S05]  /*9d10*/  @P0 BRA `(.L_x_859) ;  /* 0x0000000000ec0947 */ /* 0x000fea0003800000 */
[----:B------:R-:W-:Y:S01]  /*9d20*/  ISETP.GE.AND P0, PT, R29, R26, PT ;  /* 0x0000001a1d00720c */ /* 0x000fe20003f06270 */
[----:B------:R-:W-:-:S12]  /*9d30*/  IMAD.MOV.U32 R24, RZ, RZ, R37 ;  /* 0x000000ffff187224 */ /* 0x000fd800078e0025 */
[----:B------:R-:W-:Y:S05]  /*9d40*/  @!P0 BRA `(.L_x_859) ;  /* 0x0000000000e08947 */ /* 0x000fea0003800000 */
[----:B------:R-:W-:Y:S01]  /*9d50*/  IABS R27, R26 ;  /* 0x0000001a001b7213 */ /* 0x000fe20000000000 */
[----:B------:R-:W0:Y:S01]  /*9d60*/  LDCU.64 UR6, c[0x0][0x3c8] ;  /* 0x00007900ff0677ac */ /* 0x000e220008000a00 */
[----:B------:R-:W-:Y:S02]  /*9d70*/  IABS R32, R29 ;  /* 0x0000001d00207213 */ /* 0x000fe40000000000 */
[----:B------:R-:W3:Y:S01]  /*9d80*/  I2F.RP R28, R27 ;  /* 0x0000001b001c7306 */ /* 0x000ee20000209400 */
[----:B------:R-:W-:Y:S02]  /*9d90*/  ISETP.GE.AND P1, PT, R29, RZ, PT ;  /* 0x000000ff1d00720c */ /* 0x000fe40003f26270 */
[----:B------:R-:W-:-:S05]  /*9da0*/  ISETP.NE.AND P2, PT, R26, RZ, PT ;  /* 0x000000ff1a00720c */ /* 0x000fca0003f45270 */
[----:B---3--:R-:W3:Y:S02]  /*9db0*/  MUFU.RCP R28, R28 ;  /* 0x0000001c001c7308 */ /* 0x008ee40000001000 */
[----:B---3--:R-:W-:-:S06]  /*9dc0*/  IADD3 R31, PT, PT, R28, 0xffffffe, RZ ;  /* 0x0ffffffe1c1f7810 */ /* 0x008fcc0007ffe0ff */
[----:B------:R3:W4:Y:S02]  /*9dd0*/  F2I.FTZ.U32.TRUNC.NTZ R25, R31 ;  /* 0x0000001f00197305 */ /* 0x000724000021f000 */
[----:B---3--:R3:W0:Y:S01]  /*9de0*/  LDS R31, [R30] ;  /* 0x000000001e1f7984 */ /* 0x0086220000000800 */
[----:B----4-:R-:W-:-:S05]  /*9df0*/  IADD3 R24, PT, PT, RZ, -R25, RZ ;  /* 0x80000019ff187210 */ /* 0x010fca0007ffe0ff */
        /* <DEDUP_REMOVED lines=15> */
[----:B0-----:R-:W-:-:S04]  /*9ef0*/  LEA R26, P0, R25, UR6, 0x2 ;  /* 0x00000006191a7c11 */ /* 0x001fc8000f8010ff */
[----:B------:R-:W-:-:S06]  /*9f00*/  LEA.HI.X R27, R25, UR7, R28, 0x2, P0 ;  /* 0x00000007191b7c11 */ /* 0x000fcc00080f141c */
[----:B------:R-:W4:Y:S01]  /*9f10*/  LDG.E R27, desc[UR36][R26.64] ;  /* 0x000000241a1b7981 */ /* 0x000f22000c1e1900 */
[----:B------:R-:W-:Y:S01]  /*9f20*/  ISETP.NE.AND P0, PT, R44, RZ, PT ;  /* 0x000000ff2c00720c */ /* 0x000fe20003f05270 */
[----:B----4-:R-:W-:-:S05]  /*9f30*/  IMAD R25, R40, R27, R24 ;  /* 0x0000001b28197224 */ /* 0x010fca00078e0218 */
[----:B------:R-:W-:-:S05]  /*9f40*/  SHF.L.U32 R25, R25, 0x6, RZ ;  /* 0x0000000619197819 */ /* 0x000fca00000006ff */
[----:B------:R-:W-:-:S05]  /*9f50*/  IMAD.WIDE R24, R25, 0x4, R18 ;  /* 0x0000000419187825 */ /* 0x000fca00078e0212 */
[----:B------:R3:W5:Y:S01]  /*9f60*/  LDG.E.128 R32, desc[UR36][R24.64] ;  /* 0x0000002418207981 */ /* 0x000762000c1e1d00 */
[----:B------:R-:W-:Y:S04]  /*9f70*/  BSSY.RECONVERGENT B2, `(.L_x_860) ;  /* 0x0000010000027945 */ /* 0x000fe80003800200 */
[----:B------:R-:W-:Y:S05]  /*9f80*/  @P0 BRA `(.L_x_861) ;  /* 0x0000000000380947 */ /* 0x000fea0003800000 */
[----:B------:R-:W-:Y:S01]  /*9f90*/  ISETP.NE.AND P3, PT, R16, RZ, PT ;  /* 0x000000ff1000720c */ /* 0x000fe20003f65270 */
[----:B------:R-:W0:-:S12]  /*9fa0*/  LDS.128 R44, [R21+UR5] ;  /* 0x00000005152c7984 */ /* 0x000e180008000c00 */
[----:B---3--:R-:W3:Y:S01]  /*9fb0*/  @P3 LDG.E.128 R24, desc[UR36][R22.64] ;  /* 0x0000002416183981 */ /* 0x008ee2000c1e1d00 */
[----:B------:R-:W-:Y:S01]  /*9fc0*/  SHF.L.U32 R29, R29, 0x6, RZ ;  /* 0x000000061d1d7819 */ /* 0x000fe200000006ff */
[----:B0----5:R-:W-:Y:S01]  /*9fd0*/  FADD.FTZ R32, R44, R32 ;  /* 0x000000202c207221 */ /* 0x021fe20000010000 */
[----:B------:R-:W-:Y:S01]  /*9fe0*/  FADD.FTZ R33, R45, R33 ;  /* 0x000000212d217221 */ /* 0x000fe20000010000 */
[----:B------:R-:W-:Y:S01]  /*9ff0*/  FADD.FTZ R34, R46, R34 ;  /* 0x000000222e227221 */ /* 0x000fe20000010000 */
[----:B------:R-:W-:Y:S01]  /*a000*/  FADD.FTZ R35, R47, R35 ;  /* 0x000000232f237221 */ /* 0x000fe20000010000 */
[----:B---3--:R-:W-:Y:S01]  /*a010*/  @P3 FMUL.FTZ R32, R32, R24 ;  /* 0x0000001820203220 */ /* 0x008fe20000410000 */
[----:B------:R-:W-:Y:S01]  /*a020*/  @P3 FMUL.FTZ R33, R33, R25 ;  /* 0x0000001921213220 */ /* 0x000fe20000410000 */
[----:B------:R-:W-:Y:S01]  /*a030*/  @P3 FMUL.FTZ R34, R34, R26 ;  /* 0x0000001a22223220 */ /* 0x000fe20000410000 */
[----:B------:R-:W-:Y:S01]  /*a040*/  @P3 FMUL.FTZ R35, R35, R27 ;  /* 0x0000001b23233220 */ /* 0x000fe20000410000 */
[----:B------:R-:W-:-:S05]  /*a050*/  IMAD.WIDE.U32 R24, R29, 0x4, R10 ;  /* 0x000000041d187825 */ /* 0x000fca00078e000a */
[----:B------:R0:W-:Y:S02]  /*a060*/  STG.E.128 desc[UR36][R24.64], R32 ;  /* 0x0000002018007986 */ /* 0x0001e4000c101d24 */
.L_x_861:
[----:B-12---:R-:W-:Y:S05]  /*a070*/  BSYNC.RECONVERGENT B2 ;  /* 0x0000000000027941 */ /* 0x006fea0003800200 */
.L_x_860:
[C---:B-----5:R-:W-:Y:S01]  /*a080*/  FFMA.FTZ R12, R31.reuse, R32, R12 ;  /* 0x000000201f0c7223 */ /* 0x060fe2000001000c */
[C---:B------:R-:W-:Y:S01]  /*a090*/  FFMA.FTZ R13, R31.reuse, R33, R13 ;  /* 0x000000211f0d7223 */ /* 0x040fe2000001000d */
[C---:B------:R-:W-:Y:S01]  /*a0a0*/  FFMA.FTZ R14, R31.reuse, R34, R14 ;  /* 0x000000221f0e7223 */ /* 0x040fe2000001000e */
[----:B------:R-:W-:Y:S01]  /*a0b0*/  FFMA.FTZ R15, R31, R35, R15 ;  /* 0x000000231f0f7223 */ /* 0x000fe2000001000f */
[----:B0--3--:R-:W-:-:S07]  /*a0c0*/  IMAD.MOV.U32 R24, RZ, RZ, R37 ;  /* 0x000000ffff187224 */ /* 0x009fce00078e0025 */
.L_x_859:
[----:B-12---:R-:W-:Y:S05]  /*a0d0*/  BSYNC.RECONVERGENT B1 ;  /* 0x0000000000017941 */ /* 0x006fea0003800200 */
.L_x_858:
[----:B------:R-:W-:-:S13]  /*a0e0*/  ISETP.GE.U32.AND P0, PT, R0, 0x10, PT ;  /* 0x000000100000780c */ /* 0x000fda0003f06070 */
[----:B------:R-:W-:Y:S05]  /*a0f0*/  @!P0 BRA `(.L_x_857) ;  /* 0x0000000400f48947 */ /* 0x000fea0003800000 */
[----:B------:R-:W-:Y:S02]  /*a100*/  SHF.L.U32 R25, R246, 0x2, RZ ;  /* 0x00000002f6197819 */ /* 0x000fe400000006ff */
[----:B------:R-:W-:Y:S02]  /*a110*/  MOV R27, UR4 ;  /* 0x00000004001b7c02 */ /* 0x000fe40008000f00 */
[C---:B------:R-:W-:Y:S01]  /*a120*/  IADD3 R28, PT, PT, R24.reuse, 0x10, RZ ;  /* 0x00000010181c7810 */ /* 0x040fe20007ffe0ff */
[C---:B------:R-:W-:Y:S01]  /*a130*/  IMAD R0, R24.reuse, 0x4, -R25 ;  /* 0x0000000418007824 */ /* 0x040fe200078e0a19 */
[----:B------:R-:W-:-:S04]  /*a140*/  SHF.L.U32 R29, R24, 0x6, RZ ;  /* 0x00000006181d7819 */ /* 0x000fc800000006ff */
[----:B------:R-:W-:-:S07]  /*a150*/  IADD3 R0, PT, PT, R0, 0x40, R27 ;  /* 0x0000004000007810 */ /* 0x000fce0007ffe01b */
.L_x_868:
        /* <DEDUP_REMOVED lines=13> */
[----:B0-----:R0:W2:Y:S01]  /*a230*/  LDS R31, [R0+-0x40] ;  /* 0xffffc000001f7984 */ /* 0x0010a20000000800 */
        /* <DEDUP_REMOVED lines=17> */
[----:B------:R-:W-:-:S06]  /*a350*/  LEA.HI.X R27, R25, UR11, R30, 0x2, P0 ;  /* 0x0000000b191b7c11 */ /* 0x000fcc00080f141e */
[----:B------:R-:W3:Y:S02]  /*a360*/  LDG.E R27, desc[UR36][R26.64] ;  /* 0x000000241a1b7981 */ /* 0x000ee4000c1e1900 */
[----:B---3--:R-:W-:-:S05]  /*a370*/  IMAD R25, R40, R27, R24 ;  /* 0x0000001b28197224 */ /* 0x008fca00078e0218 */
[----:B------:R-:W-:-:S05]  /*a380*/  SHF.L.U32 R25, R25, 0x6, RZ ;  /* 0x0000000619197819 */ /* 0x000fca00000006ff */
[----:B------:R-:W-:-:S05]  /*a390*/  IMAD.WIDE R24, R25, 0x4, R18 ;  /* 0x0000000419187825 */ /* 0x000fca00078e0212 */
[----:B------:R0:W5:Y:S01]  /*a3a0*/  LDG.E.128 R32, desc[UR36][R24.64] ;  /* 0x0000002418207981 */ /* 0x000162000c1e1d00 */
[----:B------:R-:W-:-:S09]  /*a3b0*/  UISETP.NE.AND UP0, UPT, UR8, URZ, UPT ;  /* 0x000000ff0800728c */ /* 0x000fd2000bf05270 */
[----:B0-2---:R-:W-:Y:S05]  /*a3c0*/  BRA.U UP0, `(.L_x_864) ;  /* 0x0000000100347547 */ /* 0x005fea000b800000 */
[----:B------:R-:W-:Y:S01]  /*a3d0*/  ISETP.NE.AND P3, PT, R16, RZ, PT ;  /* 0x000000ff1000720c */ /* 0x000fe20003f65270 */
[----:B------:R-:W0:-:S12]  /*a3e0*/  LDS.128 R24, [R21+UR5] ;  /* 0x0000000515187984 */ /* 0x000e180008000c00 */
[----:B------:R-:W2:Y:S01]  /*a3f0*/  @P3 LDG.E.128 R36, desc[UR36][R22.64] ;  /* 0x0000002416243981 */ /* 0x000ea2000c1e1d00 */
[----:B0----5:R-:W-:Y:S01]  /*a400*/  FADD.FTZ R32, R32, R24 ;  /* 0x0000001820207221 */ /* 0x021fe20000010000 */
[----:B------:R-:W-:Y:S01]  /*a410*/  FADD.FTZ R33, R33, R25 ;  /* 0x0000001921217221 */ /* 0x000fe20000010000 */
[----:B------:R-:W-:Y:S01]  /*a420*/  FADD.FTZ R34, R34, R26 ;  /* 0x0000001a22227221 */ /* 0x000fe20000010000 */
[----:B------:R-:W-:Y:S01]  /*a430*/  FADD.FTZ R35, R35, R27 ;  /* 0x0000001b23237221 */ /* 0x000fe20000010000 */
[----:B------:R-:W-:-:S04]  /*a440*/  IMAD.WIDE.U32 R24, R29, 0x4, R10 ;  /* 0x000000041d187825 */ /* 0x000fc800078e000a */
[----:B--2---:R-:W-:Y:S01]  /*a450*/  @P3 FMUL.FTZ R32, R32, R36 ;  /* 0x0000002420203220 */ /* 0x004fe20000410000 */
[----:B------:R-:W-:Y:S01]  /*a460*/  @P3 FMUL.FTZ R33, R33, R37 ;  /* 0x0000002521213220 */ /* 0x000fe20000410000 */
[----:B------:R-:W-:Y:S01]  /*a470*/  @P3 FMUL.FTZ R34, R34, R38 ;  /* 0x0000002622223220 */ /* 0x000fe20000410000 */
[----:B------:R-:W-:-:S05]  /*a480*/  @P3 FMUL.FTZ R35, R35, R39 ;  /* 0x0000002723233220 */ /* 0x000fca0000410000 */
[----:B------:R0:W-:Y:S02]  /*a490*/  STG.E.128 desc[UR36][R24.64], R32 ;  /* 0x0000002018007986 */ /* 0x0001e4000c101d24 */
.L_x_864:
[C---:B-----5:R-:W-:Y:S01]  /*a4a0*/  FFMA.FTZ R12, R31.reuse, R32, R12 ;  /* 0x000000201f0c7223 */ /* 0x060fe2000001000c */
[C---:B------:R-:W-:Y:S01]  /*a4b0*/  FFMA.FTZ R13, R31.reuse, R33, R13 ;  /* 0x000000211f0d7223 */ /* 0x040fe2000001000d */
[C---:B------:R-:W-:Y:S01]  /*a4c0*/  FFMA.FTZ R14, R31.reuse, R34, R14 ;  /* 0x000000221f0e7223 */ /* 0x040fe2000001000e */
[----:B------:R-:W-:-:S07]  /*a4d0*/  FFMA.FTZ R15, R31, R35, R15 ;  /* 0x000000231f0f7223 */ /* 0x000fce000001000f */
.L_x_863:
[----:B------:R-:W-:Y:S05]  /*a4e0*/  BSYNC.RECONVERGENT B1 ;  /* 0x0000000000017941 */ /* 0x000fea0003800200 */
.L_x_862:
[----:B------:R-:W-:Y:S01]  /*a4f0*/  ISETP.GE.AND P0, PT, R28, R41, PT ;  /* 0x000000291c00720c */ /* 0x000fe20003f06270 */
[----:B------:R-:W-:-:S12]  /*a500*/  BSSY.RECONVERGENT B1, `(.L_x_865) ;  /* 0x0000036000017945 */ /* 0x000fd80003800200 */
[----:B------:R-:W-:Y:S05]  /*a510*/  @!P0 BRA `(.L_x_866) ;  /* 0x0000000000d08947 */ /* 0x000fea0003800000 */
[----:B------:R-:W-:Y:S01]  /*a520*/  IABS R27, R41 ;  /* 0x00000029001b7213 */ /* 0x000fe20000000000 */
[----:B------:R1:W2:Y:S01]  /*a530*/  LDS R37, [R0] ;  /* 0x0000000000257984 */ /* 0x0002a20000000800 */
[----:B0-----:R-:W-:Y:S02]  /*a540*/  IABS R32, R28 ;  /* 0x0000001c00207213 */ /* 0x001fe40000000000 */
        /* <DEDUP_REMOVED lines=20> */
[----:B------:R-:W-:-:S04]  /*a690*/  IADD3 R25, P0, PT, R224, R24, RZ ;  /* 0x00000018e0197210 */ /* 0x000fc80007f1e0ff */
[----:B------:R-:W-:Y:S02]  /*a6a0*/  IADD3.X R30, PT, PT, RZ, R8, RZ, P0, !PT ;  /* 0x00000008ff1e7210 */ /* 0x000fe400007fe4ff */
        /* <DEDUP_REMOVED lines=8> */
[----:B-12---:R-:W-:Y:S05]  /*a730*/  BRA.U UP0, `(.L_x_867) ;  /* 0x0000000100387547 */ /* 0x006fea000b800000 */
[----:B------:R-:W-:Y:S01]  /*a740*/  ISETP.NE.AND P3, PT, R16, RZ, PT ;  /* 0x000000ff1000720c */ /* 0x000fe20003f65270 */
[----:B------:R-:W0:-:S12]  /*a750*/  LDS.128 R44, [R21+UR5] ;  /* 0x00000005152c7984 */ /* 0x000e180008000c00 */
[----:B------:R-:W2:Y:S01]  /*a760*/  @P3 LDG.E.128 R24, desc[UR36][R22.64] ;  /* 0x0000002416183981 */ /* 0x000ea2000c1e1d00 */
[----:B------:R-:W-:Y:S02]  /*a770*/  VIADD R31, R29, 0x400 ;  /* 0x000004001d1f7836 */ /* 0x000fe40000000000 */
[----:B0----5:R-:W-:Y:S01]  /*a780*/  FADD.FTZ R32, R44, R32 ;  /* 0x000000202c207221 */ /* 0x021fe20000010000 */
        /* <DEDUP_REMOVED lines=9> */
.L_x_867:
[C---:B-----5:R-:W-:Y:S01]  /*a820*/  FFMA.FTZ R12, R37.reuse, R32, R12 ;  /* 0x00000020250c7223 */ /* 0x060fe2000001000c */
[C---:B------:R-:W-:Y:S01]  /*a830*/  FFMA.FTZ R13, R37.reuse, R33, R13 ;  /* 0x00000021250d7223 */ /* 0x040fe2000001000d */
[C---:B------:R-:W-:Y:S01]  /*a840*/  FFMA.FTZ R14, R37.reuse, R34, R14 ;  /* 0x00000022250e7223 */ /* 0x040fe2000001000e */
[----:B------:R-:W-:-:S07]  /*a850*/  FFMA.FTZ R15, R37, R35, R15 ;  /* 0x00000023250f7223 */ /* 0x000fce000001000f */
.L_x_866:
[----:B------:R-:W-:Y:S05]  /*a860*/  BSYNC.RECONVERGENT B1 ;  /* 0x0000000000017941 */ /* 0x000fea0003800200 */
.L_x_865:
[C---:B0-----:R-:W-:Y:S01]  /*a870*/  IADD3 R25, PT, PT, R28.reuse, 0x10, RZ ;  /* 0x000000101c197810 */ /* 0x041fe20007ffe0ff */
[----:B------:R-:W-:Y:S01]  /*a880*/  VIADD R29, R29, 0x800 ;  /* 0x000008001d1d7836 */ /* 0x000fe20000000000 */
[----:B------:R-:W-:Y:S02]  /*a890*/  IADD3 R28, PT, PT, R28, 0x20, RZ ;  /* 0x000000201c1c7810 */ /* 0x000fe40007ffe0ff */
[----:B------:R-:W-:Y:S02]  /*a8a0*/  ISETP.GE.AND P0, PT, R25, R244, PT ;  /* 0x000000f41900720c */ /* 0x000fe40003f06270 */
[----:B------:R-:W-:-:S11]  /*a8b0*/  IADD3 R0, PT, PT, R0, 0x80, RZ ;  /* 0x0000008000007810 */ /* 0x000fd60007ffe0ff */
[----:B------:R-:W-:Y:S05]  /*a8c0*/  @!P0 BRA `(.L_x_868) ;  /* 0xfffffff800248947 */ /* 0x000fea000383ffff */
.L_x_857:
[----:B-12---:R-:W-:Y:S05]  /*a8d0*/  BSYNC.RECONVERGENT B0 ;  /* 0x0000000000007941 */ /* 0x006fea0003800200 */
.L_x_856:
[----:B------:R-:W-:Y:S01]  /*a8e0*/  ISETP.NE.AND P0, PT, R17, R20, PT ;  /* 0x000000141100720c */ /* 0x000fe20003f05270 */
[----:B------:R-:W-:-:S12]  /*a8f0*/  BSSY.RECONVERGENT B0, `(.L_x_869) ;  /* 0x0000029000007945 */ /* 0x000fd80003800200 */
[----:B------:R-:W-:Y:S05]  /*a900*/  @P0 BRA `(.L_x_870) ;  /* 0x00000000009c0947 */ /* 0x000fea0003800000 */
[----:B------:R-:W-:Y:S01]  /*a910*/  SHF.L.U32 R19, R244, 0x6, RZ ;  /* 0x00000006f4137819 */ /* 0x000fe200000006ff */
[----:B------:R-:W1:Y:S01]  /*a920*/  S2R R27, SR_CgaCtaId ;  /* 0x00000000001b7919 */ /* 0x000e620000008800 */
[----:B------:R-:W2:Y:S03]  /*a930*/  LDCU UR5, c[0x0][0x3f4] ;  /* 0x00007e80ff0577ac */ /* 0x000ea60008000800 */
[----:B------:R-:W-:-:S05]  /*a940*/  IMAD.WIDE R18, R19, 0x4, R10 ;  /* 0x0000000413127825 */ /* 0x000fca00078e020a */
[----:B0-----:R0:W5:Y:S01]  /*a950*/  LDG.E.128 R20, desc[UR36][R18.64] ;  /* 0x0000002412147981 */ /* 0x001162000c1e1d00 */
[----:B------:R-:W-:-:S05]  /*a960*/  MOV R0, 0x400 ;  /* 0x0000040000007802 */ /* 0x000fca0000000f00 */
[----:B------:R-:W-:Y:S01]  /*a970*/  VIADD R0, R0, 0x240 ;  /* 0x0000024000007836 */ /* 0x000fe20000000000 */
[C---:B--2---:R-:W-:Y:S01]  /*a980*/  VIADDMNMX R25, R2.reuse, -UR5, RZ, !PT ;  /* 0x8000000502197c46 */ /* 0x044fe2000f8001ff */
[----:B------:R-:W2:Y:S03]  /*a990*/  LDCU UR5, c[0x0][0x40c] ;  /* 0x00008180ff0577ac */ /* 0x000ea60008000800 */
[----:B------:R-:W-:Y:S02]  /*a9a0*/  IADD3 R25, PT, PT, R2, -R25, RZ ;  /* 0x8000001902197210 */ /* 0x000fe40007ffe0ff */
[----:B-1----:R-:W-:-:S04]  /*a9b0*/  LEA R0, R27, R0, 0x18 ;  /* 0x000000001b007211 */ /* 0x002fc800078ec0ff */
[----:B------:R-:W-:Y:S01]  /*a9c0*/  LEA R0, R25, R0, 0x2 ;  /* 0x0000000019007211 */ /* 0x000fe200078e10ff */
[----:B--2---:R-:W-:-:S04]  /*a9d0*/  UISETP.NE.AND UP0, UPT, UR5, URZ, UPT ;  /* 0x000000ff0500728c */ /* 0x004fc8000bf05270 */
[----:B------:R0:W1:Y:S05]  /*a9e0*/  LDS R29, [R0+-0x4] ;  /* 0xfffffc00001d7984 */ /* 0x00006a0000000800 */
[----:B------:R-:W-:Y:S05]  /*a9f0*/  BRA.U UP0, `(.L_x_871) ;  /* 0x0000000100507547 */ /* 0x000fea000b800000 */
[----:B------:R-:W2:Y:S02]  /*aa00*/  LDCU.64 UR6, c[0x0][0x460] ;  /* 0x00008c00ff0677ac */ /* 0x000ea40008000a00 */
[----:B--2---:R-:W-:-:S04]  /*aa10*/  ISETP.NE.U32.AND P0, PT, RZ, UR6, PT ;  /* 0x00000006ff007c0c */ /* 0x004fc8000bf05070 */
[----:B------:R-:W-:-:S13]  /*aa20*/  ISETP.NE.AND.EX P0, PT, RZ, UR7, PT, P0 ;  /* 0x00000007ff007c0c */ /* 0x000fda000bf05300 */
[----:B0-----:R-:W0:Y:S08]  /*aa30*/  @P0 LDC R0, c[0x0][0x3f8] ;  /* 0x0000fe00ff000b82 */ /* 0x001e300000000800 */
[----:B------:R-:W2:Y:S01]  /*aa40*/  @P0 LDC.64 R18, c[0x0][0x458] ;  /* 0x00011600ff120b82 */ /* 0x000ea20000000a00 */
[----:B0-----:R-:W-:-:S04]  /*aa50*/  @P0 IMAD R0, R245, R0, R252 ;  /* 0x00000000f5000224 */ /* 0x001fc800078e02fc */
[----:B------:R-:W-:-:S04]  /*aa60*/  @P0 IMAD R25, R0, 0x40, R9 ;  /* 0x0000004000190824 */ /* 0x000fc800078e0209 */
[----:B--2---:R-:W-:-:S05]  /*aa70*/  @P0 IMAD.WIDE R18, R25, 0x4, R18 ;  /* 0x0000000419120825 */ /* 0x004fca00078e0212 */
[----:B------:R-:W2:Y:S01]  /*aa80*/  @P0 LDG.E.128 R24, desc[UR36][R18.64] ;  /* 0x0000002412180981 */ /* 0x000ea2000c1e1d00 */
[----:B------:R-:W-:Y:S01]  /*aa90*/  SHF.L.U32 R247, R247, 0x6, RZ ;  /* 0x00000006f7f77819 */ /* 0x000fe200000006ff */
[----:B-----5:R-:W-:Y:S01]  /*aaa0*/  FADD.FTZ R20, R20, R4 ;  /* 0x0000000414147221 */ /* 0x020fe20000010000 */
[----:B------:R-:W-:Y:S01]  /*aab0*/  FADD.FTZ R21, R21, R5 ;  /* 0x0000000515157221 */ /* 0x000fe20000010000 */
[----:B------:R-:W-:Y:S01]  /*aac0*/  FADD.FTZ R22, R22, R6 ;  /* 0x0000000616167221 */ /* 0x000fe20000010000 */
[----:B------:R-:W-:Y:S01]  /*aad0*/  FADD.FTZ R23, R23, R7 ;  /* 0x0000000717177221 */ /* 0x000fe20000010000 */
[----:B------:R-:W-:-:S04]  /*aae0*/  IMAD.WIDE R10, R247, 0x4, R10 ;  /* 0x00000004f70a7825 */ /* 0x000fc800078e020a */
[----:B--2---:R-:W-:Y:S01]  /*aaf0*/  @P0 FMUL.FTZ R20, R20, R24 ;  /* 0x0000001814140220 */ /* 0x004fe20000410000 */
[----:B------:R-:W-:Y:S01]  /*ab00*/  @P0 FMUL.FTZ R21, R21, R25 ;  /* 0x0000001915150220 */ /* 0x000fe20000410000 */
[----:B------:R-:W-:Y:S01]  /*ab10*/  @P0 FMUL.FTZ R22, R22, R26 ;  /* 0x0000001a16160220 */ /* 0x000fe20000410000 */
[----:B------:R-:W-:-:S05]  /*ab20*/  @P0 FMUL.FTZ R23, R23, R27 ;  /* 0x0000001b17170220 */ /* 0x000fca0000410000 */
[----:B------:R2:W-:Y:S02]  /*ab30*/  STG.E.128 desc[UR36][R10.64], R20 ;  /* 0x000000140a007986 */ /* 0x0005e4000c101d24 */
.L_x_871:
[C---:B-1---5:R-:W-:Y:S01]  /*ab40*/  FFMA.FTZ R12, R29.reuse, R20, R12 ;  /* 0x000000141d0c7223 */ /* 0x062fe2000001000c */
[C---:B------:R-:W-:Y:S01]  /*ab50*/  FFMA.FTZ R13, R29.reuse, R21, R13 ;  /* 0x000000151d0d7223 */ /* 0x040fe2000001000d */
[C---:B------:R-:W-:Y:S01]  /*ab60*/  FFMA.FTZ R14, R29.reuse, R22, R14 ;  /* 0x000000161d0e7223 */ /* 0x040fe2000001000e */
[----:B------:R-:W-:-:S07]  /*ab70*/  FFMA.FTZ R15, R29, R23, R15 ;  /* 0x000000171d0f7223 */ /* 0x000fce000001000f */
.L_x_870:
[----:B------:R-:W-:Y:S05]  /*ab80*/  BSYNC.RECONVERGENT B0 ;  /* 0x0000000000007941 */ /* 0x000fea0003800200 */
.L_x_869:
[----:B------:R-:W-:Y:S01]  /*ab90*/  BAR.SYNC.DEFER_BLOCKING 0x0 ;  /* 0x0000000000007b1d */ /* 0x000fe20000010000 */
[C---:B0-----:R-:W-:Y:S02]  /*aba0*/  LOP3.LUT R0, R3.reuse, 0x380, RZ, 0xc0, !PT ;  /* 0x0000038003007812 */ /* 0x041fe400078ec0ff */
[----:B------:R-:W-:Y:S02]  /*abb0*/  ISETP.GT.U32.AND P1, PT, R3, 0x7f, PT ;  /* 0x0000007f0300780c */ /* 0x000fe40003f24070 */
[----:B------:R-:W-:Y:S02]  /*abc0*/  ISETP.NE.AND P0, PT, R0, 0x80, PT ;  /* 0x000000800000780c */ /* 0x000fe40003f05270 */
[----:B------:R-:W-:Y:S02]  /*abd0*/  SHF.L.U32 R0, R9, 0x2, RZ ;  /* 0x0000000209007819 */ /* 0x000fe400000006ff */
[C---:B------:R-:W-:Y:S02]  /*abe0*/  LOP3.LUT R2, R3.reuse, 0x3c0, RZ, 0xc0, !PT ;  /* 0x000003c003027812 */ /* 0x040fe400078ec0ff */
[----:B------:R-:W-:Y:S01]  /*abf0*/  ISETP.GT.U32.AND P2, PT, R3, 0x3f, PT ;  /* 0x0000003f0300780c */ /* 0x000fe20003f44070 */
[----:B------:R-:W-:Y:S01]  /*ac00*/  IMAD R17, R17, 0x100, R0 ;  /* 0x0000010011117824 */ /* 0x000fe200078e0200 */
[----:B------:R-:W-:-:S05]  /*ac10*/  ISETP.GT.U32.AND P3, PT, R3, 0x1f, PT ;  /* 0x0000001f0300780c */ /* 0x000fca0003f64070 */
[----:B------:R-:W-:Y:S01]  /*ac20*/  @!P0 STS.128 [R17+UR4+-0x800], R12 ;  /* 0xfff8000c11008988 */ /* 0x000fe20008000c04 */
[----:B------:R-:W-:Y:S01]  /*ac30*/  BAR.SYNC.DEFER_BLOCKING 0x0 ;  /* 0x0000000000007b1d */ /* 0x000fe20000010000 */
[----:B------:R-:W-:Y:S02]  /*ac40*/  ISETP.NE.AND P0, PT, R2, 0x40, PT ;  /* 0x000000400200780c */ /* 0x000fe40003f05270 */
[----:B------:R-:W-:-:S03]  /*ac50*/  LOP3.LUT R2, R3, 0x3e0, RZ, 0xc0, !PT ;  /* 0x000003e003027812 */ /* 0x000fc600078ec0ff */
[----:B------:R-:W0:Y:S02]  /*ac60*/  @!P1 LDS.128 R4, [R17+UR4] ;  /* 0x0000000411049984 */ /* 0x000e240008000c00 */
[----:B0-----:R-:W-:Y:S01]  /*ac70*/  @!P1 FADD.FTZ R12, R12, R4 ;  /* 0x000000040c0c9221 */ /* 0x001fe20000010000 */
[----:B------:R-:W-:Y:S01]  /*ac80*/  @!P1 FADD.FTZ R13, R13, R5 ;  /* 0x000000050d0d9221 */ /* 0x000fe20000010000 */
[----:B------:R-:W-:Y:S01]  /*ac90*/  @!P1 FADD.FTZ R14, R14, R6 ;  /* 0x000000060e0e9221 */ /* 0x000fe20000010000 */
[----:B------:R-:W-:Y:S01]  /*aca0*/  @!P1 FADD.FTZ R15, R15, R7 ;  /* 0x000000070f0f9221 */ /* 0x000fe20000010000 */
[----:B------:R-:W-:Y:S01]  /*acb0*/  BAR.SYNC.DEFER_BLOCKING 0x0 ;  /* 0x0000000000007b1d */ /* 0x000fe20000010000 */
[----:B------:R-:W-:-:S05]  /*acc0*/  ISETP.GT.U32.AND P1, PT, R3, 0xf, PT ;  /* 0x0000000f0300780c */ /* 0x000fca0003f24070 */
[----:B------:R-:W-:Y:S02]  /*acd0*/  @!P0 STS.128 [R17+UR4+-0x400], R12 ;  /* 0xfffc000c11008988 */ /* 0x000fe40008000c04 */
        /* <DEDUP_REMOVED lines=8> */
[----:B------:R-:W-:Y:S06]  /*ad60*/  BAR.SYNC.DEFER_BLOCKING 0x0 ;  /* 0x0000000000007b1d */ /* 0x000fec0000010000 */
[----:B------:R-:W-:Y:S02]  /*ad70*/  @!P0 STS.128 [R17+UR4+-0x200], R12 ;  /* 0xfffe000c11008988 */ /* 0x000fe40008000c04 */
[----:B------:R-:W-:Y:S01]  /*ad80*/  BAR.SYNC.DEFER_BLOCKING 0x0 ;  /* 0x0000000000007b1d */ /* 0x000fe20000010000 */
[----:B------:R-:W-:-:S05]  /*ad90*/  ISETP.NE.AND P0, PT, R2, 0x10, PT ;  /* 0x000000100200780c */ /* 0x000fca0003f05270 */
[----:B------:R-:W0:Y:S02]  /*ada0*/  @!P3 LDS.128 R4, [R17+UR4] ;  /* 0x000000041104b984 */ /* 0x000e240008000c00 */
[----:B------:R-:W-:Y:S01]  /*adb0*/  BAR.SYNC.DEFER_BLOCKING 0x0 ;  /* 0x0000000000007b1d */ /* 0x000fe20000010000 */
[----:B0-----:R-:W-:Y:S01]  /*adc0*/  @!P3 FADD.FTZ R12, R12, R4 ;  /* 0x000000040c0cb221 */ /* 0x001fe20000010000 */
[----:B------:R-:W-:Y:S01]  /*add0*/  @!P3 FADD.FTZ R13, R13, R5 ;  /* 0x000000050d0db221 */ /* 0x000fe20000010000 */
[----:B------:R-:W-:Y:S01]  /*ade0*/  @!P3 FADD.FTZ R14, R14, R6 ;  /* 0x000000060e0eb221 */ /* 0x000fe20000010000 */
[----:B------:R-:W-:-:S05]  /*adf0*/  @!P3 FADD.FTZ R15, R15, R7 ;  /* 0x000000070f0fb221 */ /* 0x000fca0000010000 */
[----:B------:R0:W-:Y:S01]  /*ae00*/  @!P0 STS.128 [R0+UR4], R12 ;  /* 0x0000000c00008988 */ /* 0x0001e20008000c04 */
[----:B------:R-:W-:Y:S06]  /*ae10*/  BAR.SYNC.DEFER_BLOCKING 0x0 ;  /* 0x0000000000007b1d */ /* 0x000fec0000010000 */
[----:B------:R-:W1:Y:S02]  /*ae20*/  @!P1 LDS.128 R16, [R17+UR4] ;  /* 0x0000000411109984 */ /* 0x000e640008000c00 */
[----:B------:R-:W-:Y:S06]  /*ae30*/  BAR.SYNC.DEFER_BLOCKING 0x0 ;  /* 0x0000000000007b1d */ /* 0x000fec0000010000 */
[----:B------:R-:W-:Y:S05]  /*ae40*/  @P1 EXIT ;  /* 0x000000000000194d */ /* 0x000fea0003800000 */
[----:B------:R-:W3:Y:S01]  /*ae50*/  LDCU UR4, c[0x0][0x478] ;  /* 0x00008f00ff0477ac */ /* 0x000ee20008000800 */
[----:B01----:R-:W-:Y:S01]  /*ae60*/  @!P1 FADD.FTZ R12, R12, R16 ;  /* 0x000000100c0c9221 */ /* 0x003fe20000010000 */
[----:B------:R-:W-:Y:S01]  /*ae70*/  @!P1 FADD.FTZ R13, R13, R17 ;  /* 0x000000110d0d9221 */ /* 0x000fe20000010000 */
[----:B------:R-:W-:Y:S01]  /*ae80*/  @!P1 FADD.FTZ R14, R14, R18 ;  /* 0x000000120e0e9221 */ /* 0x000fe20000010000 */
[----:B------:R-:W-:Y:S01]  /*ae90*/  @!P1 FADD.FTZ R15, R15, R19 ;  /* 0x000000130f0f9221 */ /* 0x000fe20000010000 */
[----:B---3--:R-:W-:-:S09]  /*aea0*/  UISETP.NE.AND UP0, UPT, UR4, 0x2, UPT ;  /* 0x000000020400788c */ /* 0x008fd2000bf05270 */
[----:B------:R-:W-:Y:S05]  /*aeb0*/  BRA.U UP0, `(.L_x_872) ;  /* 0x00000001007c7547 */ /* 0x000fea000b800000 */
[----:B------:R-:W0:Y:S01]  /*aec0*/  LDC.64 R2, c[0x0][0x470] ;  /* 0x00011c00ff027b82 */ /* 0x000e220000000a00 */
[----:B------:R-:W1:Y:S01]  /*aed0*/  LDCU.64 UR4, c[0x0][0x380] ;  /* 0x00007000ff0477ac */ /* 0x000e620008000a00 */
[----:B0-----:R-:W3:Y:S01]  /*aee0*/  LDG.E R2, desc[UR36][R2.64] ;  /* 0x0000002402027981 */ /* 0x001ee2000c1e1900 */
[----:B------:R-:W-:Y:S01]  /*aef0*/  IADD3 R9, PT, PT, R248, R9, RZ ;  /* 0x00000009f8097210 */ /* 0x000fe20007ffe0ff */
[C---:B---3--:R-:W-:Y:S01]  /*af00*/  FMUL.FTZ R14, R2.reuse, R14 ;  /* 0x0000000e020e7220 */ /* 0x048fe20000410000 */
[C---:B------:R-:W-:Y:S01]  /*af10*/  FMUL.FTZ R15, R2.reuse, R15 ;  /* 0x0000000f020f7220 */ /* 0x040fe20000410000 */
[C---:B------:R-:W-:Y:S01]  /*af20*/  FMUL.FTZ R13, R2.reuse, R13 ;  /* 0x0000000d020d7220 */ /* 0x040fe20000410000 */
[----:B------:R-:W-:-:S03]  /*af30*/  FMUL.FTZ R12, R2, R12 ;  /* 0x0000000c020c7220 */ /* 0x000fc60000410000 */
[----:B------:R-:W0:Y:S08]  /*af40*/  F2I.S8.NTZ R14, R14 ;  /* 0x0000000e000e7305 */ /* 0x000e300000202100 */
[----:B------:R-:W3:Y:S01]  /*af50*/  F2I.S8.NTZ R15, R15 ;  /* 0x0000000f000f7305 */ /* 0x000ee20000202100 */
[----:B0-----:R-:W-:-:S07]  /*af60*/  PRMT R0, R14, 0x8880, RZ ;  /* 0x000088800e007816 */ /* 0x001fce00000000ff */
[----:B------:R-:W0:Y:S01]  /*af70*/  F2I.S8.NTZ R13, R13 ;  /* 0x0000000d000d7305 */ /* 0x000e220000202100 */
[----:B------:R-:W-:Y:S02]  /*af80*/  PRMT R0, R0, 0x7710, RZ ;  /* 0x0000771000007816 */ /* 0x000fe400000000ff */
[----:B---3--:R-:W-:-:S05]  /*af90*/  PRMT R3, R15, 0x8880, RZ ;  /* 0x000088800f037816 */ /* 0x008fca00000000ff */
[----:B------:R-:W3:Y:S01]  /*afa0*/  F2I.S8.NTZ R12, R12 ;  /* 0x0000000c000c7305 */ /* 0x000ee20000202100 */
[----:B------:R-:W-:Y:S02]  /*afb0*/  SHF.L.U32 R2, R0, 0x10, RZ ;  /* 0x0000001000027819 */ /* 0x000fe400000006ff */
[----:B------:R-:W-:Y:S02]  /*afc0*/  PRMT R0, R3, 0x7710, RZ ;  /* 0x0000771003007816 */ /* 0x000fe400000000ff */
[----:B------:R-:W-:Y:S02]  /*afd0*/  LOP3.LUT R3, R2, 0xff0000, RZ, 0xc0, !PT ;  /* 0x00ff000002037812 */ /* 0x000fe400078ec0ff */
[----:B0-----:R-:W-:-:S03]  /*afe0*/  PRMT R13, R13, 0x8880, RZ ;  /* 0x000088800d0d7816 */ /* 0x001fc600000000ff */
[----:B------:R-:W-:Y:S01]  /*aff0*/  IMAD R3, R0, 0x1000000, R3 ;  /* 0x0100000000037824 */ /* 0x000fe200078e0203 */
[----:B------:R-:W-:Y:S02]  /*b000*/  PRMT R2, R13, 0x7710, RZ ;  /* 0x000077100d027816 */ /* 0x000fe400000000ff */
[----:B---3--:R-:W-:-:S04]  /*b010*/  PRMT R4, R12, 0x8880, RZ ;  /* 0x000088800c047816 */ /* 0x008fc800000000ff */
[----:B------:R-:W-:Y:S02]  /*b020*/  PRMT R0, R4, 0x7710, RZ ;  /* 0x0000771004007816 */ /* 0x000fe400000000ff */
[----:B------:R-:W-:Y:S02]  /*b030*/  LOP3.LUT R4, R2, 0xff, RZ, 0xc0, !PT ;  /* 0x000000ff02047812 */ /* 0x000fe400078ec0ff */
[C---:B-1----:R-:W-:Y:S02]  /*b040*/  IADD3 R2, P0, PT, R9.reuse, UR4, RZ ;  /* 0x0000000409027c10 */ /* 0x042fe4000ff1e0ff */
[----:B------:R-:W-:Y:S02]  /*b050*/  LOP3.LUT R5, R0, 0xff, RZ, 0xc0, !PT ;  /* 0x000000ff00057812 */ /* 0x000fe400078ec0ff */
[----:B------:R-:W-:Y:S02]  /*b060*/  LEA R4, R4, R3, 0x8 ;  /* 0x0000000304047211 */ /* 0x000fe400078e40ff */
[----:B------:R-:W-:-:S02]  /*b070*/  LEA.HI.X.SX32 R3, R9, UR5, 0x1, P0 ;  /* 0x0000000509037c11 */ /* 0x000fc400080f0eff */
[----:B------:R-:W-:-:S05]  /*b080*/  IADD3 R5, PT, PT, R4, R5, RZ ;  /* 0x0000000504057210 */ /* 0x000fca0007ffe0ff */
[----:B------:R-:W-:Y:S01]  /*b090*/  STG.E desc[UR36][R2.64], R5 ;  /* 0x0000000502007986 */ /* 0x000fe2000c101924 */
[----:B------:R-:W-:Y:S05]  /*b0a0*/  EXIT ;  /* 0x000000000000794d */ /* 0x000fea0003800000 */
.L_x_872:
[----:B------:R-:W0:Y:S01]  /*b0b0*/  LDC.64 R2, c[0x0][0x380] ;  /* 0x0000e000ff027b82 */ /* 0x000e220000000a00 */
[----:B------:R-:W-:-:S04]  /*b0c0*/  IMAD.IADD R9, R248, 0x1, R9 ;  /* 0x00000001f8097824 */ /* 0x000fc800078e0209 */
[----:B0-----:R-:W-:-:S05]  /*b0d0*/  IMAD.WIDE R2, R9, 0x4, R2 ;  /* 0x0000000409027825 */ /* 0x001fca00078e0202 */
[----:B------:R-:W-:Y:S01]  /*b0e0*/  STG.E.128 desc[UR36][R2.64], R12 ;  /* 0x0000000c02007986 */ /* 0x000fe2000c101d24 */
[----:B------:R-:W-:Y:S05]  /*b0f0*/  EXIT ;  /* 0x000000000000794d */ /* 0x000fea0003800000 */
.L_x_749:
[----:B------:R-:W-:Y:S01]  /*b100*/  HFMA2 R12, -RZ, RZ, 0, 9.5367431640625e-07 ;  /* 0x00000010ff0c7431 */ /* 0x000fe200000001ff */
[----:B------:R-:W-:Y:S01]  /*b110*/  MOV R11, 0x1f ;  /* 0x0000001f000b7802 */ /* 0x000fe20000000f00 */
[----:B------:R-:W-:-:S07]  /*b120*/  IMAD.MOV.U32 R15, RZ, RZ, -0x1 ;  /* 0xffffffffff0f7424 */ /* 0x000fce00078e00ff */
[----:B-1---5:R-:W-:Y:S05]  /*b130*/  WARPSYNC.COLLECTIVE R15, `(.L_x_873) ;  /* 0x000000000f087348 */ /* 0x022fea0003c00000 */
[----:B------:R0:W2:Y:S02]  /*b140*/  SHFL.BFLY P6, R14, R13, R12, R11 ;  /* 0x0c00000c0d0e7389 */ /* 0x0000a400000c000b */
[----:B012--5:R-:W-:Y:S05]  /*b150*/  ENDCOLLECTIVE ;  /* 0x000000000000791b */ /* 0x027fea0003800000 */
.L_x_873:
[----:B------:R-:W-:Y:S02]  /*b160*/  HFMA2 R12, -RZ, RZ, 0, 4.76837158203125e-07 ;  /* 0x00000008ff0c7431 */ /* 0x000fe400000001ff */
[----:B------:R-:W-:-:S05]  /*b170*/  FADD.FTZ R0, R13, R14 ;  /* 0x0000000e0d007221 */ /* 0x000fca0000010000 */
[----:B------:R-:W-:-:S07]  /*b180*/  MOV R13, R0 ;  /* 0x00000000000d7202 */ /* 0x000fce0000000f00 */
[----:B------:R-:W-:Y:S05]  /*b190*/  WARPSYNC.COLLECTIVE R15, `(.L_x_874) ;  /* 0x000000000f087348 */ /* 0x000fea0003c00000 */
[----:B------:R0:W1:Y:S02]  /*b1a0*/  SHFL.BFLY P6, R14, R13, R12, R11 ;  /* 0x0c00000c0d0e7389 */ /* 0x00006400000c000b */
[----:B01----:R-:W-:Y:S05]  /*b1b0*/  ENDCOLLECTIVE ;  /* 0x000000000000791b */ /* 0x003fea0003800000 */
.L_x_874:
[----:B------:R-:W-:Y:S01]  /*b1c0*/  MOV R12, 0x4 ;  /* 0x00000004000c7802 */ /* 0x000fe20000000f00 */
[----:B------:R-:W-:-:S04]  /*b1d0*/  FADD.FTZ R3, R0, R14 ;  /* 0x0000000e00037221 */ /* 0x000fc80000010000 */
[----:B------:R-:W-:-:S07]  /*b1e0*/  IMAD.MOV.U32 R13, RZ, RZ, R3 ;  /* 0x000000ffff0d7224 */ /* 0x000fce00078e0003 */
[----:B------:R-:W-:Y:S05]  /*b1f0*/  WARPSYNC.COLLECTIVE R15, `(.L_x_875) ;  /* 0x000000000f087348 */ /* 0x000fea0003c00000 */
[----:B------:R0:W1:Y:S02]  /*b200*/  SHFL.BFLY P6, R14, R13, R12, R11 ;  /* 0x0c00000c0d0e7389 */ /* 0x00006400000c000b */
[----:B01----:R-:W-:Y:S05]  /*b210*/  ENDCOLLECTIVE ;  /* 0x000000000000791b */ /* 0x003fea0003800000 */
.L_x_875:
[----:B------:R-:W-:Y:S02]  /*b220*/  IMAD.MOV.U32 R12, RZ, RZ, 0x2 ;  /* 0x00000002ff0c7424 */ /* 0x000fe400078e00ff */
[----:B------:R-:W-:-:S05]  /*b230*/  FADD.FTZ R4, R3, R14 ;  /* 0x0000000e03047221 */ /* 0x000fca0000010000 */
[----:B------:R-:W-:-:S07]  /*b240*/  MOV R13, R4 ;  /* 0x00000004000d7202 */ /* 0x000fce0000000f00 */
[----:B------:R-:W-:Y:S05]  /*b250*/  WARPSYNC.COLLECTIVE R15, `(.L_x_876) ;  /* 0x000000000f087348 */ /* 0x000fea0003c00000 */
[----:B------:R0:W1:Y:S02]  /*b260*/  SHFL.BFLY P6, R14, R13, R12, R11 ;  /* 0x0c00000c0d0e7389 */ /* 0x00006400000c000b */
[----:B01----:R-:W-:Y:S05]  /*b270*/  ENDCOLLECTIVE ;  /* 0x000000000000791b */ /* 0x003fea0003800000 */
.L_x_876:
[----:B------:R-:W-:Y:S02]  /*b280*/  HFMA2 R12, -RZ, RZ, 0, 5.9604644775390625e-08 ;  /* 0x00000001ff0c7431 */ /* 0x000fe400000001ff */
[----:B------:R-:W-:-:S05]  /*b290*/  FADD.FTZ R5, R4, R14 ;  /* 0x0000000e04057221 */ /* 0x000fca0000010000 */
[----:B------:R-:W-:-:S07]  /*b2a0*/  MOV R13, R5 ;  /* 0x00000005000d7202 */ /* 0x000fce0000000f00 */
[----:B------:R-:W-:Y:S05]  /*b2b0*/  WARPSYNC.COLLECTIVE R15, `(.L_x_877) ;  /* 0x000000000f087348 */ /* 0x000fea0003c00000 */
[----:B------:R0:W1:Y:S02]  /*b2c0*/  SHFL.BFLY P6, R14, R13, R12, R11 ;  /* 0x0c00000c0d0e7389 */ /* 0x00006400000c000b */
[----:B01----:R-:W-:Y:S05]  /*b2d0*/  ENDCOLLECTIVE ;  /* 0x000000000000791b */ /* 0x003fea0003800000 */
.L_x_877:
[----:B------:R-:W-:Y:S05]  /*b2e0*/  BRA `(.L_x_878) ;  /* 0xffffff64008c7947 */ /* 0x000fea000383ffff */
.L_x_879:
        /* <DEDUP_REMOVED lines=9> */
.L_x_3006:


//--------------------- .text._ZN4mmha33masked_multihead_attention_kernelIfLi64ELi64ELi2ELi16ELi128ELb1ELb1EEEv26Multihead_attention_paramsIT_XT5_EE --------------------------
	.section	.text._ZN4mmha33masked_multihead_attention_kernelIfLi64ELi64ELi2ELi16ELi128ELb1ELb1EEEv26Multihead_attention_paramsIT_XT5_EE,"ax",@progbits
	.align	128
        .global         _ZN4mmha33masked_multihead_attention_kernelIfLi64ELi64ELi2ELi16ELi128ELb1ELb1EEEv26Multihead_attention_paramsIT_XT5_EE
        .type           _ZN4mmha33masked_multihead_attention_kernelIfLi64ELi64ELi2ELi16ELi128ELb1ELb1EEEv26Multihead_attention_paramsIT_XT5_EE,@function
        .size           _ZN4mmha33masked_multihead_attention_kernelIfLi64ELi64ELi2ELi16ELi128ELb1ELb1EEEv26Multihead_attention_paramsIT_XT5_EE,(.L_x_3007 - _ZN4mmha33masked_multihead_attention_kernelIfLi64ELi64ELi2ELi16ELi128ELb1ELb1EEEv26Multihead_attention_paramsIT_XT5_EE)
        .other          _ZN4mmha33masked_multihead_attention_kernelIfLi64ELi64ELi2ELi16ELi128ELb1ELb1EEEv26Multihead_attention_paramsIT_XT5_EE,@"STO_CUDA_ENTRY STV_DEFAULT"
_ZN4mmha33masked_multihead_attention_kernelIfLi64ELi64ELi2ELi16ELi128ELb1ELb1EEEv26Multihead_attention_paramsIT_XT5_EE:
.text._ZN4mmha33masked_multihead_attention_kernelIfLi64ELi64ELi2ELi16ELi128ELb1ELb1EEEv26Multihead_attention_paramsIT_XT5_EE:
[----:B------:R-:W0:Y:S01]  /*0000*/  LDC R1, c[0x0][0x37c] ;  /* 0x0000df00ff017b82 */ /* 0x000e220000000800 */
[----:B------:R-:W1:Y:S01]  /*0010*/  LDCU.64 UR4, c[0x0][0x490] ;  /* 0x00009200ff0477ac */ /* 0x000e620008000a00 */
[----:B------:R-:W2:Y:S01]  /*0020*/  S2R R31, SR_CTAID.Y ;  /* 0x00000000001f7919 */ /* 0x000ea20000002600 */
[----:B------:R-:W3:Y:S01]  /*0030*/  LDCU.64 UR36, c[0x0][0x358] ;  /* 0x00006b00ff2477ac */ /* 0x000ee20008000a00 */
[----:B-1----:R-:W-:-:S04]  /*0040*/  UISETP.NE.U32.AND UP0, UPT, UR4, URZ, UPT ;  /* 0x000000ff0400728c */ /* 0x002fc8000bf05070 */
[----:B------:R-:W-:-:S09]  /*0050*/  UISETP.NE.AND.EX UP0, UPT, UR5, URZ, UPT, UP0 ;  /* 0x000000ff0500728c */ /* 0x000fd2000bf05300 */
[----:B---3--:R-:W-:Y:S05]  /*0060*/  BRA.U !UP0, `(.L_x_880) ;  /* 0x0000000108147547 */ /* 0x008fea000b800000 */
[----:B--2---:R-:W-:-:S05]  /*0070*/  IADD3 R2, P0, PT, R31, UR4, RZ ;  /* 0x000000041f027c10 */ /* 0x004fca000ff1e0ff */
[----:B------:R-:W-:-:S05]  /*0080*/  IMAD.X R3, RZ, RZ, UR5, P0 ;  /* 0x00000005ff037e24 */ /* 0x000fca00080e06ff */
[----:B------:R-:W2:Y:S02]  /*0090*/  LDG.E.U8 R2, desc[UR36][R2.64] ;  /* 0x0000002402027981 */ /* 0x000ea4000c1e1100 */
[----:B--2---:R-:W-:-:S13]  /*00a0*/  ISETP.NE.AND P0, PT, R2, 0x1, PT ;  /* 0x000000010200780c */ /* 0x004fda0003f05270 */
[----:B------:R-:W-:Y:S05]  /*00b0*/  @!P0 EXIT ;  /* 0x000000000000894d */ /* 0x000fea0003800000 */
.L_x_880:
[----:B------:R-:W2:Y:S01]  /*00c0*/  LDC.64 R2, c[0x0][0x498] ;  /* 0x00012600ff027b82 */ /* 0x000ea20000000a00 */
[----:B------:R-:W1:Y:S07]  /*00d0*/  LDCU UR4, c[0x0][0x3f4] ;  /* 0x00007e80ff0477ac */ /* 0x000e6e0008000800 */
[----:B------:R-:W3:Y:S08]  /*00e0*/  LDC R6, c[0x0][0x3f0] ;  /* 0x0000fc00ff067b82 */ /* 0x000ef00000000800 */
[----:B------:R-:W4:Y:S01]  /*00f0*/  LDC.64 R10, c[0x0][0x460] ;  /* 0x00011800ff0a7b82 */ /* 0x000f220000000a00 */
[----:B--2---:R-:W-:-:S04]  /*0100*/  IMAD.WIDE.U32 R2, R31, 0x4, R2 ;  /* 0x000000041f027825 */ /* 0x004fc800078e0002 */
[----:B------:R-:W-:Y:S01]  /*0110*/  IMAD.MOV.U32 R16, RZ, RZ, RZ ;  /* 0x000000ffff107224 */ /* 0x000fe200078e00ff */
[----:B------:R2:W4:Y:S02]  /*0120*/  LDG.E R12, desc[UR36][R2.64] ;  /* 0x00000024020c7981 */ /* 0x000524000c1e1900 */
[----:B------:R-:W0:Y:S01]  /*0130*/  LDC R84, c[0x0][0x3f8] ;  /* 0x0000fe00ff547b82 */ /* 0x000e220000000800 */
[----:B---3--:R-:W-:-:S04]  /*0140*/  IABS R7, R6 ;  /* 0x0000000600077213 */ /* 0x008fc80000000000 */
[----:B------:R-:W3:Y:S03]  /*0150*/  I2F.RP R0, R7 ;  /* 0x0000000700007306 */ /* 0x000ee60000209400 */
[----:B--2---:R-:W2:Y:S05]  /*0160*/  LDC R3, c[0x0][0x40c] ;  /* 0x00010300ff037b82 */ /* 0x004eaa0000000800 */
[----:B---3--:R-:W3:Y:S02]  /*0170*/  MUFU.RCP R0, R0 ;  /* 0x0000000000007308 */ /* 0x008ee40000001000 */
[----:B---3--:R-:W-:-:S06]  /*0180*/  VIADD R4, R0, 0xffffffe ;  /* 0x0ffffffe00047836 */ /* 0x008fcc0000000000 */
[----:B------:R3:W1:Y:S02]  /*0190*/  F2I.FTZ.U32.TRUNC.NTZ R5, R4 ;  /* 0x0000000400057305 */ /* 0x000664000021f000 */
[----:B---3--:R-:W-:Y:S02]  /*01a0*/  HFMA2 R4, -RZ, RZ, 0, 0 ;  /* 0x00000000ff047431 */ /* 0x008fe400000001ff */
[----:B-1----:R-:W-:-:S04]  /*01b0*/  IMAD.MOV R8, RZ, RZ, -R5 ;  /* 0x000000ffff087224 */ /* 0x002fc800078e0a05 */
[----:B------:R-:W-:Y:S01]  /*01c0*/  IMAD R9, R8, R7, RZ ;  /* 0x0000000708097224 */ /* 0x000fe200078e02ff */
[----:B------:R-:W-:-:S03]  /*01d0*/  IABS R2, R31 ;  /* 0x0000001f00027213 */ /* 0x000fc60000000000 */
[----:B------:R-:W-:-:S06]  /*01e0*/  IMAD.HI.U32 R5, R5, R9, R4 ;  /* 0x0000000905057227 */ /* 0x000fcc00078e0004 */
[----:B------:R-:W-:-:S04]  /*01f0*/  IMAD.HI.U32 R0, R5, R2, RZ ;  /* 0x0000000205007227 */ /* 0x000fc800078e00ff */
[----:B------:R-:W-:-:S04]  /*0200*/  IMAD.MOV R4, RZ, RZ, -R0 ;  /* 0x000000ffff047224 */ /* 0x000fc800078e0a00 */
[----:B------:R-:W-:-:S05]  /*0210*/  IMAD R2, R7, R4, R2 ;  /* 0x0000000407027224 */ /* 0x000fca00078e0202 */
[----:B------:R-:W-:Y:S02]  /*0220*/  ISETP.GT.U32.AND P1, PT, R7, R2, PT ;  /* 0x000000020700720c */ /* 0x000fe40003f24070 */
[----:B----4-:R-:W-:-:S04]  /*0230*/  ISETP.NE.U32.AND P0, PT, R10, RZ, PT ;  /* 0x000000ff0a00720c */ /* 0x010fc80003f05070 */
[----:B------:R-:W-:-:S07]  /*0240*/  ISETP.NE.AND.EX P0, PT, R11, RZ, PT, P0 ;  /* 0x000000ff0b00720c */ /* 0x000fce0003f05300 */
[----:B------:R-:W-:Y:S01]  /*0250*/  @!P1 IMAD.IADD R2, R2, 0x1, -R7 ;  /* 0x0000000102029824 */ /* 0x000fe200078e0a07 */
[----:B--2---:R-:W-:-:S04]  /*0260*/  ISETP.EQ.AND P5, PT, R3, RZ, P0 ;  /* 0x000000ff0300720c */ /* 0x004fc800007a2270 */
[----:B------:R-:W-:Y:S01]  /*0270*/  ISETP.GE.U32.AND P0, PT, R2, R7, PT ;  /* 0x000000070200720c */ /* 0x000fe20003f06070 */
[----:B------:R-:W-:Y:S01]  /*0280*/  @!P1 VIADD R0, R0, 0x1 ;  /* 0x0000000100009836 */ /* 0x000fe20000000000 */
[----:B------:R-:W-:Y:S02]  /*0290*/  LOP3.LUT R2, R31, R6, RZ, 0x3c, !PT ;  /* 0x000000061f027212 */ /* 0x000fe400078e3cff */
[----:B------:R-:W-:Y:S02]  /*02a0*/  MOV R28, UR4 ;  /* 0x00000004001c7c02 */ /* 0x000fe40008000f00 */
[----:B------:R-:W-:Y:S02]  /*02b0*/  ISETP.GE.AND P2, PT, R2, RZ, PT ;  /* 0x000000ff0200720c */ /* 0x000fe40003f46270 */
[----:B------:R-:W-:Y:S01]  /*02c0*/  IABS R2, R28 ;  /* 0x0000001c00027213 */ /* 0x000fe20000000000 */
[----:B------:R-:W1:Y:S04]  /*02d0*/  @P5 LDC.64 R4, c[0x0][0x460] ;  /* 0x00011800ff045b82 */ /* 0x000e680000000a00 */
[----:B------:R-:W-:-:S05]  /*02e0*/  @P0 IADD3 R0, PT, PT, R0, 0x1, RZ ;  /* 0x0000000100000810 */ /* 0x000fca0007ffe0ff */
[----:B------:R-:W-:Y:S02]  /*02f0*/  IMAD.MOV.U32 R33, RZ, RZ, R0 ;  /* 0x000000ffff217224 */ /* 0x000fe400078e0000 */
[----:B------:R-:W2:Y:S01]  /*0300*/  I2F.RP R0, R2 ;  /* 0x0000000200007306 */ /* 0x000ea20000209400 */
[----:B------:R-:W-:-:S07]  /*0310*/  ISETP.NE.AND P1, PT, R6, RZ, PT ;  /* 0x000000ff0600720c */ /* 0x000fce0003f25270 */
[----:B--2---:R-:W2:Y:S01]  /*0320*/  MUFU.RCP R0, R0 ;  /* 0x0000000000007308 */ /* 0x004ea20000001000 */
[----:B------:R-:W-:-:S05]  /*0330*/  @!P2 IMAD.MOV R33, RZ, RZ, -R33 ;  /* 0x000000ffff21a224 */ /* 0x000fca00078e0a21 */
[----:B------:R-:W-:Y:S01]  /*0340*/  @!P1 LOP3.LUT R33, RZ, R6, RZ, 0x33, !PT ;  /* 0x00000006ff219212 */ /* 0x000fe200078e33ff */
[----:B--2---:R-:W-:-:S04]  /*0350*/  VIADD R6, R0, 0xffffffe ;  /* 0x0ffffffe00067836 */ /* 0x004fc80000000000 */
[----:B------:R2:W3:Y:S01]  /*0360*/  F2I.FTZ.U32.TRUNC.NTZ R7, R6 ;  /* 0x0000000600077305 */ /* 0x0004e2000021f000 */
[----:B-1----:R-:W-:-:S05]  /*0370*/  @P5 IMAD.WIDE R4, R33, 0x4, R4 ;  /* 0x0000000421045825 */ /* 0x002fca00078e0204 */
[----:B------:R3:W5:Y:S01]  /*0380*/  @P5 LDG.E R16, desc[UR36][R4.64] ;  /* 0x0000002404105981 */ /* 0x000762000c1e1900 */
[----:B--2---:R-:W-:Y:S02]  /*0390*/  IMAD.MOV.U32 R6, RZ, RZ, RZ ;  /* 0x000000ffff067224 */ /* 0x004fe400078e00ff */
[----:B---3--:R-:W-:Y:S01]  /*03a0*/  IMAD.MOV R5, RZ, RZ, -R7 ;  /* 0x000000ffff057224 */ /* 0x008fe200078e0a07 */
[----:B------:R-:W1:Y:S01]  /*03b0*/  S2R R22, SR_TID.X ;  /* 0x0000000000167919 */ /* 0x000e620000002100 */
[----:B------:R-:W2:Y:S02]  /*03c0*/  LDC R4, c[0x0][0x3e8] ;  /* 0x0000fa00ff047b82 */ /* 0x000ea40000000800 */
[----:B------:R-:W-:-:S04]  /*03d0*/  IMAD R5, R5, R2, RZ ;  /* 0x0000000205057224 */ /* 0x000fc800078e02ff */
[----:B------:R-:W-:Y:S01]  /*03e0*/  IMAD.HI.U32 R7, R7, R5, R6 ;  /* 0x0000000507077227 */ /* 0x000fe200078e0006 */
[----:B------:R-:W0:Y:S01]  /*03f0*/  S2R R83, SR_CTAID.X ;  /* 0x0000000000537919 */ /* 0x000e220000002500 */
[----:B------:R-:W-:Y:S01]  /*0400*/  UISETP.NE.AND UP0, UPT, UR4, URZ, UPT ;  /* 0x000000ff0400728c */ /* 0x000fe2000bf05270 */
[----:B------:R-:W-:Y:S01]  /*0410*/  BSSY.RECONVERGENT B0, `(.L_x_881) ;  /* 0x000002b000007945 */ /* 0x000fe20003800200 */
        /* <DEDUP_REMOVED lines=10> */
[----:B------:R-:W-:Y:S02]  /*04c0*/  ISETP.GT.U32.AND P1, PT, R2, UR38, PT ;  /* 0x0000002602007c0c */ /* 0x000fe4000bf24070 */
[----:B--2---:R-:W-:Y:S01]  /*04d0*/  ISETP.NE.AND P0, PT, R4, RZ, PT ;  /* 0x000000ff0400720c */ /* 0x004fe20003f05270 */
[----:B------:R-:W-:Y:S01]  /*04e0*/  UISETP.GE.AND UP1, UPT, UR39, URZ, UPT ;  /* 0x000000ff2700728c */ /* 0x000fe2000bf26270 */
[----:B-1----:R-:W-:-:S09]  /*04f0*/  ISETP.GT.U32.AND P3, PT, R22, 0x1f, PT ;  /* 0x0000001f1600780c */ /* 0x002fd20003f64070 */
[----:B------:R-:W-:-:S04]  /*0500*/  @!P1 IADD3 R2, PT, PT, -R2, UR38, RZ ;  /* 0x0000002602029c10 */ /* 0x000fc8000fffe1ff */
[----:B------:R-:W-:Y:S01]  /*0510*/  @!P1 R2UR UR38, R2 ;  /* 0x00000000022692ca */ /* 0x000fe200000e0000 */
[----:B0-----:R-:W-:Y:S02]  /*0520*/  IMAD R23, R31, R84, R83 ;  /* 0x000000541f177224 */ /* 0x001fe400078e0253 */
[----:B------:R-:W-:Y:S01]  /*0530*/  @P0 IMAD.SHL.U32 R2, R83, 0x40, RZ ;  /* 0x0000004053020824 */ /* 0x000fe200078e00ff */
[----:B------:R-:W-:Y:S01]  /*0540*/  P2R R17, PR, RZ, 0x20 ;  /* 0x00000020ff117803 */ /* 0x000fe20000000000 */
[----:B------:R-:W-:Y:S01]  /*0550*/  @!P0 IMAD.SHL.U32 R0, R23, 0x40, RZ ;  /* 0x0000004017008824 */ /* 0x000fe200078e00ff */
[----:B------:R-:W-:Y:S01]  /*0560*/  CS2R R26, SRZ ;  /* 0x00000000001a7805 */ /* 0x000fe2000001ff00 */
[----:B------:R-:W-:Y:S02]  /*0570*/  @P0 IMAD R0, R31, R4, R2 ;  /* 0x000000041f000224 */ /* 0x000fe400078e0202 */
[----:B------:R-:W-:-:S04]  /*0580*/  IMAD.SHL.U32 R14, R22, 0x2, RZ ;  /* 0x00000002160e7824 */ /* 0x000fc800078e00ff */
[----:B------:R-:W-:Y:S02]  /*0590*/  @!UP1 UIADD3 UR38, UPT, UPT, -UR38, URZ, URZ ;  /* 0x000000ff26269290 */ /* 0x000fe4000fffe1ff */
[----:B------:R-:W-:Y:S01]  /*05a0*/  @!UP0 ULOP3.LUT UR38, URZ, UR4, URZ, 0x33, !UPT ;  /* 0x00000004ff268292 */ /* 0x000fe2000f8e33ff */
[----:B------:R-:W-:Y:S11]  /*05b0*/  @P3 BRA `(.L_x_882) ;  /* 0x0000000000403947 */ /* 0x000ff60003800000 */
        /* <DEDUP_REMOVED lines=16> */
.L_x_882:
[----:B------:R-:W-:Y:S05]  /*06c0*/  BSYNC.RECONVERGENT B0 ;  /* 0x0000000000007941 */ /* 0x000fea0003800200 */
.L_x_881:
[----:B------:R-:W1:Y:S01]  /*06d0*/  LDCU.64 UR8, c[0x0][0x3a0] ;  /* 0x00007400ff0877ac */ /* 0x000e620008000a00 */
[----:B0-----:R-:W0:Y:S01]  /*06e0*/  LDC.64 R6, c[0x0][0x418] ;  /* 0x00010600ff067b82 */ /* 0x001e220000000a00 */
[----:B------:R-:W-:Y:S01]  /*06f0*/  ISETP.GT.U32.OR P2, PT, R22, 0x1f, !P5 ;  /* 0x0000001f1600780c */ /* 0x000fe20006f44470 */
[----:B------:R-:W-:Y:S01]  /*0700*/  IMAD.SHL.U32 R23, R23, 0x40, RZ ;  /* 0x0000004017177824 */ /* 0x000fe200078e00ff */
[----:B------:R-:W2:Y:S01]  /*0710*/  LDCU.64 UR6, c[0x0][0x390] ;  /* 0x00007200ff0677ac */ /* 0x000ea20008000a00 */
[----:B------:R-:W-:Y:S01]  /*0720*/  LOP3.LUT R82, R14, 0x2, RZ, 0xc0, !PT ;  /* 0x000000020e527812 */ /* 0x000fe200078ec0ff */
[----:B------:R-:W-:Y:S01]  /*0730*/  IMAD R15, R83, 0x40, R14 ;  /* 0x00000040530f7824 */ /* 0x000fe200078e020e */
[----:B------:R-:W-:Y:S02]  /*0740*/  SHF.R.U32.HI R115, RZ, 0x1, R22 ;  /* 0x00000001ff737819 */ /* 0x000fe40000011616 */
[----:B------:R-:W-:Y:S01]  /*0750*/  CS2R R24, SRZ ;  /* 0x0000000000187805 */ /* 0x000fe2000001ff00 */
[----:B------:R-:W3:Y:S01]  /*0760*/  @!P3 LDC.64 R4, c[0x0][0x3b8] ;  /* 0x0000ee00ff04bb82 */ /* 0x000ee20000000a00 */
[----:B------:R-:W-:Y:S01]  /*0770*/  @!P3 IMAD R0, R23, UR4, R82 ;  /* 0x000000041700bc24 */ /* 0x000fe2000f8e0252 */
[----:B------:R-:W-:Y:S01]  /*0780*/  CS2R R18, SRZ ;  /* 0x0000000000127805 */ /* 0x000fe2000001ff00 */
[----:B------:R-:W-:Y:S01]  /*0790*/  @!P3 IMAD R13, R115, R28, UR39 ;  /* 0x00000027730dbe24 */ /* 0x000fe2000f8e021c */
[----:B------:R-:W-:Y:S01]  /*07a0*/  CS2R R20, SRZ ;  /* 0x0000000000147805 */ /* 0x000fe2000001ff00 */
[----:B------:R-:W-:Y:S01]  /*07b0*/  IMAD.MOV.U32 R2, RZ, RZ, RZ ;  /* 0x000000ffff027224 */ /* 0x000fe200078e00ff */
[----:B------:R-:W4:Y:S01]  /*07c0*/  LDCU.U8 UR4, c[0x0][0x404] ;  /* 0x00008080ff0477ac */ /* 0x000f220008000000 */
[----:B------:R-:W-:Y:S01]  /*07d0*/  @!P3 IMAD R13, R13, 0x4, R0 ;  /* 0x000000040d0db824 */ /* 0x000fe200078e0200 */
[----:B------:R-:W4:Y:S01]  /*07e0*/  @!P2 LDC.64 R10, c[0x0][0x450] ;  /* 0x00011400ff0aab82 */ /* 0x000f220000000a00 */
[----:B-1----:R-:W-:Y:S01]  /*07f0*/  ISETP.NE.U32.AND P0, PT, RZ, UR8, PT ;  /* 0x00000008ff007c0c */ /* 0x002fe2000bf05070 */
[----:B-----5:R-:W-:-:S03]  /*0800*/  @!P2 IMAD R0, R16, R84, RZ ;  /* 0x000000541000a224 */ /* 0x020fc600078e02ff */
[----:B------:R-:W-:Y:S02]  /*0810*/  ISETP.NE.AND.EX P0, PT, RZ, UR9, PT, P0 ;  /* 0x00000009ff007c0c */ /* 0x000fe4000bf05300 */
[----:B--2---:R-:W-:Y:S02]  /*0820*/  ISETP.NE.U32.AND P1, PT, RZ, UR6, PT ;  /* 0x00000006ff007c0c */ /* 0x004fe4000bf25070 */
[C---:B------:R-:W-:Y:S02]  /*0830*/  ISETP.GT.U32.OR P0, PT, R22.reuse, 0x1f, !P0 ;  /* 0x0000001f1600780c */ /* 0x040fe40004704470 */
[----:B------:R-:W-:Y:S02]  /*0840*/  ISETP.NE.AND.EX P1, PT, RZ, UR7, PT, P1 ;  /* 0x00000007ff007c0c */ /* 0x000fe4000bf25310 */
[----:B------:R-:W-:Y:S02]  /*0850*/  ISETP.NE.OR P0, PT, R3, RZ, P0 ;  /* 0x000000ff0300720c */ /* 0x000fe40000705670 */
[----:B------:R-:W-:Y:S01]  /*0860*/  ISETP.GT.U32.OR P1, PT, R22, 0x1f, !P1 ;  /* 0x0000001f1600780c */ /* 0x000fe20004f24470 */
[----:B---3--:R-:W-:Y:S01]  /*0870*/  @!P3 IMAD.WIDE R4, R13, 0x4, R4 ;  /* 0x000000040d04b825 */ /* 0x008fe200078e0204 */
[----:B0-----:R-:W-:-:S04]  /*0880*/  ISETP.NE.U32.AND P4, PT, R6, RZ, PT ;  /* 0x000000ff0600720c */ /* 0x001fc80003f85070 */
[----:B------:R-:W-:Y:S01]  /*0890*/  ISETP.NE.AND.EX P4, PT, R7, RZ, PT, P4 ;  /* 0x000000ff0700720c */ /* 0x000fe20003f85340 */
[----:B------:R-:W2:Y:S04]  /*08a0*/  @!P3 LDG.E.64 R24, desc[UR36][R4.64] ;  /* 0x000000240418b981 */ /* 0x000ea8000c1e1b00 */
[----:B------:R-:W0:Y:S08]  /*08b0*/  @!P0 LDC.64 R8, c[0x0][0x3a0] ;  /* 0x0000e800ff088b82 */ /* 0x000e300000000a00 */
[----:B------:R-:W1:Y:S08]  /*08c0*/  @!P1 LDC.64 R6, c[0x0][0x390] ;  /* 0x0000e400ff069b82 */ /* 0x000e700000000a00 */
[----:B------:R-:W3:Y:S01]  /*08d0*/  @P4 LDC.64 R12, c[0x0][0x418] ;  /* 0x00010600ff0c4b82 */ /* 0x000ee20000000a00 */
[----:B------:R-:W-:Y:S01]  /*08e0*/  @!P2 LEA R29, R0, R15, 0x6 ;  /* 0x0000000f001da211 */ /* 0x000fe200078e30ff */
[----:B0-----:R-:W-:-:S04]  /*08f0*/  @!P0 IMAD.WIDE.U32 R8, R15, 0x4, R8 ;  /* 0x000000040f088825 */ /* 0x001fc800078e0008 */
[----:B----4-:R-:W-:Y:S01]  /*0900*/  @!P2 IMAD.WIDE R10, R29, 0x4, R10 ;  /* 0x000000041d0aa825 */ /* 0x010fe200078e020a */
[----:B------:R0:W2:Y:S03]  /*0910*/  @!P0 LDG.E.64 R18, desc[UR36][R8.64] ;  /* 0x0000002408128981 */ /* 0x0000a6000c1e1b00 */
[----:B-1----:R-:W-:Y:S02]  /*0920*/  @!P1 IMAD.WIDE.U32 R6, R15, 0x4, R6 ;  /* 0x000000040f069825 */ /* 0x002fe400078e0006 */
[----:B------:R-:W4:Y:S04]  /*0930*/  @!P2 LDG.E.64 R10, desc[UR36][R10.64] ;  /* 0x000000240a0aa981 */ /* 0x000f28000c1e1b00 */
[----:B------:R-:W4:Y:S01]  /*0940*/  @!P1 LDG.E.64 R20, desc[UR36][R6.64] ;  /* 0x0000002406149981 */ /* 0x000f22000c1e1b00 */
[----:B0-----:R-:W0:Y:S01]  /*0950*/  LDC R9, c[0x0][0x400] ;  /* 0x00010000ff097b82 */ /* 0x001e220000000800 */
[----:B---3--:R-:W-:-:S05]  /*0960*/  @P4 IMAD.WIDE.U32 R12, R31, 0x4, R12 ;  /* 0x000000041f0c4825 */ /* 0x008fca00078e000c */
[----:B------:R1:W5:Y:S01]  /*0970*/  @P4 LDG.E R2, desc[UR36][R12.64] ;  /* 0x000000240c024981 */ /* 0x000362000c1e1900 */
[----:B------:R-:W-:Y:S01]  /*0980*/  ISETP.NE.AND P0, PT, RZ, UR4, PT ;  /* 0x00000004ff007c0c */ /* 0x000fe2000bf05270 */
[----:B------:R-:W-:Y:S01]  /*0990*/  IMAD.MOV R4, RZ, RZ, -R28 ;  /* 0x000000ffff047224 */ /* 0x000fe200078e0a1c */
[----:B------:R-:W-:-:S04]  /*09a0*/  ISETP.NE.AND P1, PT, R3, RZ, PT ;  /* 0x000000ff0300720c */ /* 0x000fc80003f25270 */
[----:B------:R-:W-:Y:S02]  /*09b0*/  VIADDMNMX R4, R4, UR40, RZ, !PT ;  /* 0x0000002804047c46 */ /* 0x000fe4000f8001ff */
[----:B0-----:R-:W-:Y:S01]  /*09c0*/  ISETP.LT.OR P0, PT, R9, 0x1, P0 ;  /* 0x000000010900780c */ /* 0x001fe20000701670 */
[----:B------:R-:W-:Y:S01]  /*09d0*/  BSSY.RECONVERGENT B6, `(.L_x_883) ;  /* 0x00000d2000067945 */ /* 0x000fe20003800200 */
[----:B------:R-:W-:Y:S01]  /*09e0*/  R2UR UR41, R4 ;  /* 0x00000000042972ca */ /* 0x000fe200000e0000 */
[----:B------:R-:W-:Y:S02]  /*09f0*/  IMAD R84, R33, R84, RZ ;  /* 0x0000005421547224 */ /* 0x000fe400078e02ff */
[----:B--2---:R-:W-:Y:S01]  /*0a00*/  FADD.FTZ R5, R18, R24 ;  /* 0x0000001812057221 */ /* 0x004fe20000010000 */
[----:B------:R-:W-:-:S04]  /*0a10*/  FADD.FTZ R0, R19, R25 ;  /* 0x0000001913007221 */ /* 0x000fc80000010000 */
[C---:B------:R-:W-:Y:S01]  /*0a20*/  FSEL R24, R5.reuse, R24, !P1 ;  /* 0x0000001805187208 */ /* 0x040fe20004800000 */
[----:B----4-:R-:W-:Y:S01]  /*0a30*/  @!P2 FMUL.FTZ R24, R5, R10 ;  /* 0x0000000a0518a220 */ /* 0x010fe20000410000 */
[C---:B------:R-:W-:Y:S01]  /*0a40*/  FSEL R25, R0.reuse, R25, !P1 ;  /* 0x0000001900197208 */ /* 0x040fe20004800000 */
[----:B------:R-:W-:Y:S01]  /*0a50*/  @!P2 FMUL.FTZ R25, R0, R11 ;  /* 0x0000000b0019a220 */ /* 0x000fe20000410000 */
[----:B------:R-:W-:Y:S01]  /*0a60*/  FADD.FTZ R26, R20, R26 ;  /* 0x0000001a141a7221 */ /* 0x000fe20000010000 */
[----:B------:R-:W-:Y:S01]  /*0a70*/  FADD.FTZ R27, R21, R27 ;  /* 0x0000001b151b7221 */ /* 0x000fe20000010000 */
[----:B-1----:R-:W-:Y:S06]  /*0a80*/  @P0 BRA `(.L_x_884) ;  /* 0x0000000000b00947 */ /* 0x002fec0003800000 */
[----:B------:R-:W-:-:S13]  /*0a90*/  ISETP.NE.AND P0, PT, R3, RZ, PT ;  /* 0x000000ff0300720c */ /* 0x000fda0003f05270 */
[----:B------:R-:W-:Y:S05]  /*0aa0*/  @P0 BRA `(.L_x_885) ;  /* 0x00000000005c0947 */ /* 0x000fea0003800000 */
[----:B------:R-:W-:-:S13]  /*0ab0*/  ISETP.GE.AND P0, PT, R14, R9, PT ;  /* 0x000000090e00720c */ /* 0x000fda0003f06270 */
[----:B------:R-:W-:Y:S05]  /*0ac0*/  @P0 BRA `(.L_x_886) ;  /* 0x0000000c00080947 */ /* 0x000fea0003800000 */
[----:B------:R-:W-:Y:S01]  /*0ad0*/  I2FP.F32.U32 R0, R9 ;  /* 0x0000000900007245 */ /* 0x000fe20000201000 */
[----:B-----5:R-:W-:Y:S01]  /*0ae0*/  IMAD.IADD R3, R3, 0x1, -R2 ;  /* 0x0000000103037824 */ /* 0x020fe200078e0a02 */
[----:B------:R-:W-:Y:S02]  /*0af0*/  I2FP.F32.U32 R14, R14 ;  /* 0x0000000e000e7245 */ /* 0x000fe40000201000 */
        /* <DEDUP_REMOVED lines=18> */
.L_x_885:
        /* <DEDUP_REMOVED lines=19> */
.L_x_884:
        /* <DEDUP_REMOVED lines=13> */
[----:B0-----:R-:W-:Y:S01]  /*0e20*/  MOV R4, RZ ;  /* 0x000000ff00047202 */ /* 0x001fe20000000f00 */
[----:B-1----:R-:W-:-:S04]  /*0e30*/  IMAD.MOV R6, RZ, RZ, -R5 ;  /* 0x000000ffff067224 */ /* 0x002fc800078e0a05 */
[----:B------:R-:W-:Y:S02]  /*0e40*/  IMAD R7, R6, R3, RZ ;  /* 0x0000000306077224 */ /* 0x000fe400078e02ff */
[----:B------:R-:W-:Y:S02]  /*0e50*/  IMAD.MOV.U32 R6, RZ, RZ, R8 ;  /* 0x000000ffff067224 */ /* 0x000fe400078e0008 */
[----:B------:R-:W-:-:S06]  /*0e60*/  IMAD.HI.U32 R5, R5, R7, R4 ;  /* 0x0000000705057227 */ /* 0x000fcc00078e0004 */
[----:B------:R-:W-:-:S04]  /*0e70*/  IMAD.HI.U32 R5, R5, R6, RZ ;  /* 0x0000000605057227 */ /* 0x000fc800078e00ff */
[----:B------:R-:W-:-:S05]  /*0e80*/  IMAD R0, R5, R0, R6 ;  /* 0x0000000005007224 */ /* 0x000fca00078e0206 */
[----:B------:R-:W-:-:S13]  /*0e90*/  ISETP.GT.U32.AND P1, PT, R3, R0, PT ;  /* 0x000000000300720c */ /* 0x000fda0003f24070 */
[----:B------:R-:W-:Y:S02]  /*0ea0*/  @!P1 IMAD.IADD R0, R0, 0x1, -R3 ;  /* 0x0000000100009824 */ /* 0x000fe400078e0a03 */
[----:B------:R-:W-:Y:S01]  /*0eb0*/  @!P1 VIADD R5, R5, 0x1 ;  /* 0x0000000105059836 */ /* 0x000fe20000000000 */
[----:B------:R-:W-:Y:S02]  /*0ec0*/  ISETP.NE.AND P1, PT, R29, RZ, PT ;  /* 0x000000ff1d00720c */ /* 0x000fe40003f25270 */
[----:B------:R-:W-:Y:S02]  /*0ed0*/  ISETP.GE.U32.AND P0, PT, R0, R3, PT ;  /* 0x000000030000720c */ /* 0x000fe40003f06070 */
[----:B------:R-:W-:-:S04]  /*0ee0*/  LOP3.LUT R0, R14, R29, RZ, 0x3c, !PT ;  /* 0x0000001d0e007212 */ /* 0x000fc800078e3cff */
[----:B------:R-:W-:Y:S02]  /*0ef0*/  ISETP.GE.AND P2, PT, R0, RZ, PT ;  /* 0x000000ff0000720c */ /* 0x000fe40003f46270 */
[----:B------:R-:W-:-:S05]  /*0f00*/  LOP3.LUT R0, R29, 0x1, RZ, 0xc0, !PT ;  /* 0x000000011d007812 */ /* 0x000fca00078ec0ff */
[----:B------:R-:W-:Y:S02]  /*0f10*/  @P0 IADD3 R5, PT, PT, R5, 0x1, RZ ;  /* 0x0000000105050810 */ /* 0x000fe40007ffe0ff */
[----:B------:R-:W-:-:S03]  /*0f20*/  ISETP.GE.AND P0, PT, R14, R9, PT ;  /* 0x000000090e00720c */ /* 0x000fc60003f06270 */
[----:B------:R-:W-:-:S04]  /*0f30*/  IMAD.MOV.U32 R28, RZ, RZ, R5 ;  /* 0x000000ffff1c7224 */ /* 0x000fc800078e0005 */
[----:B------:R-:W-:Y:S01]  /*0f40*/  @!P2 IMAD.MOV R28, RZ, RZ, -R28 ;  /* 0x000000ffff1ca224 */ /* 0x000fe200078e0a1c */
        /* <DEDUP_REMOVED lines=9> */
[----:B------:R-:W-:Y:S02]  /*0fe0*/  HFMA2 R13, -RZ, RZ, 0, 0 ;  /* 0x00000000ff0d7431 */ /* 0x000fe400000001ff */
[----:B------:R-:W-:Y:S01]  /*0ff0*/  IMAD.MOV.U32 R8, RZ, RZ, 0x53f ;  /* 0x0000053fff087424 */ /* 0x000fe200078e00ff */
[----:B------:R1:W2:Y:S01]  /*1000*/  LDC.64 R14, c[0x4][R0] ;  /* 0x01000000000e7b82 */ /* 0x0002a20000000a00 */
[----:B------:R-:W3:Y:S01]  /*1010*/  LDCU.64 UR6, c[0x4][0xd0] ;  /* 0x01001a00ff0677ac */ /* 0x000ee20008000a00 */
[----:B------:R-:W-:Y:S01]  /*1020*/  IMAD.MOV.U32 R12, RZ, RZ, 0x1 ;  /* 0x00000001ff0c7424 */ /* 0x000fe200078e00ff */
[----:B------:R-:W4:Y:S01]  /*1030*/  LDCU.64 UR8, c[0x4][0x88] ;  /* 0x01001100ff0877ac */ /* 0x000f220008000a00 */
[----:B0-----:R-:W-:Y:S01]  /*1040*/  MOV R4, UR4 ;  /* 0x0000000400047c02 */ /* 0x001fe20008000f00 */
[----:B------:R-:W-:-:S02]  /*1050*/  IMAD.U32 R5, RZ, RZ, UR5 ;  /* 0x00000005ff057e24 */ /* 0x000fc4000f8e00ff */
[----:B---3--:R-:W-:Y:S02]  /*1060*/  IMAD.U32 R6, RZ, RZ, UR6 ;  /* 0x00000006ff067e24 */ /* 0x008fe4000f8e00ff */
[----:B------:R-:W-:Y:S01]  /*1070*/  IMAD.U32 R7, RZ, RZ, UR7 ;  /* 0x00000007ff077e24 */ /* 0x000fe2000f8e00ff */
[----:B----4-:R-:W-:Y:S01]  /*1080*/  MOV R10, UR8 ;  /* 0x00000008000a7c02 */ /* 0x010fe20008000f00 */
[----:B-1----:R-:W-:-:S07]  /*1090*/  IMAD.U32 R11, RZ, RZ, UR9 ;  /* 0x00000009ff0b7e24 */ /* 0x002fce000f8e00ff */
[----:B------:R-:W-:-:S07]  /*10a0*/  LEPC R20, `(.L_x_887) ;  /* 0x000000001014794e */ /* 0x000fce0000000000 */
[----:B--2--5:R-:W-:Y:S05]  /*10b0*/  CALL.ABS.NOINC R14 ;  /* 0x000000000e007343 */ /* 0x024fea0003c00000 */
.L_x_887:
[----:B------:R-:W0:Y:S01]  /*10c0*/  S2R R3, SR_CgaCtaId ;  /* 0x0000000000037919 */ /* 0x000e220000008800 */
[----:B------:R-:W1:Y:S01]  /*10d0*/  LDC R7, c[0x0][0x400] ;  /* 0x00010000ff077b82 */ /* 0x000e620000000800 */
[----:B------:R-:W-:Y:S02]  /*10e0*/  ISETP.NE.AND P6, PT, R31, RZ, PT ;  /* 0x000000ff1f00720c */ /* 0x000fe40003fc5270 */
[----:B------:R-:W-:-:S05]  /*10f0*/  MOV R0, 0x400 ;  /* 0x0000040000007802 */ /* 0x000fca0000000f00 */
[----:B------:R-:W-:-:S05]  /*1100*/  VIADD R0, R0, 0x220 ;  /* 0x0000022000007836 */ /* 0x000fca0000000000 */
[----:B0-----:R-:W-:-:S05]  /*1110*/  LEA R0, R3, R0, 0x18 ;  /* 0x0000000003007211 */ /* 0x001fca00078ec0ff */
[----:B-1----:R-:W-:Y:S01]  /*1120*/  IMAD R3, R7, 0x4, R0 ;  /* 0x0000000407037824 */ /* 0x002fe200078e0200 */
[----:B------:R-:W-:Y:S06]  /*1130*/  @P6 BRA `(.L_x_888) ;  /* 0x00000000001c6947 */ /* 0x000fec0003800000 */
[----:B------:R-:W0:Y:S01]  /*1140*/  LDCU UR4, c[0x0][0x40c] ;  /* 0x00008180ff0477ac */ /* 0x000e220008000800 */
[----:B------:R-:W-:-:S04]  /*1150*/  IMAD R5, R29, R28, R30 ;  /* 0x0000001c1d057224 */ /* 0x000fc800078e021e */
[----:B------:R-:W-:-:S05]  /*1160*/  IMAD R4, R5, 0x4, R0 ;  /* 0x0000000405047824 */ /* 0x000fca00078e0200 */
[----:B------:R1:W-:Y:S01]  /*1170*/  STS.64 [R4], R26 ;  /* 0x0000001a04007388 */ /* 0x0003e20000000a00 */
[----:B0-----:R-:W-:-:S13]  /*1180*/  ISETP.NE.AND P0, PT, RZ, UR4, PT ;  /* 0x00000004ff007c0c */ /* 0x001fda000bf05270 */
[----:B------:R-:W-:-:S05]  /*1190*/  @!P0 LEA R5, R5, R3, 0x2 ;  /* 0x0000000305058211 */ /* 0x000fca00078e10ff */
[----:B------:R1:W-:Y:S02]  /*11a0*/  @!P0 STS.64 [R5], R24 ;  /* 0x0000001805008388 */ /* 0x0003e40000000a00 */
.L_x_888:
        /* <DEDUP_REMOVED lines=10> */
[----:B------:R-:W-:Y:S01]  /*1250*/  IMAD R11, R4, 0x4, R0 ;  /* 0x00000004040b7824 */ /* 0x000fe200078e0200 */
[----:B------:R-:W0:Y:S01]  /*1260*/  LDC R9, c[0x0][0x40c] ;  /* 0x00010300ff097b82 */ /* 0x000e220000000800 */
[----:B------:R-:W-:Y:S02]  /*1270*/  BSSY.RECONVERGENT B1, `(.L_x_891) ;  /* 0x0000038000017945 */ /* 0x000fe40003800200 */
[----:B------:R-:W-:Y:S01]  /*1280*/  IMAD R12, R29, 0x4, R11 ;  /* 0x000000041d0c7824 */ /* 0x000fe200078e020b */
[----:B------:R1:W2:Y:S04]  /*1290*/  LDS R26, [R11] ;  /* 0x000000000b1a7984 */ /* 0x0002a80000000800 */
[----:B------:R1:W3:Y:S01]  /*12a0*/  LDS R27, [R12] ;  /* 0x000000000c1b7984 */ /* 0x0002e20000000800 */
[----:B0-----:R-:W-:-:S13]  /*12b0*/  ISETP.NE.AND P0, PT, R9, RZ, PT ;  /* 0x000000ff0900720c */ /* 0x001fda0003f05270 */
[----:B-123--:R-:W-:Y:S05]  /*12c0*/  @P0 BRA `(.L_x_892) ;  /* 0x0000000000800947 */ /* 0x00efea0003800000 */
[C---:B------:R-:W-:Y:S01]  /*12d0*/  IMAD R13, R4.reuse, 0x4, R3 ;  /* 0x00000004040d7824 */ /* 0x040fe200078e0203 */
[----:B------:R-:W-:Y:S01]  /*12e0*/  SHF.L.U32 R4, R4, 0x1, RZ ;  /* 0x0000000104047819 */ /* 0x000fe200000006ff */
[----:B------:R-:W-:Y:S02]  /*12f0*/  BSSY.RECONVERGENT B2, `(.L_x_893) ;  /* 0x000001a000027945 */ /* 0x000fe40003800200 */
[----:B------:R-:W-:Y:S01]  /*1300*/  IMAD R14, R29, 0x4, R13 ;  /* 0x000000041d0e7824 */ /* 0x000fe200078e020d */
        /* <DEDUP_REMOVED lines=24> */
.L_x_894:
[----:B------:R-:W-:Y:S05]  /*1490*/  BSYNC.RECONVERGENT B2 ;  /* 0x0000000000027941 */ /* 0x000fea0003800200 */
.L_x_893:
[----:B-1----:R0:W-:Y:S04]  /*14a0*/  STS [R13], R24 ;  /* 0x000000180d007388 */ /* 0x0021e80000000800 */
[----:B--2---:R0:W-:Y:S01]  /*14b0*/  STS [R14], R25 ;  /* 0x000000190e007388 */ /* 0x0041e20000000800 */
[----:B------:R-:W-:Y:S05]  /*14c0*/  BRA `(.L_x_895) ;  /* 0x0000000000487947 */ /* 0x000fea0003800000 */
.L_x_892:
[----:B------:R-:W-:-:S05]  /*14d0*/  IMAD.SHL.U32 R4, R4, 0x2, RZ ;  /* 0x0000000204047824 */ /* 0x000fca00078e00ff */
        /* <DEDUP_REMOVED lines=17> */
.L_x_895:
[----:B------:R-:W-:Y:S05]  /*15f0*/  BSYNC.RECONVERGENT B1 ;  /* 0x0000000000017941 */ /* 0x000fea0003800200 */
.L_x_891:
[----:B------:R1:W-:Y:S04]  /*1600*/  STS [R11], R26 ;  /* 0x0000001a0b007388 */ /* 0x0003e80000000800 */
[----:B------:R1:W-:Y:S02]  /*1610*/  STS [R12], R27 ;  /* 0x0000001b0c007388 */ /* 0x0003e40000000800 */
.L_x_890:
[----:B------:R-:W-:Y:S05]  /*1620*/  BSYNC.RECONVERGENT B0 ;  /* 0x0000000000007941 */ /* 0x000fea0003800200 */
.L_x_889:
[----:B------:R-:W-:Y:S06]  /*1630*/  BAR.SYNC.DEFER_BLOCKING 0x0 ;  /* 0x0000000000007b1d */ /* 0x000fec0000010000 */
[----:B------:R-:W-:Y:S04]  /*1640*/  BSSY.RECONVERGENT B0, `(.L_x_896) ;  /* 0x0000009000007945 */ /* 0x000fe80003800200 */
[----:B------:R-:W-:Y:S05]  /*1650*/  @P6 BRA `(.L_x_897) ;  /* 0x00000000001c6947 */ /* 0x000fea0003800000 */
[----:B------:R-:W2:Y:S01]  /*1660*/  LDCU UR4, c[0x0][0x40c] ;  /* 0x00008180ff0477ac */ /* 0x000ea20008000800 */
[----:B------:R-:W-:-:S05]  /*1670*/  IMAD R28, R29, R28, R30 ;  /* 0x0000001c1d1c7224 */ /* 0x000fca00078e021e */
[----:B------:R-:W-:-:S05]  /*1680*/  LEA R0, R28, R0, 0x2 ;  /* 0x000000001c007211 */ /* 0x000fca00078e10ff */
[----:B-1----:R3:W4:Y:S01]  /*1690*/  LDS.64 R26, [R0] ;  /* 0x00000000001a7984 */ /* 0x0027220000000a00 */
[----:B--2---:R-:W-:-:S13]  /*16a0*/  ISETP.NE.AND P0, PT, RZ, UR4, PT ;  /* 0x00000004ff007c0c */ /* 0x004fda000bf05270 */
[----:B------:R-:W-:-:S05]  /*16b0*/  @!P0 IMAD R3, R28, 0x4, R3 ;  /* 0x000000041c038824 */ /* 0x000fca00078e0203 */
[----:B0-----:R3:W2:Y:S02]  /*16c0*/  @!P0 LDS.64 R24, [R3] ;  /* 0x0000000003188984 */ /* 0x0016a40000000a00 */
.L_x_897:
[----:B------:R-:W-:Y:S05]  /*16d0*/  BSYNC.RECONVERGENT B0 ;  /* 0x0000000000007941 */ /* 0x000fea0003800200 */
.L_x_896:
[----:B------:R-:W-:Y:S06]  /*16e0*/  BAR.SYNC.DEFER_BLOCKING 0x0 ;  /* 0x0000000000007b1d */ /* 0x000fec0000010000 */
.L_x_886:
[----:B------:R-:W-:Y:S05]  /*16f0*/  BSYNC.RECONVERGENT B6 ;  /* 0x0000000000067941 */ /* 0x000fea0003800200 */
.L_x_883:
[----:B------:R-:W0:Y:S01]  /*1700*/  S2UR UR8, SR_CgaCtaId ;  /* 0x00000000000879c3 */ /* 0x000e220000008800 */
[----:B------:R-:W-:Y:S01]  /*1710*/  ISETP.GT.U32.AND P0, PT, R22, 0x1f, PT ;  /* 0x0000001f1600780c */ /* 0x000fe20003f04070 */
[----:B------:R-:W-:Y:S01]  /*1720*/  UMOV UR7, 0x400 ;  /* 0x0000040000077882 */ /* 0x000fe20000000000 */
[----:B------:R-:W-:Y:S01]  /*1730*/  UIADD3 UR5, UPT, UPT, UR40, -UR41, URZ ;  /* 0x8000002928057290 */ /* 0x000fe2000fffe0ff */
[----:B------:R-:W-:Y:S01]  /*1740*/  IMAD.MOV.U32 R120, RZ, RZ, -0x800001 ;  /* 0xff7fffffff787424 */ /* 0x000fe200078e00ff */
[----:B------:R-:W-:-:S04]  /*1750*/  UIADD3 UR4, UPT, UPT, UR7, 0x220, URZ ;  /* 0x0000022007047890 */ /* 0x000fc8000fffe0ff */
[----:B0-----:R-:W-:-:S04]  /*1760*/  ULEA UR4, UR8, UR4, 0x18 ;  /* 0x0000000408047291 */ /* 0x001fc8000f8ec0ff */
[----:B------:R-:W-:Y:S01]  /*1770*/  ULEA UR5, UR5, UR4, 0x2 ;  /* 0x0000000405057291 */ /* 0x000fe2000f8e10ff */
[----:B------:R-:W-:Y:S11]  /*1780*/  @P0 BRA `(.L_x_898) ;  /* 0x0000000000c80947 */ /* 0x000ff60003800000 */
[----:B------:R-:W-:Y:S01]  /*1790*/  UIADD3 UR6, UPT, UPT, UR7, 0x20, URZ ;  /* 0x0000002007067890 */ /* 0x000fe2000fffe0ff */
[----:B--2-4-:R-:W-:Y:S01]  /*17a0*/  FMUL.FTZ R6, R24, R26 ;  /* 0x0000001a18067220 */ /* 0x014fe20000410000 */
[----:B------:R-:W0:Y:S02]  /*17b0*/  LDCU UR9, c[0x0][0x40c] ;  /* 0x00008180ff0977ac */ /* 0x000e240008000800 */
[----:B------:R-:W-:-:S06]  /*17c0*/  ULEA UR6, UR8, UR6, 0x18 ;  /* 0x0000000608067291 */ /* 0x000fcc000f8ec0ff */
[----:B---3--:R-:W-:-:S05]  /*17d0*/  LEA R0, R22, UR6, 0x3 ;  /* 0x0000000616007c11 */ /* 0x008fca000f8e18ff */
[----:B------:R2:W-:Y:S01]  /*17e0*/  STS.64 [R0], R26 ;  /* 0x0000001a00007388 */ /* 0x0005e20000000a00 */
[----:B0-----:R-:W-:-:S09]  /*17f0*/  UISETP.NE.AND UP0, UPT, UR9, URZ, UPT ;  /* 0x000000ff0900728c */ /* 0x001fd2000bf05270 */
[----:B--2---:R-:W-:Y:S05]  /*1800*/  BRA.U UP0, `(.L_x_899) ;  /* 0x0000000100307547 */ /* 0x004fea000b800000 */
[----:B------:R-:W0:Y:S01]  /*1810*/  LDCU UR9, c[0x0][0x3f4] ;  /* 0x00007e80ff0977ac */ /* 0x000e220008000800 */
[----:B-1----:R-:W1:Y:S01]  /*1820*/  LDC.64 R4, c[0x0][0x3b8] ;  /* 0x0000ee00ff047b82 */ /* 0x002e620000000a00 */
[----:B------:R-:W-:-:S04]  /*1830*/  UIADD3 UR6, UPT, UPT, UR7, 0x120, URZ ;  /* 0x0000012007067890 */ /* 0x000fc8000fffe0ff */
[----:B------:R-:W-:Y:S01]  /*1840*/  ULEA UR6, UR8, UR6, 0x18 ;  /* 0x0000000608067291 */ /* 0x000fe2000f8ec0ff */
[----:B0-----:R-:W-:Y:S02]  /*1850*/  IMAD.U32 R0, RZ, RZ, UR9 ;  /* 0x00000009ff007e24 */ /* 0x001fe4000f8e00ff */
[----:B------:R-:W-:Y:S02]  /*1860*/  IMAD R3, R23, UR9, R82 ;  /* 0x0000000917037c24 */ /* 0x000fe4000f8e0252 */
[----:B------:R-:W-:-:S05]  /*1870*/  IMAD R0, R115, R0, UR38 ;  /* 0x0000002673007e24 */ /* 0x000fca000f8e0200 */
[----:B------:R-:W-:Y:S02]  /*1880*/  LEA R3, R0, R3, 0x2 ;  /* 0x0000000300037211 */ /* 0x000fe400078e10ff */
[----:B------:R-:W-:-:S03]  /*1890*/  LEA R0, R22, UR6, 0x3 ;  /* 0x0000000616007c11 */ /* 0x000fc6000f8e18ff */
[----:B-1----:R-:W-:Y:S02]  /*18a0*/  IMAD.WIDE R4, R3, 0x4, R4 ;  /* 0x0000000403047825 */ /* 0x002fe400078e0204 */
[----:B------:R0:W-:Y:S04]  /*18b0*/  STS.64 [R0], R18 ;  /* 0x0000001200007388 */ /* 0x0001e80000000a00 */
[----:B------:R0:W-:Y:S02]  /*18c0*/  STG.E.64 desc[UR36][R4.64], R24 ;  /* 0x0000001804007986 */ /* 0x0001e4000c101b24 */
.L_x_899:
[----:B------:R-:W-:Y:S01]  /*18d0*/  UMOV UR6, 0xffffffff ;  /* 0xffffffff00067882 */ /* 0x000fe20000000000 */
[----:B------:R-:W-:Y:S02]  /*18e0*/  FFMA.FTZ R13, R25, R27, R6 ;  /* 0x0000001b190d7223 */ /* 0x000fe40000010006 */
[----:B------:R-:W-:Y:S05]  /*18f0*/  BRA.DIV UR6, `(.L_x_900) ;  /* 0x000000ae06b87947 */ /* 0x000fea000b800000 */
[----:B------:R-:W0:Y:S02]  /*1900*/  SHFL.BFLY PT, R14, R13, 0x10, 0x1f ;  /* 0x0e001f000d0e7f89 */ /* 0x000e2400000e0000 */
[----:B0-----:R-:W-:-:S05]  /*1910*/  FADD.FTZ R0, R13, R14 ;  /* 0x0000000e0d007221 */ /* 0x001fca0000010000 */
[----:B------:R-:W0:Y:S02]  /*1920*/  SHFL.BFLY PT, R14, R0, 0x8, 0x1f ;  /* 0x0d001f00000e7f89 */ /* 0x000e2400000e0000 */
[----:B0-----:R-:W-:-:S05]  /*1930*/  FADD.FTZ R3, R0, R14 ;  /* 0x0000000e00037221 */ /* 0x001fca0000010000 */
[----:B------:R-:W1:Y:S02]  /*1940*/  SHFL.BFLY PT, R14, R3, 0x4, 0x1f ;  /* 0x0c801f00030e7f89 */ /* 0x000e6400000e0000 */
[----:B-1----:R-:W-:-:S05]  /*1950*/  FADD.FTZ R4, R3, R14 ;  /* 0x0000000e03047221 */ /* 0x002fca0000010000 */
[----:B------:R-:W0:Y:S02]  /*1960*/  SHFL.BFLY PT, R14, R4, 0x2, 0x1f ;  /* 0x0c401f00040e7f89 */ /* 0x000e2400000e0000 */
[----:B0-----:R-:W-:-:S05]  /*1970*/  FADD.FTZ R5, R4, R14 ;  /* 0x0000000e04057221 */ /* 0x001fca0000010000 */
[----:B------:R0:W1:Y:S02]  /*1980*/  SHFL.BFLY PT, R14, R5, 0x1, 0x1f ;  /* 0x0c201f00050e7f89 */ /* 0x00006400000e0000 */
.L_x_1041:
        /* <DEDUP_REMOVED lines=11> */
[----:B-----5:R-:W-:-:S05]  /*1a40*/  IADD3 R0, PT, PT, -R2, UR39, RZ ;  /* 0x0000002702007c10 */ /* 0x020fca000fffe1ff */
[----:B-1----:R-:W-:-:S04]  /*1a50*/  IMAD R3, R83, UR6, R0 ;  /* 0x0000000653037c24 */ /* 0x002fc8000f8e0200 */
[----:B------:R-:W-:-:S04]  /*1a60*/  IMAD R3, R3, UR6, R0 ;  /* 0x0000000603037c24 */ /* 0x000fc8000f8e0200 */
[----:B0-----:R-:W-:-:S06]  /*1a70*/  IMAD.WIDE R4, R3, 0x4, R4 ;  /* 0x0000000403047825 */ /* 0x001fcc00078e0204 */
[----:B------:R-:W2:Y:S02]  /*1a80*/  LDG.E R5, desc[UR36][R4.64] ;  /* 0x0000002404057981 */ /* 0x000ea4000c1e1900 */
[----:B--2---:R-:W-:-:S07]  /*1a90*/  FADD.FTZ R120, R120, R5 ;  /* 0x0000000578787221 */ /* 0x004fce0000010000 */
.L_x_901:
[----:B------:R1:W-:Y:S02]  /*1aa0*/  STS [UR5+-0x4], R120 ;  /* 0xfffffc78ff007988 */ /* 0x0003e40008000805 */
.L_x_898:
[----:B------:R-:W-:Y:S05]  /*1ab0*/  WARPSYNC.ALL ;  /* 0x0000000000007948 */ /* 0x000fea0003800000 */
[----:B------:R-:W-:Y:S01]  /*1ac0*/  BAR.SYNC.DEFER_BLOCKING 0x0 ;  /* 0x0000000000007b1d */ /* 0x000fe20000010000 */
[----:B------:R-:W-:Y:S01]  /*1ad0*/  UIADD3 UR6, UPT, UPT, UR7, 0x20, URZ ;  /* 0x0000002007067890 */ /* 0x000fe2000fffe0ff */
[----:B------:R-:W-:-:S03]  /*1ae0*/  IMAD.SHL.U32 R22, R22, 0x8, RZ ;  /* 0x0000000816167824 */ /* 0x000fc600078e00ff */
[----:B------:R-:W-:Y:S02]  /*1af0*/  ULEA UR6, UR8, UR6, 0x18 ;  /* 0x0000000608067291 */ /* 0x000fe4000f8ec0ff */
[----:B------:R-:W-:Y:S01]  /*1b00*/  LOP3.LUT R22, R22, 0x8, RZ, 0xc0, !PT ;  /* 0x0000000816167812 */ /* 0x000fe200078ec0ff */
[----:B------:R-:W0:Y:S06]  /*1b10*/  LDCU UR9, c[0x0][0x40c] ;  /* 0x00008180ff0977ac */ /* 0x000e2c0008000800 */
[----:B------:R0:W1:Y:S02]  /*1b20*/  LDS.64 R80, [R22+UR6] ;  /* 0x0000000616507984 */ /* 0x0000640008000a00 */
[----:B0-----:R-:W-:-:S02]  /*1b30*/  UISETP.NE.AND UP0, UPT, UR9, URZ, UPT ;  /* 0x000000ff0900728c */ /* 0x001fc4000bf05270 */
[----:B------:R0:W0:Y:S04]  /*1b40*/  LDS.64 R78, [R22+UR6+0x10] ;  /* 0x00001006164e7984 */ /* 0x0000280008000a00 */
        /* <DEDUP_REMOVED lines=13> */
[----:B------:R0:W0:Y:S01]  /*1c20*/  LDS.64 R50, [R22+UR6+0xf0] ;  /* 0x0000f00616327984 */ /* 0x0000220008000a00 */
[----:B-1----:R-:W-:Y:S05]  /*1c30*/  BRA.U UP0, `(.L_x_902) ;  /* 0x00000001004c7547 */ /* 0x002fea000b800000 */
[----:B------:R-:W-:-:S04]  /*1c40*/  UIADD3 UR7, UPT, UPT, UR7, 0x120, URZ ;  /* 0x0000012007077890 */ /* 0x000fc8000fffe0ff */
[----:B------:R-:W-:-:S06]  /*1c50*/  ULEA UR7, UR8, UR7, 0x18 ;  /* 0x0000000708077291 */ /* 0x000fcc000f8ec0ff */
[----:B---3--:R-:W-:-:S05]  /*1c60*/  LEA R0, R82, UR7, 0x2 ;  /* 0x0000000752007c11 */ /* 0x008fca000f8e10ff */
[----:B------:R1:W3:Y:S04]  /*1c70*/  LDS.64 R48, [R0] ;  /* 0x0000000000307984 */ /* 0x0002e80000000a00 */
[----:B------:R1:W0:Y:S04]  /*1c80*/  LDS.64 R46, [R0+0x10] ;  /* 0x00001000002e7984 */ /* 0x0002280000000a00 */
[----:B------:R1:W0:Y:S04]  /*1c90*/  LDS.64 R44, [R0+0x20] ;  /* 0x00002000002c7984 */ /* 0x0002280000000a00 */
[----:B------:R1:W0:Y:S04]  /*1ca0*/  LDS.64 R42, [R0+0x30] ;  /* 0x00003000002a7984 */ /* 0x0002280000000a00 */
[----:B------:R1:W1:Y:S04]  /*1cb0*/  LDS.64 R40, [R0+0x40] ;  /* 0x0000400000287984 */ /* 0x0002680000000a00 */
[----:B------:R0:W1:Y:S04]  /*1cc0*/  LDS.64 R38, [R0+0x50] ;  /* 0x0000500000267984 */ /* 0x0000680000000a00 */
[----:B------:R0:W1:Y:S04]  /*1cd0*/  LDS.64 R36, [R0+0x60] ;  /* 0x0000600000247984 */ /* 0x0000680000000a00 */
[----:B------:R0:W1:Y:S04]  /*1ce0*/  LDS.64 R34, [R0+0x70] ;  /* 0x0000700000227984 */ /* 0x0000680000000a00 */
[----:B------:R0:W1:Y:S04]  /*1cf0*/  LDS.64 R32, [R0+0x80] ;  /* 0x0000800000207984 */ /* 0x0000680000000a00 */
[----:B------:R0:W1:Y:S04]  /*1d00*/  LDS.64 R30, [R0+0x90] ;  /* 0x00009000001e7984 */ /* 0x0000680000000a00 */
[----:B------:R0:W1:Y:S04]  /*1d10*/  LDS.64 R28, [R0+0xa0] ;  /* 0x0000a000001c7984 */ /* 0x0000680000000a00 */
[----:B----4-:R4:W1:Y:S04]  /*1d20*/  LDS.64 R26, [R0+0xb0] ;  /* 0x0000b000001a7984 */ /* 0x0108680000000a00 */
[----:B--2---:R4:W2:Y:S04]  /*1d30*/  LDS.64 R24, [R0+0xc0] ;  /* 0x0000c00000187984 */ /* 0x0048a80000000a00 */
[----:B0-----:R4:W0:Y:S04]  /*1d40*/  LDS.64 R22, [R0+0xd0] ;  /* 0x0000d00000167984 */ /* 0x0018280000000a00 */
[----:B------:R4:W0:Y:S04]  /*1d50*/  LDS.64 R20, [R0+0xe0] ;  /* 0x0000e00000147984 */ /* 0x0008280000000a00 */
[----:B---3--:R4:W0:Y:S02]  /*1d60*/  LDS.64 R18, [R0+0xf0] ;  /* 0x0000f00000127984 */ /* 0x0088240000000a00 */
.L_x_902:
[----:B-1-34-:R-:W-:Y:S01]  /*1d70*/  IMAD.U32 R0, RZ, RZ, UR39 ;  /* 0x00000027ff007e24 */ /* 0x01afe2000f8e00ff */
[----:B------:R-:W1:Y:S01]  /*1d80*/  LDCU.64 UR6, c[0x0][0x3f0] ;  /* 0x00007e00ff0677ac */ /* 0x000e620008000a00 */
[----:B------:R-:W-:Y:S01]  /*1d90*/  IMAD.U32 R3, RZ, RZ, UR41 ;  /* 0x00000029ff037e24 */ /* 0x000fe2000f8e00ff */
[----:B------:R-:W-:Y:S01]  /*1da0*/  BSSY B1, `(.L_x_903) ;  /* 0x00005c5000017945 */ /* 0x000fe20003800000 */
[----:B------:R-:W3:Y:S03]  /*1db0*/  LDCU UR16, c[0x0][0x3f8] ;  /* 0x00007f00ff1077ac */ /* 0x000ee60008000800 */
[----:B------:R-:W-:Y:S01]  /*1dc0*/  IADD3 R0, PT, PT, R0, 0xf, -R3 ;  /* 0x0000000f00007810 */ /* 0x000fe20007ffe803 */
[----:B------:R-:W4:Y:S03]  /*1dd0*/  LDCU UR17, c[0x0][0x40c] ;  /* 0x00008180ff1177ac */ /* 0x000f260008000800 */
[----:B------:R-:W-:Y:S01]  /*1de0*/  SHF.R.S32.HI R3, RZ, 0x1f, R0 ;  /* 0x0000001fff037819 */ /* 0x000fe20000011400 */
[----:B------:R-:W0:Y:S03]  /*1df0*/  LDCU UR18, c[0x0][0x3f4] ;  /* 0x00007e80ff1277ac */ /* 0x000e260008000800 */
[----:B------:R-:W-:Y:S01]  /*1e00*/  LEA.HI R3, R3, R0, RZ, 0x4 ;  /* 0x0000000003037211 */ /* 0x000fe200078f20ff */
[----:B------:R-:W0:Y:S03]  /*1e10*/  LDCU UR19, c[0x0][0x410] ;  /* 0x00008200ff1377ac */ /* 0x000e260008000800 */
[----:B------:R-:W-:Y:S01]  /*1e20*/  LOP3.LUT R10, R3, 0xfffffff0, RZ, 0xc0, !PT ;  /* 0xfffffff0030a7812 */ /* 0x000fe200078ec0ff */
[----:B-1----:R-:W-:Y:S01]  /*1e30*/  IMAD R3, R84, UR6, R83 ;  /* 0x0000000654037c24 */ /* 0x002fe2000f8e0253 */
[----:B------:R-:W1:Y:S01]  /*1e40*/  LDCU.64 UR8, c[0x0][0x3c8] ;  /* 0x00007900ff0877ac */ /* 0x000e620008000a00 */
[----:B------:R-:W-:-:S02]  /*1e50*/  MOV R0, UR7 ;  /* 0x0000000700007c02 */ /* 0x000fc40008000f00 */
[----:B------:R-:W-:Y:S01]  /*1e60*/  ISETP.GE.AND P0, PT, R115, R10, PT ;  /* 0x0000000a7300720c */ /* 0x000fe20003f06270 */
[----:B------:R-:W0:Y:S01]  /*1e70*/  LDCU.64 UR10, c[0x0][0x3b8] ;  /* 0x00007700ff0a77ac */ /* 0x000e220008000a00 */
[----:B------:R-:W-:Y:S01]  /*1e80*/  IMAD.SHL.U32 R3, R3, 0x40, RZ ;  /* 0x0000004003037824 */ /* 0x000fe200078e00ff */
[----:B------:R-:W0:Y:S01]  /*1e90*/  LDCU.64 UR12, c[0x0][0x438] ;  /* 0x00008700ff0c77ac */ /* 0x000e220008000a00 */
[----:B------:R-:W0:Y:S09]  /*1ea0*/  LDCU.64 UR14, c[0x0][0x448] ;  /* 0x00008900ff0e77ac */ /* 0x000e320008000a00 */
[----:B---34-:R-:W-:Y:S05]  /*1eb0*/  @P0 BRA `(.L_x_904) ;  /* 0x0000005800cc0947 */ /* 0x018fea0003800000 */
[----:B------:R-:W-:Y:S01]  /*1ec0*/  IABS R4, R0 ;  /* 0x0000000000047213 */ /* 0x000fe20000000000 */
[----:B------:R-:W3:Y:S01]  /*1ed0*/  S2R R5, SR_CTAID.X ;  /* 0x0000000000057919 */ /* 0x000ee20000002500 */
[----:B------:R-:W4:Y:S01]  /*1ee0*/  LDCU UR22, c[0x0][0x440] ;  /* 0x00008800ff1677ac */ /* 0x000f220008000800 */
[----:B------:R-:W1:Y:S01]  /*1ef0*/  S2UR UR23, SR_CTAID.Y ;  /* 0x00000000001779c3 */ /* 0x000e620000002600 */
[----:B------:R-:W2:Y:S01]  /*1f00*/  I2F.RP R6, R4 ;  /* 0x0000000400067306 */ /* 0x000ea20000209400 */
[C---:B------:R-:W-:Y:S01]  /*1f10*/  VIADD R116, R115.reuse, UR41 ;  /* 0x0000002973747c36 */ /* 0x040fe20008000000 */
[----:B------:R-:W0:Y:S01]  /*1f20*/  LDCU UR7, c[0x0][0x3f8] ;  /* 0x00007f00ff0777ac */ /* 0x000e220008000800 */
[----:B------:R-:W-:Y:S02]  /*1f30*/  IADD3 R117, PT, PT, R10, UR41, RZ ;  /* 0x000000290a757c10 */ /* 0x000fe4000fffe0ff */
[----:B------:R-:W-:Y:S01]  /*1f40*/  LEA R115, R115, UR4, 0x2 ;  /* 0x0000000473737c11 */ /* 0x000fe2000f8e10ff */
[----:B------:R-:W1:Y:S01]  /*1f50*/  LDCU.64 UR20, c[0x0][0x420] ;  /* 0x00008400ff1477ac */ /* 0x000e620008000a00 */
[----:B------:R-:W3:Y:S01]  /*1f60*/  LDC.64 R122, c[0x0][0x450] ;  /* 0x00011400ff7a7b82 */ /* 0x000ee20000000a00 */
[----:B------:R-:W3:Y:S01]  /*1f70*/  LDCU UR6, c[0x0][0x408] ;  /* 0x00008100ff0677ac */ /* 0x000ee20008000800 */
[----:B--2---:R-:W2:Y:S06]  /*1f80*/  MUFU.RCP R6, R6 ;  /* 0x0000000600067308 */ /* 0x004eac0000001000 */
[----:B------:R-:W2:Y:S01]  /*1f90*/  LDC R119, c[0x0][0x430] ;  /* 0x00010c00ff777b82 */ /* 0x000ea20000000800 */
[----:B----4-:R-:W-:-:S02]  /*1fa0*/  IMAD.U32 R12, RZ, RZ, UR22 ;  /* 0x00000016ff0c7e24 */ /* 0x010fc4000f8e00ff */
[C---:B0-----:R-:W-:Y:S02]  /*1fb0*/  IMAD R118, R0.reuse, UR7, RZ ;  /* 0x0000000700767c24 */ /* 0x041fe4000f8e02ff */
[----:B-1----:R-:W-:Y:S01]  /*1fc0*/  IMAD R13, R0, UR23, RZ ;  /* 0x00000017000d7c24 */ /* 0x002fe2000f8e02ff */
[----:B------:R-:W-:-:S04]  /*1fd0*/  ISETP.NE.U32.AND P0, PT, RZ, UR20, PT ;  /* 0x00000014ff007c0c */ /* 0x000fc8000bf05070 */
[----:B------:R-:W-:Y:S01]  /*1fe0*/  ISETP.NE.AND.EX P0, PT, RZ, UR21, PT, P0 ;  /* 0x00000015ff007c0c */ /* 0x000fe2000bf05300 */
[----:B---3--:R-:W-:Y:S01]  /*1ff0*/  IMAD R11, R5, R12, UR39 ;  /* 0x00000027050b7e24 */ /* 0x008fe2000f8e020c */
[----:B------:R-:W-:Y:S01]  /*2000*/  SHF.R.S32.HI R12, RZ, 0x1f, R13 ;  /* 0x0000001fff0c7819 */ /* 0x000fe2000001140d */
[----:B------:R-:W-:Y:S02]  /*2010*/  IMAD R5, R16, UR7, R5 ;  /* 0x0000000710057c24 */ /* 0x000fe4000f8e0205 */
[----:B--2---:R-:W-:Y:S01]  /*2020*/  VIADD R8, R6, 0xffffffe ;  /* 0x0ffffffe06087836 */ /* 0x004fe20000000000 */
[----:B------:R-:W-:Y:S01]  /*2030*/  IADD3 R6, P1, P2, R13, UR20, R116 ;  /* 0x000000140d067c10 */ /* 0x000fe2000fa3e074 */
[----:B------:R-:W-:Y:S02]  /*2040*/  IMAD R7, R5, 0x40, R82 ;  /* 0x0000004005077824 */ /* 0x000fe400078e0252 */
[----:B------:R0:W1:Y:S02]  /*2050*/  F2I.FTZ.U32.TRUNC.NTZ R9, R8 ;  /* 0x0000000800097305 */ /* 0x000064000021f000 */
[----:B------:R-:W-:Y:S01]  /*2060*/  IMAD.WIDE R122, R7, 0x4, R122 ;  /* 0x00000004077a7825 */ /* 0x000fe200078e027a */
[----:B------:R-:W-:-:S03]  /*2070*/  IADD3.X R7, PT, PT, R12, UR21, RZ, P1, P2 ;  /* 0x000000150c077c10 */ /* 0x000fc60008fe44ff */
[----:B------:R-:W-:Y:S02]  /*2080*/  VIADD R119, R119, UR6 ;  /* 0x0000000677777c36 */ /* 0x000fe40008000000 */
[----:B0-----:R-:W-:Y:S01]  /*2090*/  IMAD.MOV.U32 R8, RZ, RZ, RZ ;  /* 0x000000ffff087224 */ /* 0x001fe200078e00ff */
[----:B-1----:R-:W-:-:S05]  /*20a0*/  IADD3 R15, PT, PT, RZ, -R9, RZ ;  /* 0x80000009ff0f7210 */ /* 0x002fca0007ffe0ff */
[----:B------:R-:W-:-:S04]  /*20b0*/  IMAD R5, R15, R4, RZ ;  /* 0x000000040f057224 */ /* 0x000fc800078e02ff */
[----:B------:R-:W-:-:S04]  /*20c0*/  IMAD.HI.U32 R5, R9, R5, R8 ;  /* 0x0000000509057227 */ /* 0x000fc800078e0008 */
[----:B------:R-:W-:Y:S02]  /*20d0*/  IMAD R8, R3, R0, R82 ;  /* 0x0000000003087224 */ /* 0x000fe400078e0252 */
[----:B------:R-:W-:Y:S02]  /*20e0*/  IMAD R9, R11, UR22, R116 ;  /* 0x000000160b097c24 */ /* 0x000fe4000f8e0274 */
[----:B------:R-:W-:Y:S01]  /*20f0*/  VIADD R116, R116, 0x1 ;  /* 0x0000000174747836 */ /* 0x000fe20000000000 */
[----:B------:R-:W-:-:S07]  /*2100*/  SHF.R.S32.HI R10, RZ, 0x1f, R8 ;  /* 0x0000001fff0a7819 */ /* 0x000fce0000011408 */
.L_x_970:
[----:B0-----:R-:W2:Y:S01]  /*2110*/  @P0 LDG.E.U8 R13, desc[UR36][R6.64] ;  /* 0x00000024060d0981 */ /* 0x001ea2000c1e1100 */
[----:B------:R-:W-:Y:S01]  /*2120*/  VIADD R114, R116, 0xffffffff ;  /* 0xffffffff74727836 */ /* 0x000fe20000000000 */
[----:B------:R-:W-:Y:S01]  /*2130*/  MOV R0, UR18 ;  /* 0x0000001200007c02 */ /* 0x000fe20008000f00 */
[----:B------:R-:W-:Y:S01]  /*2140*/  UISETP.NE.AND UP0, UPT, UR17, URZ, UPT ;  /* 0x000000ff1100728c */ /* 0x000fe2000bf05270 */
[----:B------:R-:W-:Y:S02]  /*2150*/  BSSY.RECONVERGENT B0, `(.L_x_905) ;  /* 0x0000542000007945 */ /* 0x000fe40003800200 */
[----:B------:R-:W-:Y:S02]  /*2160*/  IABS R12, R114 ;  /* 0x00000072000c7213 */ /* 0x000fe40000000000 */
[----:B------:R-:W-:Y:S02]  /*2170*/  IABS R14, R0 ;  /* 0x00000000000e7213 */ /* 0x000fe40000000000 */
[----:B------:R-:W-:Y:S01]  /*2180*/  ISETP.GE.AND P3, PT, R114, RZ, PT ;  /* 0x000000ff7200720c */ /* 0x000fe20003f66270 */
[----:B------:R-:W-:-:S04]  /*2190*/  IMAD.HI.U32 R11, R5, R12, RZ ;  /* 0x0000000c050b7227 */ /* 0x000fc800078e00ff */
[----:B------:R-:W-:-:S04]  /*21a0*/  IMAD.MOV R11, RZ, RZ, -R11 ;  /* 0x000000ffff0b7224 */ /* 0x000fc800078e0a0b */
[----:B------:R-:W-:-:S05]  /*21b0*/  IMAD R11, R14, R11, R12 ;  /* 0x0000000b0e0b7224 */ /* 0x000fca00078e020c */
[----:B------:R-:W-:-:S13]  /*21c0*/  ISETP.GT.U32.AND P1, PT, R4, R11, PT ;  /* 0x0000000b0400720c */ /* 0x000fda0003f24070 */
[----:B------:R-:W-:-:S05]  /*21d0*/  @!P1 IMAD.IADD R11, R11, 0x1, -R14 ;  /* 0x000000010b0b9824 */ /* 0x000fca00078e0a0e */
[----:B------:R-:W-:-:S13]  /*21e0*/  ISETP.GT.U32.AND P1, PT, R4, R11, PT ;  /* 0x0000000b0400720c */ /* 0x000fda0003f24070 */
[----:B------:R-:W-:Y:S01]  /*21f0*/  @!P1 IMAD.IADD R11, R11, 0x1, -R14 ;  /* 0x000000010b0b9824 */ /* 0x000fe200078e0a0e */
[----:B------:R-:W-:-:S04]  /*2200*/  ISETP.NE.AND P1, PT, R0, RZ, PT ;  /* 0x000000ff0000720c */ /* 0x000fc80003f25270 */
[----:B------:R-:W-:-:S09]  /*2210*/  @!P3 IADD3 R11, PT, PT, -R11, RZ, RZ ;  /* 0x000000ff0b0bb210 */ /* 0x000fd20007ffe1ff */
[----:B------:R-:W-:Y:S02]  /*2220*/  @!P1 LOP3.LUT R11, RZ, R0, RZ, 0x33, !PT ;  /* 0x00000000ff0b9212 */ /* 0x000fe400078e33ff */
[----:B--2---:R-:W-:Y:S01]  /*2230*/  ISETP.NE.AND P2, PT, R13, RZ, P0 ;  /* 0x000000ff0d00720c */ /* 0x004fe20000745270 */
[----:B------:R-:W-:-:S12]  /*2240*/  BRA.U UP0, `(.L_x_906) ;  /* 0x0000004100507547 */ /* 0x000fd8000b800000 */
[----:B------:R-:W-:-:S13]  /*2250*/  ISETP.NE.AND P4, PT, R17, RZ, PT ;  /* 0x000000ff1100720c */ /* 0x000fda0003f85270 */
[----:B------:R-:W-:Y:S05]  /*2260*/  @!P4 BRA `(.L_x_907) ;  /* 0x000000200084c947 */ /* 0x000fea0003800000 */
[----:B------:R-:W-:Y:S01]  /*2270*/  ISETP.GE.AND P1, PT, R114, UR39, PT ;  /* 0x0000002772007c0c */ /* 0x000fe2000bf26270 */
[----:B------:R-:W-:-:S12]  /*2280*/  BSSY.RECONVERGENT B2, `(.L_x_908) ;  /* 0x0000022000027945 */ /* 0x000fd80003800200 */
[----:B------:R-:W-:Y:S05]  /*2290*/  @P1 BRA `(.L_x_909) ;  /* 0x0000000000801947 */ /* 0x000fea0003800000 */
[----:B------:R-:W0:Y:S02]  /*22a0*/  S2UR UR6, SR_CTAID.Y ;  /* 0x00000000000679c3 */ /* 0x000e240000002600 */
[----:B0-----:R-:W-:-:S05]  /*22b0*/  IMAD R14, R0, UR6, RZ ;  /* 0x00000006000e7c24 */ /* 0x001fca000f8e02ff */
[----:B------:R-:W-:-:S04]  /*22c0*/  IADD3 R13, P3, PT, R14, R11, RZ ;  /* 0x0000000b0e0d7210 */ /* 0x000fc80007f7e0ff */
[----:B------:R-:W-:Y:S02]  /*22d0*/  LEA.HI.X.SX32 R14, R14, RZ, 0x1, P3 ;  /* 0x000000ff0e0e7211 */ /* 0x000fe400018f0eff */
[----:B------:R-:W-:-:S04]  /*22e0*/  LEA R12, P3, R13, UR8, 0x2 ;  /* 0x000000080d0c7c11 */ /* 0x000fc8000f8610ff */
[----:B------:R-:W-:-:S06]  /*22f0*/  LEA.HI.X R13, R13, UR9, R14, 0x2, P3 ;  /* 0x000000090d0d7c11 */ /* 0x000fcc00098f140e */
[----:B------:R-:W2:Y:S01]  /*2300*/  LDG.E R13, desc[UR36][R12.64] ;  /* 0x000000240c0d7981 */ /* 0x000ea2000c1e1900 */
[----:B------:R-:W-:Y:S01]  /*2310*/  IMAD.SHL.U32 R121, R11, 0x4, RZ ;  /* 0x000000040b797824 */ /* 0x000fe200078e00ff */
[----:B------:R-:W0:Y:S01]  /*2320*/  S2R R124, SR_TID.X ;  /* 0x00000000007c7919 */ /* 0x000e220000002100 */
[----:B--2---:R-:W-:-:S04]  /*2330*/  IMAD R14, R118, R13, RZ ;  /* 0x0000000d760e7224 */ /* 0x004fc800078e02ff */
[----:B------:R-:W-:-:S05]  /*2340*/  IMAD R15, R14, 0x40, R121 ;  /* 0x000000400e0f7824 */ /* 0x000fca00078e0279 */
[----:B------:R-:W-:-:S04]  /*2350*/  IADD3 R82, P3, PT, R8, R15, RZ ;  /* 0x0000000f08527210 */ /* 0x000fc80007f7e0ff */
[----:B------:R-:W-:Y:S02]  /*2360*/  LEA.HI.X.SX32 R15, R15, R10, 0x1, P3 ;  /* 0x0000000a0f0f7211 */ /* 0x000fe400018f0eff */
[----:B------:R-:W-:-:S04]  /*2370*/  LEA R14, P3, R82, UR10, 0x2 ;  /* 0x0000000a520e7c11 */ /* 0x000fc8000f8610ff */
[----:B------:R-:W-:Y:S02]  /*2380*/  LEA.HI.X R15, R82, UR11, R15, 0x2, P3 ;  /* 0x0000000b520f7c11 */ /* 0x000fe400098f140f */
[----:B------:R-:W2:Y:S04]  /*2390*/  LDG.E.64 R82, desc[UR36][R122.64] ;  /* 0x000000247a527981 */ /* 0x000ea8000c1e1b00 */
[----:B------:R-:W3:Y:S01]  /*23a0*/  LDG.E.64 R14, desc[UR36][R14.64] ;  /* 0x000000240e0e7981 */ /* 0x000ee2000c1e1b00 */
[----:B------:R-:W1:Y:S01]  /*23b0*/  S2UR UR7, SR_CTAID.X ;  /* 0x00000000000779c3 */ /* 0x000e620000002500 */
[----:B0-----:R-:W-:Y:S01]  /*23c0*/  IMAD.SHL.U32 R124, R124, 0x2, RZ ;  /* 0x000000027c7c7824 */ /* 0x001fe200078e00ff */
[----:B-1----:R-:W-:-:S06]  /*23d0*/  UIMAD UR7, UR6, UR16, UR7 ;  /* 0x00000010060772a4 */ /* 0x002fcc000f8e0207 */
[----:B------:R-:W-:Y:S02]  /*23e0*/  IMAD R12, R0, UR7, RZ ;  /* 0x00000007000c7c24 */ /* 0x000fe4000f8e02ff */
[----:B---3--:R-:W-:-:S04]  /*23f0*/  FADD.FTZ R13, R48, R14 ;  /* 0x0000000e300d7221 */ /* 0x008fc80000010000 */
[----:B--2---:R-:W-:Y:S01]  /*2400*/  FMUL.FTZ R82, R13, R82 ;  /* 0x000000520d527220 */ /* 0x004fe20000410000 */
[----:B------:R-:W-:-:S04]  /*2410*/  LOP3.LUT R13, R124, 0x2, RZ, 0xc0, !PT ;  /* 0x000000027c0d7812 */ /* 0x000fc800078ec0ff */
[----:B------:R-:W-:-:S04]  /*2420*/  LEA R12, R12, R13, 0x6 ;  /* 0x0000000d0c0c7211 */ /* 0x000fc800078e30ff */
[----:B------:R-:W-:Y:S01]  /*2430*/  IADD3 R121, P3, PT, R121, R12, RZ ;  /* 0x0000000c79797210 */ /* 0x000fe20007f7e0ff */
[----:B------:R-:W-:-:S03]  /*2440*/  FADD.FTZ R14, R49, R15 ;  /* 0x0000000f310e7221 */ /* 0x000fc60000010000 */
[----:B------:R-:W-:Y:S02]  /*2450*/  LEA.HI.X.SX32 R124, R12, RZ, 0x1, P3 ;  /* 0x000000ff0c7c7211 */ /* 0x000fe400018f0eff */
[----:B------:R-:W-:Y:S01]  /*2460*/  LEA R12, P3, R121, UR10, 0x2 ;  /* 0x0000000a790c7c11 */ /* 0x000fe2000f8610ff */
[----:B------:R-:W-:-:S03]  /*2470*/  FMUL.FTZ R83, R14, R83 ;  /* 0x000000530e537220 */ /* 0x000fc60000410000 */
[----:B------:R-:W-:-:S05]  /*2480*/  LEA.HI.X R13, R121, UR11, R124, 0x2, P3 ;  /* 0x0000000b790d7c11 */ /* 0x000fca00098f147c */
[----:B------:R0:W-:Y:S04]  /*2490*/  STG.E.64 desc[UR36][R12.64], R82 ;  /* 0x000000520c007986 */ /* 0x0001e8000c101b24 */
.L_x_909:
[----:B------:R-:W-:Y:S05]  /*24a0*/  BSYNC.RECONVERGENT B2 ;  /* 0x0000000000027941 */ /* 0x000fea0003800200 */
.L_x_908:
[----:B------:R-:W-:Y:S04]  /*24b0*/  BSSY.RECONVERGENT B2, `(.L_x_910) ;  /* 0x0000038000027945 */ /* 0x000fe80003800200 */
        /* <DEDUP_REMOVED lines=8> */
[----:B------:R-:W-:-:S04]  /*2540*/  IMAD.IADD R87, R11, 0x1, R0 ;  /* 0x000000010b577824 */ /* 0x000fc800078e0200 */
        /* <DEDUP_REMOVED lines=11> */
[----:B0-----:R-:W-:-:S04]  /*2600*/  SHF.L.U32 R86, R86, 0x1, RZ ;  /* 0x0000000156567819 */ /* 0x001fc800000006ff */
[----:B------:R-:W-:Y:S01]  /*2610*/  LOP3.LUT R86, R86, 0x2, RZ, 0xc0, !PT ;  /* 0x0000000256567812 */ /* 0x000fe200078ec0ff */
[----:B-1----:R-:W-:Y:S01]  /*2620*/  UIMAD UR7, UR6, UR16, UR7 ;  /* 0x00000010060772a4 */ /* 0x002fe2000f8e0207 */
[----:B---3--:R-:W-:-:S04]  /*2630*/  FADD.FTZ R121, R46, R14 ;  /* 0x0000000e2e797221 */ /* 0x008fc80000010000 */
[----:B--2---:R-:W-:Y:S01]  /*2640*/  FMUL.FTZ R84, R121, R84 ;  /* 0x0000005479547220 */ /* 0x004fe20000410000 */
[----:B------:R-:W-:Y:S02]  /*2650*/  IMAD R121, R0, UR7, RZ ;  /* 0x0000000700797c24 */ /* 0x000fe4000f8e02ff */
[----:B------:R-:W-:Y:S02]  /*2660*/  FADD.FTZ R14, R47, R15 ;  /* 0x0000000f2f0e7221 */ /* 0x000fe40000010000 */
[----:B------:R-:W-:Y:S02]  /*2670*/  IMAD R121, R121, 0x40, R86 ;  /* 0x0000004079797824 */ /* 0x000fe400078e0256 */
[----:B------:R-:W-:-:S03]  /*2680*/  FMUL.FTZ R85, R14, R85 ;  /* 0x000000550e557220 */ /* 0x000fc60000410000 */
[----:B------:R-:W-:Y:S02]  /*2690*/  SHF.R.S32.HI R86, RZ, 0x1f, R121 ;  /* 0x0000001fff567819 */ /* 0x000fe40000011479 */
[----:B------:R-:W-:-:S04]  /*26a0*/  IADD3 R14, P3, PT, R121, R87, RZ ;  /* 0x00000057790e7210 */ /* 0x000fc80007f7e0ff */
[----:B------:R-:W-:Y:S02]  /*26b0*/  LEA.HI.X.SX32 R87, R87, R86, 0x1, P3 ;  /* 0x0000005657577211 */ /* 0x000fe400018f0eff */
[----:B------:R-:W-:-:S04]  /*26c0*/  LEA R124, P3, R14, UR10, 0x2 ;  /* 0x0000000a0e7c7c11 */ /* 0x000fc8000f8610ff */
[----:B------:R-:W-:-:S05]  /*26d0*/  LEA.HI.X R125, R14, UR11, R87, 0x2, P3 ;  /* 0x0000000b0e7d7c11 */ /* 0x000fca00098f1457 */
[----:B------:R0:W-:Y:S04]  /*26e0*/  STG.E.64 desc[UR36][R124.64], R84 ;  /* 0x000000547c007986 */ /* 0x0001e8000c101b24 */
[----:B------:R-:W2:Y:S01]  /*26f0*/  LDG.E R13, desc[UR36][R12.64] ;  /* 0x000000240c0d7981 */ /* 0x000ea2000c1e1900 */
[----:B------:R-:W-:-:S04]  /*2700*/  IMAD R87, R0, 0x2, R11 ;  /* 0x0000000200577824 */ /* 0x000fc800078e020b */
[----:B------:R-:W-:Y:S02]  /*2710*/  IMAD.SHL.U32 R87, R87, 0x4, RZ ;  /* 0x0000000457577824 */ /* 0x000fe400078e00ff */
[----:B--2---:R-:W-:-:S05]  /*2720*/  IMAD R14, R118, R13, RZ ;  /* 0x0000000d760e7224 */ /* 0x004fca00078e02ff */
[----:B------:R-:W-:-:S04]  /*2730*/  LEA R15, R14, R87, 0x6 ;  /* 0x000000570e0f7211 */ /* 0x000fc800078e30ff */
[----:B------:R-:W-:-:S04]  /*2740*/  IADD3 R12, P3, PT, R8, R15, RZ ;  /* 0x0000000f080c7210 */ /* 0x000fc80007f7e0ff */
[----:B------:R-:W-:Y:S02]  /*2750*/  LEA.HI.X.SX32 R15, R15, R10, 0x1, P3 ;  /* 0x0000000a0f0f7211 */ /* 0x000fe400018f0eff */
[----:B------:R-:W-:-:S04]  /*2760*/  LEA R14, P3, R12, UR10, 0x2 ;  /* 0x0000000a0c0e7c11 */ /* 0x000fc8000f8610ff */
[----:B------:R-:W-:Y:S02]  /*2770*/  LEA.HI.X R15, R12, UR11, R15, 0x2, P3 ;  /* 0x0000000b0c0f7c11 */ /* 0x000fe400098f140f */
[----:B------:R-:W-:-:S04]  /*2780*/  IADD3 R121, P3, PT, R121, R87, RZ ;  /* 0x0000005779797210 */ /* 0x000fc80007f7e0ff */
[----:B------:R-:W2:Y:S01]  /*2790*/  LDG.E.64 R14, desc[UR36][R14.64] ;  /* 0x000000240e0e7981 */ /* 0x000ea2000c1e1b00 */
[----:B0-----:R-:W-:-:S03]  /*27a0*/  LEA.HI.X.SX32 R124, R87, R86, 0x1, P3 ;  /* 0x00000056577c7211 */ /* 0x001fc600018f0eff */
[----:B------:R-:W3:Y:S01]  /*27b0*/  LDG.E.64 R86, desc[UR36][R122.64+0x20] ;  /* 0x000020247a567981 */ /* 0x000ee2000c1e1b00 */
[----:B------:R-:W-:Y:S01]  /*27c0*/  LEA R12, P3, R121, UR10, 0x2 ;  /* 0x0000000a790c7c11 */ /* 0x000fe2000f8610ff */
[----:B--2---:R-:W-:Y:S01]  /*27d0*/  FADD.FTZ R13, R44, R14 ;  /* 0x0000000e2c0d7221 */ /* 0x004fe20000010000 */
[----:B------:R-:W-:-:S03]  /*27e0*/  FADD.FTZ R125, R45, R15 ;  /* 0x0000000f2d7d7221 */ /* 0x000fc60000010000 */
[----:B---3--:R-:W-:Y:S01]  /*27f0*/  FMUL.FTZ R86, R13, R86 ;  /* 0x000000560d567220 */ /* 0x008fe20000410000 */
[----:B------:R-:W-:Y:S01]  /*2800*/  LEA.HI.X R13, R121, UR11, R124, 0x2, P3 ;  /* 0x0000000b790d7c11 */ /* 0x000fe200098f147c */
[----:B------:R-:W-:-:S05]  /*2810*/  FMUL.FTZ R87, R125, R87 ;  /* 0x000000577d577220 */ /* 0x000fca0000410000 */
[----:B------:R1:W-:Y:S02]  /*2820*/  STG.E.64 desc[UR36][R12.64], R86 ;  /* 0x000000560c007986 */ /* 0x0003e4000c101b24 */
.L_x_911:
[----:B------:R-:W-:Y:S05]  /*2830*/  BSYNC.RECONVERGENT B2 ;  /* 0x0000000000027941 */ /* 0x000fea0003800200 */
.L_x_910:
[----:B------:R-:W-:Y:S04]  /*2840*/  BSSY.RECONVERGENT B2, `(.L_x_912) ;  /* 0x0000039000027945 */ /* 0x000fe80003800200 */
[----:B------:R-:W-:Y:S05]  /*2850*/  @P1 BRA `(.L_x_913) ;  /* 0x0000000000dc1947 */ /* 0x000fea0003800000 */
[----:B------:R-:W0:Y:S02]  /*2860*/  S2UR UR6, SR_CTAID.Y ;  /* 0x00000000000679c3 */ /* 0x000e240000002600 */
[----:B01----:R-:W-:-:S05]  /*2870*/  IMAD R12, R0, UR6, RZ ;  /* 0x00000006000c7c24 */ /* 0x003fca000f8e02ff */
[----:B------:R-:W-:-:S04]  /*2880*/  IADD3 R13, P3, PT, R12, R11, RZ ;  /* 0x0000000b0c0d7210 */ /* 0x000fc80007f7e0ff */
[----:B------:R-:W-:Y:S02]  /*2890*/  LEA.HI.X.SX32 R14, R12, RZ, 0x1, P3 ;  /* 0x000000ff0c0e7211 */ /* 0x000fe400018f0eff */
[----:B------:R-:W-:-:S04]  /*28a0*/  LEA R12, P3, R13, UR8, 0x2 ;  /* 0x000000080d0c7c11 */ /* 0x000fc8000f8610ff */
[----:B------:R-:W-:-:S05]  /*28b0*/  LEA.HI.X R13, R13, UR9, R14, 0x2, P3 ;  /* 0x000000090d0d7c11 */ /* 0x000fca00098f140e */
[----:B------:R-:W2:Y:S01]  /*28c0*/  LDG.E R15, desc[UR36][R12.64] ;  /* 0x000000240c0f7981 */ /* 0x000ea2000c1e1900 */
[----:B------:R-:W-:-:S04]  /*28d0*/  IMAD.IADD R91, R11, 0x1, R0 ;  /* 0x000000010b5b7824 */ /* 0x000fc800078e0200 */
        /* <DEDUP_REMOVED lines=8> */
[----:B------:R-:W2:Y:S04]  /*2960*/  LDG.E.64 R88, desc[UR36][R122.64+0x30] ;  /* 0x000030247a587981 */ /* 0x000ea8000c1e1b00 */
[----:B------:R-:W3:Y:S01]  /*2970*/  LDG.E.64 R14, desc[UR36][R14.64] ;  /* 0x000000240e0e7981 */ /* 0x000ee2000c1e1b00 */
[----:B------:R-:W0:Y:S01]  /*2980*/  S2R R90, SR_TID.X ;  /* 0x00000000005a7919 */ /* 0x000e220000002100 */
[----:B------:R-:W1:Y:S02]  /*2990*/  S2UR UR7, SR_CTAID.X ;  /* 0x00000000000779c3 */ /* 0x000e640000002500 */
[----:B-1----:R-:W-:Y:S01]  /*29a0*/  UIMAD UR7, UR6, UR16, UR7 ;  /* 0x00000010060772a4 */ /* 0x002fe2000f8e0207 */
[----:B0-----:R-:W-:-:S05]  /*29b0*/  IMAD.SHL.U32 R90, R90, 0x2, RZ ;  /* 0x000000025a5a7824 */ /* 0x001fca00078e00ff */
[----:B------:R-:W-:Y:S01]  /*29c0*/  LOP3.LUT R90, R90, 0x2, RZ, 0xc0, !PT ;  /* 0x000000025a5a7812 */ /* 0x000fe200078ec0ff */
        /* <DEDUP_REMOVED lines=13> */
[----:B------:R-:W-:-:S05]  /*2aa0*/  IMAD R91, R0, 0x4, R11 ;  /* 0x00000004005b7824 */ /* 0x000fca00078e020b */
[----:B------:R-:W-:Y:S01]  /*2ab0*/  SHF.L.U32 R91, R91, 0x2, RZ ;  /* 0x000000025b5b7819 */ /* 0x000fe200000006ff */
[----:B--2---:R-:W-:-:S04]  /*2ac0*/  IMAD R14, R118, R13, RZ ;  /* 0x0000000d760e7224 */ /* 0x004fc800078e02ff */
[----:B------:R-:W-:-:S05]  /*2ad0*/  IMAD R15, R14, 0x40, R91 ;  /* 0x000000400e0f7824 */ /* 0x000fca00078e025b */
        /* <DEDUP_REMOVED lines=15> */
.L_x_913:
[----:B------:R-:W-:Y:S05]  /*2bd0*/  BSYNC.RECONVERGENT B2 ;  /* 0x0000000000027941 */ /* 0x000fea0003800200 */
.L_x_912:
[----:B------:R-:W-:Y:S04]  /*2be0*/  BSSY.RECONVERGENT B2, `(.L_x_914) ;  /* 0x0000025000027945 */ /* 0x000fe80003800200 */
[----:B------:R-:W-:Y:S05]  /*2bf0*/  @P1 BRA `(.L_x_915) ;  /* 0x00000000008c1947 */ /* 0x000fea0003800000 */
[----:B------:R-:W0:Y:S02]  /*2c00*/  S2UR UR6, SR_CTAID.Y ;  /* 0x00000000000679c3 */ /* 0x000e240000002600 */
[----:B012---:R-:W-:-:S05]  /*2c10*/  IMAD R12, R0, UR6, RZ ;  /* 0x00000006000c7c24 */ /* 0x007fca000f8e02ff */
[----:B------:R-:W-:-:S04]  /*2c20*/  IADD3 R13, P3, PT, R12, R11, RZ ;  /* 0x0000000b0c0d7210 */ /* 0x000fc80007f7e0ff */
[----:B------:R-:W-:Y:S02]  /*2c30*/  LEA.HI.X.SX32 R14, R12, RZ, 0x1, P3 ;  /* 0x000000ff0c0e7211 */ /* 0x000fe400018f0eff */
[----:B------:R-:W-:-:S04]  /*2c40*/  LEA R12, P3, R13, UR8, 0x2 ;  /* 0x000000080d0c7c11 */ /* 0x000fc8000f8610ff */
[----:B------:R-:W-:-:S06]  /*2c50*/  LEA.HI.X R13, R13, UR9, R14, 0x2, P3 ;  /* 0x000000090d0d7c11 */ /* 0x000fcc00098f140e */
[----:B------:R-:W2:Y:S01]  /*2c60*/  LDG.E R13, desc[UR36][R12.64] ;  /* 0x000000240c0d7981 */ /* 0x000ea2000c1e1900 */
[----:B------:R-:W-:-:S04]  /*2c70*/  IMAD.IADD R121, R11, 0x1, R0 ;  /* 0x000000010b797824 */ /* 0x000fc800078e0200 */
        /* <DEDUP_REMOVED lines=13> */
[----:B0-----:R-:W-:-:S02]  /*2d50*/  IMAD.SHL.U32 R12, R12, 0x2, RZ ;  /* 0x000000020c0c7824 */ /* 0x001fc400078e00ff */
[----:B---3--:R-:W-:-:S04]  /*2d60*/  FADD.FTZ R13, R38, R14 ;  /* 0x0000000e260d7221 */ /* 0x008fc80000010000 */
[----:B--2---:R-:W-:Y:S01]  /*2d70*/  FMUL.FTZ R92, R13, R92 ;  /* 0x0000005c0d5c7220 */ /* 0x004fe20000410000 */
[----:B------:R-:W-:Y:S01]  /*2d80*/  LOP3.LUT R13, R12, 0x2, RZ, 0xc0, !PT ;  /* 0x000000020c0d7812 */ /* 0x000fe200078ec0ff */
[----:B------:R-:W-:-:S04]  /*2d90*/  IMAD R12, R0, UR7, RZ ;  /* 0x00000007000c7c24 */ /* 0x000fc8000f8e02ff */
[----:B------:R-:W-:Y:S01]  /*2da0*/  IMAD R13, R12, 0x40, R13 ;  /* 0x000000400c0d7824 */ /* 0x000fe200078e020d */
[----:B------:R-:W-:-:S04]  /*2db0*/  SHF.R.S32.HI R12, RZ, 0x1f, R121 ;  /* 0x0000001fff0c7819 */ /* 0x000fc80000011479 */
[----:B------:R-:W-:Y:S01]  /*2dc0*/  IADD3 R121, P3, PT, R13, R121, RZ ;  /* 0x000000790d797210 */ /* 0x000fe20007f7e0ff */
[----:B------:R-:W-:-:S03]  /*2dd0*/  FADD.FTZ R14, R39, R15 ;  /* 0x0000000f270e7221 */ /* 0x000fc60000010000 */
[----:B------:R-:W-:Y:S02]  /*2de0*/  LEA.HI.X.SX32 R124, R13, R12, 0x1, P3 ;  /* 0x0000000c0d7c7211 */ /* 0x000fe400018f0eff */
[----:B------:R-:W-:Y:S01]  /*2df0*/  LEA R12, P3, R121, UR10, 0x2 ;  /* 0x0000000a790c7c11 */ /* 0x000fe2000f8610ff */
[----:B------:R-:W-:-:S03]  /*2e00*/  FMUL.FTZ R93, R14, R93 ;  /* 0x0000005d0e5d7220 */ /* 0x000fc60000410000 */
[----:B------:R-:W-:-:S05]  /*2e10*/  LEA.HI.X R13, R121, UR11, R124, 0x2, P3 ;  /* 0x0000000b790d7c11 */ /* 0x000fca00098f147c */
[----:B------:R3:W-:Y:S04]  /*2e20*/  STG.E.64 desc[UR36][R12.64], R92 ;  /* 0x0000005c0c007986 */ /* 0x0007e8000c101b24 */
.L_x_915:
[----:B------:R-:W-:Y:S05]  /*2e30*/  BSYNC.RECONVERGENT B2 ;  /* 0x0000000000027941 */ /* 0x000fea0003800200 */
.L_x_914:
[----:B------:R-:W-:Y:S04]  /*2e40*/  BSSY.RECONVERGENT B2, `(.L_x_916) ;  /* 0x0000026000027945 */ /* 0x000fe80003800200 */
[----:B------:R-:W-:Y:S05]  /*2e50*/  @P1 BRA `(.L_x_917) ;  /* 0x0000000000901947 */ /* 0x000fea0003800000 */
[----:B------:R-:W0:Y:S02]  /*2e60*/  S2UR UR6, SR_CTAID.Y ;  /* 0x00000000000679c3 */ /* 0x000e240000002600 */
[----:B0123--:R-:W-:-:S05]  /*2e70*/  IMAD R12, R0, UR6, RZ ;  /* 0x00000006000c7c24 */ /* 0x00ffca000f8e02ff */
[----:B------:R-:W-:-:S04]  /*2e80*/  IADD3 R13, P3, PT, R12, R11, RZ ;  /* 0x0000000b0c0d7210 */ /* 0x000fc80007f7e0ff */
[----:B------:R-:W-:Y:S02]  /*2e90*/  LEA.HI.X.SX32 R14, R12, RZ, 0x1, P3 ;  /* 0x000000ff0c0e7211 */ /* 0x000fe400018f0eff */
[----:B------:R-:W-:-:S04]  /*2ea0*/  LEA R12, P3, R13, UR8, 0x2 ;  /* 0x000000080d0c7c11 */ /* 0x000fc8000f8610ff */
[----:B------:R-:W-:-:S06]  /*2eb0*/  LEA.HI.X R13, R13, UR9, R14, 0x2, P3 ;  /* 0x000000090d0d7c11 */ /* 0x000fcc00098f140e */
[----:B------:R-:W2:Y:S01]  /*2ec0*/  LDG.E R13, desc[UR36][R12.64] ;  /* 0x000000240c0d7981 */ /* 0x000ea2000c1e1900 */
[----:B------:R-:W-:-:S05]  /*2ed0*/  IADD3 R15, PT, PT, R11, R0, RZ ;  /* 0x000000000b0f7210 */ /* 0x000fca0007ffe0ff */
[----:B------:R-:W-:-:S04]  /*2ee0*/  IMAD R15, R0, 0x4, R15 ;  /* 0x00000004000f7824 */ /* 0x000fc800078e020f */
[----:B------:R-:W-:-:S04]  /*2ef0*/  IMAD.IADD R121, R15, 0x1, R0 ;  /* 0x000000010f797824 */ /* 0x000fc800078e0200 */
        /* <DEDUP_REMOVED lines=26> */
.L_x_917:
[----:B------:R-:W-:Y:S05]  /*30a0*/  BSYNC.RECONVERGENT B2 ;  /* 0x0000000000027941 */ /* 0x000fea0003800200 */
.L_x_916:
[----:B01234-:R-:W-:Y:S01]  /*30b0*/  IMAD.IADD R13, R11, 0x1, R0 ;  /* 0x000000010b0d7824 */ /* 0x01ffe200078e0200 */
[----:B------:R-:W-:Y:S04]  /*30c0*/  BSSY.RECONVERGENT B2, `(.L_x_918) ;  /* 0x0000039000027945 */ /* 0x000fe80003800200 */
[----:B------:R-:W-:-:S05]  /*30d0*/  LEA R13, R0, R13, 0x2 ;  /* 0x0000000d000d7211 */ /* 0x000fca00078e10ff */
[----:B------:R-:W-:Y:S01]  /*30e0*/  IMAD R13, R0, 0x2, R13 ;  /* 0x00000002000d7824 */ /* 0x000fe200078e020d */
[----:B------:R-:W-:Y:S06]  /*30f0*/  @P1 BRA `(.L_x_919) ;  /* 0x0000000000d41947 */ /* 0x000fec0003800000 */
[----:B------:R-:W0:Y:S02]  /*3100*/  S2UR UR6, SR_CTAID.Y ;  /* 0x00000000000679c3 */ /* 0x000e240000002600 */
[----:B0-----:R-:W-:-:S05]  /*3110*/  IMAD R12, R0, UR6, RZ ;  /* 0x00000006000c7c24 */ /* 0x001fca000f8e02ff */
[----:B------:R-:W-:-:S04]  /*3120*/  IADD3 R14, P3, PT, R12, R11, RZ ;  /* 0x0000000b0c0e7210 */ /* 0x000fc80007f7e0ff */
[----:B------:R-:W-:Y:S02]  /*3130*/  LEA.HI.X.SX32 R15, R12, RZ, 0x1, P3 ;  /* 0x000000ff0c0f7211 */ /* 0x000fe400018f0eff */
[----:B------:R-:W-:-:S04]  /*3140*/  LEA R98, P3, R14, UR8, 0x2 ;  /* 0x000000080e627c11 */ /* 0x000fc8000f8610ff */
[----:B------:R-:W-:-:S05]  /*3150*/  LEA.HI.X R99, R14, UR9, R15, 0x2, P3 ;  /* 0x000000090e637c11 */ /* 0x000fca00098f140f */
[----:B------:R-:W2:Y:S01]  /*3160*/  LDG.E R15, desc[UR36][R98.64] ;  /* 0x00000024620f7981 */ /* 0x000ea2000c1e1900 */
[----:B------:R-:W-:Y:S02]  /*3170*/  IMAD.SHL.U32 R12, R13, 0x4, RZ ;  /* 0x000000040d0c7824 */ /* 0x000fe400078e00ff */
        /* <DEDUP_REMOVED lines=8> */
[----:B------:R-:W0:Y:S02]  /*3200*/  S2UR UR7, SR_CTAID.X ;  /* 0x00000000000779c3 */ /* 0x000e240000002500 */
[----:B0-----:R-:W-:-:S06]  /*3210*/  UIMAD UR7, UR6, UR16, UR7 ;  /* 0x00000010060772a4 */ /* 0x001fcc000f8e0207 */
[----:B------:R-:W-:Y:S02]  /*3220*/  IMAD R125, R0, UR7, RZ ;  /* 0x00000007007d7c24 */ /* 0x000fe4000f8e02ff */
[----:B---3--:R-:W-:-:S04]  /*3230*/  FADD.FTZ R121, R34, R14 ;  /* 0x0000000e22797221 */ /* 0x008fc80000010000 */
[----:B--2---:R-:W-:Y:S02]  /*3240*/  FMUL.FTZ R96, R121, R96 ;  /* 0x0000006079607220 */ /* 0x004fe40000410000 */
[----:B------:R-:W0:Y:S01]  /*3250*/  S2R R121, SR_TID.X ;  /* 0x0000000000797919 */ /* 0x000e220000002100 */
[----:B------:R-:W-:-:S04]  /*3260*/  FADD.FTZ R124, R35, R15 ;  /* 0x0000000f237c7221 */ /* 0x000fc80000010000 */
[----:B------:R-:W-:Y:S01]  /*3270*/  FMUL.FTZ R97, R124, R97 ;  /* 0x000000617c617220 */ /* 0x000fe20000410000 */
[----:B0-----:R-:W-:-:S04]  /*3280*/  SHF.L.U32 R121, R121, 0x1, RZ ;  /* 0x0000000179797819 */ /* 0x001fc800000006ff */
[----:B------:R-:W-:-:S05]  /*3290*/  LOP3.LUT R124, R121, 0x2, RZ, 0xc0, !PT ;  /* 0x00000002797c7812 */ /* 0x000fca00078ec0ff */
[----:B------:R-:W-:-:S05]  /*32a0*/  IMAD R125, R125, 0x40, R124 ;  /* 0x000000407d7d7824 */ /* 0x000fca00078e027c */
[----:B------:R-:W-:Y:S02]  /*32b0*/  SHF.R.S32.HI R121, RZ, 0x1f, R125 ;  /* 0x0000001fff797819 */ /* 0x000fe4000001147d */
[----:B------:R-:W-:-:S04]  /*32c0*/  IADD3 R15, P3, PT, R125, R12, RZ ;  /* 0x0000000c7d0f7210 */ /* 0x000fc80007f7e0ff */
[----:B------:R-:W-:Y:S02]  /*32d0*/  LEA.HI.X.SX32 R12, R12, R121, 0x1, P3 ;  /* 0x000000790c0c7211 */ /* 0x000fe400018f0eff */
[----:B------:R-:W-:-:S04]  /*32e0*/  LEA R14, P3, R15, UR10, 0x2 ;  /* 0x0000000a0f0e7c11 */ /* 0x000fc8000f8610ff */
[----:B------:R-:W-:-:S05]  /*32f0*/  LEA.HI.X R15, R15, UR11, R12, 0x2, P3 ;  /* 0x0000000b0f0f7c11 */ /* 0x000fca00098f140c */
[----:B------:R0:W-:Y:S04]  /*3300*/  STG.E.64 desc[UR36][R14.64], R96 ;  /* 0x000000600e007986 */ /* 0x0001e8000c101b24 */
[----:B------:R1:W2:Y:S01]  /*3310*/  LDG.E R99, desc[UR36][R98.64] ;  /* 0x0000002462637981 */ /* 0x0002a2000c1e1900 */
[----:B------:R-:W-:-:S04]  /*3320*/  IMAD R12, R0, 0x8, R11 ;  /* 0x00000008000c7824 */ /* 0x000fc800078e020b */
[----:B-1----:R-:W-:-:S05]  /*3330*/  IMAD.SHL.U32 R98, R12, 0x4, RZ ;  /* 0x000000040c627824 */ /* 0x002fca00078e00ff */
[----:B------:R-:W-:-:S04]  /*3340*/  IADD3 R12, P3, PT, R125, R98, RZ ;  /* 0x000000627d0c7210 */ /* 0x000fc80007f7e0ff */
[----:B------:R-:W-:Y:S01]  /*3350*/  LEA.HI.X.SX32 R121, R98, R121, 0x1, P3 ;  /* 0x0000007962797211 */ /* 0x000fe200018f0eff */
[----:B--2---:R-:W-:-:S05]  /*3360*/  IMAD R124, R118, R99, RZ ;  /* 0x00000063767c7224 */ /* 0x004fca00078e02ff */
[----:B------:R-:W-:-:S04]  /*3370*/  LEA R125, R124, R98, 0x6 ;  /* 0x000000627c7d7211 */ /* 0x000fc800078e30ff */
[----:B------:R-:W-:-:S04]  /*3380*/  IADD3 R98, P3, PT, R8, R125, RZ ;  /* 0x0000007d08627210 */ /* 0x000fc80007f7e0ff */
[----:B------:R-:W-:Y:S02]  /*3390*/  LEA.HI.X.SX32 R125, R125, R10, 0x1, P3 ;  /* 0x0000000a7d7d7211 */ /* 0x000fe400018f0eff */
[----:B------:R-:W-:-:S04]  /*33a0*/  LEA R124, P3, R98, UR10, 0x2 ;  /* 0x0000000a627c7c11 */ /* 0x000fc8000f8610ff */
[----:B------:R-:W-:Y:S02]  /*33b0*/  LEA.HI.X R125, R98, UR11, R125, 0x2, P3 ;  /* 0x0000000b627d7c11 */ /* 0x000fe400098f147d */
[----:B------:R-:W2:Y:S04]  /*33c0*/  LDG.E.64 R98, desc[UR36][R122.64+0x80] ;  /* 0x000080247a627981 */ /* 0x000ea8000c1e1b00 */
[----:B0-----:R-:W3:Y:S02]  /*33d0*/  LDG.E.64 R14, desc[UR36][R124.64] ;  /* 0x000000247c0e7981 */ /* 0x001ee4000c1e1b00 */
[----:B---3--:R-:W-:Y:S01]  /*33e0*/  FADD.FTZ R14, R32, R14 ;  /* 0x0000000e200e7221 */ /* 0x008fe20000010000 */
[----:B------:R-:W-:-:S03]  /*33f0*/  FADD.FTZ R15, R33, R15 ;  /* 0x0000000f210f7221 */ /* 0x000fc60000010000 */
[----:B--2---:R-:W-:Y:S01]  /*3400*/  FMUL.FTZ R98, R14, R98 ;  /* 0x000000620e627220 */ /* 0x004fe20000410000 */
[----:B------:R-:W-:Y:S01]  /*3410*/  LEA R14, P3, R12, UR10, 0x2 ;  /* 0x0000000a0c0e7c11 */ /* 0x000fe2000f8610ff */
[----:B------:R-:W-:-:S03]  /*3420*/  FMUL.FTZ R99, R15, R99 ;  /* 0x000000630f637220 */ /* 0x000fc60000410000 */
[----:B------:R-:W-:-:S05]  /*3430*/  LEA.HI.X R15, R12, UR11, R121, 0x2, P3 ;  /* 0x0000000b0c0f7c11 */ /* 0x000fca00098f1479 */
[----:B------:R0:W-:Y:S04]  /*3440*/  STG.E.64 desc[UR36][R14.64], R98 ;  /* 0x000000620e007986 */ /* 0x0001e8000c101b24 */
.L_x_919:
[----:B------:R-:W-:Y:S05]  /*3450*/  BSYNC.RECONVERGENT B2 ;  /* 0x0000000000027941 */ /* 0x000fea0003800200 */
.L_x_918:
[----:B------:R-:W-:Y:S01]  /*3460*/  BSSY.RECONVERGENT B2, `(.L_x_920) ;  /* 0x0000024000027945 */ /* 0x000fe20003800200 */
[----:B------:R-:W-:-:S03]  /*3470*/  IMAD R121, R0, 0x2, R13 ;  /* 0x0000000200797824 */ /* 0x000fc600078e020d */
[----:B------:R-:W-:Y:S05]  /*3480*/  @P1 BRA `(.L_x_921) ;  /* 0x0000000000841947 */ /* 0x000fea0003800000 */
[----:B------:R-:W1:Y:S02]  /*3490*/  S2UR UR6, SR_CTAID.Y ;  /* 0x00000000000679c3 */ /* 0x000e640000002600 */
[----:B-1----:R-:W-:-:S05]  /*34a0*/  IMAD R12, R0, UR6, RZ ;  /* 0x00000006000c7c24 */ /* 0x002fca000f8e02ff */
[----:B------:R-:W-:-:S04]  /*34b0*/  IADD3 R13, P3, PT, R12, R11, RZ ;  /* 0x0000000b0c0d7210 */ /* 0x000fc80007f7e0ff */
[----:B------:R-:W-:Y:S02]  /*34c0*/  LEA.HI.X.SX32 R12, R12, RZ, 0x1, P3 ;  /* 0x000000ff0c0c7211 */ /* 0x000fe400018f0eff */
[----:B------:R-:W-:-:S04]  /*34d0*/  LEA R124, P3, R13, UR8, 0x2 ;  /* 0x000000080d7c7c11 */ /* 0x000fc8000f8610ff */
[----:B------:R-:W-:-:S06]  /*34e0*/  LEA.HI.X R125, R13, UR9, R12, 0x2, P3 ;  /* 0x000000090d7d7c11 */ /* 0x000fcc00098f140c */
[----:B------:R-:W2:Y:S01]  /*34f0*/  LDG.E R125, desc[UR36][R124.64] ;  /* 0x000000247c7d7981 */ /* 0x000ea2000c1e1900 */
[----:B------:R-:W-:Y:S02]  /*3500*/  IMAD.SHL.U32 R12, R121, 0x4, RZ ;  /* 0x00000004790c7824 */ /* 0x000fe400078e00ff */
[----:B--2---:R-:W-:-:S04]  /*3510*/  IMAD R13, R118, R125, RZ ;  /* 0x0000007d760d7224 */ /* 0x004fc800078e02ff */
[----:B------:R-:W-:-:S05]  /*3520*/  IMAD R13, R13, 0x40, R12 ;  /* 0x000000400d0d7824 */ /* 0x000fca00078e020c */
[----:B0-----:R-:W-:-:S04]  /*3530*/  IADD3 R15, P3, PT, R8, R13, RZ ;  /* 0x0000000d080f7210 */ /* 0x001fc80007f7e0ff */
[----:B------:R-:W-:Y:S02]  /*3540*/  LEA.HI.X.SX32 R100, R13, R10, 0x1, P3 ;  /* 0x0000000a0d647211 */ /* 0x000fe400018f0eff */
[----:B------:R-:W-:-:S04]  /*3550*/  LEA R14, P3, R15, UR10, 0x2 ;  /* 0x0000000a0f0e7c11 */ /* 0x000fc8000f8610ff */
[----:B------:R-:W-:Y:S02]  /*3560*/  LEA.HI.X R15, R15, UR11, R100, 0x2, P3 ;  /* 0x0000000b0f0f7c11 */ /* 0x000fe400098f1464 */
[----:B------:R-:W2:Y:S04]  /*3570*/  LDG.E.64 R100, desc[UR36][R122.64+0x90] ;  /* 0x000090247a647981 */ /* 0x000ea8000c1e1b00 */
[----:B------:R-:W3:Y:S01]  /*3580*/  LDG.E.64 R14, desc[UR36][R14.64] ;  /* 0x000000240e0e7981 */ /* 0x000ee2000c1e1b00 */
[----:B------:R-:W0:Y:S02]  /*3590*/  S2UR UR7, SR_CTAID.X ;  /* 0x00000000000779c3 */ /* 0x000e240000002500 */
[----:B0-----:R-:W-:Y:S01]  /*35a0*/  UIMAD UR7, UR6, UR16, UR7 ;  /* 0x00000010060772a4 */ /* 0x001fe2000f8e0207 */
[----:B---3--:R-:W-:-:S04]  /*35b0*/  FADD.FTZ R13, R30, R14 ;  /* 0x0000000e1e0d7221 */ /* 0x008fc80000010000 */
[----:B--2---:R-:W-:Y:S02]  /*35c0*/  FMUL.FTZ R100, R13, R100 ;  /* 0x000000640d647220 */ /* 0x004fe40000410000 */
[----:B------:R-:W0:Y:S01]  /*35d0*/  S2R R13, SR_TID.X ;  /* 0x00000000000d7919 */ /* 0x000e220000002100 */
[----:B------:R-:W-:-:S04]  /*35e0*/  FADD.FTZ R124, R31, R15 ;  /* 0x0000000f1f7c7221 */ /* 0x000fc80000010000 */
[----:B------:R-:W-:Y:S01]  /*35f0*/  FMUL.FTZ R101, R124, R101 ;  /* 0x000000657c657220 */ /* 0x000fe20000410000 */
[----:B0-----:R-:W-:-:S04]  /*3600*/  SHF.L.U32 R13, R13, 0x1, RZ ;  /* 0x000000010d0d7819 */ /* 0x001fc800000006ff */
[----:B------:R-:W-:Y:S01]  /*3610*/  LOP3.LUT R124, R13, 0x2, RZ, 0xc0, !PT ;  /* 0x000000020d7c7812 */ /* 0x000fe200078ec0ff */
[----:B------:R-:W-:-:S04]  /*3620*/  IMAD R13, R0, UR7, RZ ;  /* 0x00000007000d7c24 */ /* 0x000fc8000f8e02ff */
[----:B------:R-:W-:Y:S01]  /*3630*/  IMAD R124, R13, 0x40, R124 ;  /* 0x000000400d7c7824 */ /* 0x000fe200078e027c */
[----:B------:R-:W-:-:S04]  /*3640*/  SHF.R.S32.HI R13, RZ, 0x1f, R12 ;  /* 0x0000001fff0d7819 */ /* 0x000fc8000001140c */
[----:B------:R-:W-:-:S04]  /*3650*/  IADD3 R14, P3, PT, R124, R12, RZ ;  /* 0x0000000c7c0e7210 */ /* 0x000fc80007f7e0ff */
[----:B------:R-:W-:Y:S02]  /*3660*/  LEA.HI.X.SX32 R13, R124, R13, 0x1, P3 ;  /* 0x0000000d7c0d7211 */ /* 0x000fe400018f0eff */
[----:B------:R-:W-:-:S04]  /*3670*/  LEA R12, P3, R14, UR10, 0x2 ;  /* 0x0000000a0e0c7c11 */ /* 0x000fc8000f8610ff */
[----:B------:R-:W-:-:S05]  /*3680*/  LEA.HI.X R13, R14, UR11, R13, 0x2, P3 ;  /* 0x0000000b0e0d7c11 */ /* 0x000fca00098f140d */
[----:B------:R1:W-:Y:S04]  /*3690*/  STG.E.64 desc[UR36][R12.64], R100 ;  /* 0x000000640c007986 */ /* 0x0003e8000c101b24 */
.L_x_921:
[----:B------:R-:W-:Y:S05]  /*36a0*/  BSYNC.RECONVERGENT B2 ;  /* 0x0000000000027941 */ /* 0x000fea0003800200 */
.L_x_920:
[----:B------:R-:W-:Y:S01]  /*36b0*/  BSSY.RECONVERGENT B2, `(.L_x_922) ;  /* 0x0000024000027945 */ /* 0x000fe20003800200 */
[----:B------:R-:W-:-:S03]  /*36c0*/  IMAD.IADD R121, R121, 0x1, R0 ;  /* 0x0000000179797824 */ /* 0x000fc600078e0200 */
        /* <DEDUP_REMOVED lines=9> */
[----:B--2---:R-:W-:-:S05]  /*3760*/  IMAD R13, R118, R125, RZ ;  /* 0x0000007d760d7224 */ /* 0x004fca00078e02ff */
[----:B------:R-:W-:-:S04]  /*3770*/  LEA R13, R13, R12, 0x6 ;  /* 0x0000000c0d0d7211 */ /* 0x000fc800078e30ff */
        /* <DEDUP_REMOVED lines=13> */
[----:B0-----:R-:W-:-:S05]  /*3850*/  IMAD.SHL.U32 R13, R13, 0x2, RZ ;  /* 0x000000020d0d7824 */ /* 0x001fca00078e00ff */
        /* <DEDUP_REMOVED lines=9> */
.L_x_923:
[----:B------:R-:W-:Y:S05]  /*38f0*/  BSYNC.RECONVERGENT B2 ;  /* 0x0000000000027941 */ /* 0x000fea0003800200 */
.L_x_922:
[----:B------:R-:W-:Y:S01]  /*3900*/  BSSY.RECONVERGENT B2, `(.L_x_924) ;  /* 0x0000024000027945 */ /* 0x000fe20003800200 */
[----:B------:R-:W-:-:S03]  /*3910*/  IMAD.IADD R121, R121, 0x1, R0 ;  /* 0x0000000179797824 */ /* 0x000fc600078e0200 */
[----:B------:R-:W-:Y:S05]  /*3920*/  @P1 BRA `(.L_x_925) ;  /* 0x0000000000841947 */ /* 0x000fea0003800000 */
[----:B------:R-:W1:Y:S02]  /*3930*/  S2UR UR6, SR_CTAID.Y ;  /* 0x00000000000679c3 */ /* 0x000e640000002600 */
[----:B-12---:R-:W-:-:S05]  /*3940*/  IMAD R12, R0, UR6, RZ ;  /* 0x00000006000c7c24 */ /* 0x006fca000f8e02ff */
[----:B------:R-:W-:-:S04]  /*3950*/  IADD3 R13, P3, PT, R12, R11, RZ ;  /* 0x0000000b0c0d7210 */ /* 0x000fc80007f7e0ff */
[----:B------:R-:W-:Y:S02]  /*3960*/  LEA.HI.X.SX32 R12, R12, RZ, 0x1, P3 ;  /* 0x000000ff0c0c7211 */ /* 0x000fe400018f0eff */
[----:B------:R-:W-:-:S04]  /*3970*/  LEA R124, P3, R13, UR8, 0x2 ;  /* 0x000000080d7c7c11 */ /* 0x000fc8000f8610ff */
[----:B------:R-:W-:-:S06]  /*3980*/  LEA.HI.X R125, R13, UR9, R12, 0x2, P3 ;  /* 0x000000090d7d7c11 */ /* 0x000fcc00098f140c */
[----:B------:R-:W2:Y:S01]  /*3990*/  LDG.E R125, desc[UR36][R124.64] ;  /* 0x000000247c7d7981 */ /* 0x000ea2000c1e1900 */
[----:B------:R-:W-:Y:S01]  /*39a0*/  SHF.L.U32 R12, R121, 0x2, RZ ;  /* 0x00000002790c7819 */ /* 0x000fe200000006ff */
        /* <DEDUP_REMOVED lines=25> */
.L_x_925:
[----:B------:R-:W-:Y:S05]  /*3b40*/  BSYNC.RECONVERGENT B2 ;  /* 0x0000000000027941 */ /* 0x000fea0003800200 */
.L_x_924:
[----:B------:R-:W-:Y:S01]  /*3b50*/  BSSY.RECONVERGENT B2, `(.L_x_926) ;  /* 0x0000024000027945 */ /* 0x000fe20003800200 */
[----:B------:R-:W-:-:S03]  /*3b60*/  IADD3 R121, PT, PT, R121, R0, RZ ;  /* 0x0000000079797210 */ /* 0x000fc60007ffe0ff */
[----:B------:R-:W-:Y:S05]  /*3b70*/  @P1 BRA `(.L_x_927) ;  /* 0x0000000000841947 */ /* 0x000fea0003800000 */
[----:B------:R-:W1:Y:S02]  /*3b80*/  S2UR UR6, SR_CTAID.Y ;  /* 0x00000000000679c3 */ /* 0x000e640000002600 */
[----:B-123--:R-:W-:-:S05]  /*3b90*/  IMAD R12, R0, UR6, RZ ;  /* 0x00000006000c7c24 */ /* 0x00efca000f8e02ff */
        /* <DEDUP_REMOVED lines=23> */
[----:B------:R-:W-:-:S05]  /*3d10*/  IMAD R13, R0, UR7, RZ ;  /* 0x00000007000d7c24 */ /* 0x000fca000f8e02ff */
[----:B------:R-:W-:Y:S02]  /*3d20*/  LEA R124, R13, R124, 0x6 ;  /* 0x0000007c0d7c7211 */ /* 0x000fe400078e30ff */
[----:B------:R-:W-:Y:S02]  /*3d30*/  SHF.R.S32.HI R13, RZ, 0x1f, R12 ;  /* 0x0000001fff0d7819 */ /* 0x000fe4000001140c */
[----:B------:R-:W-:-:S04]  /*3d40*/  IADD3 R14, P3, PT, R124, R12, RZ ;  /* 0x0000000c7c0e7210 */ /* 0x000fc80007f7e0ff */
[----:B------:R-:W-:Y:S02]  /*3d50*/  LEA.HI.X.SX32 R13, R124, R13, 0x1, P3 ;  /* 0x0000000d7c0d7211 */ /* 0x000fe400018f0eff */
[----:B------:R-:W-:-:S04]  /*3d60*/  LEA R12, P3, R14, UR10, 0x2 ;  /* 0x0000000a0e0c7c11 */ /* 0x000fc8000f8610ff */
[----:B------:R-:W-:-:S05]  /*3d70*/  LEA.HI.X R13, R14, UR11, R13, 0x2, P3 ;  /* 0x0000000b0e0d7c11 */ /* 0x000fca00098f140d */
[----:B------:R4:W-:Y:S04]  /*3d80*/  STG.E.64 desc[UR36][R12.64], R106 ;  /* 0x0000006a0c007986 */ /* 0x0009e8000c101b24 */
.L_x_927:
[----:B------:R-:W-:Y:S05]  /*3d90*/  BSYNC.RECONVERGENT B2 ;  /* 0x0000000000027941 */ /* 0x000fea0003800200 */
.L_x_926:
[----:B------:R-:W-:Y:S01]  /*3da0*/  BSSY.RECONVERGENT B2, `(.L_x_928) ;  /* 0x0000024000027945 */ /* 0x000fe20003800200 */
[----:B------:R-:W-:-:S03]  /*3db0*/  IMAD.IADD R121, R121, 0x1, R0 ;  /* 0x0000000179797824 */ /* 0x000fc600078e0200 */
[----:B------:R-:W-:Y:S05]  /*3dc0*/  @P1 BRA `(.L_x_929) ;  /* 0x0000000000841947 */ /* 0x000fea0003800000 */
[----:B------:R-:W1:Y:S02]  /*3dd0*/  S2UR UR6, SR_CTAID.Y ;  /* 0x00000000000679c3 */ /* 0x000e640000002600 */
[----:B-1234-:R-:W-:-:S05]  /*3de0*/  IMAD R12, R0, UR6, RZ ;  /* 0x00000006000c7c24 */ /* 0x01efca000f8e02ff */
        /* <DEDUP_REMOVED lines=31> */
.L_x_929:
[----:B------:R-:W-:Y:S05]  /*3fe0*/  BSYNC.RECONVERGENT B2 ;  /* 0x0000000000027941 */ /* 0x000fea0003800200 */
.L_x_928:
[----:B------:R-:W-:Y:S01]  /*3ff0*/  BSSY.RECONVERGENT B2, `(.L_x_930) ;  /* 0x0000024000027945 */ /* 0x000fe20003800200 */
[----:B------:R-:W-:-:S03]  /*4000*/  IMAD.IADD R121, R121, 0x1, R0 ;  /* 0x0000000179797824 */ /* 0x000fc600078e0200 */
[----:B------:R-:W-:Y:S05]  /*4010*/  @P1 BRA `(.L_x_931) ;  /* 0x0000000000841947 */ /* 0x000fea0003800000 */
[----:B------:R-:W0:Y:S02]  /*4020*/  S2UR UR6, SR_CTAID.Y ;  /* 0x00000000000679c3 */ /* 0x000e240000002600 */
[----:B01234-:R-:W-:-:S05]  /*4030*/  IMAD R12, R0, UR6, RZ ;  /* 0x00000006000c7c24 */ /* 0x01ffca000f8e02ff */
        /* <DEDUP_REMOVED lines=31> */
.L_x_931:
[----:B------:R-:W-:Y:S05]  /*4230*/  BSYNC.RECONVERGENT B2 ;  /* 0x0000000000027941 */ /* 0x000fea0003800200 */
.L_x_930:
[----:B------:R-:W-:Y:S05]  /*4240*/  @P1 BRA `(.L_x_932) ;  /* 0x0000003000c81947 */ /* 0x000fea0003800000 */
[----:B------:R-:W0:Y:S02]  /*4250*/  S2UR UR6, SR_CTAID.Y ;  /* 0x00000000000679c3 */ /* 0x000e240000002600 */
[----:B01234-:R-:W-:-:S05]  /*4260*/  IMAD R12, R0, UR6, RZ ;  /* 0x00000006000c7c24 */ /* 0x01ffca000f8e02ff */
[----:B------:R-:W-:-:S04]  /*4270*/  IADD3 R11, P3, PT, R12, R11, RZ ;  /* 0x0000000b0c0b7210 */ /* 0x000fc80007f7e0ff */
[----:B------:R-:W-:Y:S02]  /*4280*/  LEA.HI.X.SX32 R14, R12, RZ, 0x1, P3 ;  /* 0x000000ff0c0e7211 */ /* 0x000fe400018f0eff */
[----:B------:R-:W-:-:S04]  /*4290*/  LEA R12, P3, R11, UR8, 0x2 ;  /* 0x000000080b0c7c11 */ /* 0x000fc8000f8610ff */
[----:B------:R-:W-:-:S06]  /*42a0*/  LEA.HI.X R13, R11, UR9, R14, 0x2, P3 ;  /* 0x000000090b0d7c11 */ /* 0x000fcc00098f140e */
[----:B------:R0:W2:Y:S01]  /*42b0*/  LDG.E R13, desc[UR36][R12.64] ;  /* 0x000000240c0d7981 */ /* 0x0000a2000c1e1900 */
[----:B------:R-:W-:-:S05]  /*42c0*/  IMAD.IADD R11, R121, 0x1, R0 ;  /* 0x00000001790b7824 */ /* 0x000fca00078e0200 */
[----:B------:R-:W-:Y:S01]  /*42d0*/  SHF.L.U32 R11, R11, 0x2, RZ ;  /* 0x000000020b0b7819 */ /* 0x000fe200000006ff */
[----:B0-----:R-:W0:Y:S01]  /*42e0*/  S2R R12, SR_TID.X ;  /* 0x00000000000c7919 */ /* 0x001e220000002100 */
[----:B------:R-:W1:Y:S01]  /*42f0*/  S2UR UR7, SR_CTAID.X ;  /* 0x00000000000779c3 */ /* 0x000e620000002500 */
        /* <DEDUP_REMOVED lines=8> */
[----:B-1----:R-:W-:Y:S01]  /*4380*/  UIMAD UR7, UR6, UR16, UR7 ;  /* 0x00000010060772a4 */ /* 0x002fe2000f8e0207 */
        /* <DEDUP_REMOVED lines=8> */
[----:B------:R-:W-:Y:S01]  /*4410*/  LEA.HI.X R13, R11, UR11, R124, 0x2, P3 ;  /* 0x0000000b0b0d7c11 */ /* 0x000fe200098f147c */
[----:B---3--:R-:W-:Y:S01]  /*4420*/  FADD.FTZ R121, R18, R14 ;  /* 0x0000000e12797221 */ /* 0x008fe20000010000 */
[----:B------:R-:W-:-:S03]  /*4430*/  FADD.FTZ R14, R19, R15 ;  /* 0x0000000f130e7221 */ /* 0x000fc60000010000 */
[----:B--2---:R-:W-:Y:S01]  /*4440*/  FMUL.FTZ R112, R121, R112 ;  /* 0x0000007079707220 */ /* 0x004fe20000410000 */
[----:B------:R-:W-:-:S05]  /*4450*/  FMUL.FTZ R113, R14, R113 ;  /* 0x000000710e717220 */ /* 0x000fca0000410000 */
[----:B------:R0:W-:Y:S01]  /*4460*/  STG.E.64 desc[UR36][R12.64], R112 ;  /* 0x000000700c007986 */ /* 0x0001e2000c101b24 */
[----:B------:R-:W-:Y:S05]  /*4470*/  BRA `(.L_x_932) ;  /* 0x00000030003c7947 */ /* 0x000fea0003800000 */
.L_x_907:
        /* <DEDUP_REMOVED lines=10> */
[----:B------:R-:W-:Y:S01]  /*4520*/  SHF.L.U32 R14, R11, 0x2, RZ ;  /* 0x000000020b0e7819 */ /* 0x000fe200000006ff */
[----:B------:R-:W0:Y:S01]  /*4530*/  S2UR UR7, SR_CTAID.X ;  /* 0x00000000000779c3 */ /* 0x000e220000002500 */
[----:B--2---:R-:W-:-:S04]  /*4540*/  IMAD R15, R118, R13, RZ ;  /* 0x0000000d760f7224 */ /* 0x004fc800078e02ff */
[----:B------:R-:W-:-:S05]  /*4550*/  IMAD R15, R15, 0x40, R14 ;  /* 0x000000400f0f7824 */ /* 0x000fca00078e020e */
[----:B------:R-:W-:-:S04]  /*4560*/  IADD3 R83, P3, PT, R8, R15, RZ ;  /* 0x0000000f08537210 */ /* 0x000fc80007f7e0ff */
[----:B------:R-:W-:Y:S02]  /*4570*/  LEA.HI.X.SX32 R124, R15, R10, 0x1, P3 ;  /* 0x0000000a0f7c7211 */ /* 0x000fe400018f0eff */
[----:B------:R-:W-:-:S04]  /*4580*/  LEA R82, P3, R83, UR10, 0x2 ;  /* 0x0000000a53527c11 */ /* 0x000fc8000f8610ff */
[----:B------:R-:W-:-:S06]  /*4590*/  LEA.HI.X R83, R83, UR11, R124, 0x2, P3 ;  /* 0x0000000b53537c11 */ /* 0x000fcc00098f147c */
[----:B------:R-:W2:Y:S01]  /*45a0*/  LDG.E.64 R82, desc[UR36][R82.64] ;  /* 0x0000002452527981 */ /* 0x000ea2000c1e1b00 */
[----:B0-----:R-:W-:Y:S01]  /*45b0*/  UIMAD UR7, UR6, UR16, UR7 ;  /* 0x00000010060772a4 */ /* 0x001fe2000f8e0207 */
[----:B------:R-:W0:Y:S05]  /*45c0*/  S2R R15, SR_TID.X ;  /* 0x00000000000f7919 */ /* 0x000e2a0000002100 */
[----:B------:R-:W-:Y:S02]  /*45d0*/  IMAD R12, R0, UR7, RZ ;  /* 0x00000007000c7c24 */ /* 0x000fe4000f8e02ff */
[----:B0-----:R-:W-:-:S05]  /*45e0*/  IMAD.SHL.U32 R15, R15, 0x2, RZ ;  /* 0x000000020f0f7824 */ /* 0x001fca00078e00ff */
[----:B------:R-:W-:-:S05]  /*45f0*/  LOP3.LUT R15, R15, 0x2, RZ, 0xc0, !PT ;  /* 0x000000020f0f7812 */ /* 0x000fca00078ec0ff */
[----:B------:R-:W-:-:S05]  /*4600*/  IMAD R15, R12, 0x40, R15 ;  /* 0x000000400c0f7824 */ /* 0x000fca00078e020f */
[----:B------:R-:W-:-:S04]  /*4610*/  IADD3 R14, P3, PT, R14, R15, RZ ;  /* 0x0000000f0e0e7210 */ /* 0x000fc80007f7e0ff */
[----:B------:R-:W-:Y:S02]  /*4620*/  LEA.HI.X.SX32 R15, R15, RZ, 0x1, P3 ;  /* 0x000000ff0f0f7211 */ /* 0x000fe400018f0eff */
[----:B------:R-:W-:-:S04]  /*4630*/  LEA R12, P3, R14, UR10, 0x2 ;  /* 0x0000000a0e0c7c11 */ /* 0x000fc8000f8610ff */
[----:B------:R-:W-:Y:S01]  /*4640*/  LEA.HI.X R13, R14, UR11, R15, 0x2, P3 ;  /* 0x0000000b0e0d7c11 */ /* 0x000fe200098f140f */
[----:B--2---:R-:W-:Y:S01]  /*4650*/  FADD.FTZ R82, R48, R82 ;  /* 0x0000005230527221 */ /* 0x004fe20000010000 */
[----:B------:R-:W-:-:S05]  /*4660*/  FADD.FTZ R83, R49, R83 ;  /* 0x0000005331537221 */ /* 0x000fca0000010000 */
[----:B------:R0:W-:Y:S02]  /*4670*/  STG.E.64 desc[UR36][R12.64], R82 ;  /* 0x000000520c007986 */ /* 0x0001e4000c101b24 */
.L_x_934:
[----:B------:R-:W-:Y:S05]  /*4680*/  BSYNC.RECONVERGENT B2 ;  /* 0x0000000000027941 */ /* 0x000fea0003800200 */
.L_x_933:
        /* <DEDUP_REMOVED lines=9> */
[----:B------:R-:W-:-:S05]  /*4720*/  IADD3 R12, PT, PT, R11, R0, RZ ;  /* 0x000000000b0c7210 */ /* 0x000fca0007ffe0ff */
[----:B------:R-:W-:Y:S01]  /*4730*/  IMAD.SHL.U32 R12, R12, 0x4, RZ ;  /* 0x000000040c0c7824 */ /* 0x000fe200078e00ff */
        /* <DEDUP_REMOVED lines=12> */
[----:B------:R-:W-:-:S04]  /*4800*/  LOP3.LUT R13, R13, 0x2, RZ, 0xc0, !PT ;  /* 0x000000020d0d7812 */ /* 0x000fc800078ec0ff */
[----:B------:R-:W-:-:S04]  /*4810*/  LEA R14, R14, R13, 0x6 ;  /* 0x0000000d0e0e7211 */ /* 0x000fc800078e30ff */
[----:B------:R-:W-:Y:S02]  /*4820*/  SHF.R.S32.HI R15, RZ, 0x1f, R14 ;  /* 0x0000001fff0f7819 */ /* 0x000fe4000001140e */
[----:B------:R-:W-:-:S04]  /*4830*/  IADD3 R13, P3, PT, R14, R12, RZ ;  /* 0x0000000c0e0d7210 */ /* 0x000fc80007f7e0ff */
[----:B------:R-:W-:Y:S02]  /*4840*/  LEA.HI.X.SX32 R86, R12, R15, 0x1, P3 ;  /* 0x0000000f0c567211 */ /* 0x000fe400018f0eff */
[----:B------:R-:W-:-:S04]  /*4850*/  LEA R12, P3, R13, UR10, 0x2 ;  /* 0x0000000a0d0c7c11 */ /* 0x000fc8000f8610ff */
[----:B------:R-:W-:Y:S01]  /*4860*/  LEA.HI.X R13, R13, UR11, R86, 0x2, P3 ;  /* 0x0000000b0d0d7c11 */ /* 0x000fe200098f1456 */
[----:B--2---:R-:W-:Y:S01]  /*4870*/  FADD.FTZ R84, R46, R84 ;  /* 0x000000542e547221 */ /* 0x004fe20000010000 */
[----:B------:R-:W-:-:S05]  /*4880*/  FADD.FTZ R85, R47, R85 ;  /* 0x000000552f557221 */ /* 0x000fca0000010000 */
[----:B------:R0:W-:Y:S04]  /*4890*/  STG.E.64 desc[UR36][R12.64], R84 ;  /* 0x000000540c007986 */ /* 0x0001e8000c101b24 */
[----:B------:R-:W2:Y:S01]  /*48a0*/  LDG.E R125, desc[UR36][R124.64] ;  /* 0x000000247c7d7981 */ /* 0x000ea2000c1e1900 */
[----:B------:R-:W-:-:S04]  /*48b0*/  IMAD R121, R0, 0x2, R11 ;  /* 0x0000000200797824 */ /* 0x000fc800078e020b */
[----:B------:R-:W-:Y:S02]  /*48c0*/  IMAD.SHL.U32 R121, R121, 0x4, RZ ;  /* 0x0000000479797824 */ /* 0x000fe400078e00ff */
[----:B--2---:R-:W-:-:S04]  /*48d0*/  IMAD R86, R118, R125, RZ ;  /* 0x0000007d76567224 */ /* 0x004fc800078e02ff */
[----:B------:R-:W-:-:S05]  /*48e0*/  IMAD R87, R86, 0x40, R121 ;  /* 0x0000004056577824 */ /* 0x000fca00078e0279 */
[----:B------:R-:W-:-:S04]  /*48f0*/  IADD3 R124, P3, PT, R8, R87, RZ ;  /* 0x00000057087c7210 */ /* 0x000fc80007f7e0ff */
[----:B------:R-:W-:Y:S02]  /*4900*/  LEA.HI.X.SX32 R87, R87, R10, 0x1, P3 ;  /* 0x0000000a57577211 */ /* 0x000fe400018f0eff */
[----:B------:R-:W-:-:S04]  /*4910*/  LEA R86, P3, R124, UR10, 0x2 ;  /* 0x0000000a7c567c11 */ /* 0x000fc8000f8610ff */
[----:B------:R-:W-:-:S06]  /*4920*/  LEA.HI.X R87, R124, UR11, R87, 0x2, P3 ;  /* 0x0000000b7c577c11 */ /* 0x000fcc00098f1457 */
[----:B------:R-:W2:Y:S01]  /*4930*/  LDG.E.64 R86, desc[UR36][R86.64] ;  /* 0x0000002456567981 */ /* 0x000ea2000c1e1b00 */
[----:B------:R-:W-:-:S04]  /*4940*/  IADD3 R14, P3, PT, R14, R121, RZ ;  /* 0x000000790e0e7210 */ /* 0x000fc80007f7e0ff */
[----:B------:R-:W-:Y:S02]  /*4950*/  LEA.HI.X.SX32 R15, R121, R15, 0x1, P3 ;  /* 0x0000000f790f7211 */ /* 0x000fe400018f0eff */
[----:B0-----:R-:W-:-:S04]  /*4960*/  LEA R12, P3, R14, UR10, 0x2 ;  /* 0x0000000a0e0c7c11 */ /* 0x001fc8000f8610ff */
[----:B------:R-:W-:Y:S01]  /*4970*/  LEA.HI.X R13, R14, UR11, R15, 0x2, P3 ;  /* 0x0000000b0e0d7c11 */ /* 0x000fe200098f140f */
[----:B--2---:R-:W-:Y:S01]  /*4980*/  FADD.FTZ R86, R44, R86 ;  /* 0x000000562c567221 */ /* 0x004fe20000010000 */
[----:B------:R-:W-:-:S05]  /*4990*/  FADD.FTZ R87, R45, R87 ;  /* 0x000000572d577221 */ /* 0x000fca0000010000 */
[----:B------:R1:W-:Y:S02]  /*49a0*/  STG.E.64 desc[UR36][R12.64], R86 ;  /* 0x000000560c007986 */ /* 0x0003e4000c101b24 */
.L_x_936:
[----:B------:R-:W-:Y:S05]  /*49b0*/  BSYNC.RECONVERGENT B2 ;  /* 0x0000000000027941 */ /* 0x000fea0003800200 */
.L_x_935:
        /* <DEDUP_REMOVED lines=9> */
[----:B------:R-:W-:-:S05]  /*4a50*/  IADD3 R15, PT, PT, R11, R0, RZ ;  /* 0x000000000b0f7210 */ /* 0x000fca0007ffe0ff */
[----:B------:R-:W-:-:S04]  /*4a60*/  IMAD R12, R0, 0x2, R15 ;  /* 0x00000002000c7824 */ /* 0x000fc800078e020f */
        /* <DEDUP_REMOVED lines=11> */
[----:B------:R-:W-:Y:S01]  /*4b20*/  IMAD R14, R0, UR7, RZ ;  /* 0x00000007000e7c24 */ /* 0x000fe2000f8e02ff */
[----:B0-----:R-:W-:-:S04]  /*4b30*/  SHF.L.U32 R13, R13, 0x1, RZ ;  /* 0x000000010d0d7819 */ /* 0x001fc800000006ff */
[----:B------:R-:W-:-:S05]  /*4b40*/  LOP3.LUT R13, R13, 0x2, RZ, 0xc0, !PT ;  /* 0x000000020d0d7812 */ /* 0x000fca00078ec0ff */
[----:B------:R-:W-:-:S05]  /*4b50*/  IMAD R14, R14, 0x40, R13 ;  /* 0x000000400e0e7824 */ /* 0x000fca00078e020d */
        /* <DEDUP_REMOVED lines=25> */
.L_x_938:
[----:B------:R-:W-:Y:S05]  /*4cf0*/  BSYNC.RECONVERGENT B2 ;  /* 0x0000000000027941 */ /* 0x000fea0003800200 */
.L_x_937:
        /* <DEDUP_REMOVED lines=8> */
[----:B------:R0:W2:Y:S01]  /*4d80*/  LDG.E R13, desc[UR36][R12.64] ;  /* 0x000000240c0d7981 */ /* 0x0000a2000c1e1900 */
[----:B------:R-:W-:-:S04]  /*4d90*/  IMAD.IADD R15, R11, 0x1, R0 ;  /* 0x000000010b0f7824 */ /* 0x000fc800078e0200 */
[----:B------:R-:W-:-:S04]  /*4da0*/  IMAD R14, R0, 0x4, R15 ;  /* 0x00000004000e7824 */ /* 0x000fc800078e020f */
[----:B------:R-:W-:Y:S01]  /*4db0*/  IMAD.SHL.U32 R14, R14, 0x4, RZ ;  /* 0x000000040e0e7824 */ /* 0x000fe200078e00ff */
[----:B0-----:R-:W0:Y:S01]  /*4dc0*/  S2R R12, SR_TID.X ;  /* 0x00000000000c7919 */ /* 0x001e220000002100 */
[----:B------:R-:W1:Y:S01]  /*4dd0*/  S2UR UR7, SR_CTAID.X ;  /* 0x00000000000779c3 */ /* 0x000e620000002500 */
[----:B--2---:R-:W-:-:S05]  /*4de0*/  IMAD R15, R118, R13, RZ ;  /* 0x0000000d760f7224 */ /* 0x004fca00078e02ff */
[----:B------:R-:W-:-:S04]  /*4df0*/  LEA R15, R15, R14, 0x6 ;  /* 0x0000000e0f0f7211 */ /* 0x000fc800078e30ff */
[----:B------:R-:W-:-:S04]  /*4e00*/  IADD3 R93, P3, PT, R8, R15, RZ ;  /* 0x0000000f085d7210 */ /* 0x000fc80007f7e0ff */
[----:B------:R-:W-:Y:S02]  /*4e10*/  LEA.HI.X.SX32 R124, R15, R10, 0x1, P3 ;  /* 0x0000000a0f7c7211 */ /* 0x000fe400018f0eff */
[----:B------:R-:W-:-:S04]  /*4e20*/  LEA R92, P3, R93, UR10, 0x2 ;  /* 0x0000000a5d5c7c11 */ /* 0x000fc8000f8610ff */
[----:B------:R-:W-:-:S06]  /*4e30*/  LEA.HI.X R93, R93, UR11, R124, 0x2, P3 ;  /* 0x0000000b5d5d7c11 */ /* 0x000fcc00098f147c */
[----:B------:R-:W2:Y:S01]  /*4e40*/  LDG.E.64 R92, desc[UR36][R92.64] ;  /* 0x000000245c5c7981 */ /* 0x000ea2000c1e1b00 */
        /* <DEDUP_REMOVED lines=10> */
[----:B--2---:R-:W-:Y:S01]  /*4ef0*/  FADD.FTZ R92, R38, R92 ;  /* 0x0000005c265c7221 */ /* 0x004fe20000010000 */
[----:B------:R-:W-:-:S05]  /*4f00*/  FADD.FTZ R93, R39, R93 ;  /* 0x0000005d275d7221 */ /* 0x000fca0000010000 */
[----:B------:R3:W-:Y:S02]  /*4f10*/  STG.E.64 desc[UR36][R12.64], R92 ;  /* 0x0000005c0c007986 */ /* 0x0007e4000c101b24 */
.L_x_940:
[----:B------:R-:W-:Y:S05]  /*4f20*/  BSYNC.RECONVERGENT B2 ;  /* 0x0000000000027941 */ /* 0x000fea0003800200 */
.L_x_939:
        /* <DEDUP_REMOVED lines=8> */
[----:B------:R0:W2:Y:S01]  /*4fb0*/  LDG.E R13, desc[UR36][R12.64] ;  /* 0x000000240c0d7981 */ /* 0x0000a2000c1e1900 */
[----:B------:R-:W-:-:S05]  /*4fc0*/  IMAD.IADD R15, R11, 0x1, R0 ;  /* 0x000000010b0f7824 */ /* 0x000fca00078e0200 */
[----:B------:R-:W-:-:S05]  /*4fd0*/  LEA R15, R0, R15, 0x2 ;  /* 0x0000000f000f7211 */ /* 0x000fca00078e10ff */
[----:B------:R-:W-:-:S04]  /*4fe0*/  IMAD.IADD R14, R15, 0x1, R0 ;  /* 0x000000010f0e7824 */ /* 0x000fc800078e0200 */
[----:B------:R-:W-:Y:S01]  /*4ff0*/  IMAD.SHL.U32 R14, R14, 0x4, RZ ;  /* 0x000000040e0e7824 */ /* 0x000fe200078e00ff */
[----:B0-----:R-:W0:Y:S01]  /*5000*/  S2R R12, SR_TID.X ;  /* 0x00000000000c7919 */ /* 0x001e220000002100 */
[----:B------:R-:W1:Y:S01]  /*5010*/  S2UR UR7, SR_CTAID.X ;  /* 0x00000000000779c3 */ /* 0x000e620000002500 */
[----:B--2---:R-:W-:-:S04]  /*5020*/  IMAD R15, R118, R13, RZ ;  /* 0x0000000d760f7224 */ /* 0x004fc800078e02ff */
[----:B------:R-:W-:-:S05]  /*5030*/  IMAD R15, R15, 0x40, R14 ;  /* 0x000000400f0f7824 */ /* 0x000fca00078e020e */
[----:B------:R-:W-:-:S04]  /*5040*/  IADD3 R95, P3, PT, R8, R15, RZ ;  /* 0x0000000f085f7210 */ /* 0x000fc80007f7e0ff */
[----:B------:R-:W-:Y:S02]  /*5050*/  LEA.HI.X.SX32 R124, R15, R10, 0x1, P3 ;  /* 0x0000000a0f7c7211 */ /* 0x000fe400018f0eff */
[----:B------:R-:W-:-:S04]  /*5060*/  LEA R94, P3, R95, UR10, 0x2 ;  /* 0x0000000a5f5e7c11 */ /* 0x000fc8000f8610ff */
[----:B------:R-:W-:-:S06]  /*5070*/  LEA.HI.X R95, R95, UR11, R124, 0x2, P3 ;  /* 0x0000000b5f5f7c11 */ /* 0x000fcc00098f147c */
[----:B------:R-:W2:Y:S01]  /*5080*/  LDG.E.64 R94, desc[UR36][R94.64] ;  /* 0x000000245e5e7981 */ /* 0x000ea2000c1e1b00 */
[----:B-1----:R-:W-:Y:S01]  /*5090*/  UIMAD UR7, UR6, UR16, UR7 ;  /* 0x00000010060772a4 */ /* 0x002fe2000f8e0207 */
        /* <DEDUP_REMOVED lines=12> */
.L_x_942:
[----:B------:R-:W-:Y:S05]  /*5160*/  BSYNC.RECONVERGENT B2 ;  /* 0x0000000000027941 */ /* 0x000fea0003800200 */
.L_x_941:
[----:B01234-:R-:W-:Y:S01]  /*5170*/  IMAD.IADD R13, R11, 0x1, R0 ;  /* 0x000000010b0d7824 */ /* 0x01ffe200078e0200 */
[----:B------:R-:W-:Y:S03]  /*5180*/  BSSY.RECONVERGENT B2, `(.L_x_943) ;  /* 0x0000033000027945 */ /* 0x000fe60003800200 */
[----:B------:R-:W-:-:S05]  /*5190*/  IMAD R13, R0, 0x4, R13 ;  /* 0x00000004000d7824 */ /* 0x000fca00078e020d */
[----:B------:R-:W-:Y:S01]  /*51a0*/  LEA R15, R0, R13, 0x1 ;  /* 0x0000000d000f7211 */ /* 0x000fe200078e08ff */
        /* <DEDUP_REMOVED lines=18> */
[----:B------:R-:W0:Y:S02]  /*52d0*/  S2R R12, SR_TID.X ;  /* 0x00000000000c7919 */ /* 0x000e240000002100 */
[----:B0-----:R-:W-:-:S05]  /*52e0*/  IMAD.SHL.U32 R12, R12, 0x2, RZ ;  /* 0x000000020c0c7824 */ /* 0x001fca00078e00ff */
[----:B------:R-:W-:Y:S01]  /*52f0*/  LOP3.LUT R13, R12, 0x2, RZ, 0xc0, !PT ;  /* 0x000000020c0d7812 */ /* 0x000fe200078ec0ff */
[----:B------:R-:W-:-:S05]  /*5300*/  IMAD R12, R0, UR7, RZ ;  /* 0x00000007000c7c24 */ /* 0x000fca000f8e02ff */
        /* <DEDUP_REMOVED lines=11> */
[----:B------:R-:W-:-:S05]  /*53c0*/  IMAD.SHL.U32 R121, R14, 0x4, RZ ;  /* 0x000000040e797824 */ /* 0x000fca00078e00ff */
[----:B------:R-:W-:-:S04]  /*53d0*/  IADD3 R14, P3, PT, R12, R121, RZ ;  /* 0x000000790c0e7210 */ /* 0x000fc80007f7e0ff */
[----:B------:R-:W-:Y:S01]  /*53e0*/  LEA.HI.X.SX32 R13, R121, R13, 0x1, P3 ;  /* 0x0000000d790d7211 */ /* 0x000fe200018f0eff */
[----:B--2---:R-:W-:-:S04]  /*53f0*/  IMAD R12, R118, R99, RZ ;  /* 0x00000063760c7224 */ /* 0x004fc800078e02ff */
[----:B------:R-:W-:Y:S01]  /*5400*/  IMAD R121, R12, 0x40, R121 ;  /* 0x000000400c797824 */ /* 0x000fe200078e0279 */
[----:B------:R-:W-:-:S04]  /*5410*/  LEA R12, P3, R14, UR10, 0x2 ;  /* 0x0000000a0e0c7c11 */ /* 0x000fc8000f8610ff */
[----:B------:R-:W-:Y:S02]  /*5420*/  LEA.HI.X R13, R14, UR11, R13, 0x2, P3 ;  /* 0x0000000b0e0d7c11 */ /* 0x000fe400098f140d */
[----:B------:R-:W-:-:S04]  /*5430*/  IADD3 R14, P3, PT, R8, R121, RZ ;  /* 0x00000079080e7210 */ /* 0x000fc80007f7e0ff */
[----:B------:R-:W-:Y:S02]  /*5440*/  LEA.HI.X.SX32 R121, R121, R10, 0x1, P3 ;  /* 0x0000000a79797211 */ /* 0x000fe400018f0eff */
[----:B0-----:R-:W-:-:S04]  /*5450*/  LEA R124, P3, R14, UR10, 0x2 ;  /* 0x0000000a0e7c7c11 */ /* 0x001fc8000f8610ff */
[----:B------:R-:W-:-:S05]  /*5460*/  LEA.HI.X R125, R14, UR11, R121, 0x2, P3 ;  /* 0x0000000b0e7d7c11 */ /* 0x000fca00098f1479 */
[----:B------:R-:W2:Y:S02]  /*5470*/  LDG.E.64 R98, desc[UR36][R124.64] ;  /* 0x000000247c627981 */ /* 0x000ea4000c1e1b00 */
[----:B--2---:R-:W-:Y:S01]  /*5480*/  FADD.FTZ R98, R32, R98 ;  /* 0x0000006220627221 */ /* 0x004fe20000010000 */
[----:B------:R-:W-:-:S05]  /*5490*/  FADD.FTZ R99, R33, R99 ;  /* 0x0000006321637221 */ /* 0x000fca0000010000 */
[----:B------:R0:W-:Y:S02]  /*54a0*/  STG.E.64 desc[UR36][R12.64], R98 ;  /* 0x000000620c007986 */ /* 0x0001e4000c101b24 */
.L_x_944:
[----:B------:R-:W-:Y:S05]  /*54b0*/  BSYNC.RECONVERGENT B2 ;  /* 0x0000000000027941 */ /* 0x000fea0003800200 */
.L_x_943:
[----:B------:R-:W-:Y:S01]  /*54c0*/  BSSY.RECONVERGENT B2, `(.L_x_945) ;  /* 0x0000021000027945 */ /* 0x000fe20003800200 */
[----:B------:R-:W-:-:S03]  /*54d0*/  LEA R121, R0, R15, 0x1 ;  /* 0x0000000f00797211 */ /* 0x000fc600078e08ff */
        /* <DEDUP_REMOVED lines=8> */
[----:B------:R-:W0:Y:S01]  /*5560*/  S2UR UR7, SR_CTAID.X ;  /* 0x00000000000779c3 */ /* 0x000e220000002500 */
[----:B------:R-:W1:Y:S01]  /*5570*/  S2R R14, SR_TID.X ;  /* 0x00000000000e7919 */ /* 0x000e620000002100 */
[----:B0-----:R-:W-:Y:S01]  /*5580*/  UIMAD UR7, UR6, UR16, UR7 ;  /* 0x00000010060772a4 */ /* 0x001fe2000f8e0207 */
[----:B-1----:R-:W-:-:S05]  /*5590*/  IMAD.SHL.U32 R14, R14, 0x2, RZ ;  /* 0x000000020e0e7824 */ /* 0x002fca00078e00ff */
[----:B------:R-:W-:Y:S01]  /*55a0*/  LOP3.LUT R15, R14, 0x2, RZ, 0xc0, !PT ;  /* 0x000000020e0f7812 */ /* 0x000fe200078ec0ff */
[----:B------:R-:W-:-:S04]  /*55b0*/  IMAD R14, R0, UR7, RZ ;  /* 0x00000007000e7c24 */ /* 0x000fc8000f8e02ff */
[----:B------:R-:W-:Y:S02]  /*55c0*/  IMAD R101, R14, 0x40, R15 ;  /* 0x000000400e657824 */ /* 0x000fe400078e020f */
[----:B------:R-:W-:-:S05]  /*55d0*/  IMAD.SHL.U32 R15, R121, 0x4, RZ ;  /* 0x00000004790f7824 */ /* 0x000fca00078e00ff */
[----:B------:R-:W-:Y:S01]  /*55e0*/  SHF.R.S32.HI R100, RZ, 0x1f, R15 ;  /* 0x0000001fff647819 */ /* 0x000fe2000001140f */
[----:B--2---:R-:W-:Y:S01]  /*55f0*/  IMAD R14, R118, R13, RZ ;  /* 0x0000000d760e7224 */ /* 0x004fe200078e02ff */
[----:B------:R-:W-:-:S04]  /*5600*/  IADD3 R13, P3, PT, R101, R15, RZ ;  /* 0x0000000f650d7210 */ /* 0x000fc80007f7e0ff */
[----:B------:R-:W-:Y:S02]  /*5610*/  LEA.HI.X.SX32 R100, R101, R100, 0x1, P3 ;  /* 0x0000006465647211 */ /* 0x000fe400018f0eff */
[C---:B------:R-:W-:Y:S02]  /*5620*/  LEA R12, P3, R13.reuse, UR10, 0x2 ;  /* 0x0000000a0d0c7c11 */ /* 0x040fe4000f8610ff */
[----:B------:R-:W-:Y:S02]  /*5630*/  LEA R15, R14, R15, 0x6 ;  /* 0x0000000f0e0f7211 */ /* 0x000fe400078e30ff */
[----:B------:R-:W-:Y:S02]  /*5640*/  LEA.HI.X R13, R13, UR11, R100, 0x2, P3 ;  /* 0x0000000b0d0d7c11 */ /* 0x000fe400098f1464 */
[----:B------:R-:W-:-:S04]  /*5650*/  IADD3 R100, P3, PT, R8, R15, RZ ;  /* 0x0000000f08647210 */ /* 0x000fc80007f7e0ff */
[----:B------:R-:W-:Y:S02]  /*5660*/  LEA.HI.X.SX32 R15, R15, R10, 0x1, P3 ;  /* 0x0000000a0f0f7211 */ /* 0x000fe400018f0eff */
[----:B------:R-:W-:-:S04]  /*5670*/  LEA R14, P3, R100, UR10, 0x2 ;  /* 0x0000000a640e7c11 */ /* 0x000fc8000f8610ff */
[----:B------:R-:W-:-:S05]  /*5680*/  LEA.HI.X R15, R100, UR11, R15, 0x2, P3 ;  /* 0x0000000b640f7c11 */ /* 0x000fca00098f140f */
[----:B------:R-:W2:Y:S02]  /*5690*/  LDG.E.64 R100, desc[UR36][R14.64] ;  /* 0x000000240e647981 */ /* 0x000ea4000c1e1b00 */
[----:B--2---:R-:W-:Y:S01]  /*56a0*/  FADD.FTZ R100, R30, R100 ;  /* 0x000000641e647221 */ /* 0x004fe20000010000 */
[----:B------:R-:W-:-:S05]  /*56b0*/  FADD.FTZ R101, R31, R101 ;  /* 0x000000651f657221 */ /* 0x000fca0000010000 */
[----:B------:R1:W-:Y:S02]  /*56c0*/  STG.E.64 desc[UR36][R12.64], R100 ;  /* 0x000000640c007986 */ /* 0x0003e4000c101b24 */
.L_x_946:
[----:B------:R-:W-:Y:S05]  /*56d0*/  BSYNC.RECONVERGENT B2 ;  /* 0x0000000000027941 */ /* 0x000fea0003800200 */
.L_x_945:
[----:B------:R-:W-:Y:S01]  /*56e0*/  BSSY.RECONVERGENT B2, `(.L_x_947) ;  /* 0x0000021000027945 */ /* 0x000fe20003800200 */
[----:B------:R-:W-:-:S03]  /*56f0*/  IMAD.IADD R121, R121, 0x1, R0 ;  /* 0x0000000179797824 */ /* 0x000fc600078e0200 */
[----:B------:R-:W-:Y:S05]  /*5700*/  @P1 BRA `(.L_x_948) ;  /* 0x0000000000781947 */ /* 0x000fea0003800000 */
[----:B------:R-:W0:Y:S02]  /*5710*/  S2UR UR6, SR_CTAID.Y ;  /* 0x00000000000679c3 */ /* 0x000e240000002600 */
[----:B01----:R-:W-:-:S05]  /*5720*/  IMAD R12, R0, UR6, RZ ;  /* 0x00000006000c7c24 */ /* 0x003fca000f8e02ff */
        /* <DEDUP_REMOVED lines=11> */
[----:B------:R-:W-:Y:S01]  /*57e0*/  IMAD R103, R14, 0x40, R15 ;  /* 0x000000400e677824 */ /* 0x000fe200078e020f */
[----:B------:R-:W-:-:S04]  /*57f0*/  SHF.L.U32 R15, R121, 0x2, RZ ;  /* 0x00000002790f7819 */ /* 0x000fc800000006ff */
[----:B------:R-:W-:Y:S01]  /*5800*/  SHF.R.S32.HI R102, RZ, 0x1f, R15 ;  /* 0x0000001fff667819 */ /* 0x000fe2000001140f */
[----:B--2---:R-:W-:Y:S01]  /*5810*/  IMAD R14, R118, R13, RZ ;  /* 0x0000000d760e7224 */ /* 0x004fe200078e02ff */
[----:B------:R-:W-:-:S03]  /*5820*/  IADD3 R13, P3, PT, R103, R15, RZ ;  /* 0x0000000f670d7210 */ /* 0x000fc60007f7e0ff */
[----:B------:R-:W-:Y:S01]  /*5830*/  IMAD R15, R14, 0x40, R15 ;  /* 0x000000400e0f7824 */ /* 0x000fe200078e020f */
[----:B------:R-:W-:Y:S02]  /*5840*/  LEA.HI.X.SX32 R102, R103, R102, 0x1, P3 ;  /* 0x0000006667667211 */ /* 0x000fe400018f0eff */
[----:B------:R-:W-:-:S04]  /*5850*/  LEA R12, P3, R13, UR10, 0x2 ;  /* 0x0000000a0d0c7c11 */ /* 0x000fc8000f8610ff */
        /* <DEDUP_REMOVED lines=9> */
.L_x_948:
[----:B------:R-:W-:Y:S05]  /*58f0*/  BSYNC.RECONVERGENT B2 ;  /* 0x0000000000027941 */ /* 0x000fea0003800200 */
.L_x_947:
[----:B------:R-:W-:Y:S01]  /*5900*/  BSSY.RECONVERGENT B2, `(.L_x_949) ;  /* 0x0000021000027945 */ /* 0x000fe20003800200 */
[----:B------:R-:W-:-:S03]  /*5910*/  IMAD.IADD R121, R121, 0x1, R0 ;  /* 0x0000000179797824 */ /* 0x000fc600078e0200 */
        /* <DEDUP_REMOVED lines=13> */
[----:B------:R-:W-:-:S05]  /*59f0*/  IMAD R14, R0, UR7, RZ ;  /* 0x00000007000e7c24 */ /* 0x000fca000f8e02ff */
[----:B------:R-:W-:Y:S01]  /*5a00*/  LEA R105, R14, R15, 0x6 ;  /* 0x0000000f0e697211 */ /* 0x000fe200078e30ff */
[----:B------:R-:W-:-:S05]  /*5a10*/  IMAD.SHL.U32 R15, R121, 0x4, RZ ;  /* 0x00000004790f7824 */ /* 0x000fca00078e00ff */
        /* <DEDUP_REMOVED lines=15> */
.L_x_950:
[----:B------:R-:W-:Y:S05]  /*5b10*/  BSYNC.RECONVERGENT B2 ;  /* 0x0000000000027941 */ /* 0x000fea0003800200 */
.L_x_949:
[----:B------:R-:W-:Y:S01]  /*5b20*/  BSSY.RECONVERGENT B2, `(.L_x_951) ;  /* 0x0000021000027945 */ /* 0x000fe20003800200 */
[----:B------:R-:W-:-:S03]  /*5b30*/  IMAD.IADD R121, R121, 0x1, R0 ;  /* 0x0000000179797824 */ /* 0x000fc600078e0200 */
        /* <DEDUP_REMOVED lines=11> */
[----:B-1----:R-:W-:-:S04]  /*5bf0*/  SHF.L.U32 R14, R14, 0x1, RZ ;  /* 0x000000010e0e7819 */ /* 0x002fc800000006ff */
[----:B------:R-:W-:Y:S01]  /*5c00*/  LOP3.LUT R15, R14, 0x2, RZ, 0xc0, !PT ;  /* 0x000000020e0f7812 */ /* 0x000fe200078ec0ff */
[----:B------:R-:W-:-:S04]  /*5c10*/  IMAD R14, R0, UR7, RZ ;  /* 0x00000007000e7c24 */ /* 0x000fc8000f8e02ff */
[----:B------:R-:W-:Y:S02]  /*5c20*/  IMAD R107, R14, 0x40, R15 ;  /* 0x000000400e6b7824 */ /* 0x000fe400078e020f */
        /* <DEDUP_REMOVED lines=16> */
.L_x_952:
[----:B------:R-:W-:Y:S05]  /*5d30*/  BSYNC.RECONVERGENT B2 ;  /* 0x0000000000027941 */ /* 0x000fea0003800200 */
.L_x_951:
[----:B------:R-:W-:Y:S01]  /*5d40*/  BSSY.RECONVERGENT B2, `(.L_x_953) ;  /* 0x0000021000027945 */ /* 0x000fe20003800200 */
[----:B------:R-:W-:-:S03]  /*5d50*/  IADD3 R121, PT, PT, R121, R0, RZ ;  /* 0x0000000079797210 */ /* 0x000fc60007ffe0ff */
        /* <DEDUP_REMOVED lines=31> */
.L_x_954:
[----:B------:R-:W-:Y:S05]  /*5f50*/  BSYNC.RECONVERGENT B2 ;  /* 0x0000000000027941 */ /* 0x000fea0003800200 */
.L_x_953:
        /* <DEDUP_REMOVED lines=33> */
.L_x_956:
[----:B------:R-:W-:Y:S05]  /*6170*/  BSYNC.RECONVERGENT B2 ;  /* 0x0000000000027941 */ /* 0x000fea0003800200 */
.L_x_955:
        /* <DEDUP_REMOVED lines=8> */
[----:B------:R-:W-:-:S04]  /*6200*/  IMAD.IADD R11, R121, 0x1, R0 ;  /* 0x00000001790b7824 */ /* 0x000fc800078e0200 */
[----:B------:R-:W-:Y:S01]  /*6210*/  IMAD.SHL.U32 R11, R11, 0x4, RZ ;  /* 0x000000040b0b7824 */ /* 0x000fe200078e00ff */
[----:B------:R-:W0:Y:S01]  /*6220*/  S2UR UR7, SR_CTAID.X ;  /* 0x00000000000779c3 */ /* 0x000e220000002500 */
[----:B--2---:R-:W-:-:S05]  /*6230*/  IMAD R14, R118, R13, RZ ;  /* 0x0000000d760e7224 */ /* 0x004fca00078e02ff */
[----:B------:R-:W-:-:S04]  /*6240*/  LEA R15, R14, R11, 0x6 ;  /* 0x0000000b0e0f7211 */ /* 0x000fc800078e30ff */
        /* <DEDUP_REMOVED lines=18> */
[----:B------:R0:W-:Y:S01]  /*6370*/  STG.E.64 desc[UR36][R12.64], R112 ;  /* 0x000000700c007986 */ /* 0x0001e2000c101b24 */
[----:B------:R-:W-:Y:S05]  /*6380*/  BRA `(.L_x_932) ;  /* 0x0000001000787947 */ /* 0x000fea0003800000 */
.L_x_906:
[----:B------:R-:W-:-:S13]  /*6390*/  ISETP.GE.AND P1, PT, R114, UR39, PT ;  /* 0x0000002772007c0c */ /* 0x000fda000bf26270 */
[----:B------:R-:W0:Y:S01]  /*63a0*/  @!P1 S2R R13, SR_CTAID.Y ;  /* 0x00000000000d9919 */ /* 0x000e220000002600 */
[----:B------:R-:W1:Y:S01]  /*63b0*/  @!P1 LDC.64 R14, c[0x0][0x3c8] ;  /* 0x0000f200ff0e9b82 */ /* 0x000e620000000a00 */
[----:B0-----:R-:W-:-:S05]  /*63c0*/  @!P1 IMAD R12, R13, R0, RZ ;  /* 0x000000000d0c9224 */ /* 0x001fca00078e02ff */
[----:B------:R-:W-:-:S04]  /*63d0*/  @!P1 IADD3 R13, P3, PT, R12, R11, RZ ;  /* 0x0000000b0c0d9210 */ /* 0x000fc80007f7e0ff */
[----:B------:R-:W-:Y:S02]  /*63e0*/  @!P1 LEA.HI.X.SX32 R12, R12, RZ, 0x1, P3 ;  /* 0x000000ff0c0c9211 */ /* 0x000fe400018f0eff */
[----:B-1----:R-:W-:-:S04]  /*63f0*/  @!P1 LEA R14, P3, R13, R14, 0x2 ;  /* 0x0000000e0d0e9211 */ /* 0x002fc800078610ff */
[----:B------:R-:W-:Y:S01]  /*6400*/  @!P1 LEA.HI.X R13, R13, R15, R12, 0x2, P3 ;  /* 0x0000000f0d0d9211 */ /* 0x000fe200018f140c */
[----:B------:R-:W-:Y:S02]  /*6410*/  @!P1 IMAD.MOV.U32 R12, RZ, RZ, R14 ;  /* 0x000000ffff0c9224 */ /* 0x000fe400078e000e */
[----:B------:R-:W0:Y:S03]  /*6420*/  @!P1 LDC.64 R14, c[0x0][0x3b8] ;  /* 0x0000ee00ff0e9b82 */ /* 0x000e260000000a00 */
[----:B------:R-:W2:Y:S02]  /*6430*/  @!P1 LDG.E R13, desc[UR36][R12.64] ;  /* 0x000000240c0d9981 */ /* 0x000ea4000c1e1900 */
[----:B--2---:R-:W-:-:S05]  /*6440*/  @!P1 IMAD R124, R118, R13, RZ ;  /* 0x0000000d767c9224 */ /* 0x004fca00078e02ff */
[----:B------:R-:W-:-:S05]  /*6450*/  @!P1 LEA R121, R124, R11, 0x4 ;  /* 0x0000000b7c799211 */ /* 0x000fca00078e20ff */
[----:B------:R-:W-:-:S05]  /*6460*/  @!P1 IMAD.SHL.U32 R121, R121, 0x4, RZ ;  /* 0x0000000479799824 */ /* 0x000fca00078e00ff */
[----:B------:R-:W-:-:S04]  /*6470*/  @!P1 IADD3 R124, P3, PT, R8, R121, RZ ;  /* 0x00000079087c9210 */ /* 0x000fc80007f7e0ff */
[----:B------:R-:W-:Y:S02]  /*6480*/  @!P1 LEA.HI.X.SX32 R121, R121, R10, 0x1, P3 ;  /* 0x0000000a79799211 */ /* 0x000fe400018f0eff */
[----:B0-----:R-:W-:-:S04]  /*6490*/  @!P1 LEA R12, P3, R124, R14, 0x2 ;  /* 0x0000000e7c0c9211 */ /* 0x001fc800078610ff */
[----:B------:R-:W-:-:S05]  /*64a0*/  @!P1 LEA.HI.X R13, R124, R15, R121, 0x2, P3 ;  /* 0x0000000f7c0d9211 */ /* 0x000fca00018f1479 */
[----:B------:R0:W5:Y:S01]  /*64b0*/  @!P1 LDG.E.64 R82, desc[UR36][R12.64] ;  /* 0x000000240c529981 */ /* 0x000162000c1e1b00 */
[----:B------:R-:W-:Y:S04]  /*64c0*/  BSSY.RECONVERGENT B2, `(.L_x_957) ;  /* 0x0000019000027945 */ /* 0x000fe80003800200 */
        /* <DEDUP_REMOVED lines=8> */
[----:B------:R-:W-:Y:S02]  /*6550*/  IMAD.IADD R15, R11, 0x1, R0 ;  /* 0x000000010b0f7824 */ /* 0x000fe400078e0200 */
[----:B------:R-:W-:Y:S02]  /*6560*/  IMAD R87, R0, 0x2, R11 ;  /* 0x0000000200577824 */ /* 0x000fe400078e020b */
[----:B--2---:R-:W-:-:S04]  /*6570*/  IMAD R14, R118, R13, RZ ;  /* 0x0000000d760e7224 */ /* 0x004fc800078e02ff */
[----:B------:R-:W-:-:S04]  /*6580*/  IMAD.SHL.U32 R14, R14, 0x40, RZ ;  /* 0x000000400e0e7824 */ /* 0x000fc800078e00ff */
[----:B------:R-:W-:Y:S01]  /*6590*/  IMAD.U32 R87, R87, 0x4, R14 ;  /* 0x0000000457577824 */ /* 0x000fe200078e000e */
[----:B------:R-:W-:-:S04]  /*65a0*/  LEA R15, R15, R14, 0x2 ;  /* 0x0000000e0f0f7211 */ /* 0x000fc800078e10ff */
[----:B------:R-:W-:-:S04]  /*65b0*/  IADD3 R14, P3, PT, R8, R15, RZ ;  /* 0x0000000f080e7210 */ /* 0x000fc80007f7e0ff */
[----:B------:R-:W-:Y:S02]  /*65c0*/  LEA.HI.X.SX32 R15, R15, R10, 0x1, P3 ;  /* 0x0000000a0f0f7211 */ /* 0x000fe400018f0eff */
[----:B------:R-:W-:-:S04]  /*65d0*/  LEA R84, P3, R14, UR10, 0x2 ;  /* 0x0000000a0e547c11 */ /* 0x000fc8000f8610ff */
[----:B------:R-:W-:Y:S02]  /*65e0*/  LEA.HI.X R85, R14, UR11, R15, 0x2, P3 ;  /* 0x0000000b0e557c11 */ /* 0x000fe400098f140f */
[----:B------:R-:W-:-:S04]  /*65f0*/  IADD3 R12, P3, PT, R8, R87, RZ ;  /* 0x00000057080c7210 */ /* 0x000fc80007f7e0ff */
[----:B------:R-:W-:Y:S01]  /*6600*/  LEA.HI.X.SX32 R87, R87, R10, 0x1, P3 ;  /* 0x0000000a57577211 */ /* 0x000fe200018f0eff */
[----:B------:R-:W5:Y:S01]  /*6610*/  LDG.E.64 R84, desc[UR36][R84.64] ;  /* 0x0000002454547981 */ /* 0x000f62000c1e1b00 */
[----:B------:R-:W-:-:S04]  /*6620*/  LEA R86, P3, R12, UR10, 0x2 ;  /* 0x0000000a0c567c11 */ /* 0x000fc8000f8610ff */
[----:B------:R-:W-:-:S06]  /*6630*/  LEA.HI.X R87, R12, UR11, R87, 0x2, P3 ;  /* 0x0000000b0c577c11 */ /* 0x000fcc00098f1457 */
[----:B------:R-:W5:Y:S03]  /*6640*/  LDG.E.64 R86, desc[UR36][R86.64] ;  /* 0x0000002456567981 */ /* 0x000f66000c1e1b00 */
.L_x_958:
[----:B------:R-:W-:Y:S05]  /*6650*/  BSYNC.RECONVERGENT B2 ;  /* 0x0000000000027941 */ /* 0x000fea0003800200 */
.L_x_957:
        /* <DEDUP_REMOVED lines=9> */
[----:B------:R-:W-:-:S05]  /*66f0*/  IMAD.IADD R15, R11, 0x1, R0 ;  /* 0x000000010b0f7824 */ /* 0x000fca00078e0200 */
[----:B------:R-:W-:Y:S01]  /*6700*/  LEA R14, R0, R15, 0x1 ;  /* 0x0000000f000e7211 */ /* 0x000fe200078e08ff */
[----:B--2---:R-:W-:-:S04]  /*6710*/  IMAD R91, R118, R13, RZ ;  /* 0x0000000d765b7224 */ /* 0x004fc800078e02ff */
[----:B------:R-:W-:Y:S02]  /*6720*/  IMAD R15, R91, 0x10, R14 ;  /* 0x000000105b0f7824 */ /* 0x000fe400078e020e */
[----:B------:R-:W-:Y:S02]  /*6730*/  IMAD R14, R0, 0x4, R11 ;  /* 0x00000004000e7824 */ /* 0x000fe400078e020b */
[----:B------:R-:W-:-:S03]  /*6740*/  IMAD.SHL.U32 R15, R15, 0x4, RZ ;  /* 0x000000040f0f7824 */ /* 0x000fc600078e00ff */
[----:B------:R-:W-:Y:S02]  /*6750*/  LEA R91, R91, R14, 0x4 ;  /* 0x0000000e5b5b7211 */ /* 0x000fe400078e20ff */
[----:B------:R-:W-:-:S03]  /*6760*/  IADD3 R14, P3, PT, R8, R15, RZ ;  /* 0x0000000f080e7210 */ /* 0x000fc60007f7e0ff */
[----:B------:R-:W-:Y:S01]  /*6770*/  IMAD.SHL.U32 R91, R91, 0x4, RZ ;  /* 0x000000045b5b7824 */ /* 0x000fe200078e00ff */
        /* <DEDUP_REMOVED lines=9> */
.L_x_960:
[----:B------:R-:W-:Y:S05]  /*6810*/  BSYNC.RECONVERGENT B2 ;  /* 0x0000000000027941 */ /* 0x000fea0003800200 */
.L_x_959:
        /* <DEDUP_REMOVED lines=9> */
[----:B------:R-:W-:-:S04]  /*68b0*/  IMAD.IADD R93, R11, 0x1, R0 ;  /* 0x000000010b5d7824 */ /* 0x000fc800078e0200 */
[----:B------:R-:W-:Y:S02]  /*68c0*/  IMAD R14, R0, 0x4, R93 ;  /* 0x00000004000e7824 */ /* 0x000fe400078e025d */
[----:B--2---:R-:W-:-:S05]  /*68d0*/  IMAD R15, R118, R13, RZ ;  /* 0x0000000d760f7224 */ /* 0x004fca00078e02ff */
[----:B------:R-:W-:-:S05]  /*68e0*/  LEA R15, R15, R14, 0x4 ;  /* 0x0000000e0f0f7211 */ /* 0x000fca00078e20ff */
[----:B------:R-:W-:-:S05]  /*68f0*/  IMAD.SHL.U32 R15, R15, 0x4, RZ ;  /* 0x000000040f0f7824 */ /* 0x000fca00078e00ff */
[----:B------:R-:W-:-:S04]  /*6900*/  IADD3 R14, P3, PT, R8, R15, RZ ;  /* 0x0000000f080e7210 */ /* 0x000fc80007f7e0ff */
[----:B------:R-:W-:Y:S02]  /*6910*/  LEA.HI.X.SX32 R15, R15, R10, 0x1, P3 ;  /* 0x0000000a0f0f7211 */ /* 0x000fe400018f0eff */
[----:B------:R-:W-:-:S04]  /*6920*/  LEA R92, P3, R14, UR10, 0x2 ;  /* 0x0000000a0e5c7c11 */ /* 0x000fc8000f8610ff */
[----:B------:R-:W-:-:S06]  /*6930*/  LEA.HI.X R93, R14, UR11, R15, 0x2, P3 ;  /* 0x0000000b0e5d7c11 */ /* 0x000fcc00098f140f */
[----:B------:R-:W5:Y:S03]  /*6940*/  LDG.E.64 R92, desc[UR36][R92.64] ;  /* 0x000000245c5c7981 */ /* 0x000f66000c1e1b00 */
.L_x_962:
[----:B------:R-:W-:Y:S05]  /*6950*/  BSYNC.RECONVERGENT B2 ;  /* 0x0000000000027941 */ /* 0x000fea0003800200 */
.L_x_961:
        /* <DEDUP_REMOVED lines=10> */
[----:B------:R-:W-:-:S05]  /*6a00*/  IMAD R95, R0, 0x4, R15 ;  /* 0x00000004005f7824 */ /* 0x000fca00078e020f */
[----:B------:R-:W-:Y:S01]  /*6a10*/  IADD3 R14, PT, PT, R95, R0, RZ ;  /* 0x000000005f0e7210 */ /* 0x000fe20007ffe0ff */
[----:B--2---:R-:W-:-:S04]  /*6a20*/  IMAD R15, R118, R13, RZ ;  /* 0x0000000d760f7224 */ /* 0x004fc800078e02ff */
[----:B------:R-:W-:-:S04]  /*6a30*/  IMAD R15, R15, 0x10, R14 ;  /* 0x000000100f0f7824 */ /* 0x000fc800078e020e */
[----:B------:R-:W-:-:S05]  /*6a40*/  IMAD.SHL.U32 R15, R15, 0x4, RZ ;  /* 0x000000040f0f7824 */ /* 0x000fca00078e00ff */
[----:B------:R-:W-:-:S04]  /*6a50*/  IADD3 R14, P3, PT, R8, R15, RZ ;  /* 0x0000000f080e7210 */ /* 0x000fc80007f7e0ff */
[----:B------:R-:W-:Y:S02]  /*6a60*/  LEA.HI.X.SX32 R15, R15, R10, 0x1, P3 ;  /* 0x0000000a0f0f7211 */ /* 0x000fe400018f0eff */
[----:B------:R-:W-:-:S04]  /*6a70*/  LEA R94, P3, R14, UR10, 0x2 ;  /* 0x0000000a0e5e7c11 */ /* 0x000fc8000f8610ff */
[----:B------:R-:W-:-:S06]  /*6a80*/  LEA.HI.X R95, R14, UR11, R15, 0x2, P3 ;  /* 0x0000000b0e5f7c11 */ /* 0x000fcc00098f140f */
[----:B------:R-:W5:Y:S03]  /*6a90*/  LDG.E.64 R94, desc[UR36][R94.64] ;  /* 0x000000245e5e7981 */ /* 0x000f66000c1e1b00 */
.L_x_964:
[----:B------:R-:W-:Y:S05]  /*6aa0*/  BSYNC.RECONVERGENT B2 ;  /* 0x0000000000027941 */ /* 0x000fea0003800200 */
.L_x_963:
[----:B0-----:R-:W-:Y:S01]  /*6ab0*/  IMAD.IADD R13, R11, 0x1, R0 ;  /* 0x000000010b0d7824 */ /* 0x001fe200078e0200 */
        /* <DEDUP_REMOVED lines=9> */
[----:B------:R-:W-:-:S06]  /*6b50*/  LEA.HI.X R15, R15, UR9, R12, 0x2, P3 ;  /* 0x000000090f0f7c11 */ /* 0x000fcc00098f140c */
[----:B------:R-:W2:Y:S01]  /*6b60*/  LDG.E R15, desc[UR36][R14.64] ;  /* 0x000000240e0f7981 */ /* 0x000ea2000c1e1900 */
        /* <DEDUP_REMOVED lines=15> */
.L_x_966:
[----:B------:R-:W-:Y:S05]  /*6c60*/  BSYNC.RECONVERGENT B2 ;  /* 0x0000000000027941 */ /* 0x000fea0003800200 */
.L_x_965:
[----:B------:R-:W0:Y:S01]  /*6c70*/  @!P1 S2R R121, SR_CTAID.Y ;  /* 0x0000000000799919 */ /* 0x000e220000002600 */
[----:B------:R-:W1:Y:S01]  /*6c80*/  @!P1 LDC.64 R14, c[0x0][0x3c8] ;  /* 0x0000f200ff0e9b82 */ /* 0x000e620000000a00 */
[----:B0-----:R-:W-:-:S05]  /*6c90*/  @!P1 IMAD R12, R121, R0, RZ ;  /* 0x00000000790c9224 */ /* 0x001fca00078e02ff */
[----:B------:R-:W-:-:S04]  /*6ca0*/  @!P1 IADD3 R121, P3, PT, R12, R11, RZ ;  /* 0x0000000b0c799210 */ /* 0x000fc80007f7e0ff */
[----:B------:R-:W-:Y:S02]  /*6cb0*/  @!P1 LEA.HI.X.SX32 R12, R12, RZ, 0x1, P3 ;  /* 0x000000ff0c0c9211 */ /* 0x000fe400018f0eff */
[----:B-1----:R-:W-:-:S04]  /*6cc0*/  @!P1 LEA R124, P3, R121, R14, 0x2 ;  /* 0x0000000e797c9211 */ /* 0x002fc800078610ff */
[----:B------:R-:W-:Y:S02]  /*6cd0*/  @!P1 LEA.HI.X R125, R121, R15, R12, 0x2, P3 ;  /* 0x0000000f797d9211 */ /* 0x000fe400018f140c */
[----:B------:R-:W0:Y:S01]  /*6ce0*/  @!P1 S2R R12, SR_CTAID.Y ;  /* 0x00000000000c9919 */ /* 0x000e220000002600 */
[----:B------:R-:W1:Y:S02]  /*6cf0*/  @!P1 LDC.64 R14, c[0x0][0x3c8] ;  /* 0x0000f200ff0e9b82 */ /* 0x000e640000000a00 */
[----:B------:R0:W2:Y:S02]  /*6d00*/  @!P1 LDG.E R121, desc[UR36][R124.64] ;  /* 0x000000247c799981 */ /* 0x0000a4000c1e1900 */
[----:B0-----:R-:W-:-:S05]  /*6d10*/  @!P1 IMAD R124, R12, R0, RZ ;  /* 0x000000000c7c9224 */ /* 0x001fca00078e02ff */
[----:B------:R-:W-:-:S04]  /*6d20*/  @!P1 IADD3 R12, P3, PT, R124, R11, RZ ;  /* 0x0000000b7c0c9210 */ /* 0x000fc80007f7e0ff */
[----:B------:R-:W-:Y:S02]  /*6d30*/  @!P1 LEA.HI.X.SX32 R124, R124, RZ, 0x1, P3 ;  /* 0x000000ff7c7c9211 */ /* 0x000fe400018f0eff */
[----:B-1----:R-:W-:-:S04]  /*6d40*/  @!P1 LEA R14, P3, R12, R14, 0x2 ;  /* 0x0000000e0c0e9211 */ /* 0x002fc800078610ff */
[----:B------:R-:W-:Y:S01]  /*6d50*/  @!P1 LEA.HI.X R15, R12, R15, R124, 0x2, P3 ;  /* 0x0000000f0c0f9211 */ /* 0x000fe200018f147c */
[----:B------:R-:W-:-:S04]  /*6d60*/  @!P1 IMAD.MOV.U32 R124, RZ, RZ, R14 ;  /* 0x000000ffff7c9224 */ /* 0x000fc800078e000e */
[----:B------:R-:W-:Y:S02]  /*6d70*/  @!P1 IMAD.MOV.U32 R125, RZ, RZ, R15 ;  /* 0x000000ffff7d9224 */ /* 0x000fe400078e000f */
[----:B------:R-:W0:Y:S04]  /*6d80*/  @!P1 LDC.64 R14, c[0x0][0x3b8] ;  /* 0x0000ee00ff0e9b82 */ /* 0x000e280000000a00 */
[----:B------:R-:W3:Y:S01]  /*6d90*/  @!P1 LDG.E R125, desc[UR36][R124.64] ;  /* 0x000000247c7d9981 */ /* 0x000ee2000c1e1900 */
[----:B------:R-:W-:Y:S01]  /*6da0*/  LEA R13, R0, R13, 0x1 ;  /* 0x0000000d000d7211 */ /* 0x000fe200078e08ff */
[----:B--2---:R-:W-:-:S04]  /*6db0*/  @!P1 IMAD R12, R118, R121, RZ ;  /* 0x00000079760c9224 */ /* 0x004fc800078e02ff */
[----:B------:R-:W-:-:S04]  /*6dc0*/  @!P1 IMAD R121, R12, 0x10, R13 ;  /* 0x000000100c799824 */ /* 0x000fc800078e020d */
[----:B------:R-:W-:-:S05]  /*6dd0*/  @!P1 IMAD.SHL.U32 R121, R121, 0x4, RZ ;  /* 0x0000000479799824 */ /* 0x000fca00078e00ff */
[----:B------:R-:W-:-:S04]  /*6de0*/  @!P1 IADD3 R12, P3, PT, R8, R121, RZ ;  /* 0x00000079080c9210 */ /* 0x000fc80007f7e0ff */
[----:B------:R-:W-:Y:S02]  /*6df0*/  @!P1 LEA.HI.X.SX32 R121, R121, R10, 0x1, P3 ;  /* 0x0000000a79799211 */ /* 0x000fe400018f0eff */
[----:B0-----:R-:W-:Y:S01]  /*6e00*/  @!P1 LEA R14, P3, R12, R14, 0x2 ;  /* 0x0000000e0c0e9211 */ /* 0x001fe200078610ff */
[----:B------:R-:W-:-:S03]  /*6e10*/  IMAD.IADD R13, R13, 0x1, R0 ;  /* 0x000000010d0d7824 */ /* 0x000fc600078e0200 */
[----:B------:R-:W-:-:S05]  /*6e20*/  @!P1 LEA.HI.X R15, R12, R15, R121, 0x2, P3 ;  /* 0x0000000f0c0f9211 */ /* 0x000fca00018f1479 */
[----:B------:R0:W5:Y:S02]  /*6e30*/  @!P1 LDG.E.64 R100, desc[UR36][R14.64] ;  /* 0x000000240e649981 */ /* 0x000164000c1e1b00 */
[----:B0-----:R-:W0:Y:S01]  /*6e40*/  @!P1 LDC.64 R14, c[0x0][0x3b8] ;  /* 0x0000ee00ff0e9b82 */ /* 0x001e220000000a00 */
[----:B---3--:R-:W-:-:S05]  /*6e50*/  @!P1 IMAD R12, R118, R125, RZ ;  /* 0x0000007d760c9224 */ /* 0x008fca00078e02ff */
[----:B------:R-:W-:-:S05]  /*6e60*/  @!P1 LEA R121, R12, R13, 0x4 ;  /* 0x0000000d0c799211 */ /* 0x000fca00078e20ff */
[----:B------:R-:W-:-:S05]  /*6e70*/  @!P1 IMAD.SHL.U32 R121, R121, 0x4, RZ ;  /* 0x0000000479799824 */ /* 0x000fca00078e00ff */
[----:B------:R-:W-:-:S04]  /*6e80*/  @!P1 IADD3 R125, P3, PT, R8, R121, RZ ;  /* 0x00000079087d9210 */ /* 0x000fc80007f7e0ff */
[----:B------:R-:W-:Y:S02]  /*6e90*/  @!P1 LEA.HI.X.SX32 R12, R121, R10, 0x1, P3 ;  /* 0x0000000a790c9211 */ /* 0x000fe400018f0eff */
[----:B------:R-:W1:Y:S01]  /*6ea0*/  @!P1 S2R R121, SR_CTAID.Y ;  /* 0x0000000000799919 */ /* 0x000e620000002600 */
[----:B0-----:R-:W-:-:S04]  /*6eb0*/  @!P1 LEA R124, P3, R125, R14, 0x2 ;  /* 0x0000000e7d7c9211 */ /* 0x001fc800078610ff */
[----:B------:R-:W-:Y:S02]  /*6ec0*/  @!P1 LEA.HI.X R125, R125, R15, R12, 0x2, P3 ;  /* 0x0000000f7d7d9211 */ /* 0x000fe400018f140c */
[----:B------:R-:W0:Y:S03]  /*6ed0*/  @!P1 LDC.64 R14, c[0x0][0x3c8] ;  /* 0x0000f200ff0e9b82 */ /* 0x000e260000000a00 */
[----:B------:R2:W5:Y:S01]  /*6ee0*/  @!P1 LDG.E.64 R102, desc[UR36][R124.64] ;  /* 0x000000247c669981 */ /* 0x000562000c1e1b00 */
[----:B-1----:R-:W-:-:S05]  /*6ef0*/  @!P1 IMAD R12, R121, R0, RZ ;  /* 0x00000000790c9224 */ /* 0x002fca00078e02ff */
[----:B------:R-:W-:-:S04]  /*6f00*/  @!P1 IADD3 R121, P3, PT, R12, R11, RZ ;  /* 0x0000000b0c799210 */ /* 0x000fc80007f7e0ff */
[----:B------:R-:W-:Y:S02]  /*6f10*/  @!P1 LEA.HI.X.SX32 R12, R12, RZ, 0x1, P3 ;  /* 0x000000ff0c0c9211 */ /* 0x000fe400018f0eff */
[----:B0-----:R-:W-:-:S04]  /*6f20*/  @!P1 LEA R14, P3, R121, R14, 0x2 ;  /* 0x0000000e790e9211 */ /* 0x001fc800078610ff */
[----:B------:R-:W-:Y:S01]  /*6f30*/  @!P1 LEA.HI.X R15, R121, R15, R12, 0x2, P3 ;  /* 0x0000000f790f9211 */ /* 0x000fe200018f140c */
[----:B--2---:R-:W-:-:S04]  /*6f40*/  @!P1 IMAD.MOV.U32 R124, RZ, RZ, R14 ;  /* 0x000000ffff7c9224 */ /* 0x004fc800078e000e */
[----:B------:R-:W-:Y:S02]  /*6f50*/  @!P1 IMAD.MOV.U32 R125, RZ, RZ, R15 ;  /* 0x000000ffff7d9224 */ /* 0x000fe400078e000f */
[----:B------:R-:W0:Y:S03]  /*6f60*/  @!P1 LDC.64 R14, c[0x0][0x3b8] ;  /* 0x0000ee00ff0e9b82 */ /* 0x000e260000000a00 */
[----:B------:R-:W2:Y:S01]  /*6f70*/  @!P1 LDG.E R121, desc[UR36][R124.64] ;  /* 0x000000247c799981 */ /* 0x000ea2000c1e1900 */
[----:B------:R-:W-:Y:S01]  /*6f80*/  IADD3 R13, PT, PT, R13, R0, RZ ;  /* 0x000000000d0d7210 */ /* 0x000fe20007ffe0ff */
[----:B--2---:R-:W-:-:S04]  /*6f90*/  @!P1 IMAD R12, R118, R121, RZ ;  /* 0x00000079760c9224 */ /* 0x004fc800078e02ff */
[----:B------:R-:W-:-:S04]  /*6fa0*/  @!P1 IMAD R121, R12, 0x10, R13 ;  /* 0x000000100c799824 */ /* 0x000fc800078e020d */
[----:B------:R-:W-:-:S05]  /*6fb0*/  @!P1 IMAD.SHL.U32 R121, R121, 0x4, RZ ;  /* 0x0000000479799824 */ /* 0x000fca00078e00ff */
[----:B------:R-:W-:-:S04]  /*6fc0*/  @!P1 IADD3 R12, P3, PT, R8, R121, RZ ;  /* 0x00000079080c9210 */ /* 0x000fc80007f7e0ff */
[----:B------:R-:W-:Y:S02]  /*6fd0*/  @!P1 LEA.HI.X.SX32 R121, R121, R10, 0x1, P3 ;  /* 0x0000000a79799211 */ /* 0x000fe400018f0eff */
[----:B0-----:R-:W-:-:S04]  /*6fe0*/  @!P1 LEA R14, P3, R12, R14, 0x2 ;  /* 0x0000000e0c0e9211 */ /* 0x001fc800078610ff */
[----:B------:R-:W-:Y:S01]  /*6ff0*/  @!P1 LEA.HI.X R15, R12, R15, R121, 0x2, P3 ;  /* 0x0000000f0c0f9211 */ /* 0x000fe200018f1479 */
[----:B------:R-:W-:Y:S01]  /*7000*/  @!P1 IMAD.MOV.U32 R124, RZ, RZ, R14 ;  /* 0x000000ffff7c9224 */ /* 0x000fe200078e000e */
[----:B------:R-:W0:Y:S02]  /*7010*/  @!P1 S2R R121, SR_CTAID.Y ;  /* 0x0000000000799919 */ /* 0x000e240000002600 */
[----:B------:R-:W-:Y:S02]  /*7020*/  @!P1 MOV R125, R15 ;  /* 0x0000000f007d9202 */ /* 0x000fe40000000f00 */
[----:B------:R-:W1:Y:S03]  /*7030*/  @!P1 LDC.64 R14, c[0x0][0x3c8] ;  /* 0x0000f200ff0e9b82 */ /* 0x000e660000000a00 */
[----:B------:R2:W5:Y:S01]  /*7040*/  @!P1 LDG.E.64 R104, desc[UR36][R124.64] ;  /* 0x000000247c689981 */ /* 0x000562000c1e1b00 */
[----:B0-----:R-:W-:-:S05]  /*7050*/  @!P1 IMAD R12, R121, R0, RZ ;  /* 0x00000000790c9224 */ /* 0x001fca00078e02ff */
[----:B------:R-:W-:-:S04]  /*7060*/  @!P1 IADD3 R121, P3, PT, R12, R11, RZ ;  /* 0x0000000b0c799210 */ /* 0x000fc80007f7e0ff */
[----:B------:R-:W-:Y:S02]  /*7070*/  @!P1 LEA.HI.X.SX32 R12, R12, RZ, 0x1, P3 ;  /* 0x000000ff0c0c9211 */ /* 0x000fe400018f0eff */
[----:B-1----:R-:W-:-:S04]  /*7080*/  @!P1 LEA R14, P3, R121, R14, 0x2 ;  /* 0x0000000e790e9211 */ /* 0x002fc800078610ff */
        /* <DEDUP_REMOVED lines=12> */
[----:B------:R-:W-:Y:S02]  /*7150*/  @!P1 LEA.HI.X R15, R12, R15, R121, 0x2, P3 ;  /* 0x0000000f0c0f9211 */ /* 0x000fe400018f1479 */
[----:B------:R-:W0:Y:S01]  /*7160*/  @!P1 S2R R121, SR_CTAID.Y ;  /* 0x0000000000799919 */ /* 0x000e220000002600 */
[----:B------:R-:W-:Y:S02]  /*7170*/  @!P1 MOV R124, R14 ;  /* 0x0000000e007c9202 */ /* 0x000fe40000000f00 */
[----:B------:R-:W-:Y:S02]  /*7180*/  @!P1 IMAD.MOV.U32 R125, RZ, RZ, R15 ;  /* 0x000000ffff7d9224 */ /* 0x000fe400078e000f */
[----:B------:R-:W1:Y:S03]  /*7190*/  @!P1 LDC.64 R14, c[0x0][0x3c8] ;  /* 0x0000f200ff0e9b82 */ /* 0x000e660000000a00 */
[----:B------:R2:W5:Y:S01]  /*71a0*/  @!P1 LDG.E.64 R106, desc[UR36][R124.64] ;  /* 0x000000247c6a9981 */ /* 0x000562000c1e1b00 */
[----:B0-----:R-:W-:-:S05]  /*71b0*/  @!P1 IMAD R12, R121, R0, RZ ;  /* 0x00000000790c9224 */ /* 0x001fca00078e02ff */
[----:B------:R-:W-:-:S04]  /*71c0*/  @!P1 IADD3 R121, P3, PT, R12, R11, RZ ;  /* 0x0000000b0c799210 */ /* 0x000fc80007f7e0ff */
[----:B------:R-:W-:Y:S02]  /*71d0*/  @!P1 LEA.HI.X.SX32 R12, R12, RZ, 0x1, P3 ;  /* 0x000000ff0c0c9211 */ /* 0x000fe400018f0eff */
[----:B-1----:R-:W-:-:S04]  /*71e0*/  @!P1 LEA R14, P3, R121, R14, 0x2 ;  /* 0x0000000e790e9211 */ /* 0x002fc800078610ff */
[----:B------:R-:W-:Y:S01]  /*71f0*/  @!P1 LEA.HI.X R15, R121, R15, R12, 0x2, P3 ;  /* 0x0000000f790f9211 */ /* 0x000fe200018f140c */
[----:B--2---:R-:W-:-:S03]  /*7200*/  @!P1 IMAD.MOV.U32 R124, RZ, RZ, R14 ;  /* 0x000000ffff7c9224 */ /* 0x004fc600078e000e */
[----:B------:R-:W-:Y:S02]  /*7210*/  @!P1 MOV R125, R15 ;  /* 0x0000000f007d9202 */ /* 0x000fe40000000f00 */
[----:B------:R-:W0:Y:S03]  /*7220*/  @!P1 LDC.64 R14, c[0x0][0x3b8] ;  /* 0x0000ee00ff0e9b82 */ /* 0x000e260000000a00 */
[----:B------:R-:W2:Y:S01]  /*7230*/  @!P1 LDG.E R121, desc[UR36][R124.64] ;  /* 0x000000247c799981 */ /* 0x000ea2000c1e1900 */
[----:B------:R-:W-:Y:S02]  /*7240*/  IMAD.IADD R13, R13, 0x1, R0 ;  /* 0x000000010d0d7824 */ /* 0x000fe400078e0200 */
[----:B--2---:R-:W-:-:S04]  /*7250*/  @!P1 IMAD R12, R118, R121, RZ ;  /* 0x00000079760c9224 */ /* 0x004fc800078e02ff */
[----:B------:R-:W-:-:S05]  /*7260*/  @!P1 IMAD R121, R12, 0x10, R13 ;  /* 0x000000100c799824 */ /* 0x000fca00078e020d */
[----:B------:R-:W-:-:S04]  /*7270*/  @!P1 SHF.L.U32 R121, R121, 0x2, RZ ;  /* 0x0000000279799819 */ /* 0x000fc800000006ff */
[----:B------:R-:W-:-:S04]  /*7280*/  @!P1 IADD3 R12, P3, PT, R8, R121, RZ ;  /* 0x00000079080c9210 */ /* 0x000fc80007f7e0ff */
[----:B------:R-:W-:Y:S02]  /*7290*/  @!P1 LEA.HI.X.SX32 R121, R121, R10, 0x1, P3 ;  /* 0x0000000a79799211 */ /* 0x000fe400018f0eff */
[----:B0-----:R-:W-:-:S04]  /*72a0*/  @!P1 LEA R14, P3, R12, R14, 0x2 ;  /* 0x0000000e0c0e9211 */ /* 0x001fc800078610ff */
[----:B------:R-:W-:Y:S01]  /*72b0*/  @!P1 LEA.HI.X R15, R12, R15, R121, 0x2, P3 ;  /* 0x0000000f0c0f9211 */ /* 0x000fe200018f1479 */
[----:B------:R-:W-:Y:S01]  /*72c0*/  @!P1 IMAD.MOV.U32 R124, RZ, RZ, R14 ;  /* 0x000000ffff7c9224 */ /* 0x000fe200078e000e */
[----:B------:R-:W0:Y:S03]  /*72d0*/  @!P1 S2R R121, SR_CTAID.Y ;  /* 0x0000000000799919 */ /* 0x000e260000002600 */
[----:B------:R-:W-:Y:S02]  /*72e0*/  @!P1 IMAD.MOV.U32 R125, RZ, RZ, R15 ;  /* 0x000000ffff7d9224 */ /* 0x000fe400078e000f */
[----:B------:R-:W1:Y:S03]  /*72f0*/  @!P1 LDC.64 R14, c[0x0][0x3c8] ;  /* 0x0000f200ff0e9b82 */ /* 0x000e660000000a00 */
[----:B------:R2:W5:Y:S01]  /*7300*/  @!P1 LDG.E.64 R108, desc[UR36][R124.64] ;  /* 0x000000247c6c9981 */ /* 0x000562000c1e1b00 */
[----:B0-----:R-:W-:-:S05]  /*7310*/  @!P1 IMAD R12, R121, R0, RZ ;  /* 0x00000000790c9224 */ /* 0x001fca00078e02ff */
[----:B------:R-:W-:-:S04]  /*7320*/  @!P1 IADD3 R121, P3, PT, R12, R11, RZ ;  /* 0x0000000b0c799210 */ /* 0x000fc80007f7e0ff */
[----:B------:R-:W-:Y:S02]  /*7330*/  @!P1 LEA.HI.X.SX32 R12, R12, RZ, 0x1, P3 ;  /* 0x000000ff0c0c9211 */ /* 0x000fe400018f0eff */
[----:B-1----:R-:W-:-:S04]  /*7340*/  @!P1 LEA R14, P3, R121, R14, 0x2 ;  /* 0x0000000e790e9211 */ /* 0x002fc800078610ff */
[----:B------:R-:W-:Y:S02]  /*7350*/  @!P1 LEA.HI.X R15, R121, R15, R12, 0x2, P3 ;  /* 0x0000000f790f9211 */ /* 0x000fe400018f140c */
[----:B------:R-:W0:Y:S01]  /*7360*/  @!P1 S2R R12, SR_CTAID.Y ;  /* 0x00000000000c9919 */ /* 0x000e220000002600 */
[----:B--2---:R-:W-:Y:S02]  /*7370*/  @!P1 MOV R124, R14 ;  /* 0x0000000e007c9202 */ /* 0x004fe40000000f00 */
[----:B------:R-:W-:Y:S02]  /*7380*/  @!P1 IMAD.MOV.U32 R125, RZ, RZ, R15 ;  /* 0x000000ffff7d9224 */ /* 0x000fe400078e000f */
[----:B------:R-:W1:Y:S03]  /*7390*/  @!P1 LDC.64 R14, c[0x0][0x3c8] ;  /* 0x0000f200ff0e9b82 */ /* 0x000e660000000a00 */
[----:B------:R2:W3:Y:S01]  /*73a0*/  @!P1 LDG.E R121, desc[UR36][R124.64] ;  /* 0x000000247c799981 */ /* 0x0004e2000c1e1900 */
[----:B0-----:R-:W-:-:S05]  /*73b0*/  @!P1 IMAD R12, R12, R0, RZ ;  /* 0x000000000c0c9224 */ /* 0x001fca00078e02ff */
[----:B------:R-:W-:-:S04]  /*73c0*/  @!P1 IADD3 R11, P3, PT, R12, R11, RZ ;  /* 0x0000000b0c0b9210 */ /* 0x000fc80007f7e0ff */
[----:B------:R-:W-:Y:S02]  /*73d0*/  @!P1 LEA.HI.X.SX32 R12, R12, RZ, 0x1, P3 ;  /* 0x000000ff0c0c9211 */ /* 0x000fe400018f0eff */
[----:B-1----:R-:W-:-:S04]  /*73e0*/  @!P1 LEA R14, P3, R11, R14, 0x2 ;  /* 0x0000000e0b0e9211 */ /* 0x002fc800078610ff */
[----:B------:R-:W-:Y:S01]  /*73f0*/  @!P1 LEA.HI.X R15, R11, R15, R12, 0x2, P3 ;  /* 0x0000000f0b0f9211 */ /* 0x000fe200018f140c */
[----:B--2---:R-:W-:-:S03]  /*7400*/  @!P1 IMAD.MOV.U32 R124, RZ, RZ, R14 ;  /* 0x000000ffff7c9224 */ /* 0x004fc600078e000e */
[----:B------:R-:W-:Y:S01]  /*7410*/  @!P1 MOV R125, R15 ;  /* 0x0000000f007d9202 */ /* 0x000fe20000000f00 */
[----:B------:R-:W-:Y:S01]  /*7420*/  IMAD.IADD R13, R13, 0x1, R0 ;  /* 0x000000010d0d7824 */ /* 0x000fe200078e0200 */
[----:B------:R-:W0:Y:S03]  /*7430*/  @!P1 LDC.64 R14, c[0x0][0x3b8] ;  /* 0x0000ee00ff0e9b82 */ /* 0x000e260000000a00 */
[----:B------:R-:W2:Y:S01]  /*7440*/  @!P1 LDG.E R11, desc[UR36][R124.64] ;  /* 0x000000247c0b9981 */ /* 0x000ea2000c1e1900 */
[C---:B---3--:R-:W-:Y:S02]  /*7450*/  @!P1 IMAD R12, R118.reuse, R121, RZ ;  /* 0x00000079760c9224 */ /* 0x048fe400078e02ff */
[----:B--2---:R-:W-:Y:S02]  /*7460*/  @!P1 IMAD R121, R118, R11, RZ ;  /* 0x0000000b76799224 */ /* 0x004fe400078e02ff */
[----:B------:R-:W-:Y:S01]  /*7470*/  @!P1 IMAD R11, R12, 0x10, R13 ;  /* 0x000000100c0b9824 */ /* 0x000fe200078e020d */
[----:B------:R-:W-:-:S05]  /*7480*/  @!P1 IADD3 R12, PT, PT, R13, R0, RZ ;  /* 0x000000000d0c9210 */ /* 0x000fca0007ffe0ff */
[----:B------:R-:W-:-:S04]  /*7490*/  @!P1 IMAD R12, R121, 0x10, R12 ;  /* 0x00000010790c9824 */ /* 0x000fc800078e020c */
[----:B------:R-:W-:-:S05]  /*74a0*/  @!P1 IMAD.SHL.U32 R13, R12, 0x4, RZ ;  /* 0x000000040c0d9824 */ /* 0x000fca00078e00ff */
[----:B------:R-:W-:-:S04]  /*74b0*/  @!P1 IADD3 R121, P3, PT, R8, R13, RZ ;  /* 0x0000000d08799210 */ /* 0x000fc80007f7e0ff */
[----:B------:R-:W-:Y:S02]  /*74c0*/  @!P1 LEA.HI.X.SX32 R13, R13, R10, 0x1, P3 ;  /* 0x0000000a0d0d9211 */ /* 0x000fe400018f0eff */
[----:B0-----:R-:W-:-:S04]  /*74d0*/  @!P1 LEA R12, P3, R121, R14, 0x2 ;  /* 0x0000000e790c9211 */ /* 0x001fc800078610ff */
[----:B------:R-:W-:Y:S02]  /*74e0*/  @!P1 LEA.HI.X R13, R121, R15, R13, 0x2, P3 ;  /* 0x0000000f790d9211 */ /* 0x000fe400018f140d */
[----:B------:R-:W0:Y:S01]  /*74f0*/  @!P1 LDC.64 R14, c[0x0][0x3b8] ;  /* 0x0000ee00ff0e9b82 */ /* 0x000e220000000a00 */
[----:B------:R-:W-:Y:S02]  /*7500*/  @!P1 SHF.L.U32 R11, R11, 0x2, RZ ;  /* 0x000000020b0b9819 */ /* 0x000fe400000006ff */
[----:B------:R0:W5:Y:S02]  /*7510*/  @!P1 LDG.E.64 R112, desc[UR36][R12.64] ;  /* 0x000000240c709981 */ /* 0x000164000c1e1b00 */
[----:B------:R-:W-:-:S04]  /*7520*/  @!P1 IADD3 R121, P3, PT, R8, R11, RZ ;  /* 0x0000000b08799210 */ /* 0x000fc80007f7e0ff */
[----:B------:R-:W-:Y:S02]  /*7530*/  @!P1 LEA.HI.X.SX32 R124, R11, R10, 0x1, P3 ;  /* 0x0000000a0b7c9211 */ /* 0x000fe400018f0eff */
[----:B0-----:R-:W-:-:S04]  /*7540*/  @!P1 LEA R12, P3, R121, R14, 0x2 ;  /* 0x0000000e790c9211 */ /* 0x001fc800078610ff */
[----:B------:R-:W-:-:S05]  /*7550*/  @!P1 LEA.HI.X R13, R121, R15, R124, 0x2, P3 ;  /* 0x0000000f790d9211 */ /* 0x000fca00018f147c */
[----:B------:R0:W5:Y:S04]  /*7560*/  @!P1 LDG.E.64 R110, desc[UR36][R12.64] ;  /* 0x000000240c6e9981 */ /* 0x000168000c1e1b00 */
.L_x_932:
[----:B------:R-:W-:Y:S05]  /*7570*/  BSYNC.RECONVERGENT B0 ;  /* 0x0000000000007941 */ /* 0x000fea0003800200 */
.L_x_905:
[----:B-----5:R-:W-:Y:S01]  /*7580*/  FMUL.FTZ R11, R78, R84 ;  /* 0x000000544e0b7220 */ /* 0x020fe20000410000 */
[----:B01234-:R-:W-:Y:S01]  /*7590*/  FMUL.FTZ R12, R79, R85 ;  /* 0x000000554f0c7220 */ /* 0x01ffe20000410000 */
[----:B------:R-:W-:Y:S02]  /*75a0*/  UMOV UR6, 0xffffffff ;  /* 0xffffffff00067882 */ /* 0x000fe40000000000 */
[----:B------:R-:W-:Y:S01]  /*75b0*/  FFMA.FTZ R11, R80, R82, R11 ;  /* 0x00000052500b7223 */ /* 0x000fe2000001000b */
[----:B------:R-:W-:-:S03]  /*75c0*/  FFMA.FTZ R12, R81, R83, R12 ;  /* 0x00000053510c7223 */ /* 0x000fc6000001000c */
        /* <DEDUP_REMOVED lines=13> */
[----:B------:R-:W-:Y:S01]  /*76a0*/  FFMA.FTZ R12, R65, R99, R12 ;  /* 0x00000063410c7223 */ /* 0x000fe2000001000c */
[----:B------:R-:W0:Y:S02]  /*76b0*/  S2R R11, SR_TID.X ;  /* 0x00000000000b7919 */ /* 0x000e240000002100 */
        /* <DEDUP_REMOVED lines=13> */
[----:B------:R-:W-:-:S04]  /*7790*/  FFMA.FTZ R12, R51, R113, R12 ;  /* 0x00000071330c7223 */ /* 0x000fc8000001000c */
[----:B------:R-:W-:Y:S01]  /*77a0*/  FADD.FTZ R13, R13, R12 ;  /* 0x0000000c0d0d7221 */ /* 0x000fe20000010000 */
[----:B0-----:R-:W-:Y:S01]  /*77b0*/  LOP3.LUT R121, R11, 0x1, RZ, 0xc0, !PT ;  /* 0x000000010b797812 */ /* 0x001fe200078ec0ff */
[----:B------:R-:W-:Y:S06]  /*77c0*/  BRA.DIV UR6, `(.L_x_967) ;  /* 0x0000005206807947 */ /* 0x000fec000b800000 */
[----:B------:R0:W1:Y:S02]  /*77d0*/  SHFL.BFLY PT, R14, R13, 0x1, 0x1f ;  /* 0x0c201f000d0e7f89 */ /* 0x00006400000e0000 */
.L_x_1044:
[----:B------:R-:W-:Y:S01]  /*77e0*/  ISETP.EQ.U32.OR P1, PT, R121, 0x1, P1 ;  /* 0x000000017900780c */ /* 0x000fe20000f22470 */
[----:B-1----:R-:W-:Y:S01]  /*77f0*/  FADD.FTZ R11, R13, R14 ;  /* 0x0000000e0d0b7221 */ /* 0x002fe20000010000 */
[----:B------:R-:W-:Y:S03]  /*7800*/  BSSY.RECONVERGENT B0, `(.L_x_968) ;  /* 0x0000016000007945 */ /* 0x000fe60003800200 */
[----:B------:R-:W-:-:S08]  /*7810*/  FMUL.FTZ R11, R11, UR19 ;  /* 0x000000130b0b7c20 */ /* 0x000fd00008410000 */
[----:B------:R-:W-:Y:S05]  /*7820*/  @P1 BRA `(.L_x_969) ;  /* 0x00000000004c1947 */ /* 0x000fea0003800000 */
[----:B------:R-:W-:Y:S02]  /*7830*/  ISETP.NE.U32.AND P1, PT, RZ, UR12, PT ;  /* 0x0000000cff007c0c */ /* 0x000fe4000bf25070 */
[----:B------:R-:W-:Y:S02]  /*7840*/  ISETP.NE.U32.AND P3, PT, RZ, UR14, PT ;  /* 0x0000000eff007c0c */ /* 0x000fe4000bf65070 */
[----:B------:R-:W-:Y:S02]  /*7850*/  ISETP.NE.AND.EX P1, PT, RZ, UR13, PT, P1 ;  /* 0x0000000dff007c0c */ /* 0x000fe4000bf25310 */
[----:B------:R-:W-:-:S11]  /*7860*/  ISETP.NE.AND.EX P3, PT, RZ, UR15, PT, P3 ;  /* 0x0000000fff007c0c */ /* 0x000fd6000bf65330 */
[----:B0-----:R-:W0:Y:S02]  /*7870*/  @P1 LDC.64 R12, c[0x0][0x438] ;  /* 0x00010e00ff0c1b82 */ /* 0x001e240000000a00 */
[----:B------:R-:W1:Y:S01]  /*7880*/  @P3 S2R R121, SR_CTAID.X ;  /* 0x0000000000793919 */ /* 0x000e620000002500 */
[----:B0-----:R-:W-:-:S05]  /*7890*/  @P1 IMAD.WIDE R14, R9, 0x4, R12 ;  /* 0x00000004090e1825 */ /* 0x001fca00078e020c */
[----:B------:R-:W1:Y:S01]  /*78a0*/  @P3 LDC.64 R12, c[0x0][0x448] ;  /* 0x00011200ff0c3b82 */ /* 0x000e620000000a00 */
[----:B------:R-:W2:Y:S01]  /*78b0*/  @P1 LDG.E R14, desc[UR36][R14.64] ;  /* 0x000000240e0e1981 */ /* 0x000ea2000c1e1900 */
[----:B-1----:R-:W-:-:S06]  /*78c0*/  @P3 IMAD.WIDE.U32 R12, R121, 0x4, R12 ;  /* 0x00000004790c3825 */ /* 0x002fcc00078e000c */
[----:B------:R-:W3:Y:S01]  /*78d0*/  @P3 LDG.E R12, desc[UR36][R12.64] ;  /* 0x000000240c0c3981 */ /* 0x000ee2000c1e1900 */
[----:B------:R-:W-:-:S04]  /*78e0*/  @P3 ISETP.GE.AND P4, PT, R114, R119, PT ;  /* 0x000000777200320c */ /* 0x000fc80003f86270 */
[----:B------:R-:W-:-:S04]  /*78f0*/  @P3 SEL R121, R2, RZ, !P4 ;  /* 0x000000ff02793207 */ /* 0x000fc80006000000 */
[----:B------:R-:W-:-:S04]  /*7900*/  @P3 IADD3 R121, PT, PT, R116, -UR40, R121 ;  /* 0x8000002874793c10 */ /* 0x000fc8000fffe079 */
[----:B------:R-:W-:Y:S01]  /*7910*/  @P3 I2FP.F32.S32 R114, R121 ;  /* 0x0000007900723245 */ /* 0x000fe20000201400 */
[----:B--2---:R-:W-:-:S04]  /*7920*/  @P1 FADD.FTZ R11, R11, R14 ;  /* 0x0000000e0b0b1221 */ /* 0x004fc80000010000 */
[----:B---3--:R-:W-:-:S05]  /*7930*/  @P3 FFMA.FTZ R11, R114, R12, R11 ;  /* 0x0000000c720b3223 */ /* 0x008fca000001000b */
[----:B------:R1:W-:Y:S01]  /*7940*/  STS [R115], R11 ;  /* 0x0000000b73007388 */ /* 0x0003e20000000800 */
[----:B------:R-:W-:-:S07]  /*7950*/  @!P2 FMNMX.FTZ R120, R120, R11, !PT ;  /* 0x0000000b7878a209 */ /* 0x000fce0007810000 */
.L_x_969:
[----:B------:R-:W-:Y:S05]  /*7960*/  BSYNC.RECONVERGENT B0 ;  /* 0x0000000000007941 */ /* 0x000fea0003800200 */
.L_x_968:
[----:B------:R-:W-:Y:S01]  /*7970*/  VIADD R12, R116, 0x3f ;  /* 0x0000003f740c7836 */ /* 0x000fe20000000000 */
[----:B------:R-:W-:Y:S01]  /*7980*/  IADD3 R6, P2, PT, R6, 0x40, RZ ;  /* 0x0000004006067810 */ /* 0x000fe20007f5e0ff */
[----:B------:R-:W-:Y:S01]  /*7990*/  VIADD R116, R116, 0x40 ;  /* 0x0000004074747836 */ /* 0x000fe20000000000 */
[----:B-1----:R-:W-:Y:S01]  /*79a0*/  IADD3 R115, PT, PT, R115, 0x100, RZ ;  /* 0x0000010073737810 */ /* 0x002fe20007ffe0ff */
[----:B------:R-:W-:Y:S01]  /*79b0*/  VIADD R9, R9, 0x40 ;  /* 0x0000004009097836 */ /* 0x000fe20000000000 */
[----:B------:R-:W-:Y:S01]  /*79c0*/  ISETP.GE.AND P1, PT, R12, R117, PT ;  /* 0x000000750c00720c */ /* 0x000fe20003f26270 */
[----:B------:R-:W-:-:S12]  /*79d0*/  IMAD.X R7, RZ, RZ, R7, P2 ;  /* 0x000000ffff077224 */ /* 0x000fd800010e0607 */
[----:B------:R-:W-:Y:S05]  /*79e0*/  @!P1 BRA `(.L_x_970) ;  /* 0xffffffa400c89947 */ /* 0x000fea000383ffff */
.L_x_904:
[----:B01----:R-:W-:Y:S05]  /*79f0*/  BSYNC B1 ;  /* 0x0000000000017941 */ /* 0x003fea0003800000 */
.L_x_903:
[----:B------:R-:W-:-:S03]  /*7a00*/  UMOV UR6, 0xffffffff ;  /* 0xffffffff00067882 */ /* 0x000fc60000000000 */
[----:B------:R-:W-:Y:S05]  /*7a10*/  BRA.DIV UR6, `(.L_x_971) ;  /* 0x0000005206107947 */ /* 0x000fea000b800000 */
[----:B------:R-:W0:Y:S02]  /*7a20*/  SHFL.BFLY PT, R14, R120, 0x10, 0x1f ;  /* 0x0e001f00780e7f89 */ /* 0x000e2400000e0000 */
[----:B0-----:R-:W-:-:S05]  /*7a30*/  FMNMX.FTZ R13, R14, R120, !PT ;  /* 0x000000780e0d7209 */ /* 0x001fca0007810000 */
[----:B------:R-:W0:Y:S02]  /*7a40*/  SHFL.BFLY PT, R14, R13, 0x8, 0x1f ;  /* 0x0d001f000d0e7f89 */ /* 0x000e2400000e0000 */
[----:B0----5:R-:W-:-:S05]  /*7a50*/  FMNMX.FTZ R2, R13, R14, !PT ;  /* 0x0000000e0d027209 */ /* 0x021fca0007810000 */
[----:B------:R-:W0:Y:S02]  /*7a60*/  SHFL.BFLY PT, R14, R2, 0x4, 0x1f ;  /* 0x0c801f00020e7f89 */ /* 0x000e2400000e0000 */
[----:B0-----:R-:W-:-:S05]  /*7a70*/  FMNMX.FTZ R4, R2, R14, !PT ;  /* 0x0000000e02047209 */ /* 0x001fca0007810000 */
[----:B------:R0:W1:Y:S02]  /*7a80*/  SHFL.BFLY PT, R14, R4, 0x2, 0x1f ;  /* 0x0c401f00040e7f89 */ /* 0x00006400000e0000 */
.L_x_1050:
[----:B------:R-:W3:Y:S01]  /*7a90*/  S2R R2, SR_TID.X ;  /* 0x0000000000027919 */ /* 0x000ee20000002100 */
[----:B------:R-:W-:Y:S01]  /*7aa0*/  MOV R18, 0x400 ;  /* 0x0000040000127802 */ /* 0x000fe20000000f00 */
[----:B------:R-:W-:Y:S05]  /*7ab0*/  WARPSYNC.ALL ;  /* 0x0000000000007948 */ /* 0x000fea0003800000 */
[----:B------:R-:W4:Y:S01]  /*7ac0*/  S2R R19, SR_CgaCtaId ;  /* 0x0000000000137919 */ /* 0x000f220000008800 */
[----:B-1----:R-:W-:Y:S02]  /*7ad0*/  FMNMX.FTZ R9, R4, R14, !PT ;  /* 0x0000000e04097209 */ /* 0x002fe40007810000 */
[----:B---3--:R-:W-:-:S02]  /*7ae0*/  LOP3.LUT P0, R5, R2, 0x1f, RZ, 0xc0, !PT ;  /* 0x0000001f02057812 */ /* 0x008fc4000780c0ff */
[----:B----4-:R-:W-:-:S04]  /*7af0*/  LEA R7, R19, R18, 0x18 ;  /* 0x0000001213077211 */ /* 0x010fc800078ec0ff */
[----:B------:R-:W-:-:S07]  /*7b00*/  LEA.HI R6, R2, R7, RZ, 0x1d ;  /* 0x0000000702067211 */ /* 0x000fce00078fe8ff */
[----:B------:R1:W-:Y:S01]  /*7b10*/  @!P0 STS [R6], R9 ;  /* 0x0000000906008388 */ /* 0x0003e20000000800 */
[----:B------:R-:W-:Y:S01]  /*7b20*/  BAR.SYNC.DEFER_BLOCKING 0x0 ;  /* 0x0000000000007b1d */ /* 0x000fe20000010000 */
[C---:B------:R-:W-:Y:S01]  /*7b30*/  ISETP.GT.U32.AND P0, PT, R5.reuse, 0x3, PT ;  /* 0x000000030500780c */ /* 0x040fe20003f04070 */
[----:B-1----:R-:W-:Y:S01]  /*7b40*/  IMAD.MOV.U32 R9, RZ, RZ, -0x800001 ;  /* 0xff7fffffff097424 */ /* 0x002fe200078e00ff */
[----:B------:R-:W-:-:S05]  /*7b50*/  LEA R7, R5, R7, 0x2 ;  /* 0x0000000705077211 */ /* 0x000fca00078e10ff */
[----:B------:R-:W1:Y:S01]  /*7b60*/  S2UR UR10, SR_CTAID.Y ;  /* 0x00000000000a79c3 */ /* 0x000e620000002600 */
[----:B------:R-:W-:Y:S05]  /*7b70*/  BSSY.RECONVERGENT B0, `(.L_x_972) ;  /* 0x0000155000007945 */ /* 0x000fea0003800200 */
[----:B------:R-:W0:Y:S01]  /*7b80*/  @!P0 LDS R9, [R7] ;  /* 0x0000000007098984 */ /* 0x000e220000000800 */
[----:B-1----:R-:W-:Y:S02]  /*7b90*/  IMAD R13, R0, UR10, RZ ;  /* 0x0000000a000d7c24 */ /* 0x002fe4000f8e02ff */
[----:B------:R-:W-:-:S03]  /*7ba0*/  HFMA2 R0, -RZ, RZ, 0, 0 ;  /* 0x00000000ff007431 */ /* 0x000fc600000001ff */
[----:B------:R-:W-:Y:S01]  /*7bb0*/  SHF.R.S32.HI R12, RZ, 0x1f, R13 ;  /* 0x0000001fff0c7819 */ /* 0x000fe2000001140d */
[----:B0-----:R-:W0:Y:S02]  /*7bc0*/  SHFL.BFLY PT, R4, R9, 0x2, 0x1f ;  /* 0x0c401f0009047f89 */ /* 0x001e2400000e0000 */
[----:B0-----:R-:W-:Y:S01]  /*7bd0*/  FMNMX.FTZ R10, R4, R9, !PT ;  /* 0x00000009040a7209 */ /* 0x001fe20007810000 */
[----:B------:R-:W-:-:S04]  /*7be0*/  VIADD R4, R2, UR41 ;  /* 0x0000002902047c36 */ /* 0x000fc80008000000 */
        /* <DEDUP_REMOVED lines=21> */
[----:B------:R-:W-:-:S04]  /*7d40*/  LEA.HI R0, R9, 0x1, RZ, 0x19 ;  /* 0x0000000109007811 */ /* 0x000fc800078fc8ff */
[----:B------:R-:W-:Y:S02]  /*7d50*/  LEA R11, R19, R10, 0x18 ;  /* 0x0000000a130b7211 */ /* 0x000fe400078ec0ff */
[----:B------:R-:W-:Y:S01]  /*7d60*/  LOP3.LUT R9, R0, 0x3, RZ, 0xc0, !PT ;  /* 0x0000000300097812 */ /* 0x000fe200078ec0ff */
[----:B------:R-:W-:Y:S01]  /*7d70*/  IMAD.MOV.U32 R0, RZ, RZ, RZ ;  /* 0x000000ffff007224 */ /* 0x000fe200078e00ff */
[----:B------:R-:W-:Y:S01]  /*7d80*/  MOV R10, R4 ;  /* 0x00000004000a7202 */ /* 0x000fe20000000f00 */
[----:B------:R-:W-:Y:S02]  /*7d90*/  IMAD R11, R2, 0x4, R11 ;  /* 0x00000004020b7824 */ /* 0x000fe400078e020b */
[----:B------:R-:W-:-:S07]  /*7da0*/  IMAD.MOV R9, RZ, RZ, -R9 ;  /* 0x000000ffff097224 */ /* 0x000fce00078e0a09 */
.L_x_977:
        /* <DEDUP_REMOVED lines=9> */
[----:B0-----:R-:W-:Y:S01]  /*7e40*/  VIADD R11, R11, 0x200 ;  /* 0x000002000b0b7836 */ /* 0x001fe20000000000 */
[----:B------:R-:W-:Y:S06]  /*7e50*/  @P0 BRA `(.L_x_977) ;  /* 0xfffffffc00d40947 */ /* 0x000fec000383ffff */
.L_x_976:
[----:B------:R-:W-:Y:S05]  /*7e60*/  BSYNC.RECONVERGENT B1 ;  /* 0x0000000000017941 */ /* 0x000fea0003800200 */
.L_x_975:
[----:B------:R-:W-:Y:S05]  /*7e70*/  @!P1 BRA `(.L_x_973) ;  /* 0x0000001000909947 */ /* 0x000fea0003800000 */
[----:B------:R-:W-:Y:S01]  /*7e80*/  IADD3 R11, PT, PT, -R10, UR40, RZ ;  /* 0x000000280a0b7c10 */ /* 0x000fe2000fffe1ff */
[----:B------:R-:W-:Y:S01]  /*7e90*/  VIADD R18, R18, 0x220 ;  /* 0x0000022012127836 */ /* 0x000fe20000000000 */
[----:B------:R-:W-:Y:S01]  /*7ea0*/  MOV R9, UR41 ;  /* 0x0000002900097c02 */ /* 0x000fe20008000f00 */
[----:B------:R-:W-:Y:S01]  /*7eb0*/  BSSY.RECONVERGENT B1, `(.L_x_978) ;  /* 0x000006f000017945 */ /* 0x000fe20003800200 */
[----:B------:R-:W-:Y:S02]  /*7ec0*/  ISETP.GT.AND P1, PT, R11, 0x600, PT ;  /* 0x000006000b00780c */ /* 0x000fe40003f24270 */
[----:B------:R-:W-:Y:S01]  /*7ed0*/  LEA R18, R19, R18, 0x18 ;  /* 0x0000001213127211 */ /* 0x000fe200078ec0ff */
[----:B------:R-:W-:Y:S01]  /*7ee0*/  IMAD.SHL.U32 R9, R9, 0x4, RZ ;  /* 0x0000000409097824 */ /* 0x000fe200078e00ff */
[----:B------:R-:W-:-:S04]  /*7ef0*/  PLOP3.LUT P0, PT, PT, PT, PT, 0x80, 0x8 ;  /* 0x000000000008781c */ /* 0x000fc80003f0f070 */
[----:B------:R-:W-:-:S04]  /*7f00*/  LEA R9, R10, -R9, 0x2 ;  /* 0x800000090a097211 */ /* 0x000fc800078e10ff */
[----:B------:R-:W-:Y:S01]  /*7f10*/  IADD3 R9, PT, PT, R9, 0x400, R18 ;  /* 0x0000040009097810 */ /* 0x000fe20007ffe012 */
[----:B------:R-:W-:Y:S06]  /*7f20*/  @!P1 BRA `(.L_x_979) ;  /* 0x00000004009c9947 */ /* 0x000fec0003800000 */
[----:B------:R-:W-:Y:S01]  /*7f30*/  IMAD.U32 R47, RZ, RZ, UR40 ;  /* 0x00000028ff2f7e24 */ /* 0x000fe2000f8e00ff */
[----:B------:R-:W-:-:S03]  /*7f40*/  PLOP3.LUT P0, PT, PT, PT, PT, 0x8, 0x80 ;  /* 0x000000000080781c */ /* 0x000fc60003f0e170 */
[----:B------:R-:W-:-:S10]  /*7f50*/  VIADD R47, R47, 0xfffffa00 ;  /* 0xfffffa002f2f7836 */ /* 0x000fd40000000000 */
.L_x_980:
[----:B------:R-:W0:Y:S01]  /*7f60*/  LDS R11, [R9+-0x400] ;  /* 0xfffc0000090b7984 */ /* 0x000e220000000800 */
[----:B------:R-:W-:-:S03]  /*7f70*/  IADD3 R10, PT, PT, R10, 0x800, RZ ;  /* 0x000008000a0a7810 */ /* 0x000fc60007ffe0ff */
[----:B------:R-:W1:Y:S01]  /*7f80*/  LDS R15, [R9+-0x200] ;  /* 0xfffe0000090f7984 */ /* 0x000e620000000800 */
[----:B------:R-:W-:-:S03]  /*7f90*/  ISETP.GE.AND P1, PT, R10, R47, PT ;  /* 0x0000002f0a00720c */ /* 0x000fc60003f26270 */
[----:B------:R-:W3:Y:S04]  /*7fa0*/  LDS R19, [R9] ;  /* 0x0000000009137984 */ /* 0x000ee80000000800 */
[----:B------:R-:W4:Y:S04]  /*7fb0*/  LDS R21, [R9+0x200] ;  /* 0x0002000009157984 */ /* 0x000f280000000800 */
[----:B------:R-:W5:Y:S04]  /*7fc0*/  LDS R23, [R9+0x400] ;  /* 0x0004000009177984 */ /* 0x000f680000000800 */
[----:B--2---:R-:W2:Y:S04]  /*7fd0*/  LDS R25, [R9+0x600] ;  /* 0x0006000009197984 */ /* 0x004ea80000000800 */
        /* <DEDUP_REMOVED lines=92> */
.L_x_979:
[----:B------:R-:W-:Y:S05]  /*85a0*/  BSYNC.RECONVERGENT B1 ;  /* 0x0000000000017941 */ /* 0x000fea0003800200 */
.L_x_978:
        /* <DEDUP_REMOVED lines=8> */
[----:B------:R-:W3:Y:S04]  /*8630*/  LDS R19, [R9] ;  /* 0x0000000009137984 */ /* 0x000ee80000000800 */
[----:B------:R-:W4:Y:S04]  /*8640*/  LDS R21, [R9+0x200] ;  /* 0x0002000009157984 */ /* 0x000f280000000800 */
[----:B------:R-:W5:Y:S04]  /*8650*/  LDS R23, [R9+0x400] ;  /* 0x0004000009177984 */ /* 0x000f680000000800 */
[----:B--2---:R-:W2:Y:S04]  /*8660*/  LDS R25, [R9+0x600] ;  /* 0x0006000009197984 */ /* 0x004ea80000000800 */
        /* <DEDUP_REMOVED lines=43> */
.L_x_982:
[----:B------:R-:W-:Y:S05]  /*8920*/  BSYNC.RECONVERGENT B1 ;  /* 0x0000000000017941 */ /* 0x000fea0003800200 */
.L_x_981:
[----:B------:R-:W-:-:S13]  /*8930*/  ISETP.LT.OR P0, PT, R10, UR40, P0 ;  /* 0x000000280a007c0c */ /* 0x000fda0008701670 */
[----:B------:R-:W-:Y:S05]  /*8940*/  @!P0 BRA `(.L_x_973) ;  /* 0x0000000400dc8947 */ /* 0x000fea0003800000 */
[----:B------:R-:W0:Y:S04]  /*8950*/  LDS R11, [R9+-0x400] ;  /* 0xfffc0000090b7984 */ /* 0x000e280000000800 */
[----:B------:R-:W1:Y:S04]  /*8960*/  LDS R15, [R9+-0x200] ;  /* 0xfffe0000090f7984 */ /* 0x000e680000000800 */
[----:B------:R-:W3:Y:S04]  /*8970*/  LDS R19, [R9] ;  /* 0x0000000009137984 */ /* 0x000ee80000000800 */
[----:B------:R-:W4:Y:S01]  /*8980*/  LDS R21, [R9+0x200] ;  /* 0x0002000009157984 */ /* 0x000f220000000800 */
        /* <DEDUP_REMOVED lines=13> */
[----:B------:R-:W0:Y:S01]  /*8a60*/  MUFU.EX2 R21, R21 ;  /* 0x0000001500157308 */ /* 0x000e220000000800 */
[----:B-1----:R4:W-:Y:S01]  /*8a70*/  STS [R9+-0x200], R15 ;  /* 0xfffe000f09007388 */ /* 0x0029e20000000800 */
[----:B------:R-:W-:-:S03]  /*8a80*/  FADD.FTZ R0, R0, R15 ;  /* 0x0000000f00007221 */ /* 0x000fc60000010000 */
[----:B---3--:R4:W-:Y:S01]  /*8a90*/  STS [R9], R19 ;  /* 0x0000001309007388 */ /* 0x0089e20000000800 */
[----:B------:R-:W-:-:S03]  /*8aa0*/  FADD.FTZ R0, R0, R19 ;  /* 0x0000001300007221 */ /* 0x000fc60000010000 */
[----:B0-----:R4:W-:Y:S01]  /*8ab0*/  STS [R9+0x200], R21 ;  /* 0x0002001509007388 */ /* 0x0019e20000000800 */
[----:B------:R-:W-:Y:S01]  /*8ac0*/  FADD.FTZ R0, R0, R21 ;  /* 0x0000001500007221 */ /* 0x000fe20000010000 */
[----:B------:R-:W-:Y:S06]  /*8ad0*/  BRA `(.L_x_973) ;  /* 0x0000000400787947 */ /* 0x000fec0003800000 */
.L_x_974:
        /* <DEDUP_REMOVED lines=12> */
[----:B------:R-:W-:Y:S02]  /*8ba0*/  LEA.HI R0, R9, 0x1, RZ, 0x19 ;  /* 0x0000000109007811 */ /* 0x000fe400078fc8ff */
[----:B------:R-:W-:Y:S02]  /*8bb0*/  IADD3 R10, P1, P2, R13, R10, R4 ;  /* 0x0000000a0d0a7210 */ /* 0x000fe40007a3e004 */
[----:B------:R-:W-:Y:S02]  /*8bc0*/  LEA R15, R19, R18, 0x18 ;  /* 0x00000012130f7211 */ /* 0x000fe400078ec0ff */
[----:B------:R-:W-:Y:S01]  /*8bd0*/  LOP3.LUT R9, R0, 0x3, RZ, 0xc0, !PT ;  /* 0x0000000300097812 */ /* 0x000fe200078ec0ff */
[----:B------:R-:W-:Y:S01]  /*8be0*/  IMAD.MOV.U32 R0, RZ, RZ, RZ ;  /* 0x000000ffff007224 */ /* 0x000fe200078e00ff */
[----:B------:R-:W-:Y:S01]  /*8bf0*/  IADD3.X R11, PT, PT, R12, R11, RZ, P1, P2 ;  /* 0x0000000b0c0b7210 */ /* 0x000fe20000fe44ff */
[----:B------:R-:W-:Y:S01]  /*8c00*/  IMAD R15, R2, 0x4, R15 ;  /* 0x00000004020f7824 */ /* 0x000fe200078e020f */
[----:B------:R-:W-:Y:S01]  /*8c10*/  MOV R14, R4 ;  /* 0x00000004000e7202 */ /* 0x000fe20000000f00 */
[----:B------:R-:W-:-:S07]  /*8c20*/  IMAD.MOV R9, RZ, RZ, -R9 ;  /* 0x000000ffff097224 */ /* 0x000fce00078e0a09 */
.L_x_985:
[----:B------:R1:W3:Y:S01]  /*8c30*/  LDG.E.U8 R18, desc[UR36][R10.64] ;  /* 0x000000240a127981 */ /* 0x0002e2000c1e1100 */
[----:B------:R-:W-:Y:S02]  /*8c40*/  VIADD R9, R9, 0x1 ;  /* 0x0000000109097836 */ /* 0x000fe40000000000 */
[----:B------:R-:W-:Y:S01]  /*8c50*/  VIADD R14, R14, 0x80 ;  /* 0x000000800e0e7836 */ /* 0x000fe20000000000 */
[----:B-1----:R-:W-:-:S04]  /*8c60*/  IADD3 R10, P2, PT, R10, 0x80, RZ ;  /* 0x000000800a0a7810 */ /* 0x002fc80007f5e0ff */
[----:B------:R-:W-:Y:S02]  /*8c70*/  IADD3.X R11, PT, PT, RZ, R11, RZ, P2, !PT ;  /* 0x0000000bff0b7210 */ /* 0x000fe400017fe4ff */
[----:B---3--:R-:W-:Y:S01]  /*8c80*/  ISETP.NE.AND P1, PT, R18, RZ, PT ;  /* 0x000000ff1200720c */ /* 0x008fe20003f25270 */
[----:B------:R-:W-:-:S12]  /*8c90*/  HFMA2 R18, -RZ, RZ, 0, 0 ;  /* 0x00000000ff127431 */ /* 0x000fd800000001ff */
        /* <DEDUP_REMOVED lines=9> */
.L_x_984:
[----:B------:R-:W-:Y:S05]  /*8d30*/  BSYNC.RECONVERGENT B1 ;  /* 0x0000000000017941 */ /* 0x000fea0003800200 */
.L_x_983:
[----:B------:R-:W-:Y:S05]  /*8d40*/  @!P0 BRA `(.L_x_973) ;  /* 0x0000000000dc8947 */ /* 0x000fea0003800000 */
[----:B------:R-:W1:Y:S01]  /*8d50*/  S2R R18, SR_CgaCtaId ;  /* 0x0000000000127919 */ /* 0x000e620000008800 */
[----:B------:R-:W3:Y:S01]  /*8d60*/  LDCU.64 UR6, c[0x0][0x420] ;  /* 0x00008400ff0677ac */ /* 0x000ee20008000a00 */
[----:B------:R-:W-:Y:S01]  /*8d70*/  MOV R9, 0x400 ;  /* 0x0000040000097802 */ /* 0x000fe20000000f00 */
[----:B------:R-:W-:-:S03]  /*8d80*/  IMAD.U32 R15, RZ, RZ, UR41 ;  /* 0x00000029ff0f7e24 */ /* 0x000fc6000f8e00ff */
[----:B------:R-:W-:Y:S01]  /*8d90*/  IADD3 R11, PT, PT, R9, 0x220, RZ ;  /* 0x00000220090b7810 */ /* 0x000fe20007ffe0ff */
[----:B------:R-:W-:-:S04]  /*8da0*/  IMAD.SHL.U32 R9, R15, 0x4, RZ ;  /* 0x000000040f097824 */ /* 0x000fc800078e00ff */
[----:B------:R-:W-:Y:S01]  /*8db0*/  IMAD R9, R14, 0x4, -R9 ;  /* 0x000000040e097824 */ /* 0x000fe200078e0a09 */
[----:B---3--:R-:W-:-:S04]  /*8dc0*/  IADD3 R10, P0, P1, R13, UR6, R14 ;  /* 0x000000060d0a7c10 */ /* 0x008fc8000f91e00e */
[----:B------:R-:W-:Y:S02]  /*8dd0*/  IADD3 R10, P2, PT, R10, 0x100, RZ ;  /* 0x000001000a0a7810 */ /* 0x000fe40007f5e0ff */
[----:B-1----:R-:W-:Y:S02]  /*8de0*/  LEA R18, R18, R11, 0x18 ;  /* 0x0000000b12127211 */ /* 0x002fe400078ec0ff */
[----:B------:R-:W-:Y:S02]  /*8df0*/  IADD3.X R11, PT, PT, R12, UR7, RZ, P0, P1 ;  /* 0x000000070c0b7c10 */ /* 0x000fe400087e24ff */
[----:B------:R-:W-:Y:S02]  /*8e00*/  IADD3 R9, PT, PT, R9, 0x400, R18 ;  /* 0x0000040009097810 */ /* 0x000fe40007ffe012 */
[----:B------:R-:W-:-:S07]  /*8e10*/  IADD3.X R11, PT, PT, RZ, R11, RZ, P2, !PT ;  /* 0x0000000bff0b7210 */ /* 0x000fce00017fe4ff */
.L_x_986:
[----:B------:R-:W3:Y:S04]  /*8e20*/  LDG.E.U8 R19, desc[UR36][R10.64+-0x100] ;  /* 0xffff00240a137981 */ /* 0x000ee8000c1e1100 */
[----:B------:R-:W4:Y:S04]  /*8e30*/  LDG.E.U8 R15, desc[UR36][R10.64+-0x80] ;  /* 0xffff80240a0f7981 */ /* 0x000f28000c1e1100 */
[----:B------:R-:W5:Y:S04]  /*8e40*/  LDG.E.U8 R18, desc[UR36][R10.64] ;  /* 0x000000240a127981 */ /* 0x000f68000c1e1100 */
[----:B------:R-:W5:Y:S01]  /*8e50*/  LDG.E.U8 R20, desc[UR36][R10.64+0x80] ;  /* 0x000080240a147981 */ /* 0x000f62000c1e1100 */
[----:B------:R-:W-:Y:S01]  /*8e60*/  MOV R22, RZ ;  /* 0x000000ff00167202 */ /* 0x000fe20000000f00 */
[----:B--2---:R-:W-:-:S02]  /*8e70*/  IMAD.MOV.U32 R24, RZ, RZ, RZ ;  /* 0x000000ffff187224 */ /* 0x004fc400078e00ff */
[----:B------:R-:W-:Y:S01]  /*8e80*/  VIADD R14, R14, 0x200 ;  /* 0x000002000e0e7836 */ /* 0x000fe20000000000 */
[----:B---3--:R-:W-:Y:S02]  /*8e90*/  ISETP.NE.AND P0, PT, R19, RZ, PT ;  /* 0x000000ff1300720c */ /* 0x008fe40003f05270 */
[----:B----4-:R-:W-:Y:S02]  /*8ea0*/  ISETP.NE.AND P1, PT, R15, RZ, PT ;  /* 0x000000ff0f00720c */ /* 0x010fe40003f25270 */
[----:B-----5:R-:W-:Y:S02]  /*8eb0*/  ISETP.NE.AND P2, PT, R18, RZ, PT ;  /* 0x000000ff1200720c */ /* 0x020fe40003f45270 */
[----:B------:R-:W-:-:S07]  /*8ec0*/  ISETP.NE.AND P3, PT, R20, RZ, PT ;  /* 0x000000ff1400720c */ /* 0x000fce0003f65270 */
[----:B------:R-:W0:Y:S01]  /*8ed0*/  @!P0 LDS R15, [R9+-0x400] ;  /* 0xfffc0000090f8984 */ /* 0x000e220000000800 */
[----:B------:R-:W-:-:S03]  /*8ee0*/  IMAD.MOV.U32 R20, RZ, RZ, RZ ;  /* 0x000000ffff147224 */ /* 0x000fc600078e00ff */
[----:B------:R-:W1:Y:S04]  /*8ef0*/  @!P1 LDS R19, [R9+-0x200] ;  /* 0xfffe000009139984 */ /* 0x000e680000000800 */
[----:B------:R-:W2:Y:S04]  /*8f00*/  @!P2 LDS R21, [R9] ;  /* 0x000000000915a984 */ /* 0x000ea80000000800 */
[----:B------:R-:W3:Y:S01]  /*8f10*/  @!P3 LDS R23, [R9+0x200] ;  /* 0x000200000917b984 */ /* 0x000ee20000000800 */
[----:B0-----:R-:W-:Y:S01]  /*8f20*/  @!P0 FADD.FTZ R18, -R8, R15 ;  /* 0x0000000f08128221 */ /* 0x001fe20000010100 */
[----:B------:R-:W-:-:S03]  /*8f30*/  IMAD.MOV.U32 R15, RZ, RZ, RZ ;  /* 0x000000ffff0f7224 */ /* 0x000fc600078e00ff */
[----:B------:R-:W-:Y:S01]  /*8f40*/  @!P0 FMUL.FTZ R18, R18, 1.4426950216293334961 ;  /* 0x3fb8aa3b12128820 */ /* 0x000fe20000410000 */
[----:B-1----:R-:W-:-:S03]  /*8f50*/  @!P1 FADD.FTZ R19, -R8, R19 ;  /* 0x0000001308139221 */ /* 0x002fc60000010100 */
[----:B------:R-:W0:Y:S01]  /*8f60*/  @!P0 MUFU.EX2 R15, R18 ;  /* 0x00000012000f8308 */ /* 0x000e220000000800 */
[----:B------:R-:W-:Y:S01]  /*8f70*/  @!P1 FMUL.FTZ R19, R19, 1.4426950216293334961 ;  /* 0x3fb8aa3b13139820 */ /* 0x000fe20000410000 */
[----:B--2---:R-:W-:Y:S01]  /*8f80*/  @!P2 FADD.FTZ R21, -R8, R21 ;  /* 0x000000150815a221 */ /* 0x004fe20000010100 */
[----:B------:R-:W-:Y:S01]  /*8f90*/  ISETP.GE.AND P0, PT, R14, UR40, PT ;  /* 0x000000280e007c0c */ /* 0x000fe2000bf06270 */
        /* <DEDUP_REMOVED lines=16> */
[----:B0-----:R-:W-:Y:S01]  /*90a0*/  VIADD R9, R9, 0x800 ;  /* 0x0000080009097836 */ /* 0x001fe20000000000 */
[----:B------:R-:W-:Y:S06]  /*90b0*/  @!P0 BRA `(.L_x_986) ;  /* 0xfffffffc00588947 */ /* 0x000fec000383ffff */
.L_x_973:
[----:B------:R-:W-:Y:S05]  /*90c0*/  BSYNC.RECONVERGENT B0 ;  /* 0x0000000000007941 */ /* 0x000fea0003800200 */
.L_x_972:
[----:B----4-:R-:W1:Y:S01]  /*90d0*/  SHFL.BFLY PT, R9, R0, 0x10, 0x1f ;  /* 0x0e001f0000097f89 */ /* 0x010e6200000e0000 */
[C---:B------:R-:W-:Y:S01]  /*90e0*/  ISETP.NE.AND P0, PT, R5.reuse, RZ, PT ;  /* 0x000000ff0500720c */ /* 0x040fe20003f05270 */
[----:B------:R-:W3:Y:S01]  /*90f0*/  LDCU.U8 UR7, c[0x0][0x48c] ;  /* 0x00009180ff0777ac */ /* 0x000ee20008000000 */
[----:B------:R-:W-:Y:S01]  /*9100*/  ISETP.GT.U32.AND P1, PT, R5, 0x3, PT ;  /* 0x000000030500780c */ /* 0x000fe20003f24070 */
[----:B---3--:R-:W-:Y:S01]  /*9110*/  UISETP.NE.AND UP0, UPT, UR7, URZ, UPT ;  /* 0x000000ff0700728c */ /* 0x008fe2000bf05270 */
[----:B-1----:R-:W-:-:S05]  /*9120*/  FADD.FTZ R9, R9, R0 ;  /* 0x0000000009097221 */ /* 0x002fca0000010000 */
[----:B0-----:R-:W0:Y:S02]  /*9130*/  SHFL.BFLY PT, R8, R9, 0x8, 0x1f ;  /* 0x0d001f0009087f89 */ /* 0x001e2400000e0000 */
[----:B0-----:R-:W-:-:S05]  /*9140*/  FADD.FTZ R8, R9, R8 ;  /* 0x0000000809087221 */ /* 0x001fca0000010000 */
[----:B------:R-:W0:Y:S02]  /*9150*/  SHFL.BFLY PT, R11, R8, 0x4, 0x1f ;  /* 0x0c801f00080b7f89 */ /* 0x000e2400000e0000 */
[----:B0-----:R-:W-:-:S05]  /*9160*/  FADD.FTZ R11, R8, R11 ;  /* 0x0000000b080b7221 */ /* 0x001fca0000010000 */
[----:B------:R-:W0:Y:S02]  /*9170*/  SHFL.BFLY PT, R10, R11, 0x2, 0x1f ;  /* 0x0c401f000b0a7f89 */ /* 0x000e2400000e0000 */
[----:B0-----:R-:W-:-:S05]  /*9180*/  FADD.FTZ R10, R11, R10 ;  /* 0x0000000a0b0a7221 */ /* 0x001fca0000010000 */
[----:B------:R-:W0:Y:S02]  /*9190*/  SHFL.BFLY PT, R15, R10, 0x1, 0x1f ;  /* 0x0c201f000a0f7f89 */ /* 0x000e2400000e0000 */
[----:B0-----:R-:W-:Y:S02]  /*91a0*/  FADD.FTZ R5, R10, R15 ;  /* 0x0000000f0a057221 */ /* 0x001fe40000010000 */
[----:B------:R-:W0:Y:S03]  /*91b0*/  S2R R15, SR_CTAID.X ;  /* 0x00000000000f7919 */ /* 0x000e260000002500 */
[----:B------:R-:W-:Y:S01]  /*91c0*/  @!P0 STS [R6+0x10], R5 ;  /* 0x0000100506008388 */ /* 0x000fe20000000800 */
[----:B------:R-:W-:Y:S01]  /*91d0*/  BAR.SYNC.DEFER_BLOCKING 0x0 ;  /* 0x0000000000007b1d */ /* 0x000fe20000010000 */
[----:B------:R-:W-:-:S05]  /*91e0*/  ISETP.GE.AND P0, PT, R4, UR40, PT ;  /* 0x0000002804007c0c */ /* 0x000fca000bf06270 */
[----:B------:R1:W3:Y:S02]  /*91f0*/  @!P1 LDS R5, [R7+0x10] ;  /* 0x0000100007059984 */ /* 0x0002e40000000800 */
[----:B-1----:R-:W-:Y:S02]  /*9200*/  CS2R R6, SRZ ;  /* 0x0000000000067805 */ /* 0x002fe4000001ff00 */
[----:B---3--:R-:W1:Y:S02]  /*9210*/  SHFL.BFLY PT, R0, R5, 0x2, 0x1f ;  /* 0x0c401f0005007f89 */ /* 0x008e6400000e0000 */
[----:B-1----:R-:W-:-:S05]  /*9220*/  FADD.FTZ R8, R0, R5 ;  /* 0x0000000500087221 */ /* 0x002fca0000010000 */
[----:B------:R-:W1:Y:S02]  /*9230*/  SHFL.BFLY PT, R9, R8, 0x1, 0x1f ;  /* 0x0c201f0008097f89 */ /* 0x000e6400000e0000 */
[----:B-1----:R-:W-:-:S06]  /*9240*/  FADD.FTZ R9, R8, R9 ;  /* 0x0000000908097221 */ /* 0x002fcc0000010000 */
[----:B------:R-:W1:Y:S02]  /*9250*/  SHFL.IDX PT, R9, R9, RZ, 0x1f ;  /* 0x00001fff09097589 */ /* 0x000e6400000e0000 */
[----:B-1----:R-:W-:-:S06]  /*9260*/  FADD.FTZ R0, R9, 9.9999999747524270788e-07 ;  /* 0x358637bd09007421 */ /* 0x002fcc0000010000 */
[----:B------:R-:W1:Y:S01]  /*9270*/  MUFU.RCP R0, R0 ;  /* 0x0000000000007308 */ /* 0x000e620000001000 */
[----:B0-----:R-:W-:Y:S05]  /*9280*/  BRA.U !UP0, `(.L_x_987) ;  /* 0x0000000108207547 */ /* 0x001fea000b800000 */
[----:B------:R-:W0:Y:S08]  /*9290*/  LDC R6, c[0x0][0x3f8] ;  /* 0x0000fe00ff067b82 */ /* 0x000e300000000800 */
[----:B------:R-:W3:Y:S08]  /*92a0*/  LDC R5, c[0x0][0x488] ;  /* 0x00012200ff057b82 */ /* 0x000ef00000000800 */
[----:B------:R-:W3:Y:S08]  /*92b0*/  LDC R7, c[0x0][0x40c] ;  /* 0x00010300ff077b82 */ /* 0x000ef00000000800 */
[----:B------:R-:W4:Y:S01]  /*92c0*/  LDC R8, c[0x0][0x3f4] ;  /* 0x0000fd00ff087b82 */ /* 0x000f220000000800 */
[----:B0-----:R-:W-:-:S04]  /*92d0*/  IMAD R6, R6, UR10, R15 ;  /* 0x0000000a06067c24 */ /* 0x001fc8000f8e020f */
[----:B---3--:R-:W-:-:S04]  /*92e0*/  IMAD R5, R6, R5, R7 ;  /* 0x0000000506057224 */ /* 0x008fc800078e0207 */
[----:B----4-:R-:W-:-:S05]  /*92f0*/  IMAD R6, R5, R8, RZ ;  /* 0x0000000805067224 */ /* 0x010fca00078e02ff */
[----:B------:R-:W-:-:S07]  /*9300*/  SHF.R.S32.HI R7, RZ, 0x1f, R6 ;  /* 0x0000001fff077819 */ /* 0x000fce0000011406 */
.L_x_987:
[----:B------:R-:W-:Y:S04]  /*9310*/  BSSY.RECONVERGENT B0, `(.L_x_988) ;  /* 0x000015a000007945 */ /* 0x000fe80003800200 */
[----:B------:R-:W-:Y:S05]  /*9320*/  @P0 BRA `(.L_x_989) ;  /* 0x0000001400600947 */ /* 0x000fea0003800000 */
[----:B------:R-:W-:-:S09]  /*9330*/  UISETP.NE.AND UP0, UPT, UR7, URZ, UPT ;  /* 0x000000ff0700728c */ /* 0x000fd2000bf05270 */
[----:B------:R-:W-:Y:S05]  /*9340*/  BRA.U UP0, `(.L_x_990) ;  /* 0x0000000900447547 */ /* 0x000fea000b800000 */
        /* <DEDUP_REMOVED lines=10> */
[----:B------:R-:W-:Y:S01]  /*93f0*/  LEA.HI R5, R5, 0x1, RZ, 0x19 ;  /* 0x0000000105057811 */ /* 0x000fe200078fc8ff */
[----:B------:R-:W-:Y:S02]  /*9400*/  UMOV UR4, 0x400 ;  /* 0x0000040000047882 */ /* 0x000fe40000000000 */
[----:B------:R-:W-:Y:S01]  /*9410*/  UIADD3 UR4, UPT, UPT, UR4, 0x220, URZ ;  /* 0x0000022004047890 */ /* 0x000fe2000fffe0ff */
[C---:B------:R-:W-:Y:S02]  /*9420*/  SHF.L.U32 R6, R5.reuse, 0x7, RZ ;  /* 0x0000000705067819 */ /* 0x040fe400000006ff */
[----:B------:R-:W-:Y:S02]  /*9430*/  LOP3.LUT R5, R5, 0x3, RZ, 0xc0, !PT ;  /* 0x0000000305057812 */ /* 0x000fe400078ec0ff */
[----:B------:R-:W-:-:S03]  /*9440*/  LOP3.LUT R7, R6, 0x180, RZ, 0xc0, !PT ;  /* 0x0000018006077812 */ /* 0x000fc600078ec0ff */
[----:B------:R-:W-:Y:S02]  /*9450*/  IMAD.MOV R6, RZ, RZ, -R5 ;  /* 0x000000ffff067224 */ /* 0x000fe400078e0a05 */
[----:B------:R-:W-:Y:S01]  /*9460*/  IMAD.IADD R4, R4, 0x1, R7 ;  /* 0x0000000104047824 */ /* 0x000fe200078e0207 */
[----:B0-----:R-:W-:-:S06]  /*9470*/  ULEA UR4, UR6, UR4, 0x18 ;  /* 0x0000000406047291 */ /* 0x001fcc000f8ec0ff */
[----:B------:R-:W-:-:S07]  /*9480*/  LEA R5, R2, UR4, 0x2 ;  /* 0x0000000402057c11 */ /* 0x000fce000f8e10ff */
.L_x_993:
[----:B------:R-:W1:Y:S01]  /*9490*/  LDS R7, [R5] ;  /* 0x0000000005077984 */ /* 0x000e620000000800 */
[----:B------:R-:W-:-:S04]  /*94a0*/  IADD3 R6, PT, PT, R6, 0x1, RZ ;  /* 0x0000000106067810 */ /* 0x000fc80007ffe0ff */
[----:B------:R-:W-:Y:S01]  /*94b0*/  ISETP.NE.AND P0, PT, R6, RZ, PT ;  /* 0x000000ff0600720c */ /* 0x000fe20003f05270 */
[----:B-1----:R-:W-:-:S05]  /*94c0*/  FMUL.FTZ R8, R7, R0 ;  /* 0x0000000007087220 */ /* 0x002fca0000410000 */
[----:B------:R0:W-:Y:S02]  /*94d0*/  STS [R5], R8 ;  /* 0x0000000805007388 */ /* 0x0001e40000000800 */
[----:B0-----:R-:W-:-:S05]  /*94e0*/  VIADD R5, R5, 0x200 ;  /* 0x0000020005057836 */ /* 0x001fca0000000000 */
[----:B------:R-:W-:Y:S05]  /*94f0*/  @P0 BRA `(.L_x_993) ;  /* 0xfffffffc00e40947 */ /* 0x000fea000383ffff */
.L_x_992:
[----:B------:R-:W-:Y:S05]  /*9500*/  BSYNC.RECONVERGENT B1 ;  /* 0x0000000000017941 */ /* 0x000fea0003800200 */
.L_x_991:
[----:B------:R-:W-:Y:S05]  /*9510*/  @!P1 BRA `(.L_x_989) ;  /* 0x0000001000e49947 */ /* 0x000fea0003800000 */
[----:B------:R-:W0:Y:S01]  /*9520*/  S2R R7, SR_CgaCtaId ;  /* 0x0000000000077919 */ /* 0x000e220000008800 */
[----:B------:R-:W-:Y:S01]  /*9530*/  IADD3 R6, PT, PT, -R4, UR40, RZ ;  /* 0x0000002804067c10 */ /* 0x000fe2000fffe1ff */
[----:B------:R-:W-:Y:S01]  /*9540*/  IMAD.U32 R8, RZ, RZ, UR41 ;  /* 0x00000029ff087e24 */ /* 0x000fe2000f8e00ff */
[----:B------:R-:W-:Y:S01]  /*9550*/  MOV R5, 0x400 ;  /* 0x0000040000057802 */ /* 0x000fe20000000f00 */
[----:B------:R-:W-:Y:S01]  /*9560*/  BSSY.RECONVERGENT B1, `(.L_x_994) ;  /* 0x0000040000017945 */ /* 0x000fe20003800200 */
[----:B------:R-:W-:Y:S02]  /*9570*/  ISETP.GT.AND P1, PT, R6, 0x600, PT ;  /* 0x000006000600780c */ /* 0x000fe40003f24270 */
[----:B------:R-:W-:Y:S01]  /*9580*/  IADD3 R6, PT, PT, R5, 0x220, RZ ;  /* 0x0000022005067810 */ /* 0x000fe20007ffe0ff */
[----:B------:R-:W-:Y:S01]  /*9590*/  IMAD.SHL.U32 R5, R8, 0x4, RZ ;  /* 0x0000000408057824 */ /* 0x000fe200078e00ff */
[----:B------:R-:W-:-:S03]  /*95a0*/  PLOP3.LUT P0, PT, PT, PT, PT, 0x80, 0x8 ;  /* 0x000000000008781c */ /* 0x000fc60003f0f070 */
[----:B------:R-:W-:Y:S01]  /*95b0*/  IMAD R5, R4, 0x4, -R5 ;  /* 0x0000000404057824 */ /* 0x000fe200078e0a05 */
[----:B0-----:R-:W-:-:S04]  /*95c0*/  LEA R6, R7, R6, 0x18 ;  /* 0x0000000607067211 */ /* 0x001fc800078ec0ff */
[----:B------:R-:W-:Y:S01]  /*95d0*/  IADD3 R5, PT, PT, R5, 0x400, R6 ;  /* 0x0000040005057810 */ /* 0x000fe20007ffe006 */
[----:B------:R-:W-:Y:S06]  /*95e0*/  @!P1 BRA `(.L_x_995) ;  /* 0x0000000000dc9947 */ /* 0x000fec0003800000 */
[----:B------:R-:W-:Y:S02]  /*95f0*/  MOV R45, UR40 ;  /* 0x00000028002d7c02 */ /* 0x000fe40008000f00 */
[----:B------:R-:W-:-:S03]  /*9600*/  PLOP3.LUT P0, PT, PT, PT, PT, 0x8, 0x80 ;  /* 0x000000000080781c */ /* 0x000fc60003f0e170 */
[----:B------:R-:W-:-:S10]  /*9610*/  VIADD R45, R45, 0xfffffa00 ;  /* 0xfffffa002d2d7836 */ /* 0x000fd40000000000 */
.L_x_996:
[----:B------:R-:W1:Y:S01]  /*9620*/  LDS R7, [R5+-0x400] ;  /* 0xfffc000005077984 */ /* 0x000e620000000800 */
[----:B------:R-:W-:-:S03]  /*9630*/  VIADD R4, R4, 0x800 ;  /* 0x0000080004047836 */ /* 0x000fc60000000000 */
[----:B------:R-:W0:Y:S02]  /*9640*/  LDS R9, [R5+-0x200] ;  /* 0xfffe000005097984 */ /* 0x000e240000000800 */
[----:B------:R-:W-:Y:S02]  /*9650*/  ISETP.GE.AND P1, PT, R4, R45, PT ;  /* 0x0000002d0400720c */ /* 0x000fe40003f26270 */
[----:B------:R-:W3:Y:S04]  /*9660*/  LDS R11, [R5] ;  /* 0x00000000050b7984 */ /* 0x000ee80000000800 */
[----:B------:R-:W4:Y:S04]  /*9670*/  LDS R19, [R5+0x200] ;  /* 0x0002000005137984 */ /* 0x000f280000000800 */
[----:B------:R-:W5:Y:S04]  /*9680*/  LDS R21, [R5+0x400] ;  /* 0x0004000005157984 */ /* 0x000f680000000800 */
[----:B------:R-:W5:Y:S04]  /*9690*/  LDS R23, [R5+0x600] ;  /* 0x0006000005177984 */ /* 0x000f680000000800 */
[----:B--2---:R-:W-:Y:S04]  /*96a0*/  LDS R25, [R5+0x800] ;  /* 0x0008000005197984 */ /* 0x004fe80000000800 */
[----:B------:R-:W2:Y:S04]  /*96b0*/  LDS R27, [R5+0xa00] ;  /* 0x000a0000051b7984 */ /* 0x000ea80000000800 */
[----:B------:R-:W2:Y:S04]  /*96c0*/  LDS R29, [R5+0xc00] ;  /* 0x000c0000051d7984 */ /* 0x000ea80000000800 */
[----:B------:R-:W2:Y:S04]  /*96d0*/  LDS R31, [R5+0xe00] ;  /* 0x000e0000051f7984 */ /* 0x000ea80000000800 */
[----:B------:R-:W2:Y:S01]  /*96e0*/  LDS R33, [R5+0x1000] ;  /* 0x0010000005217984 */ /* 0x000ea20000000800 */
[----:B-1----:R-:W-:-:S03]  /*96f0*/  FMUL.FTZ R6, R0, R7 ;  /* 0x0000000700067220 */ /* 0x002fc60000410000 */
[----:B------:R-:W1:Y:S01]  /*9700*/  LDS R35, [R5+0x1200] ;  /* 0x0012000005237984 */ /* 0x000e620000000800 */
[----:B0-----:R-:W-:-:S03]  /*9710*/  FMUL.FTZ R8, R0, R9 ;  /* 0x0000000900087220 */ /* 0x001fc60000410000 */
[----:B------:R-:W0:Y:S01]  /*9720*/  LDS R37, [R5+0x1400] ;  /* 0x0014000005257984 */ /* 0x000e220000000800 */
[----:B---3--:R-:W-:-:S03]  /*9730*/  FMUL.FTZ R10, R0, R11 ;  /* 0x0000000b000a7220 */ /* 0x008fc60000410000 */
[----:B------:R-:W3:Y:S01]  /*9740*/  LDS R39, [R5+0x1600] ;  /* 0x0016000005277984 */ /* 0x000ee20000000800 */
[----:B----4-:R-:W-:-:S03]  /*9750*/  FMUL.FTZ R14, R0, R19 ;  /* 0x00000013000e7220 */ /* 0x010fc60000410000 */
[----:B------:R-:W4:Y:S01]  /*9760*/  LDS R41, [R5+0x1800] ;  /* 0x0018000005297984 */ /* 0x000f220000000800 */
[----:B-----5:R-:W-:-:S03]  /*9770*/  FMUL.FTZ R18, R0, R21 ;  /* 0x0000001500127220 */ /* 0x020fc60000410000 */
[----:B------:R-:W5:Y:S01]  /*9780*/  LDS R43, [R5+0x1a00] ;  /* 0x001a0000052b7984 */ /* 0x000f620000000800 */
[----:B------:R-:W-:-:S03]  /*9790*/  FMUL.FTZ R20, R0, R23 ;  /* 0x0000001700147220 */ /* 0x000fc60000410000 */
[----:B------:R2:W-:Y:S04]  /*97a0*/  STS [R5+-0x400], R6 ;  /* 0xfffc000605007388 */ /* 0x0005e80000000800 */
[----:B------:R1:W-:Y:S01]  /*97b0*/  STS [R5+-0x200], R8 ;  /* 0xfffe000805007388 */ /* 0x0003e20000000800 */
[----:B--2---:R-:W-:-:S03]  /*97c0*/  FMUL.FTZ R22, R0, R27 ;  /* 0x0000001b00167220 */ /* 0x004fc60000410000 */
[----:B------:R0:W-:Y:S01]  /*97d0*/  STS [R5], R10 ;  /* 0x0000000a05007388 */ /* 0x0001e20000000800 */
[C---:B------:R-:W-:Y:S01]  /*97e0*/  FMUL.FTZ R24, R0.reuse, R29 ;  /* 0x0000001d00187220 */ /* 0x040fe20000410000 */
[C---:B------:R-:W-:Y:S02]  /*97f0*/  FMUL.FTZ R6, R0.reuse, R25 ;  /* 0x0000001900067220 */ /* 0x040fe40000410000 */
[----:B------:R3:W-:Y:S01]  /*9800*/  STS [R5+0x200], R14 ;  /* 0x0002000e05007388 */ /* 0x0007e20000000800 */
[----:B------:R-:W-:-:S03]  /*9810*/  FMUL.FTZ R26, R0, R31 ;  /* 0x0000001f001a7220 */ /* 0x000fc60000410000 */
[----:B------:R4:W-:Y:S01]  /*9820*/  STS [R5+0x400], R18 ;  /* 0x0004001205007388 */ /* 0x0009e20000000800 */
[----:B------:R-:W-:-:S03]  /*9830*/  FMUL.FTZ R28, R0, R33 ;  /* 0x00000021001c7220 */ /* 0x000fc60000410000 */
[----:B------:R5:W-:Y:S01]  /*9840*/  STS [R5+0x600], R20 ;  /* 0x0006001405007388 */ /* 0x000be20000000800 */
[C---:B-1----:R-:W-:Y:S01]  /*9850*/  FMUL.FTZ R8, R0.reuse, R35 ;  /* 0x0000002300087220 */ /* 0x042fe20000410000 */
[C---:B0-----:R-:W-:Y:S02]  /*9860*/  FMUL.FTZ R10, R0.reuse, R37 ;  /* 0x00000025000a7220 */ /* 0x041fe40000410000 */
[----:B------:R-:W-:Y:S01]  /*9870*/  STS [R5+0x800], R6 ;  /* 0x0008000605007388 */ /* 0x000fe20000000800 */
[----:B---3--:R-:W-:-:S03]  /*9880*/  FMUL.FTZ R14, R0, R39 ;  /* 0x00000027000e7220 */ /* 0x008fc60000410000 */
[----:B------:R-:W-:Y:S01]  /*9890*/  STS [R5+0xa00], R22 ;  /* 0x000a001605007388 */ /* 0x000fe20000000800 */
[----:B----4-:R-:W-:-:S03]  /*98a0*/  FMUL.FTZ R18, R0, R41 ;  /* 0x0000002900127220 */ /* 0x010fc60000410000 */
[----:B------:R-:W-:Y:S01]  /*98b0*/  STS [R5+0xc00], R24 ;  /* 0x000c001805007388 */ /* 0x000fe20000000800 */
[----:B-----5:R-:W-:-:S03]  /*98c0*/  FMUL.FTZ R20, R0, R43 ;  /* 0x0000002b00147220 */ /* 0x020fc60000410000 */
        /* <DEDUP_REMOVED lines=9> */
.L_x_995:
[----:B------:R-:W-:Y:S05]  /*9960*/  BSYNC.RECONVERGENT B1 ;  /* 0x0000000000017941 */ /* 0x000fea0003800200 */
.L_x_994:
[----:B------:R-:W-:Y:S01]  /*9970*/  IADD3 R6, PT, PT, -R4, UR40, RZ ;  /* 0x0000002804067c10 */ /* 0x000fe2000fffe1ff */
        /* <DEDUP_REMOVED lines=8> */
[----:B------:R-:W4:Y:S04]  /*9a00*/  LDS R19, [R5+0x200] ;  /* 0x0002000005137984 */ /* 0x000f280000000800 */
[----:B------:R-:W5:Y:S04]  /*9a10*/  LDS R21, [R5+0x400] ;  /* 0x0004000005157984 */ /* 0x000f680000000800 */
[----:B------:R-:W5:Y:S04]  /*9a20*/  LDS R23, [R5+0x600] ;  /* 0x0006000005177984 */ /* 0x000f680000000800 */
[----:B--2---:R-:W2:Y:S04]  /*9a30*/  LDS R25, [R5+0x800] ;  /* 0x0008000005197984 */ /* 0x004ea80000000800 */
[----:B------:R-:W2:Y:S01]  /*9a40*/  LDS R27, [R5+0xa00] ;  /* 0x000a0000051b7984 */ /* 0x000ea20000000800 */
[C---:B-1----:R-:W-:Y:S01]  /*9a50*/  FMUL.FTZ R6, R0.reuse, R7 ;  /* 0x0000000700067220 */ /* 0x042fe20000410000 */
[----:B0-----:R-:W-:-:S04]  /*9a60*/  FMUL.FTZ R8, R0, R9 ;  /* 0x0000000900087220 */ /* 0x001fc80000410000 */
[----:B------:R-:W-:Y:S01]  /*9a70*/  STS [R5+-0x400], R6 ;  /* 0xfffc000605007388 */ /* 0x000fe20000000800 */
[----:B---3--:R-:W-:-:S03]  /*9a80*/  FMUL.FTZ R10, R0, R11 ;  /* 0x0000000b000a7220 */ /* 0x008fc60000410000 */
[----:B------:R-:W-:Y:S01]  /*9a90*/  STS [R5+-0x200], R8 ;  /* 0xfffe000805007388 */ /* 0x000fe20000000800 */
[----:B----4-:R-:W-:-:S03]  /*9aa0*/  FMUL.FTZ R14, R0, R19 ;  /* 0x00000013000e7220 */ /* 0x010fc60000410000 */
[----:B------:R-:W-:Y:S01]  /*9ab0*/  STS [R5], R10 ;  /* 0x0000000a05007388 */ /* 0x000fe20000000800 */
[----:B-----5:R-:W-:-:S03]  /*9ac0*/  FMUL.FTZ R18, R0, R21 ;  /* 0x0000001500127220 */ /* 0x020fc60000410000 */
[----:B------:R-:W-:Y:S01]  /*9ad0*/  STS [R5+0x200], R14 ;  /* 0x0002000e05007388 */ /* 0x000fe20000000800 */
[----:B------:R-:W-:-:S03]  /*9ae0*/  FMUL.FTZ R20, R0, R23 ;  /* 0x0000001700147220 */ /* 0x000fc60000410000 */
[----:B------:R-:W-:Y:S01]  /*9af0*/  STS [R5+0x400], R18 ;  /* 0x0004001205007388 */ /* 0x000fe20000000800 */
[----:B--2---:R-:W-:-:S03]  /*9b00*/  FMUL.FTZ R22, R0, R25 ;  /* 0x0000001900167220 */ /* 0x004fc60000410000 */
[----:B------:R-:W-:Y:S01]  /*9b10*/  STS [R5+0x600], R20 ;  /* 0x0006001405007388 */ /* 0x000fe20000000800 */
[----:B------:R-:W-:-:S03]  /*9b20*/  FMUL.FTZ R24, R0, R27 ;  /* 0x0000001b00187220 */ /* 0x000fc60000410000 */
[----:B------:R-:W-:Y:S04]  /*9b30*/  STS [R5+0x800], R22 ;  /* 0x0008001605007388 */ /* 0x000fe80000000800 */
[----:B------:R0:W-:Y:S02]  /*9b40*/  STS [R5+0xa00], R24 ;  /* 0x000a001805007388 */ /* 0x0001e40000000800 */
[----:B0-----:R-:W-:-:S07]  /*9b50*/  VIADD R5, R5, 0x1000 ;  /* 0x0000100005057836 */ /* 0x001fce0000000000 */
.L_x_998:
[----:B------:R-:W-:Y:S05]  /*9b60*/  BSYNC.RECONVERGENT B1 ;  /* 0x0000000000017941 */ /* 0x000fea0003800200 */
.L_x_997:
[----:B------:R-:W-:-:S13]  /*9b70*/  ISETP.LT.OR P0, PT, R4, UR40, P0 ;  /* 0x0000002804007c0c */ /* 0x000fda0008701670 */
[----:B------:R-:W-:Y:S05]  /*9b80*/  @!P0 BRA `(.L_x_989) ;  /* 0x0000000c00488947 */ /* 0x000fea0003800000 */
[----:B------:R-:W1:Y:S04]  /*9b90*/  LDS R7, [R5+-0x400] ;  /* 0xfffc000005077984 */ /* 0x000e680000000800 */
[----:B------:R-:W0:Y:S04]  /*9ba0*/  LDS R9, [R5+-0x200] ;  /* 0xfffe000005097984 */ /* 0x000e280000000800 */
[----:B------:R-:W3:Y:S04]  /*9bb0*/  LDS R11, [R5] ;  /* 0x00000000050b7984 */ /* 0x000ee80000000800 */
[----:B------:R-:W4:Y:S01]  /*9bc0*/  LDS R19, [R5+0x200] ;  /* 0x0002000005137984 */ /* 0x000f220000000800 */
[-C--:B-1----:R-:W-:Y:S01]  /*9bd0*/  FMUL.FTZ R4, R7, R0.reuse ;  /* 0x0000000007047220 */ /* 0x082fe20000410000 */
[----:B0-----:R-:W-:-:S04]  /*9be0*/  FMUL.FTZ R6, R9, R0 ;  /* 0x0000000009067220 */ /* 0x001fc80000410000 */
[----:B------:R0:W-:Y:S01]  /*9bf0*/  STS [R5+-0x400], R4 ;  /* 0xfffc000405007388 */ /* 0x0001e20000000800 */
[----:B---3--:R-:W-:-:S03]  /*9c00*/  FMUL.FTZ R8, R11, R0 ;  /* 0x000000000b087220 */ /* 0x008fc60000410000 */
[----:B------:R0:W-:Y:S01]  /*9c10*/  STS [R5+-0x200], R6 ;  /* 0xfffe000605007388 */ /* 0x0001e20000000800 */
[----:B----4-:R-:W-:-:S03]  /*9c20*/  FMUL.FTZ R0, R19, R0 ;  /* 0x0000000013007220 */ /* 0x010fc60000410000 */
[----:B------:R0:W-:Y:S04]  /*9c30*/  STS [R5], R8 ;  /* 0x0000000805007388 */ /* 0x0001e80000000800 */
[----:B------:R0:W-:Y:S01]  /*9c40*/  STS [R5+0x200], R0 ;  /* 0x0002000005007388 */ /* 0x0001e20000000800 */
[----:B------:R-:W-:Y:S05]  /*9c50*/  BRA `(.L_x_989) ;  /* 0x0000000c00147947 */ /* 0x000fea0003800000 */
.L_x_990:
[----:B------:R-:W-:Y:S01]  /*9c60*/  HFMA2 R5, -RZ, RZ, 0, 7.62939453125e-06 ;  /* 0x00000080ff057431 */ /* 0x000fe200000001ff */
        /* <DEDUP_REMOVED lines=11> */
[----:B------:R-:W-:Y:S01]  /*9d20*/  IADD3 R19, P1, PT, R4, R6, RZ ;  /* 0x0000000604137210 */ /* 0x000fe20007f3e0ff */
[----:B------:R-:W-:Y:S02]  /*9d30*/  UMOV UR4, 0x400 ;  /* 0x0000040000047882 */ /* 0x000fe40000000000 */
[----:B------:R-:W-:Y:S01]  /*9d40*/  UIADD3 UR4, UPT, UPT, UR4, 0x220, URZ ;  /* 0x0000022004047890 */ /* 0x000fe2000fffe0ff */
[C---:B------:R-:W-:Y:S01]  /*9d50*/  IMAD.SHL.U32 R8, R5.reuse, 0x80, RZ ;  /* 0x0000008005087824 */ /* 0x040fe200078e00ff */
[----:B------:R-:W-:Y:S01]  /*9d60*/  LOP3.LUT R5, R5, 0x3, RZ, 0xc0, !PT ;  /* 0x0000000305057812 */ /* 0x000fe200078ec0ff */
[----:B------:R-:W-:-:S03]  /*9d70*/  IMAD.X R10, RZ, RZ, R7, P1 ;  /* 0x000000ffff0a7224 */ /* 0x000fc600008e0607 */
[----:B------:R-:W-:-:S04]  /*9d80*/  LOP3.LUT R9, R8, 0x180, RZ, 0xc0, !PT ;  /* 0x0000018008097812 */ /* 0x000fc800078ec0ff */
[----:B------:R-:W-:Y:S02]  /*9d90*/  IADD3 R4, PT, PT, R4, R9, RZ ;  /* 0x0000000904047210 */ /* 0x000fe40007ffe0ff */
[----:B---3--:R-:W-:-:S04]  /*9da0*/  LEA R14, P1, R19, UR8, 0x2 ;  /* 0x00000008130e7c11 */ /* 0x008fc8000f8210ff */
[----:B------:R-:W-:Y:S01]  /*9db0*/  LEA.HI.X R19, R19, UR9, R10, 0x2, P1 ;  /* 0x0000000913137c11 */ /* 0x000fe200088f140a */
[----:B0-----:R-:W-:Y:S01]  /*9dc0*/  ULEA UR4, UR6, UR4, 0x18 ;  /* 0x0000000406047291 */ /* 0x001fe2000f8ec0ff */
[----:B------:R-:W-:-:S05]  /*9dd0*/  IMAD.MOV R10, RZ, RZ, -R5 ;  /* 0x000000ffff0a7224 */ /* 0x000fca00078e0a05 */
[----:B------:R-:W-:-:S07]  /*9de0*/  LEA R5, R2, UR4, 0x2 ;  /* 0x0000000402057c11 */ /* 0x000fce000f8e10ff */
.L_x_1001:
[----:B---3--:R-:W1:Y:S01]  /*9df0*/  LDS R9, [R5] ;  /* 0x0000000005097984 */ /* 0x008e620000000800 */
[----:B------:R-:W-:Y:S01]  /*9e00*/  IMAD.MOV.U32 R8, RZ, RZ, R14 ;  /* 0x000000ffff087224 */ /* 0x000fe200078e000e */
[----:B------:R-:W-:Y:S01]  /*9e10*/  IADD3 R14, P2, PT, R14, 0x200, RZ ;  /* 0x000002000e0e7810 */ /* 0x000fe20007f5e0ff */
[----:B------:R-:W-:-:S05]  /*9e20*/  VIADD R10, R10, 0x1 ;  /* 0x000000010a0a7836 */ /* 0x000fca0000000000 */
[----:B------:R-:W-:Y:S01]  /*9e30*/  ISETP.NE.AND P1, PT, R10, RZ, PT ;  /* 0x000000ff0a00720c */ /* 0x000fe20003f25270 */
[----:B-1----:R-:W-:Y:S01]  /*9e40*/  FMUL.FTZ R11, R9, R0 ;  /* 0x00000000090b7220 */ /* 0x002fe20000410000 */
[----:B------:R-:W-:Y:S01]  /*9e50*/  MOV R9, R19 ;  /* 0x0000001300097202 */ /* 0x000fe20000000f00 */
[----:B------:R-:W-:-:S03]  /*9e60*/  IMAD.X R19, RZ, RZ, R19, P2 ;  /* 0x000000ffff137224 */ /* 0x000fc600010e0613 */
[----:B------:R0:W-:Y:S04]  /*9e70*/  STS [R5], R11 ;  /* 0x0000000b05007388 */ /* 0x0001e80000000800 */
[----:B------:R3:W-:Y:S01]  /*9e80*/  STG.E desc[UR36][R8.64], R11 ;  /* 0x0000000b08007986 */ /* 0x0007e2000c101924 */
[----:B0-----:R-:W-:Y:S02]  /*9e90*/  IADD3 R5, PT, PT, R5, 0x200, RZ ;  /* 0x0000020005057810 */ /* 0x001fe40007ffe0ff */
[----:B------:R-:W-:Y:S05]  /*9ea0*/  @P1 BRA `(.L_x_1001) ;  /* 0xfffffffc00d01947 */ /* 0x000fea000383ffff */
.L_x_1000:
[----:B------:R-:W-:Y:S05]  /*9eb0*/  BSYNC.RECONVERGENT B1 ;  /* 0x0000000000017941 */ /* 0x000fea0003800200 */
.L_x_999:
[----:B------:R-:W-:Y:S05]  /*9ec0*/  @!P0 BRA `(.L_x_989) ;  /* 0x0000000800788947 */ /* 0x000fea0003800000 */
[----:B---3--:R-:W0:Y:S01]  /*9ed0*/  S2R R8, SR_CgaCtaId ;  /* 0x0000000000087919 */ /* 0x008e220000008800 */
[----:B------:R-:W3:Y:S01]  /*9ee0*/  LDCU.64 UR8, c[0x0][0x480] ;  /* 0x00009000ff0877ac */ /* 0x000ee20008000a00 */
[C---:B------:R-:W-:Y:S01]  /*9ef0*/  IADD3 R6, P0, PT, R4.reuse, R6, RZ ;  /* 0x0000000604067210 */ /* 0x040fe20007f1e0ff */
[----:B------:R-:W-:Y:S01]  /*9f00*/  IMAD.U32 R11, RZ, RZ, UR41 ;  /* 0x00000029ff0b7e24 */ /* 0x000fe2000f8e00ff */
[----:B------:R-:W-:Y:S01]  /*9f10*/  IADD3 R14, PT, PT, -R4, UR40, RZ ;  /* 0x00000028040e7c10 */ /* 0x000fe2000fffe1ff */
[----:B------:R-:W-:Y:S01]  /*9f20*/  BSSY.RECONVERGENT B1, `(.L_x_1002) ;  /* 0x000005a000017945 */ /* 0x000fe20003800200 */
[----:B------:R-:W-:Y:S01]  /*9f30*/  MOV R5, 0x400 ;  /* 0x0000040000057802 */ /* 0x000fe20000000f00 */
[----:B------:R-:W-:Y:S01]  /*9f40*/  IMAD.X R7, RZ, RZ, R7, P0 ;  /* 0x000000ffff077224 */ /* 0x000fe200000e0607 */
[----:B------:R-:W-:Y:S02]  /*9f50*/  ISETP.GT.AND P1, PT, R14, 0x600, PT ;  /* 0x000006000e00780c */ /* 0x000fe40003f24270 */
[----:B---3--:R-:W-:-:S04]  /*9f60*/  LEA R9, P0, R6, UR8, 0x2 ;  /* 0x0000000806097c11 */ /* 0x008fc8000f8010ff */
[----:B------:R-:W-:Y:S02]  /*9f70*/  LEA.HI.X R10, R6, UR9, R7, 0x2, P0 ;  /* 0x00000009060a7c11 */ /* 0x000fe400080f1407 */
[----:B------:R-:W-:Y:S01]  /*9f80*/  IADD3 R7, PT, PT, R5, 0x220, RZ ;  /* 0x0000022005077810 */ /* 0x000fe20007ffe0ff */
[----:B------:R-:W-:Y:S01]  /*9f90*/  IMAD.SHL.U32 R5, R11, 0x4, RZ ;  /* 0x000000040b057824 */ /* 0x000fe200078e00ff */
[----:B------:R-:W-:-:S03]  /*9fa0*/  IADD3 R6, P0, PT, R9, 0x400, RZ ;  /* 0x0000040009067810 */ /* 0x000fc60007f1e0ff */
[----:B------:R-:W-:Y:S01]  /*9fb0*/  IMAD R5, R4, 0x4, -R5 ;  /* 0x0000000404057824 */ /* 0x000fe200078e0a05 */
[----:B0-----:R-:W-:Y:S02]  /*9fc0*/  LEA R8, R8, R7, 0x18 ;  /* 0x0000000708087211 */ /* 0x001fe400078ec0ff */
[----:B------:R-:W-:Y:S02]  /*9fd0*/  IADD3.X R7, PT, PT, RZ, R10, RZ, P0, !PT ;  /* 0x0000000aff077210 */ /* 0x000fe400007fe4ff */
[----:B------:R-:W-:Y:S02]  /*9fe0*/  IADD3 R5, PT, PT, R5, 0x400, R8 ;  /* 0x0000040005057810 */ /* 0x000fe40007ffe008 */
[----:B------:R-:W-:Y:S01]  /*9ff0*/  PLOP3.LUT P0, PT, PT, PT, PT, 0x80, 0x8 ;  /* 0x000000000008781c */ /* 0x000fe20003f0f070 */
[----:B------:R-:W-:-:S12]  /*a000*/  @!P1 BRA `(.L_x_1003) ;  /* 0x00000004002c9947 */ /* 0x000fd80003800000 */
[----:B------:R-:W-:Y:S01]  /*a010*/  IMAD.U32 R47, RZ, RZ, UR40 ;  /* 0x00000028ff2f7e24 */ /* 0x000fe2000f8e00ff */
[----:B------:R-:W-:-:S03]  /*a020*/  PLOP3.LUT P0, PT, PT, PT, PT, 0x8, 0x80 ;  /* 0x000000000080781c */ /* 0x000fc60003f0e170 */
[----:B------:R-:W-:-:S10]  /*a030*/  VIADD R47, R47, 0xfffffa00 ;  /* 0xfffffa002f2f7836 */ /* 0x000fd40000000000 */
.L_x_1004:
[----:B------:R-:W1:Y:S01]  /*a040*/  LDS R9, [R5+-0x400] ;  /* 0xfffc000005097984 */ /* 0x000e620000000800 */
[----:B------:R-:W-:Y:S02]  /*a050*/  IADD3 R4, PT, PT, R4, 0x800, RZ ;  /* 0x0000080004047810 */ /* 0x000fe40007ffe0ff */
[----:B------:R-:W-:Y:S01]  /*a060*/  IADD3 R8, P1, PT, R6, 0x2000, RZ ;  /* 0x0000200006087810 */ /* 0x000fe20007f3e0ff */
[----:B------:R-:W0:Y:S01]  /*a070*/  LDS R11, [R5+-0x200] ;  /* 0xfffe0000050b7984 */ /* 0x000e220000000800 */
        /* <DEDUP_REMOVED lines=20> */
[C---:B--2---:R-:W-:Y:S01]  /*a1c0*/  FMUL.FTZ R25, R0.reuse, R25 ;  /* 0x0000001900197220 */ /* 0x044fe20000410000 */
[C---:B------:R-:W-:Y:S02]  /*a1d0*/  FMUL.FTZ R27, R0.reuse, R27 ;  /* 0x0000001b001b7220 */ /* 0x040fe40000410000 */
[----:B------:R-:W-:Y:S01]  /*a1e0*/  STG.E desc[UR36][R6.64+-0x400], R9 ;  /* 0xfffc000906007986 */ /* 0x000fe2000c101924 */
[----:B------:R-:W-:-:S03]  /*a1f0*/  FMUL.FTZ R29, R0, R29 ;  /* 0x0000001d001d7220 */ /* 0x000fc60000410000 */
[----:B------:R2:W-:Y:S01]  /*a200*/  STS [R5+-0x400], R9 ;  /* 0xfffc000905007388 */ /* 0x0005e20000000800 */
[----:B------:R-:W-:-:S03]  /*a210*/  FMUL.FTZ R31, R0, R31 ;  /* 0x0000001f001f7220 */ /* 0x000fc60000410000 */
[----:B------:R-:W-:Y:S01]  /*a220*/  STG.E desc[UR36][R6.64+-0x200], R11 ;  /* 0xfffe000b06007986 */ /* 0x000fe2000c101924 */
[----:B------:R-:W-:-:S03]  /*a230*/  FMUL.FTZ R33, R0, R33 ;  /* 0x0000002100217220 */ /* 0x000fc60000410000 */
[----:B------:R-:W-:Y:S01]  /*a240*/  STS [R5+-0x200], R11 ;  /* 0xfffe000b05007388 */ /* 0x000fe20000000800 */
[----:B--2---:R-:W-:Y:S02]  /*a250*/  IMAD.X R9, RZ, RZ, R7, P1 ;  /* 0x000000ffff097224 */ /* 0x004fe400008e0607 */
[C---:B------:R-:W-:Y:S01]  /*a260*/  FMUL.FTZ R35, R0.reuse, R35 ;  /* 0x0000002300237220 */ /* 0x040fe20000410000 */
[----:B------:R-:W-:Y:S01]  /*a270*/  STG.E desc[UR36][R6.64], R19 ;  /* 0x0000001306007986 */ /* 0x000fe2000c101924 */
[----:B-1----:R-:W-:-:S03]  /*a280*/  FMUL.FTZ R37, R0, R37 ;  /* 0x0000002500257220 */ /* 0x002fc60000410000 */
[----:B------:R-:W-:Y:S01]  /*a290*/  STS [R5], R19 ;  /* 0x0000001305007388 */ /* 0x000fe20000000800 */
[----:B0-----:R-:W-:-:S03]  /*a2a0*/  FMUL.FTZ R39, R0, R39 ;  /* 0x0000002700277220 */ /* 0x001fc60000410000 */
[----:B------:R-:W-:Y:S01]  /*a2b0*/  STG.E desc[UR36][R6.64+0x200], R21 ;  /* 0x0002001506007986 */ /* 0x000fe2000c101924 */
[----:B---3--:R-:W-:-:S03]  /*a2c0*/  FMUL.FTZ R41, R0, R41 ;  /* 0x0000002900297220 */ /* 0x008fc60000410000 */
[----:B------:R-:W-:Y:S01]  /*a2d0*/  STS [R5+0x200], R21 ;  /* 0x0002001505007388 */ /* 0x000fe20000000800 */
[----:B----4-:R-:W-:-:S03]  /*a2e0*/  FMUL.FTZ R43, R0, R43 ;  /* 0x0000002b002b7220 */ /* 0x010fc60000410000 */
[----:B------:R-:W-:Y:S01]  /*a2f0*/  STG.E desc[UR36][R6.64+0x400], R23 ;  /* 0x0004001706007986 */ /* 0x000fe2000c101924 */
[----:B-----5:R-:W-:-:S03]  /*a300*/  FMUL.FTZ R45, R0, R45 ;  /* 0x0000002d002d7220 */ /* 0x020fc60000410000 */
        /* <DEDUP_REMOVED lines=24> */
[----:B------:R-:W-:-:S02]  /*a490*/  IMAD.MOV.U32 R7, RZ, RZ, R9 ;  /* 0x000000ffff077224 */ /* 0x000fc400078e0009 */
[----:B-1----:R-:W-:Y:S01]  /*a4a0*/  VIADD R5, R5, 0x2000 ;  /* 0x0000200005057836 */ /* 0x002fe20000000000 */
[----:B------:R-:W-:Y:S06]  /*a4b0*/  @!P2 BRA `(.L_x_1004) ;  /* 0xfffffff800e0a947 */ /* 0x000fec000383ffff */
.L_x_1003:
[----:B------:R-:W-:Y:S05]  /*a4c0*/  BSYNC.RECONVERGENT B1 ;  /* 0x0000000000017941 */ /* 0x000fea0003800200 */
.L_x_1002:
[----:B------:R-:W-:Y:S01]  /*a4d0*/  IADD3 R8, PT, PT, -R4, UR40, RZ ;  /* 0x0000002804087c10 */ /* 0x000fe2000fffe1ff */
[----:B------:R-:W-:Y:S03]  /*a4e0*/  BSSY.RECONVERGENT B1, `(.L_x_1005) ;  /* 0x000002a000017945 */ /* 0x000fe60003800200 */
[----:B------:R-:W-:-:S13]  /*a4f0*/  ISETP.GT.AND P1, PT, R8, 0x200, PT ;  /* 0x000002000800780c */ /* 0x000fda0003f24270 */
[----:B------:R-:W-:Y:S05]  /*a500*/  @!P1 BRA `(.L_x_1006) ;  /* 0x00000000009c9947 */ /* 0x000fea0003800000 */
[----:B------:R-:W1:Y:S01]  /*a510*/  LDS R9, [R5+-0x400] ;  /* 0xfffc000005097984 */ /* 0x000e620000000800 */
[----:B------:R-:W-:Y:S02]  /*a520*/  IADD3 R8, P1, PT, R6, 0x1000, RZ ;  /* 0x0000100006087810 */ /* 0x000fe40007f3e0ff */
[----:B------:R-:W-:Y:S01]  /*a530*/  PLOP3.LUT P0, PT, PT, PT, PT, 0x8, 0x80 ;  /* 0x000000000080781c */ /* 0x000fe20003f0e170 */
[----:B------:R-:W0:Y:S01]  /*a540*/  LDS R11, [R5+-0x200] ;  /* 0xfffe0000050b7984 */ /* 0x000e220000000800 */
[----:B------:R-:W-:-:S03]  /*a550*/  IADD3 R4, PT, PT, R4, 0x400, RZ ;  /* 0x0000040004047810 */ /* 0x000fc60007ffe0ff */
[----:B------:R-:W3:Y:S04]  /*a560*/  LDS R19, [R5] ;  /* 0x0000000005137984 */ /* 0x000ee80000000800 */
[----:B------:R-:W4:Y:S04]  /*a570*/  LDS R21, [R5+0x200] ;  /* 0x0002000005157984 */ /* 0x000f280000000800 */
[----:B------:R-:W5:Y:S04]  /*a580*/  LDS R23, [R5+0x400] ;  /* 0x0004000005177984 */ /* 0x000f680000000800 */
[----:B--2---:R-:W2:Y:S04]  /*a590*/  LDS R25, [R5+0x600] ;  /* 0x0006000005197984 */ /* 0x004ea80000000800 */
[----:B------:R-:W2:Y:S04]  /*a5a0*/  LDS R27, [R5+0x800] ;  /* 0x00080000051b7984 */ /* 0x000ea80000000800 */
[----:B------:R-:W2:Y:S01]  /*a5b0*/  LDS R29, [R5+0xa00] ;  /* 0x000a0000051d7984 */ /* 0x000ea20000000800 */
[C---:B-1----:R-:W-:Y:S01]  /*a5c0*/  FMUL.FTZ R9, R0.reuse, R9 ;  /* 0x0000000900097220 */ /* 0x042fe20000410000 */
[----:B0-----:R-:W-:-:S04]  /*a5d0*/  FMUL.FTZ R11, R0, R11 ;  /* 0x0000000b000b7220 */ /* 0x001fc80000410000 */
[----:B------:R-:W-:Y:S01]  /*a5e0*/  STG.E desc[UR36][R6.64+-0x400], R9 ;  /* 0xfffc000906007986 */ /* 0x000fe2000c101924 */
[----:B---3--:R-:W-:-:S03]  /*a5f0*/  FMUL.FTZ R19, R0, R19 ;  /* 0x0000001300137220 */ /* 0x008fc60000410000 */
[----:B------:R0:W-:Y:S01]  /*a600*/  STS [R5+-0x400], R9 ;  /* 0xfffc000905007388 */ /* 0x0001e20000000800 */
[----:B----4-:R-:W-:-:S03]  /*a610*/  FMUL.FTZ R21, R0, R21 ;  /* 0x0000001500157220 */ /* 0x010fc60000410000 */
[----:B------:R-:W-:Y:S01]  /*a620*/  STG.E desc[UR36][R6.64+-0x200], R11 ;  /* 0xfffe000b06007986 */ /* 0x000fe2000c101924 */
[----:B-----5:R-:W-:-:S03]  /*a630*/  FMUL.FTZ R23, R0, R23 ;  /* 0x0000001700177220 */ /* 0x020fc60000410000 */
[----:B------:R-:W-:Y:S01]  /*a640*/  STS [R5+-0x200], R11 ;  /* 0xfffe000b05007388 */ /* 0x000fe20000000800 */
[----:B0-----:R-:W-:Y:S02]  /*a650*/  IMAD.X R9, RZ, RZ, R7, P1 ;  /* 0x000000ffff097224 */ /* 0x001fe400008e0607 */
[C---:B--2---:R-:W-:Y:S01]  /*a660*/  FMUL.FTZ R25, R0.reuse, R25 ;  /* 0x0000001900197220 */ /* 0x044fe20000410000 */
[----:B------:R-:W-:Y:S01]  /*a670*/  STG.E desc[UR36][R6.64], R19 ;  /* 0x0000001306007986 */ /* 0x000fe2000c101924 */
[----:B------:R-:W-:-:S03]  /*a680*/  FMUL.FTZ R27, R0, R27 ;  /* 0x0000001b001b7220 */ /* 0x000fc60000410000 */
[----:B------:R-:W-:Y:S01]  /*a690*/  STS [R5], R19 ;  /* 0x0000001305007388 */ /* 0x000fe20000000800 */
[----:B------:R-:W-:-:S03]  /*a6a0*/  FMUL.FTZ R29, R0, R29 ;  /* 0x0000001d001d7220 */ /* 0x000fc60000410000 */
        /* <DEDUP_REMOVED lines=10> */
[----:B0-----:R-:W-:Y:S01]  /*a750*/  IMAD.MOV.U32 R6, RZ, RZ, R8 ;  /* 0x000000ffff067224 */ /* 0x001fe200078e0008 */
[----:B------:R-:W-:Y:S01]  /*a760*/  MOV R7, R9 ;  /* 0x0000000900077202 */ /* 0x000fe20000000f00 */
[----:B-1----:R-:W-:-:S07]  /*a770*/  VIADD R5, R5, 0x1000 ;  /* 0x0000100005057836 */ /* 0x002fce0000000000 */
.L_x_1006:
[----:B------:R-:W-:Y:S05]  /*a780*/  BSYNC.RECONVERGENT B1 ;  /* 0x0000000000017941 */ /* 0x000fea0003800200 */
.L_x_1005:
        /* <DEDUP_REMOVED lines=8> */
[----:B------:R0:W-:Y:S01]  /*a810*/  STG.E desc[UR36][R6.64+-0x400], R9 ;  /* 0xfffc000906007986 */ /* 0x0001e2000c101924 */
[----:B---3--:R-:W-:-:S03]  /*a820*/  FMUL.FTZ R19, R19, R0 ;  /* 0x0000000013137220 */ /* 0x008fc60000410000 */
[----:B------:R0:W-:Y:S01]  /*a830*/  STS [R5+-0x400], R9 ;  /* 0xfffc000905007388 */ /* 0x0001e20000000800 */
[----:B----4-:R-:W-:-:S03]  /*a840*/  FMUL.FTZ R21, R21, R0 ;  /* 0x0000000015157220 */ /* 0x010fc60000410000 */
[----:B------:R0:W-:Y:S04]  /*a850*/  STG.E desc[UR36][R6.64+-0x200], R11 ;  /* 0xfffe000b06007986 */ /* 0x0001e8000c101924 */
[----:B------:R0:W-:Y:S04]  /*a860*/  STS [R5+-0x200], R11 ;  /* 0xfffe000b05007388 */ /* 0x0001e80000000800 */
[----:B------:R0:W-:Y:S04]  /*a870*/  STG.E desc[UR36][R6.64], R19 ;  /* 0x0000001306007986 */ /* 0x0001e8000c101924 */
[----:B------:R0:W-:Y:S04]  /*a880*/  STS [R5], R19 ;  /* 0x0000001305007388 */ /* 0x0001e80000000800 */
[----:B------:R0:W-:Y:S04]  /*a890*/  STG.E desc[UR36][R6.64+0x200], R21 ;  /* 0x0002001506007986 */ /* 0x0001e8000c101924 */
[----:B------:R0:W-:Y:S02]  /*a8a0*/  STS [R5+0x200], R21 ;  /* 0x0002001505007388 */ /* 0x0001e40000000800 */
.L_x_989:
[----:B------:R-:W-:Y:S05]  /*a8b0*/  BSYNC.RECONVERGENT B0 ;  /* 0x0000000000007941 */ /* 0x000fea0003800200 */
.L_x_988:
[----:B01----:R-:W-:Y:S01]  /*a8c0*/  IMAD.U32 R0, RZ, RZ, UR39 ;  /* 0x00000027ff007e24 */ /* 0x003fe2000f8e00ff */
[----:B------:R-:W0:Y:S01]  /*a8d0*/  LDCU UR6, c[0x0][0x40c] ;  /* 0x00008180ff0677ac */ /* 0x000e220008000800 */
[----:B------:R-:W1:Y:S01]  /*a8e0*/  S2UR UR7, SR_CgaCtaId ;  /* 0x00000000000779c3 */ /* 0x000e620000008800 */
[----:B------:R-:W-:Y:S01]  /*a8f0*/  SHF.R.U32.HI R22, RZ, 0x4, R2 ;  /* 0x00000004ff167819 */ /* 0x000fe20000011602 */
[C---:B------:R-:W-:Y:S01]  /*a900*/  IMAD.SHL.U32 R14, R2.reuse, 0x4, RZ ;  /* 0x00000004020e7824 */ /* 0x040fe200078e00ff */
[----:B------:R-:W-:Y:S01]  /*a910*/  SHF.R.S32.HI R0, RZ, 0x1f, R0 ;  /* 0x0000001fff007819 */ /* 0x000fe20000011400 */
[----:B------:R-:W-:Y:S01]  /*a920*/  UMOV UR4, 0x400 ;  /* 0x0000040000047882 */ /* 0x000fe20000000000 */
[----:B--2---:R-:W-:Y:S01]  /*a930*/  IMAD.SHL.U32 R24, R2, 0x10, RZ ;  /* 0x0000001002187824 */ /* 0x004fe200078e00ff */
[----:B------:R-:W-:Y:S01]  /*a940*/  BSSY.RECONVERGENT B0, `(.L_x_1007) ;  /* 0x0000018000007945 */ /* 0x000fe20003800200 */
[----:B------:R-:W-:Y:S02]  /*a950*/  LEA.HI R0, R0, UR39, RZ, 0x3 ;  /* 0x0000002700007c11 */ /* 0x000fe4000f8f18ff */
[----:B------:R-:W-:-:S02]  /*a960*/  CS2R R6, SRZ ;  /* 0x0000000000067805 */ /* 0x000fc4000001ff00 */
[----:B------:R-:W-:Y:S02]  /*a970*/  CS2R R4, SRZ ;  /* 0x0000000000047805 */ /* 0x000fe4000001ff00 */
[----:B------:R-:W-:Y:S02]  /*a980*/  LOP3.LUT R14, R14, 0x3c, RZ, 0xc0, !PT ;  /* 0x0000003c0e0e7812 */ /* 0x000fe400078ec0ff */
[----:B------:R-:W-:Y:S02]  /*a990*/  LOP3.LUT R0, R0, 0xfffffff8, RZ, 0xc0, !PT ;  /* 0xfffffff800007812 */ /* 0x000fe400078ec0ff */
[----:B------:R-:W-:Y:S02]  /*a9a0*/  LOP3.LUT R24, R24, 0xf0, RZ, 0xc0, !PT ;  /* 0x000000f018187812 */ /* 0x000fe400078ec0ff */
[----:B------:R-:W-:Y:S02]  /*a9b0*/  IADD3 R25, PT, PT, -R0, UR39, RZ ;  /* 0x0000002700197c10 */ /* 0x000fe4000fffe1ff */
[----:B0-----:R-:W-:Y:S01]  /*a9c0*/  MOV R37, UR6 ;  /* 0x0000000600257c02 */ /* 0x001fe20008000f00 */
[----:B------:R-:W-:Y:S01]  /*a9d0*/  UIADD3 UR6, UPT, UPT, UR4, 0x120, URZ ;  /* 0x0000012004067890 */ /* 0x000fe2000fffe0ff */
[----:B------:R-:W-:-:S04]  /*a9e0*/  ISETP.NE.AND P0, PT, R22, R25, PT ;  /* 0x000000191600720c */ /* 0x000fc80003f05270 */
[----:B------:R-:W-:Y:S01]  /*a9f0*/  ISETP.NE.OR P0, PT, R37, RZ, P0 ;  /* 0x000000ff2500720c */ /* 0x000fe20000705670 */
[----:B-1----:R-:W-:-:S12]  /*aa00*/  ULEA UR6, UR7, UR6, 0x18 ;  /* 0x0000000607067291 */ /* 0x002fd8000f8ec0ff */
[----:B------:R-:W-:Y:S05]  /*aa10*/  @P0 BRA `(.L_x_1008) ;  /* 0x0000000000280947 */ /* 0x000fea0003800000 */
[----:B------:R-:W0:Y:S01]  /*aa20*/  LDCU.64 UR8, c[0x0][0x3b0] ;  /* 0x00007600ff0877ac */ /* 0x000e220008000a00 */
[----:B------:R-:W-:Y:S01]  /*aa30*/  IMAD.MOV.U32 R7, RZ, RZ, RZ ;  /* 0x000000ffff077224 */ /* 0x000fe200078e00ff */
[----:B0-----:R-:W-:-:S04]  /*aa40*/  UISETP.NE.U32.AND UP0, UPT, UR8, URZ, UPT ;  /* 0x000000ff0800728c */ /* 0x001fc8000bf05070 */
[----:B------:R-:W-:-:S09]  /*aa50*/  UISETP.NE.AND.EX UP0, UPT, UR9, URZ, UPT, UP0 ;  /* 0x000000ff0900728c */ /* 0x000fd2000bf05300 */
[----:B------:R-:W-:Y:S05]  /*aa60*/  BRA.U !UP0, `(.L_x_1009) ;  /* 0x0000000108107547 */ /* 0x000fea000b800000 */
[----:B------:R-:W0:Y:S01]  /*aa70*/  LDC.64 R4, c[0x0][0x3b0] ;  /* 0x0000ec00ff047b82 */ /* 0x000e220000000a00 */
[----:B------:R-:W-:-:S05]  /*aa80*/  LEA R7, R15, R14, 0x6 ;  /* 0x0000000e0f077211 */ /* 0x000fca00078e30ff */
[----:B0-----:R-:W-:-:S06]  /*aa90*/  IMAD.WIDE.U32 R4, R7, 0x4, R4 ;  /* 0x0000000407047825 */ /* 0x001fcc00078e0004 */
[----:B------:R-:W5:Y:S02]  /*aaa0*/  LDG.E.128 R4, desc[UR36][R4.64] ;  /* 0x0000002404047981 */ /* 0x000f64000c1e1d00 */
.L_x_1009:
[----:B-----5:R0:W-:Y:S02]  /*aab0*/  STS.128 [R24+UR6], R4 ;  /* 0x0000000418007988 */ /* 0x0201e40008000c06 */
.L_x_1008:
[----:B------:R-:W-:Y:S05]  /*aac0*/  BSYNC.RECONVERGENT B0 ;  /* 0x0000000000007941 */ /* 0x000fea0003800200 */
.L_x_1007:
[----:B------:R-:W1:Y:S01]  /*aad0*/  LDCU UR8, c[0x0][0x3f4] ;  /* 0x00007e80ff0877ac */ /* 0x000e620008000800 */
[----:B------:R-:W2:Y:S01]  /*aae0*/  LDC R0, c[0x0][0x3f8] ;  /* 0x0000fe00ff007b82 */ /* 0x000ea20000000800 */
[----:B------:R-:W-:Y:S01]  /*aaf0*/  IADD3 R36, PT, PT, R22, UR41, RZ ;  /* 0x0000002916247c10 */ /* 0x000fe2000fffe0ff */
[----:B------:R-:W-:Y:S01]  /*ab00*/  BSSY.RECONVERGENT B0, `(.L_x_1010) ;  /* 0x000008b000007945 */ /* 0x000fe20003800200 */
[----:B------:R-:W-:Y:S01]  /*ab10*/  UIADD3 UR4, UPT, UPT, UR4, 0x220, URZ ;  /* 0x0000022004047890 */ /* 0x000fe2000fffe0ff */
[----:B---3--:R-:W-:Y:S01]  /*ab20*/  CS2R R10, SRZ ;  /* 0x00000000000a7805 */ /* 0x008fe2000001ff00 */
[----:B------:R-:W3:Y:S01]  /*ab30*/  LDCU UR9, c[0x0][0x40c] ;  /* 0x00008180ff0977ac */ /* 0x000ee20008000800 */
[----:B------:R-:W-:Y:S02]  /*ab40*/  CS2R R8, SRZ ;  /* 0x0000000000087805 */ /* 0x000fe4000001ff00 */
[----:B------:R-:W4:Y:S01]  /*ab50*/  LDC.64 R18, c[0x0][0x3c0] ;  /* 0x0000f000ff127b82 */ /* 0x000f220000000a00 */
[----:B------:R-:W-:Y:S01]  /*ab60*/  ULEA UR4, UR7, UR4, 0x18 ;  /* 0x0000000407047291 */ /* 0x000fe2000f8ec0ff */
[----:B------:R-:W0:Y:S01]  /*ab70*/  LDCU.64 UR12, c[0x0][0x3c8] ;  /* 0x00007900ff0c77ac */ /* 0x000e220008000a00 */
[----:B-1----:R-:W-:-:S02]  /*ab80*/  IMAD.U32 R41, RZ, RZ, UR8 ;  /* 0x00000008ff297e24 */ /* 0x002fc4000f8e00ff */
[----:B------:R-:W-:-:S03]  /*ab90*/  IMAD R21, R3, UR8, R14 ;  /* 0x0000000803157c24 */ /* 0x000fc6000f8e020e */
[----:B------:R-:W-:Y:S01]  /*aba0*/  VIMNMX R41, PT, PT, R41, UR39, PT ;  /* 0x0000002729297c48 */ /* 0x000fe2000bfe0100 */
[----:B--2---:R-:W-:Y:S01]  /*abb0*/  IMAD R23, R0, UR10, R15 ;  /* 0x0000000a00177c24 */ /* 0x004fe2000f8e020f */
[----:B------:R-:W-:Y:S02]  /*abc0*/  BAR.SYNC.DEFER_BLOCKING 0x0 ;  /* 0x0000000000007b1d */ /* 0x000fe40000010000 */
[----:B------:R-:W-:Y:S01]  /*abd0*/  ISETP.GE.AND P0, PT, R36, R41, PT ;  /* 0x000000292400720c */ /* 0x000fe20003f06270 */
[----:B------:R-:W-:-:S04]  /*abe0*/  IMAD.SHL.U32 R23, R23, 0x40, RZ ;  /* 0x0000004017177824 */ /* 0x000fc800078e00ff */
[----:B------:R-:W-:Y:S02]  /*abf0*/  IMAD R3, R23, UR8, R14 ;  /* 0x0000000817037c24 */ /* 0x000fe4000f8e020e */
[----:B----4-:R-:W-:-:S04]  /*ac00*/  IMAD.WIDE R20, R21, 0x4, R18 ;  /* 0x0000000415147825 */ /* 0x010fc800078e0212 */
[----:B------:R-:W-:Y:S01]  /*ac10*/  IMAD.WIDE R18, R3, 0x4, R18 ;  /* 0x0000000403127825 */ /* 0x000fe200078e0212 */
[----:B------:R-:W-:Y:S01]  /*ac20*/  LEA R3, R22, UR4, 0x2 ;  /* 0x0000000416037c11 */ /* 0x000fe2000f8e10ff */
[----:B0--3--:R-:W-:Y:S06]  /*ac30*/  @P0 BRA `(.L_x_1011) ;  /* 0x0000000400dc0947 */ /* 0x009fec0003800000 */
[----:B------:R-:W-:Y:S01]  /*ac40*/  VIADD R28, R36, 0x8 ;  /* 0x00000008241c7836 */ /* 0x000fe20000000000 */
[----:B------:R-:W0:Y:S01]  /*ac50*/  LDC.64 R26, c[0x0][0x458] ;  /* 0x00011600ff1a7b82 */ /* 0x000e220000000a00 */
[----:B------:R-:W-:Y:S01]  /*ac60*/  ULOP3.LUT UR7, URZ, UR41, URZ, 0x33, !UPT ;  /* 0x00000029ff077292 */ /* 0x000fe2000f8e33ff */
[----:B------:R-:W-:Y:S01]  /*ac70*/  IMAD R9, R16, R0, R15 ;  /* 0x0000000010097224 */ /* 0x000fe200078e020f */
[----:B------:R-:W-:Y:S01]  /*ac80*/  BSSY.RECONVERGENT B1, `(.L_x_1012) ;  /* 0x000002b000017945 */ /* 0x000fe20003800200 */
[----:B------:R-:W-:Y:S01]  /*ac90*/  VIMNMX R11, PT, PT, R41, R28, !PT ;  /* 0x0000001c290b7248 */ /* 0x000fe20007fe0100 */
[----:B------:R-:W-:Y:S01]  /*aca0*/  IMAD R49, R0, UR8, RZ ;  /* 0x0000000800317c24 */ /* 0x000fe2000f8e02ff */
[----:B------:R-:W-:Y:S01]  /*acb0*/  MOV R0, R36 ;  /* 0x0000002400007202 */ /* 0x000fe20000000f00 */
[----:B------:R-:W-:Y:S01]  /*acc0*/  IMAD R9, R9, 0x40, R14 ;  /* 0x0000004009097824 */ /* 0x000fe200078e020e */
[----:B------:R-:W-:Y:S02]  /*acd0*/  IADD3 R29, PT, PT, -R22, UR7, R11 ;  /* 0x00000007161d7c10 */ /* 0x000fe4000fffe10b */
[----:B------:R-:W-:-:S02]  /*ace0*/  CS2R R10, SRZ ;  /* 0x00000000000a7805 */ /* 0x000fc4000001ff00 */
[----:B------:R-:W-:Y:S01]  /*acf0*/  LOP3.LUT P0, RZ, R29, 0x8, RZ, 0xc0, !PT ;  /* 0x000000081dff7812 */ /* 0x000fe2000780c0ff */
[----:B0-----:R-:W-:Y:S01]  /*ad00*/  IMAD.WIDE R26, R9, 0x4, R26 ;  /* 0x00000004091a7825 */ /* 0x001fe200078e021a */
[----:B------:R-:W-:-:S11]  /*ad10*/  CS2R R8, SRZ ;  /* 0x0000000000087805 */ /* 0x000fd6000001ff00 */
[----:B------:R-:W-:Y:S05]  /*ad20*/  @P0 BRA `(.L_x_1013) ;  /* 0x0000000000800947 */ /* 0x000fea0003800000 */
[----:B------:R-:W0:Y:S01]  /*ad30*/  LDCU.64 UR10, c[0x0][0x3c8] ;  /* 0x00007900ff0a77ac */ /* 0x000e220008000a00 */
[----:B------:R-:W-:-:S05]  /*ad40*/  IADD3 R0, P0, PT, R13, R36, RZ ;  /* 0x000000240d007210 */ /* 0x000fca0007f1e0ff */
[----:B------:R-:W-:Y:S01]  /*ad50*/  IMAD.X R9, RZ, RZ, R12, P0 ;  /* 0x000000ffff097224 */ /* 0x000fe200000e060c */
[----:B0-----:R-:W-:-:S04]  /*ad60*/  LEA R10, P0, R0, UR10, 0x2 ;  /* 0x0000000a000a7c11 */ /* 0x001fc8000f8010ff */
[----:B------:R-:W-:-:S05]  /*ad70*/  LEA.HI.X R11, R0, UR11, R9, 0x2, P0 ;  /* 0x0000000b000b7c11 */ /* 0x000fca00080f1409 */
[----:B------:R-:W2:Y:S01]  /*ad80*/  LDG.E R10, desc[UR36][R10.64] ;  /* 0x000000240a0a7981 */ /* 0x000ea2000c1e1900 */
[----:B------:R-:W-:Y:S01]  /*ad90*/  IMAD.SHL.U32 R31, R36, 0x40, RZ ;  /* 0x00000040241f7824 */ /* 0x000fe200078e00ff */
[----:B------:R-:W-:Y:S01]  /*ada0*/  ISETP.NE.AND P0, PT, R37, RZ, PT ;  /* 0x000000ff2500720c */ /* 0x000fe20003f05270 */
[----:B--2---:R-:W-:-:S05]  /*adb0*/  IMAD R0, R49, R10, RZ ;  /* 0x0000000a31007224 */ /* 0x004fca00078e02ff */
[----:B------:R-:W-:Y:S02]  /*adc0*/  LEA R9, R0, R31, 0x6 ;  /* 0x0000001f00097211 */ /* 0x000fe400078e30ff */
[----:B------:R0:W1:Y:S03]  /*add0*/  LDS R0, [R3] ;  /* 0x0000000003007984 */ /* 0x0000660000000800 */
[----:B------:R-:W-:-:S05]  /*ade0*/  IMAD.WIDE R8, R9, 0x4, R20 ;  /* 0x0000000409087825 */ /* 0x000fca00078e0214 */
[----:B------:R0:W5:Y:S01]  /*adf0*/  LDG.E.128 R32, desc[UR36][R8.64] ;  /* 0x0000002408207981 */ /* 0x000162000c1e1d00 */
[----:B------:R-:W-:Y:S05]  /*ae00*/  @P0 BRA `(.L_x_1014) ;  /* 0x0000000000340947 */ /* 0x000fea0003800000 */
[----:B------:R-:W-:Y:S01]  /*ae10*/  ISETP.NE.AND P1, PT, R17, RZ, PT ;  /* 0x000000ff1100720c */ /* 0x000fe20003f25270 */
[----:B0-----:R-:W0:-:S12]  /*ae20*/  LDS.128 R8, [R24+UR6] ;  /* 0x0000000618087984 */ /* 0x001e180008000c00 */
        /* <DEDUP_REMOVED lines=11> */
.L_x_1014:
[C---:B012--5:R-:W-:Y:S01]  /*aee0*/  FFMA.FTZ R8, R0.reuse, R32, RZ ;  /* 0x0000002000087223 */ /* 0x067fe200000100ff */
[C---:B------:R-:W-:Y:S01]  /*aef0*/  FFMA.FTZ R9, R0.reuse, R33, RZ ;  /* 0x0000002100097223 */ /* 0x040fe200000100ff */
[C---:B------:R-:W-:Y:S01]  /*af00*/  FFMA.FTZ R10, R0.reuse, R34, RZ ;  /* 0x00000022000a7223 */ /* 0x040fe200000100ff */
[----:B------:R-:W-:Y:S01]  /*af10*/  FFMA.FTZ R11, R0, R35, RZ ;  /* 0x00000023000b7223 */ /* 0x000fe200000100ff */
[----:B------:R-:W-:-:S07]  /*af20*/  IMAD.MOV.U32 R0, RZ, RZ, R28 ;  /* 0x000000ffff007224 */ /* 0x000fce00078e001c */
.L_x_1013:
[----:B------:R-:W-:Y:S05]  /*af30*/  BSYNC.RECONVERGENT B1 ;  /* 0x0000000000017941 */ /* 0x000fea0003800200 */
.L_x_1012:
[----:B------:R-:W-:-:S13]  /*af40*/  ISETP.GE.U32.AND P0, PT, R29, 0x8, PT ;  /* 0x000000081d00780c */ /* 0x000fda0003f06070 */
[----:B------:R-:W-:Y:S05]  /*af50*/  @!P0 BRA `(.L_x_1011) ;  /* 0x0000000400148947 */ /* 0x000fea0003800000 */
[----:B------:R-:W-:Y:S01]  /*af60*/  IMAD.U32 R29, RZ, RZ, UR41 ;  /* 0x00000029ff1d7e24 */ /* 0x000fe2000f8e00ff */
[----:B------:R-:W-:Y:S01]  /*af70*/  ISETP.NE.AND P1, PT, R37, RZ, PT ;  /* 0x000000ff2500720c */ /* 0x000fe20003f25270 */
[----:B------:R-:W-:Y:S01]  /*af80*/  IMAD.U32 R31, RZ, RZ, UR4 ;  /* 0x00000004ff1f7e24 */ /* 0x000fe2000f8e00ff */
[----:B------:R-:W-:Y:S01]  /*af90*/  SHF.L.U32 R43, R0, 0x6, RZ ;  /* 0x00000006002b7819 */ /* 0x000fe200000006ff */
[----:B------:R-:W-:Y:S01]  /*afa0*/  IMAD.SHL.U32 R42, R49, 0x40, RZ ;  /* 0x00000040312a7824 */ /* 0x000fe200078e00ff */
[----:B------:R-:W-:-:S05]  /*afb0*/  SHF.L.U32 R29, R29, 0x2, RZ ;  /* 0x000000021d1d7819 */ /* 0x000fca00000006ff */
[----:B------:R-:W-:-:S05]  /*afc0*/  IMAD R28, R0, 0x4, -R29 ;  /* 0x00000004001c7824 */ /* 0x000fca00078e0a1d */
[----:B------:R-:W-:-:S07]  /*afd0*/  IADD3 R40, PT, PT, R28, 0x20, R31 ;  /* 0x000000201c287810 */ /* 0x000fce0007ffe01f */
.L_x_1018:
        /* <DEDUP_REMOVED lines=11> */
[----:B------:R-:W2:Y:S04]  /*b090*/  @P2 LDG.E.128 R44, desc[UR36][R26.64] ;  /* 0x000000241a2c2981 */ /* 0x000ea8000c1e1d00 */
[----:B------:R-:W0:Y:S02]  /*b0a0*/  LDS.128 R32, [R24+UR6] ;  /* 0x0000000618207984 */ /* 0x000e240008000c00 */
        /* <DEDUP_REMOVED lines=10> */
.L_x_1016:
[----:B------:R-:W-:Y:S05]  /*b150*/  BSYNC.RECONVERGENT B1 ;  /* 0x0000000000017941 */ /* 0x000fea0003800200 */
.L_x_1015:
[----:B------:R-:W0:Y:S04]  /*b160*/  LDG.E R38, desc[UR36][R38.64+0x20] ;  /* 0x0000202426267981 */ /* 0x000e28000c1e1900 */
[----:B------:R-:W1:Y:S01]  /*b170*/  LDS R45, [R40+-0x20] ;  /* 0xffffe000282d7984 */ /* 0x000e620000000800 */
[----:B0-----:R-:W-:-:S05]  /*b180*/  IMAD R32, R49, R38, RZ ;  /* 0x0000002631207224 */ /* 0x001fca00078e02ff */
[----:B------:R-:W-:-:S05]  /*b190*/  LEA R32, R32, R43, 0x6 ;  /* 0x0000002b20207211 */ /* 0x000fca00078e30ff */
[----:B------:R-:W-:-:S04]  /*b1a0*/  VIADD R33, R32, 0x200 ;  /* 0x0000020020217836 */ /* 0x000fc80000000000 */
[----:B------:R-:W-:-:S06]  /*b1b0*/  IMAD.WIDE R32, R33, 0x4, R20 ;  /* 0x0000000421207825 */ /* 0x000fcc00078e0214 */
[----:B------:R-:W5:Y:S01]  /*b1c0*/  LDG.E.128 R32, desc[UR36][R32.64] ;  /* 0x0000002420207981 */ /* 0x000f62000c1e1d00 */
[----:B------:R-:W-:Y:S02]  /*b1d0*/  IMAD.U32 R37, RZ, RZ, UR9 ;  /* 0x00000009ff257e24 */ /* 0x000fe4000f8e00ff */
[C---:B-1---5:R-:W-:Y:S01]  /*b1e0*/  FFMA.FTZ R44, R45.reuse, R28, R8 ;  /* 0x0000001c2d2c7223 */ /* 0x062fe20000010008 */
[C---:B------:R-:W-:Y:S01]  /*b1f0*/  FFMA.FTZ R46, R45.reuse, R29, R9 ;  /* 0x0000001d2d2e7223 */ /* 0x040fe20000010009 */
[C---:B------:R-:W-:Y:S01]  /*b200*/  FFMA.FTZ R39, R45.reuse, R30, R10 ;  /* 0x0000001e2d277223 */ /* 0x040fe2000001000a */
[----:B------:R-:W-:Y:S01]  /*b210*/  FFMA.FTZ R38, R45, R31, R11 ;  /* 0x0000001f2d267223 */ /* 0x000fe2000001000b */
[----:B------:R-:W-:-:S13]  /*b220*/  ISETP.NE.AND P1, PT, R37, RZ, PT ;  /* 0x000000ff2500720c */ /* 0x000fda0003f25270 */
[----:B------:R-:W-:Y:S05]  /*b230*/  @P1 BRA `(.L_x_1017) ;  /* 0x0000000000341947 */ /* 0x000fea0003800000 */
[----:B------:R-:W2:Y:S04]  /*b240*/  @P2 LDG.E.128 R8, desc[UR36][R26.64] ;  /* 0x000000241a082981 */ /* 0x000ea8000c1e1d00 */
[----:B------:R-:W0:Y:S02]  /*b250*/  LDS.128 R28, [R24+UR6] ;  /* 0x00000006181c7984 */ /* 0x000e240008000c00 */
[----:B0-----:R-:W-:Y:S01]  /*b260*/  FADD.FTZ R33, R29, R33 ;  /* 0x000000211d217221 */ /* 0x001fe20000010000 */
[----:B------:R-:W-:Y:S01]  /*b270*/  FADD.FTZ R32, R28, R32 ;  /* 0x000000201c207221 */ /* 0x000fe20000010000 */
[----:B------:R-:W-:Y:S01]  /*b280*/  IADD3 R29, PT, PT, R43, 0x200, RZ ;  /* 0x000002002b1d7810 */ /* 0x000fe20007ffe0ff */
        /* <DEDUP_REMOVED lines=8> */
.L_x_1017:
[----:B------:R1:W0:Y:S01]  /*b310*/  LDS R11, [R40] ;  /* 0x00000000280b7984 */ /* 0x0002220000000800 */
[----:B------:R-:W-:Y:S02]  /*b320*/  VIADD R0, R0, 0x10 ;  /* 0x0000001000007836 */ /* 0x000fe40000000000 */
[----:B------:R-:W-:-:S03]  /*b330*/  VIADD R43, R43, 0x400 ;  /* 0x000004002b2b7836 */ /* 0x000fc60000000000 */
[----:B------:R-:W-:Y:S02]  /*b340*/  ISETP.GE.AND P0, PT, R0, R41, PT ;  /* 0x000000290000720c */ /* 0x000fe40003f06270 */
[----:B-1----:R-:W-:Y:S01]  /*b350*/  IADD3 R40, PT, PT, R40, 0x40, RZ ;  /* 0x0000004028287810 */ /* 0x002fe20007ffe0ff */
[C---:B0-----:R-:W-:Y:S01]  /*b360*/  FFMA.FTZ R8, R11.reuse, R32, R44 ;  /* 0x000000200b087223 */ /* 0x041fe2000001002c */
[C---:B------:R-:W-:Y:S01]  /*b370*/  FFMA.FTZ R9, R11.reuse, R33, R46 ;  /* 0x000000210b097223 */ /* 0x040fe2000001002e */
[C---:B------:R-:W-:Y:S01]  /*b380*/  FFMA.FTZ R10, R11.reuse, R34, R39 ;  /* 0x000000220b0a7223 */ /* 0x040fe20000010027 */
[----:B------:R-:W-:-:S07]  /*b390*/  FFMA.FTZ R11, R11, R35, R38 ;  /* 0x000000230b0b7223 */ /* 0x000fce0000010026 */
[----:B------:R-:W-:Y:S05]  /*b3a0*/  @!P0 BRA `(.L_x_1018) ;  /* 0xfffffffc000c8947 */ /* 0x000fea000383ffff */
.L_x_1011:
[----:B------:R-:W-:Y:S05]  /*b3b0*/  BSYNC.RECONVERGENT B0 ;  /* 0x0000000000007941 */ /* 0x000fea0003800200 */
.L_x_1010:
[----:B------:R-:W-:Y:S01]  /*b3c0*/  ISETP.GE.AND P0, PT, R36, UR39, PT ;  /* 0x0000002724007c0c */ /* 0x000fe2000bf06270 */
[----:B------:R-:W0:Y:S01]  /*b3d0*/  LDCU UR10, c[0x0][0x40c] ;  /* 0x00008180ff0a77ac */ /* 0x000e220008000800 */
[----:B------:R-:W-:Y:S01]  /*b3e0*/  BSSY.RECONVERGENT B0, `(.L_x_1019) ;  /* 0x00000ce000007945 */ /* 0x000fe20003800200 */
[----:B------:R-:W1:Y:S10]  /*b3f0*/  LDCU.64 UR12, c[0x0][0x3c8] ;  /* 0x00007900ff0c77ac */ /* 0x000e740008000a00 */
[----:B------:R-:W-:Y:S05]  /*b400*/  @P0 BRA `(.L_x_1020) ;  /* 0x0000000c002c0947 */ /* 0x000fea0003800000 */
[----:B------:R-:W-:Y:S01]  /*b410*/  VIADD R35, R36, 0x8 ;  /* 0x0000000824237836 */ /* 0x000fe20000000000 */
[----:B------:R-:W2:Y:S01]  /*b420*/  LDC R31, c[0x0][0x3f4] ;  /* 0x0000fd00ff1f7b82 */ /* 0x000ea20000000800 */
[----:B------:R-:W3:Y:S01]  /*b430*/  LDCU UR7, c[0x0][0x3f8] ;  /* 0x00007f00ff0777ac */ /* 0x000ee20008000800 */
[----:B------:R-:W-:Y:S01]  /*b440*/  BSSY.RECONVERGENT B1, `(.L_x_1021) ;  /* 0x0000047000017945 */ /* 0x000fe20003800200 */
[----:B------:R-:W-:Y:S01]  /*b450*/  MOV R28, R36 ;  /* 0x00000024001c7202 */ /* 0x000fe20000000f00 */
[----:B------:R-:W-:Y:S01]  /*b460*/  ULOP3.LUT UR8, URZ, UR41, URZ, 0x33, !UPT ;  /* 0x00000029ff087292 */ /* 0x000fe2000f8e33ff */
[----:B------:R-:W-:-:S03]  /*b470*/  VIMNMX R29, PT, PT, R35, UR39, !PT ;  /* 0x00000027231d7c48 */ /* 0x000fc6000ffe0100 */
[----:B------:R-:W4:Y:S02]  /*b480*/  LDC.64 R26, c[0x0][0x458] ;  /* 0x00011600ff1a7b82 */ /* 0x000f240000000a00 */
[----:B------:R-:W-:-:S04]  /*b490*/  IADD3 R32, PT, PT, -R22, UR8, R29 ;  /* 0x0000000816207c10 */ /* 0x000fc8000fffe11d */
[----:B------:R-:W-:Y:S01]  /*b4a0*/  LOP3.LUT P0, RZ, R32, 0x8, RZ, 0xc0, !PT ;  /* 0x0000000820ff7812 */ /* 0x000fe2000780c0ff */
[----:B---3--:R-:W-:-:S04]  /*b4b0*/  IMAD R33, R16, UR7, R15 ;  /* 0x0000000710217c24 */ /* 0x008fc8000f8e020f */
[----:B------:R-:W-:Y:S02]  /*b4c0*/  IMAD R33, R33, 0x40, R14 ;  /* 0x0000004021217824 */ /* 0x000fe400078e020e */
[----:B--2---:R-:W-:Y:S02]  /*b4d0*/  IMAD R0, R31, UR7, RZ ;  /* 0x000000071f007c24 */ /* 0x004fe4000f8e02ff */
[----:B----4-:R-:W-:-:S04]  /*b4e0*/  IMAD.WIDE R26, R33, 0x4, R26 ;  /* 0x00000004211a7825 */ /* 0x010fc800078e021a */
[----:B------:R-:W-:Y:S05]  /*b4f0*/  @P0 BRA `(.L_x_1022) ;  /* 0x0000000000ec0947 */ /* 0x000fea0003800000 */
[----:B------:R-:W-:Y:S01]  /*b500*/  ISETP.GE.AND P0, PT, R36, R31, PT ;  /* 0x0000001f2400720c */ /* 0x000fe20003f06270 */
[----:B------:R-:W-:-:S12]  /*b510*/  IMAD.MOV.U32 R28, RZ, RZ, R35 ;  /* 0x000000ffff1c7224 */ /* 0x000fd800078e0023 */
[----:B------:R-:W-:Y:S05]  /*b520*/  @!P0 BRA `(.L_x_1022) ;  /* 0x0000000000e08947 */ /* 0x000fea0003800000 */
[----:B------:R-:W-:Y:S01]  /*b530*/  IABS R33, R31 ;  /* 0x0000001f00217213 */ /* 0x000fe20000000000 */
[----:B------:R-:W2:Y:S01]  /*b540*/  LDCU.64 UR8, c[0x0][0x3c8] ;  /* 0x00007900ff0877ac */ /* 0x000ea20008000a00 */
[----:B------:R-:W-:Y:S01]  /*b550*/  IABS R38, R36 ;  /* 0x0000002400267213 */ /* 0x000fe20000000000 */
[----:B------:R-:W3:Y:S01]  /*b560*/  LDS R3, [R3] ;  /* 0x0000000003037984 */ /* 0x000ee20000000800 */
        /* <DEDUP_REMOVED lines=8> */
[----:B------:R-:W-:-:S04]  /*b5f0*/  IMAD.MOV.U32 R28, RZ, RZ, RZ ;  /* 0x000000ffff1c7224 */ /* 0x000fc800078e00ff */
[----:B------:R-:W-:-:S04]  /*b600*/  IMAD.HI.U32 R28, R29, R39, R28 ;  /* 0x000000271d1c7227 */ /* 0x000fc800078e001c */
[----:B------:R-:W-:-:S04]  /*b610*/  IMAD.MOV.U32 R29, RZ, RZ, R38 ;  /* 0x000000ffff1d7224 */ /* 0x000fc800078e0026 */
[----:B------:R-:W-:-:S05]  /*b620*/  IMAD.HI.U32 R28, R28, R29, RZ ;  /* 0x0000001d1c1c7227 */ /* 0x000fca00078e00ff */
[----:B------:R-:W-:-:S05]  /*b630*/  IADD3 R28, PT, PT, -R28, RZ, RZ ;  /* 0x000000ff1c1c7210 */ /* 0x000fca0007ffe1ff */
[----:B------:R-:W-:-:S05]  /*b640*/  IMAD R28, R33, R28, R29 ;  /* 0x0000001c211c7224 */ /* 0x000fca00078e021d */
[----:B------:R-:W-:-:S13]  /*b650*/  ISETP.GT.U32.AND P0, PT, R33, R28, PT ;  /* 0x0000001c2100720c */ /* 0x000fda0003f04070 */
[----:B------:R-:W-:-:S05]  /*b660*/  @!P0 IMAD.IADD R28, R28, 0x1, -R33 ;  /* 0x000000011c1c8824 */ /* 0x000fca00078e0a21 */
[----:B------:R-:W-:-:S13]  /*b670*/  ISETP.GT.U32.AND P0, PT, R33, R28, PT ;  /* 0x0000001c2100720c */ /* 0x000fda0003f04070 */
[----:B------:R-:W-:-:S05]  /*b680*/  @!P0 IMAD.IADD R28, R28, 0x1, -R33 ;  /* 0x000000011c1c8824 */ /* 0x000fca00078e0a21 */
[----:B------:R-:W-:Y:S02]  /*b690*/  @!P1 IADD3 R28, PT, PT, -R28, RZ, RZ ;  /* 0x000000ff1c1c9210 */ /* 0x000fe40007ffe1ff */
[----:B------:R-:W-:-:S04]  /*b6a0*/  @!P2 LOP3.LUT R28, RZ, R31, RZ, 0x33, !PT ;  /* 0x0000001fff1ca212 */ /* 0x000fc800078e33ff */
[----:B------:R-:W-:-:S05]  /*b6b0*/  IADD3 R29, P0, PT, R13, R28, RZ ;  /* 0x0000001c0d1d7210 */ /* 0x000fca0007f1e0ff */
[----:B------:R-:W-:Y:S01]  /*b6c0*/  IMAD.X R34, RZ, RZ, R12, P0 ;  /* 0x000000ffff227224 */ /* 0x000fe200000e060c */
[----:B--2---:R-:W-:-:S04]  /*b6d0*/  LEA R30, P0, R29, UR8, 0x2 ;  /* 0x000000081d1e7c11 */ /* 0x004fc8000f8010ff */
[----:B------:R-:W-:-:S06]  /*b6e0*/  LEA.HI.X R31, R29, UR9, R34, 0x2, P0 ;  /* 0x000000091d1f7c11 */ /* 0x000fcc00080f1422 */
[----:B------:R-:W2:Y:S01]  /*b6f0*/  LDG.E R31, desc[UR36][R30.64] ;  /* 0x000000241e1f7981 */ /* 0x000ea2000c1e1900 */
[----:B------:R-:W-:Y:S01]  /*b700*/  ISETP.NE.AND P0, PT, R37, RZ, PT ;  /* 0x000000ff2500720c */ /* 0x000fe20003f05270 */
[----:B--2---:R-:W-:-:S04]  /*b710*/  IMAD R29, R0, R31, R28 ;  /* 0x0000001f001d7224 */ /* 0x004fc800078e021c */
[----:B------:R-:W-:-:S04]  /*b720*/  IMAD.SHL.U32 R29, R29, 0x40, RZ ;  /* 0x000000401d1d7824 */ /* 0x000fc800078e00ff */
[----:B------:R-:W-:-:S05]  /*b730*/  IMAD.WIDE R28, R29, 0x4, R20 ;  /* 0x000000041d1c7825 */ /* 0x000fca00078e0214 */
[----:B------:R2:W5:Y:S01]  /*b740*/  LDG.E.128 R40, desc[UR36][R28.64] ;  /* 0x000000241c287981 */ /* 0x000562000c1e1d00 */
[----:B------:R-:W-:Y:S04]  /*b750*/  BSSY.RECONVERGENT B2, `(.L_x_1023) ;  /* 0x0000010000027945 */ /* 0x000fe80003800200 */
[----:B---3--:R-:W-:Y:S05]  /*b760*/  @P0 BRA `(.L_x_1024) ;  /* 0x0000000000380947 */ /* 0x008fea0003800000 */
[----:B------:R-:W-:Y:S01]  /*b770*/  ISETP.NE.AND P3, PT, R17, RZ, PT ;  /* 0x000000ff1100720c */ /* 0x000fe20003f65270 */
[----:B------:R-:W3:-:S12]  /*b780*/  LDS.128 R44, [R24+UR6] ;  /* 0x00000006182c7984 */ /* 0x000ed80008000c00 */
[----:B--2---:R-:W2:Y:S01]  /*b790*/  @P3 LDG.E.128 R28, desc[UR36][R26.64] ;  /* 0x000000241a1c3981 */ /* 0x004ea2000c1e1d00 */
[----:B------:R-:W-:Y:S01]  /*b7a0*/  SHF.L.U32 R33, R36, 0x6, RZ ;  /* 0x0000000624217819 */ /* 0x000fe200000006ff */
[----:B---3-5:R-:W-:Y:S01]  /*b7b0*/  FADD.FTZ R40, R44, R40 ;  /* 0x000000282c287221 */ /* 0x028fe20000010000 */
        /* <DEDUP_REMOVED lines=9> */
.L_x_1024:
[----:B01----:R-:W-:Y:S05]  /*b850*/  BSYNC.RECONVERGENT B2 ;  /* 0x0000000000027941 */ /* 0x003fea0003800200 */
.L_x_1023:
[C---:B-----5:R-:W-:Y:S01]  /*b860*/  FFMA.FTZ R8, R3.reuse, R40, R8 ;  /* 0x0000002803087223 */ /* 0x060fe20000010008 */
[C---:B------:R-:W-:Y:S01]  /*b870*/  FFMA.FTZ R9, R3.reuse, R41, R9 ;  /* 0x0000002903097223 */ /* 0x040fe20000010009 */
[C---:B------:R-:W-:Y:S01]  /*b880*/  FFMA.FTZ R10, R3.reuse, R42, R10 ;  /* 0x0000002a030a7223 */ /* 0x040fe2000001000a */
[----:B------:R-:W-:Y:S01]  /*b890*/  FFMA.FTZ R11, R3, R43, R11 ;  /* 0x0000002b030b7223 */ /* 0x000fe2000001000b */
[----:B--23--:R-:W-:-:S07]  /*b8a0*/  IMAD.MOV.U32 R28, RZ, RZ, R35 ;  /* 0x000000ffff1c7224 */ /* 0x00cfce00078e0023 */
.L_x_1022:
[----:B01----:R-:W-:Y:S05]  /*b8b0*/  BSYNC.RECONVERGENT B1 ;  /* 0x0000000000017941 */ /* 0x003fea0003800200 */
.L_x_1021:
[----:B------:R-:W-:-:S13]  /*b8c0*/  ISETP.GE.U32.AND P0, PT, R32, 0x8, PT ;  /* 0x000000082000780c */ /* 0x000fda0003f06070 */
[----:B------:R-:W-:Y:S05]  /*b8d0*/  @!P0 BRA `(.L_x_1020) ;  /* 0x0000000400f88947 */ /* 0x000fea0003800000 */
[----:B------:R-:W-:Y:S01]  /*b8e0*/  IMAD.U32 R3, RZ, RZ, UR41 ;  /* 0x00000029ff037e24 */ /* 0x000fe2000f8e00ff */
[C---:B------:R-:W-:Y:S01]  /*b8f0*/  IADD3 R32, PT, PT, R28.reuse, 0x8, RZ ;  /* 0x000000081c207810 */ /* 0x040fe20007ffe0ff */
[----:B------:R-:W-:Y:S02]  /*b900*/  IMAD.U32 R30, RZ, RZ, UR4 ;  /* 0x00000004ff1e7e24 */ /* 0x000fe4000f8e00ff */
[----:B------:R-:W-:Y:S01]  /*b910*/  IMAD.SHL.U32 R33, R28, 0x40, RZ ;  /* 0x000000401c217824 */ /* 0x000fe200078e00ff */
[----:B------:R-:W-:-:S05]  /*b920*/  SHF.L.U32 R3, R3, 0x2, RZ ;  /* 0x0000000203037819 */ /* 0x000fca00000006ff */
[----:B------:R-:W-:-:S05]  /*b930*/  IMAD R3, R28, 0x4, -R3 ;  /* 0x000000041c037824 */ /* 0x000fca00078e0a03 */
[----:B------:R-:W-:-:S07]  /*b940*/  IADD3 R3, PT, PT, R3, 0x20, R30 ;  /* 0x0000002003037810 */ /* 0x000fce0007ffe01e */
.L_x_1031:
        /* <DEDUP_REMOVED lines=14> */
[----:B-1----:R-:W-:-:S04]  /*ba30*/  IMAD.MOV R28, RZ, RZ, -R29 ;  /* 0x000000ffff1c7224 */ /* 0x002fc800078e0a1d */
[----:B------:R-:W-:Y:S02]  /*ba40*/  IMAD R37, R28, R31, RZ ;  /* 0x0000001f1c257224 */ /* 0x000fe400078e02ff */
[----:B------:R-:W-:-:S04]  /*ba50*/  IMAD.MOV.U32 R28, RZ, RZ, RZ ;  /* 0x000000ffff1c7224 */ /* 0x000fc800078e00ff */
[----:B------:R-:W-:Y:S01]  /*ba60*/  IMAD.HI.U32 R28, R29, R37, R28 ;  /* 0x000000251d1c7227 */ /* 0x000fe200078e001c */
[----:B------:R-:W-:-:S05]  /*ba70*/  MOV R29, R36 ;  /* 0x00000024001d7202 */ /* 0x000fca0000000f00 */
[----:B------:R-:W-:-:S04]  /*ba80*/  IMAD.HI.U32 R28, R28, R29, RZ ;  /* 0x0000001d1c1c7227 */ /* 0x000fc800078e00ff */
[----:B------:R-:W-:-:S04]  /*ba90*/  IMAD.MOV R28, RZ, RZ, -R28 ;  /* 0x000000ffff1c7224 */ /* 0x000fc800078e0a1c */
[----:B------:R-:W-:-:S05]  /*baa0*/  IMAD R28, R31, R28, R29 ;  /* 0x0000001c1f1c7224 */ /* 0x000fca00078e021d */
[----:B------:R-:W-:-:S13]  /*bab0*/  ISETP.GT.U32.AND P0, PT, R31, R28, PT ;  /* 0x0000001c1f00720c */ /* 0x000fda0003f04070 */
[----:B------:R-:W-:-:S05]  /*bac0*/  @!P0 IMAD.IADD R28, R28, 0x1, -R31 ;  /* 0x000000011c1c8824 */ /* 0x000fca00078e0a1f */
[----:B------:R-:W-:-:S13]  /*bad0*/  ISETP.GT.U32.AND P0, PT, R31, R28, PT ;  /* 0x0000001c1f00720c */ /* 0x000fda0003f04070 */
[----:B------:R-:W-:-:S05]  /*bae0*/  @!P0 IADD3 R28, PT, PT, R28, -R31, RZ ;  /* 0x8000001f1c1c8210 */ /* 0x000fca0007ffe0ff */
[----:B------:R-:W-:Y:S01]  /*baf0*/  @!P1 IMAD.MOV R28, RZ, RZ, -R28 ;  /* 0x000000ffff1c9224 */ /* 0x000fe200078e0a1c */
        /* <DEDUP_REMOVED lines=25> */
.L_x_1027:
[C---:B-----5:R-:W-:Y:S01]  /*bc90*/  FFMA.FTZ R8, R35.reuse, R36, R8 ;  /* 0x0000002423087223 */ /* 0x060fe20000010008 */
[C---:B------:R-:W-:Y:S01]  /*bca0*/  FFMA.FTZ R9, R35.reuse, R37, R9 ;  /* 0x0000002523097223 */ /* 0x040fe20000010009 */
[C---:B------:R-:W-:Y:S01]  /*bcb0*/  FFMA.FTZ R10, R35.reuse, R38, R10 ;  /* 0x00000026230a7223 */ /* 0x040fe2000001000a */
[----:B------:R-:W-:-:S07]  /*bcc0*/  FFMA.FTZ R11, R35, R39, R11 ;  /* 0x00000027230b7223 */ /* 0x000fce000001000b */
.L_x_1026:
[----:B------:R-:W-:Y:S05]  /*bcd0*/  BSYNC.RECONVERGENT B1 ;  /* 0x0000000000017941 */ /* 0x000fea0003800200 */
.L_x_1025:
        /* <DEDUP_REMOVED lines=10> */
[----:B0-----:R-:W-:-:S06]  /*bd80*/  VIADD R34, R30, 0xffffffe ;  /* 0x0ffffffe1e227836 */ /* 0x001fcc0000000000 */
[----:B------:R-:W0:Y:S02]  /*bd90*/  F2I.FTZ.U32.TRUNC.NTZ R29, R34 ;  /* 0x00000022001d7305 */ /* 0x000e24000021f000 */
[----:B0-----:R-:W-:-:S04]  /*bda0*/  IMAD.MOV R28, RZ, RZ, -R29 ;  /* 0x000000ffff1c7224 */ /* 0x001fc800078e0a1d */
[----:B------:R-:W-:Y:S02]  /*bdb0*/  IMAD R35, R28, R31, RZ ;  /* 0x0000001f1c237224 */ /* 0x000fe400078e02ff */
[----:B------:R-:W-:-:S05]  /*bdc0*/  HFMA2 R28, -RZ, RZ, 0, 0 ;  /* 0x00000000ff1c7431 */ /* 0x000fca00000001ff */
[----:B------:R-:W-:-:S04]  /*bdd0*/  IMAD.HI.U32 R28, R29, R35, R28 ;  /* 0x000000231d1c7227 */ /* 0x000fc800078e001c */
[----:B------:R-:W-:-:S04]  /*bde0*/  IMAD.MOV.U32 R29, RZ, RZ, R36 ;  /* 0x000000ffff1d7224 */ /* 0x000fc800078e0024 */
[----:B------:R-:W-:-:S04]  /*bdf0*/  IMAD.HI.U32 R28, R28, R29, RZ ;  /* 0x0000001d1c1c7227 */ /* 0x000fc800078e00ff */
[----:B------:R-:W-:-:S04]  /*be00*/  IMAD.MOV R28, RZ, RZ, -R28 ;  /* 0x000000ffff1c7224 */ /* 0x000fc800078e0a1c */
[----:B------:R-:W-:-:S05]  /*be10*/  IMAD R28, R31, R28, R29 ;  /* 0x0000001c1f1c7224 */ /* 0x000fca00078e021d */
[----:B------:R-:W-:-:S13]  /*be20*/  ISETP.GT.U32.AND P0, PT, R31, R28, PT ;  /* 0x0000001c1f00720c */ /* 0x000fda0003f04070 */
[----:B------:R-:W-:-:S04]  /*be30*/  @!P0 IADD3 R28, PT, PT, R28, -R31, RZ ;  /* 0x8000001f1c1c8210 */ /* 0x000fc80007ffe0ff */
[----:B------:R-:W-:-:S13]  /*be40*/  ISETP.GT.U32.AND P0, PT, R31, R28, PT ;  /* 0x0000001c1f00720c */ /* 0x000fda0003f04070 */
[----:B------:R-:W-:-:S04]  /*be50*/  @!P0 IMAD.IADD R28, R28, 0x1, -R31 ;  /* 0x000000011c1c8824 */ /* 0x000fc800078e0a1f */
[----:B------:R-:W-:Y:S01]  /*be60*/  @!P1 IMAD.MOV R28, RZ, RZ, -R28 ;  /* 0x000000ffff1c9224 */ /* 0x000fe200078e0a1c */
[----:B------:R-:W-:-:S04]  /*be70*/  @!P2 LOP3.LUT R28, RZ, R45, RZ, 0x33, !PT ;  /* 0x0000002dff1ca212 */ /* 0x000fc800078e33ff */
[----:B------:R-:W-:-:S04]  /*be80*/  IADD3 R29, P0, PT, R13, R28, RZ ;  /* 0x0000001c0d1d7210 */ /* 0x000fc80007f1e0ff */
[----:B------:R-:W-:Y:S02]  /*be90*/  IADD3.X R34, PT, PT, RZ, R12, RZ, P0, !PT ;  /* 0x0000000cff227210 */ /* 0x000fe400007fe4ff */
[----:B------:R-:W-:-:S04]  /*bea0*/  LEA R30, P0, R29, UR12, 0x2 ;  /* 0x0000000c1d1e7c11 */ /* 0x000fc8000f8010ff */
[----:B------:R-:W-:-:S06]  /*beb0*/  LEA.HI.X R31, R29, UR13, R34, 0x2, P0 ;  /* 0x0000000d1d1f7c11 */ /* 0x000fcc00080f1422 */
[----:B------:R-:W3:Y:S01]  /*bec0*/  LDG.E R31, desc[UR36][R30.64] ;  /* 0x000000241e1f7981 */ /* 0x000ee2000c1e1900 */
[----:B------:R-:W-:Y:S01]  /*bed0*/  UISETP.NE.AND UP0, UPT, UR10, URZ, UPT ;  /* 0x000000ff0a00728c */ /* 0x000fe2000bf05270 */
[----:B---3--:R-:W-:-:S04]  /*bee0*/  IMAD R29, R0, R31, R28 ;  /* 0x0000001f001d7224 */ /* 0x008fc800078e021c */
[----:B------:R-:W-:-:S04]  /*bef0*/  IMAD.SHL.U32 R29, R29, 0x40, RZ ;  /* 0x000000401d1d7824 */ /* 0x000fc800078e00ff */
[----:B------:R-:W-:-:S05]  /*bf00*/  IMAD.WIDE R28, R29, 0x4, R20 ;  /* 0x000000041d1c7825 */ /* 0x000fca00078e0214 */
[----:B------:R1:W5:Y:S01]  /*bf10*/  LDG.E.128 R36, desc[UR36][R28.64] ;  /* 0x000000241c247981 */ /* 0x000362000c1e1d00 */
[----:B--2---:R-:W-:Y:S05]  /*bf20*/  BRA.U UP0, `(.L_x_1030) ;  /* 0x0000000100387547 */ /* 0x004fea000b800000 */
[----:B------:R-:W-:Y:S01]  /*bf30*/  ISETP.NE.AND P3, PT, R17, RZ, PT ;  /* 0x000000ff1100720c */ /* 0x000fe20003f65270 */
[----:B------:R-:W0:-:S12]  /*bf40*/  LDS.128 R44, [R24+UR6] ;  /* 0x00000006182c7984 */ /* 0x000e180008000c00 */
[----:B-1----:R-:W2:Y:S01]  /*bf50*/  @P3 LDG.E.128 R28, desc[UR36][R26.64] ;  /* 0x000000241a1c3981 */ /* 0x002ea2000c1e1d00 */
        /* <DEDUP_REMOVED lines=11> */
.L_x_1030:
[C---:B-----5:R-:W-:Y:S01]  /*c010*/  FFMA.FTZ R8, R41.reuse, R36, R8 ;  /* 0x0000002429087223 */ /* 0x060fe20000010008 */
[C---:B------:R-:W-:Y:S01]  /*c020*/  FFMA.FTZ R9, R41.reuse, R37, R9 ;  /* 0x0000002529097223 */ /* 0x040fe20000010009 */
[C---:B------:R-:W-:Y:S01]  /*c030*/  FFMA.FTZ R10, R41.reuse, R38, R10 ;  /* 0x00000026290a7223 */ /* 0x040fe2000001000a */
[----:B------:R-:W-:-:S07]  /*c040*/  FFMA.FTZ R11, R41, R39, R11 ;  /* 0x00000027290b7223 */ /* 0x000fce000001000b */
.L_x_1029:
[----:B------:R-:W-:Y:S05]  /*c050*/  BSYNC.RECONVERGENT B1 ;  /* 0x0000000000017941 */ /* 0x000fea0003800200 */
.L_x_1028:
[C---:B01----:R-:W-:Y:S01]  /*c060*/  IADD3 R28, PT, PT, R32.reuse, 0x8, RZ ;  /* 0x00000008201c7810 */ /* 0x043fe20007ffe0ff */
[----:B------:R-:W-:Y:S01]  /*c070*/  VIADD R32, R32, 0x10 ;  /* 0x0000001020207836 */ /* 0x000fe20000000000 */
[----:B------:R-:W-:Y:S01]  /*c080*/  IADD3 R3, PT, PT, R3, 0x40, RZ ;  /* 0x0000004003037810 */ /* 0x000fe20007ffe0ff */
[----:B------:R-:W-:Y:S01]  /*c090*/  VIADD R33, R33, 0x400 ;  /* 0x0000040021217836 */ /* 0x000fe20000000000 */
[----:B------:R-:W-:-:S13]  /*c0a0*/  ISETP.GE.AND P0, PT, R28, UR39, PT ;  /* 0x000000271c007c0c */ /* 0x000fda000bf06270 */
[----:B------:R-:W-:Y:S05]  /*c0b0*/  @!P0 BRA `(.L_x_1031) ;  /* 0xfffffff800248947 */ /* 0x000fea000383ffff */
.L_x_1020:
[----:B01----:R-:W-:Y:S05]  /*c0c0*/  BSYNC.RECONVERGENT B0 ;  /* 0x0000000000007941 */ /* 0x003fea0003800200 */
.L_x_1019:
[----:B------:R-:W-:Y:S01]  /*c0d0*/  ISETP.NE.AND P0, PT, R22, R25, PT ;  /* 0x000000191600720c */ /* 0x000fe20003f05270 */
[----:B------:R-:W-:-:S12]  /*c0e0*/  BSSY.RECONVERGENT B0, `(.L_x_1032) ;  /* 0x0000023000007945 */ /* 0x000fd80003800200 */
[----:B------:R-:W-:Y:S05]  /*c0f0*/  @P0 BRA `(.L_x_1033) ;  /* 0x0000000000840947 */ /* 0x000fea0003800000 */
[----:B------:R-:W-:Y:S01]  /*c100*/  IMAD.U32 R13, RZ, RZ, UR39 ;  /* 0x00000027ff0d7e24 */ /* 0x000fe2000f8e00ff */
[----:B------:R-:W0:Y:S01]  /*c110*/  LDS R3, [UR5+-0x4] ;  /* 0xfffffc05ff037984 */ /* 0x000e220008000800 */
[----:B------:R-:W1:Y:S02]  /*c120*/  LDCU UR6, c[0x0][0x40c] ;  /* 0x00008180ff0677ac */ /* 0x000e640008000800 */
[----:B------:R-:W-:-:S04]  /*c130*/  IMAD.SHL.U32 R13, R13, 0x40, RZ ;  /* 0x000000400d0d7824 */ /* 0x000fc800078e00ff */
[----:B------:R-:W-:-:S05]  /*c140*/  IMAD.WIDE R12, R13, 0x4, R18 ;  /* 0x000000040d0c7825 */ /* 0x000fca00078e0212 */
[----:B------:R2:W5:Y:S01]  /*c150*/  LDG.E.128 R24, desc[UR36][R12.64] ;  /* 0x000000240c187981 */ /* 0x000562000c1e1d00 */
[----:B-1----:R-:W-:-:S09]  /*c160*/  UISETP.NE.AND UP0, UPT, UR6, URZ, UPT ;  /* 0x000000ff0600728c */ /* 0x002fd2000bf05270 */
[----:B--2---:R-:W-:Y:S05]  /*c170*/  BRA.U UP0, `(.L_x_1034) ;  /* 0x0000000100547547 */ /* 0x004fea000b800000 */
[----:B------:R-:W1:Y:S02]  /*c180*/  LDCU.64 UR6, c[0x0][0x460] ;  /* 0x00008c00ff0677ac */ /* 0x000e640008000a00 */
[----:B-1----:R-:W-:-:S04]  /*c190*/  ISETP.NE.U32.AND P0, PT, RZ, UR6, PT ;  /* 0x00000006ff007c0c */ /* 0x002fc8000bf05070 */
[----:B------:R-:W-:-:S13]  /*c1a0*/  ISETP.NE.AND.EX P0, PT, RZ, UR7, PT, P0 ;  /* 0x00000007ff007c0c */ /* 0x000fda000bf05300 */
[----:B------:R-:W1:Y:S08]  /*c1b0*/  @P0 LDC R0, c[0x0][0x3f8] ;  /* 0x0000fe00ff000b82 */ /* 0x000e700000000800 */
[----:B------:R-:W2:Y:S01]  /*c1c0*/  @P0 LDC.64 R12, c[0x0][0x458] ;  /* 0x00011600ff0c0b82 */ /* 0x000ea20000000a00 */
[----:B-1----:R-:W-:-:S05]  /*c1d0*/  @P0 IMAD R15, R16, R0, R15 ;  /* 0x00000000100f0224 */ /* 0x002fca00078e020f */
[----:B------:R-:W-:-:S05]  /*c1e0*/  @P0 LEA R15, R15, R14, 0x6 ;  /* 0x0000000e0f0f0211 */ /* 0x000fca00078e30ff */
[----:B--2---:R-:W-:-:S05]  /*c1f0*/  @P0 IMAD.WIDE R12, R15, 0x4, R12 ;  /* 0x000000040f0c0825 */ /* 0x004fca00078e020c */
[----:B------:R-:W2:Y:S01]  /*c200*/  @P0 LDG.E.128 R28, desc[UR36][R12.64] ;  /* 0x000000240c1c0981 */ /* 0x000ea2000c1e1d00 */
[----:B------:R-:W-:Y:S01]  /*c210*/  USHF.L.U32 UR6, UR38, 0x6, URZ ;  /* 0x0000000626067899 */ /* 0x000fe200080006ff */
[----:B-----5:R-:W-:Y:S01]  /*c220*/  FADD.FTZ R24, R24, R4 ;  /* 0x0000000418187221 */ /* 0x020fe20000010000 */
[----:B------:R-:W-:Y:S01]  /*c230*/  FADD.FTZ R25, R25, R5 ;  /* 0x0000000519197221 */ /* 0x000fe20000010000 */
[----:B------:R-:W-:Y:S01]  /*c240*/  FADD.FTZ R26, R26, R6 ;  /* 0x000000061a1a7221 */ /* 0x000fe20000010000 */
[----:B------:R-:W-:Y:S02]  /*c250*/  FADD.FTZ R27, R27, R7 ;  /* 0x000000071b1b7221 */ /* 0x000fe40000010000 */
[----:B------:R-:W-:-:S04]  /*c260*/  IMAD.U32 R15, RZ, RZ, UR6 ;  /* 0x00000006ff0f7e24 */ /* 0x000fc8000f8e00ff */
[----:B------:R-:W-:-:S04]  /*c270*/  IMAD.WIDE R18, R15, 0x4, R18 ;  /* 0x000000040f127825 */ /* 0x000fc800078e0212 */
[----:B--2---:R-:W-:Y:S01]  /*c280*/  @P0 FMUL.FTZ R24, R24, R28 ;  /* 0x0000001c18180220 */ /* 0x004fe20000410000 */
[----:B------:R-:W-:Y:S01]  /*c290*/  @P0 FMUL.FTZ R25, R25, R29 ;  /* 0x0000001d19190220 */ /* 0x000fe20000410000 */
[----:B------:R-:W-:Y:S01]  /*c2a0*/  @P0 FMUL.FTZ R26, R26, R30 ;  /* 0x0000001e1a1a0220 */ /* 0x000fe20000410000 */
[----:B------:R-:W-:-:S05]  /*c2b0*/  @P0 FMUL.FTZ R27, R27, R31 ;  /* 0x0000001f1b1b0220 */ /* 0x000fca0000410000 */
[----:B------:R1:W-:Y:S02]  /*c2c0*/  STG.E.128 desc[UR36][R18.64], R24 ;  /* 0x0000001812007986 */ /* 0x0003e4000c101d24 */
.L_x_1034:
[C---:B0----5:R-:W-:Y:S01]  /*c2d0*/  FFMA.FTZ R8, R3.reuse, R24, R8 ;  /* 0x0000001803087223 */ /* 0x061fe20000010008 */
[C---:B------:R-:W-:Y:S01]  /*c2e0*/  FFMA.FTZ R9, R3.reuse, R25, R9 ;  /* 0x0000001903097223 */ /* 0x040fe20000010009 */
[C---:B------:R-:W-:Y:S01]  /*c2f0*/  FFMA.FTZ R10, R3.reuse, R26, R10 ;  /* 0x0000001a030a7223 */ /* 0x040fe2000001000a */
[----:B------:R-:W-:-:S07]  /*c300*/  FFMA.FTZ R11, R3, R27, R11 ;  /* 0x0000001b030b7223 */ /* 0x000fce000001000b */
.L_x_1033:
[----:B------:R-:W-:Y:S05]  /*c310*/  BSYNC.RECONVERGENT B0 ;  /* 0x0000000000007941 */ /* 0x000fea0003800200 */
.L_x_1032:
[----:B------:R-:W-:Y:S01]  /*c320*/  BAR.SYNC.DEFER_BLOCKING 0x0 ;  /* 0x0000000000007b1d */ /* 0x000fe20000010000 */
[----:B------:R-:W-:Y:S01]  /*c330*/  LOP3.LUT R0, R2, 0x3c0, RZ, 0xc0, !PT ;  /* 0x000003c002007812 */ /* 0x000fe200078ec0ff */
[----:B------:R-:W-:Y:S01]  /*c340*/  IMAD.SHL.U32 R3, R14, 0x4, RZ ;  /* 0x000000040e037824 */ /* 0x000fe200078e00ff */
[----:B------:R-:W-:Y:S02]  /*c350*/  ISETP.GT.U32.AND P1, PT, R2, 0x3f, PT ;  /* 0x0000003f0200780c */ /* 0x000fe40003f24070 */
[----:B------:R-:W-:Y:S02]  /*c360*/  ISETP.NE.AND P0, PT, R0, 0x40, PT ;  /* 0x000000400000780c */ /* 0x000fe40003f05270 */
[----:B------:R-:W-:Y:S02]  /*c370*/  LEA R22, R22, R3, 0x8 ;  /* 0x0000000316167211 */ /* 0x000fe400078e40ff */
[C---:B------:R-:W-:Y:S02]  /*c380*/  LOP3.LUT R0, R2.reuse, 0x3e0, RZ, 0xc0, !PT ;  /* 0x000003e002007812 */ /* 0x040fe400078ec0ff */
[----:B------:R-:W-:-:S07]  /*c390*/  ISETP.GT.U32.AND P2, PT, R2, 0x1f, PT ;  /* 0x0000001f0200780c */ /* 0x000fce0003f44070 */
        /* <DEDUP_REMOVED lines=13> */
[----:B------:R-:W-:-:S05]  /*c470*/  ISETP.NE.AND P0, PT, R0, 0x10, PT ;  /* 0x000000100000780c */ /* 0x000fca0003f05270 */
[----:B------:R-:W0:Y:S02]  /*c480*/  @!P2 LDS.128 R4, [R22+UR4] ;  /* 0x000000041604a984 */ /* 0x000e240008000c00 */
[----:B0-----:R-:W-:Y:S01]  /*c490*/  @!P2 FADD.FTZ R8, R8, R4 ;  /* 0x000000040808a221 */ /* 0x001fe20000010000 */
[----:B------:R-:W-:Y:S01]  /*c4a0*/  @!P2 FADD.FTZ R9, R9, R5 ;  /* 0x000000050909a221 */ /* 0x000fe20000010000 */
[----:B------:R-:W-:Y:S01]  /*c4b0*/  @!P2 FADD.FTZ R10, R10, R6 ;  /* 0x000000060a0aa221 */ /* 0x000fe20000010000 */
[----:B------:R-:W-:Y:S01]  /*c4c0*/  @!P2 FADD.FTZ R11, R11, R7 ;  /* 0x000000070b0ba221 */ /* 0x000fe20000010000 */
[----:B------:R-:W-:Y:S06]  /*c4d0*/  BAR.SYNC.DEFER_BLOCKING 0x0 ;  /* 0x0000000000007b1d */ /* 0x000fec0000010000 */
[----:B------:R0:W-:Y:S02]  /*c4e0*/  @!P0 STS.128 [R3+UR4], R8 ;  /* 0x0000000803008988 */ /* 0x0001e40008000c04 */
[----:B------:R-:W-:Y:S06]  /*c4f0*/  BAR.SYNC.DEFER_BLOCKING 0x0 ;  /* 0x0000000000007b1d */ /* 0x000fec0000010000 */
[----:B------:R0:W2:Y:S02]  /*c500*/  @!P1 LDS.128 R4, [R22+UR4] ;  /* 0x0000000416049984 */ /* 0x0000a40008000c00 */
[----:B------:R-:W-:Y:S06]  /*c510*/  BAR.SYNC.DEFER_BLOCKING 0x0 ;  /* 0x0000000000007b1d */ /* 0x000fec0000010000 */
[----:B------:R-:W-:Y:S05]  /*c520*/  @P1 EXIT ;  /* 0x000000000000194d */ /* 0x000fea0003800000 */
[----:B------:R-:W3:Y:S01]  /*c530*/  LDCU UR4, c[0x0][0x478] ;  /* 0x00008f00ff0477ac */ /* 0x000ee20008000800 */
[----:B0-2---:R-:W-:Y:S01]  /*c540*/  @!P1 FADD.FTZ R8, R8, R4 ;  /* 0x0000000408089221 */ /* 0x005fe20000010000 */
[----:B------:R-:W-:Y:S01]  /*c550*/  @!P1 FADD.FTZ R9, R9, R5 ;  /* 0x0000000509099221 */ /* 0x000fe20000010000 */
[----:B------:R-:W-:Y:S01]  /*c560*/  @!P1 FADD.FTZ R10, R10, R6 ;  /* 0x000000060a0a9221 */ /* 0x000fe20000010000 */
[----:B------:R-:W-:Y:S01]  /*c570*/  @!P1 FADD.FTZ R11, R11, R7 ;  /* 0x000000070b0b9221 */ /* 0x000fe20000010000 */
[----:B---3--:R-:W-:-:S09]  /*c580*/  UISETP.NE.AND UP0, UPT, UR4, 0x2, UPT ;  /* 0x000000020400788c */ /* 0x008fd2000bf05270 */
[----:B------:R-:W-:Y:S05]  /*c590*/  BRA.U UP0, `(.L_x_1035) ;  /* 0x00000001007c7547 */ /* 0x000fea000b800000 */
[----:B------:R-:W0:Y:S01]  /*c5a0*/  LDC.64 R2, c[0x0][0x470] ;  /* 0x00011c00ff027b82 */ /* 0x000e220000000a00 */
[----:B------:R-:W2:Y:S01]  /*c5b0*/  LDCU.64 UR4, c[0x0][0x380] ;  /* 0x00007000ff0477ac */ /* 0x000ea20008000a00 */
[----:B0-----:R-:W3:Y:S01]  /*c5c0*/  LDG.E R2, desc[UR36][R2.64] ;  /* 0x0000002402027981 */ /* 0x001ee2000c1e1900 */
[----:B------:R-:W-:Y:S02]  /*c5d0*/  IMAD.IADD R14, R23, 0x1, R14 ;  /* 0x00000001170e7824 */ /* 0x000fe400078e020e */
        /* <DEDUP_REMOVED lines=11> */
[----:B------:R-:W-:Y:S01]  /*c690*/  IMAD.U32 R2, R0, 0x10000, RZ ;  /* 0x0001000000027824 */ /* 0x000fe200078e00ff */
[----:B------:R-:W-:-:S04]  /*c6a0*/  PRMT R0, R3, 0x7710, RZ ;  /* 0x0000771003007816 */ /* 0x000fc800000000ff */
[----:B------:R-:W-:Y:S02]  /*c6b0*/  LOP3.LUT R3, R2, 0xff0000, RZ, 0xc0, !PT ;  /* 0x00ff000002037812 */ /* 0x000fe400078ec0ff */
[----:B0-----:R-:W-:Y:S02]  /*c6c0*/  PRMT R9, R9, 0x8880, RZ ;  /* 0x0000888009097816 */ /* 0x001fe400000000ff */
[----:B------:R-:W-:Y:S02]  /*c6d0*/  LEA R3, R0, R3, 0x18 ;  /* 0x0000000300037211 */ /* 0x000fe400078ec0ff */
[----:B------:R-:W-:Y:S02]  /*c6e0*/  PRMT R2, R9, 0x7710, RZ ;  /* 0x0000771009027816 */ /* 0x000fe400000000ff */
[----:B---3--:R-:W-:-:S04]  /*c6f0*/  PRMT R4, R8, 0x8880, RZ ;  /* 0x0000888008047816 */ /* 0x008fc800000000ff */
[----:B------:R-:W-:Y:S02]  /*c700*/  PRMT R0, R4, 0x7710, RZ ;  /* 0x0000771004007816 */ /* 0x000fe400000000ff */
[----:B------:R-:W-:Y:S02]  /*c710*/  LOP3.LUT R4, R2, 0xff, RZ, 0xc0, !PT ;  /* 0x000000ff02047812 */ /* 0x000fe400078ec0ff */
[----:B------:R-:W-:Y:S02]  /*c720*/  LOP3.LUT R5, R0, 0xff, RZ, 0xc0, !PT ;  /* 0x000000ff00057812 */ /* 0x000fe400078ec0ff */
[----:B--2---:R-:W-:Y:S01]  /*c730*/  IADD3 R2, P0, PT, R14, UR4, RZ ;  /* 0x000000040e027c10 */ /* 0x004fe2000ff1e0ff */
[----:B------:R-:W-:-:S03]  /*c740*/  IMAD R4, R4, 0x100, R3 ;  /* 0x0000010004047824 */ /* 0x000fc600078e0203 */
[----:B------:R-:W-:Y:S01]  /*c750*/  LEA.HI.X.SX32 R3, R14, UR5, 0x1, P0 ;  /* 0x000000050e037c11 */ /* 0x000fe200080f0eff */
[----:B------:R-:W-:-:S05]  /*c760*/  IMAD.IADD R5, R4, 0x1, R5 ;  /* 0x0000000104057824 */ /* 0x000fca00078e0205 */
[----:B------:R-:W-:Y:S01]  /*c770*/  STG.E desc[UR36][R2.64], R5 ;  /* 0x0000000502007986 */ /* 0x000fe2000c101924 */
[----:B------:R-:W-:Y:S05]  /*c780*/  EXIT ;  /* 0x000000000000794d */ /* 0x000fea0003800000 */
.L_x_1035:
[----:B------:R-:W0:Y:S01]  /*c790*/  LDC.64 R2, c[0x0][0x380] ;  /* 0x0000e000ff027b82 */ /* 0x000e220000000a00 */
[----:B------:R-:W-:-:S05]  /*c7a0*/  IADD3 R23, PT, PT, R23, R14, RZ ;  /* 0x0000000e17177210 */ /* 0x000fca0007ffe0ff */
[----:B0-----:R-:W-:-:S05]  /*c7b0*/  IMAD.WIDE R2, R23, 0x4, R2 ;  /* 0x0000000417027825 */ /* 0x001fca00078e0202 */
[----:B------:R-:W-:Y:S01]  /*c7c0*/  STG.E.128 desc[UR36][R2.64], R8 ;  /* 0x0000000802007986 */ /* 0x000fe2000c101d24 */
[----:B------:R-:W-:Y:S05]  /*c7d0*/  EXIT ;  /* 0x000000000000794d */ /* 0x000fea0003800000 */
.L_x_900:
[----:B-1----:R-:W-:Y:S01]  /*c7e0*/  IMAD.MOV.U32 R12, RZ, RZ, 0x10 ;  /* 0x00000010ff0c7424 */ /* 0x002fe200078e00ff */
[----:B------:R-:W-:Y:S01]  /*c7f0*/  MOV R15, 0xffffffff ;  /* 0xffffffff000f7802 */ /* 0x000fe20000000f00 */
[----:B------:R-:W-:-:S07]  /*c800*/  IMAD.MOV.U32 R11, RZ, RZ, 0x1f ;  /* 0x0000001fff0b7424 */ /* 0x000fce00078e00ff */
[----:B0----5:R-:W-:Y:S05]  /*c810*/  WARPSYNC.COLLECTIVE R15, `(.L_x_1036) ;  /* 0x000000000f087348 */ /* 0x021fea0003c00000 */
[----:B------:R1:W2:Y:S02]  /*c820*/  SHFL.BFLY P6, R14, R13, R12, R11 ;  /* 0x0c00000c0d0e7389 */ /* 0x0002a400000c000b */
[----:B012--5:R-:W-:Y:S05]  /*c830*/  ENDCOLLECTIVE ;  /* 0x000000000000791b */ /* 0x027fea0003800000 */
.L_x_1036:
[----:B------:R-:W-:Y:S02]  /*c840*/  IMAD.MOV.U32 R12, RZ, RZ, 0x8 ;  /* 0x00000008ff0c7424 */ /* 0x000fe400078e00ff */
[----:B------:R-:W-:-:S04]  /*c850*/  FADD.FTZ R0, R13, R14 ;  /* 0x0000000e0d007221 */ /* 0x000fc80000010000 */
[----:B------:R-:W-:-:S07]  /*c860*/  IMAD.MOV.U32 R13, RZ, RZ, R0 ;  /* 0x000000ffff0d7224 */ /* 0x000fce00078e0000 */
[----:B------:R-:W-:Y:S05]  /*c870*/  WARPSYNC.COLLECTIVE R15, `(.L_x_1037) ;  /* 0x000000000f087348 */ /* 0x000fea0003c00000 */
[----:B------:R0:W1:Y:S02]  /*c880*/  SHFL.BFLY P6, R14, R13, R12, R11 ;  /* 0x0c00000c0d0e7389 */ /* 0x00006400000c000b */
[----:B01----:R-:W-:Y:S05]  /*c890*/  ENDCOLLECTIVE ;  /* 0x000000000000791b */ /* 0x003fea0003800000 */
.L_x_1037:
[----:B------:R-:W-:Y:S02]  /*c8a0*/  IMAD.MOV.U32 R12, RZ, RZ, 0x4 ;  /* 0x00000004ff0c7424 */ /* 0x000fe400078e00ff */
[----:B------:R-:W-:-:S05]  /*c8b0*/  FADD.FTZ R3, R0, R14 ;  /* 0x0000000e00037221 */ /* 0x000fca0000010000 */
[----:B------:R-:W-:-:S07]  /*c8c0*/  MOV R13, R3 ;  /* 0x00000003000d7202 */ /* 0x000fce0000000f00 */
[----:B------:R-:W-:Y:S05]  /*c8d0*/  WARPSYNC.COLLECTIVE R15, `(.L_x_1038) ;  /* 0x000000000f087348 */ /* 0x000fea0003c00000 */
[----:B------:R0:W1:Y:S02]  /*c8e0*/  SHFL.BFLY P6, R14, R13, R12, R11 ;  /* 0x0c00000c0d0e7389 */ /* 0x00006400000c000b */
[----:B01----:R-:W-:Y:S05]  /*c8f0*/  ENDCOLLECTIVE ;  /* 0x000000000000791b */ /* 0x003fea0003800000 */
.L_x_1038:
[----:B------:R-:W-:Y:S02]  /*c900*/  HFMA2 R12, -RZ, RZ, 0, 1.1920928955078125e-07 ;  /* 0x00000002ff0c7431 */ /* 0x000fe400000001ff */
[----:B------:R-:W-:-:S04]  /*c910*/  FADD.FTZ R4, R3, R14 ;  /* 0x0000000e03047221 */ /* 0x000fc80000010000 */
[----:B------:R-:W-:-:S07]  /*c920*/  IMAD.MOV.U32 R13, RZ, RZ, R4 ;  /* 0x000000ffff0d7224 */ /* 0x000fce00078e0004 */
[----:B------:R-:W-:Y:S05]  /*c930*/  WARPSYNC.COLLECTIVE R15, `(.L_x_1039) ;  /* 0x000000000f087348 */ /* 0x000fea0003c00000 */
[----:B------:R0:W1:Y:S02]  /*c940*/  SHFL.BFLY P6, R14, R13, R12, R11 ;  /* 0x0c00000c0d0e7389 */ /* 0x00006400000c000b */
[----:B01----:R-:W-:Y:S05]  /*c950*/  ENDCOLLECTIVE ;  /* 0x000000000000791b */ /* 0x003fea0003800000 */
.L_x_1039:
[----:B------:R-:W-:Y:S02]  /*c960*/  IMAD.MOV.U32 R12, RZ, RZ, 0x1 ;  /* 0x00000001ff0c7424 */ /* 0x000fe400078e00ff */
[----:B------:R-:W-:-:S04]  /*c970*/  FADD.FTZ R5, R4, R14 ;  /* 0x0000000e04057221 */ /* 0x000fc80000010000 */
[----:B------:R-:W-:-:S07]  /*c980*/  IMAD.MOV.U32 R13, RZ, RZ, R5 ;  /* 0x000000ffff0d7224 */ /* 0x000fce00078e0005 */
[----:B------:R-:W-:Y:S05]  /*c990*/  WARPSYNC.COLLECTIVE R15, `(.L_x_1040) ;  /* 0x000000000f087348 */ /* 0x000fea0003c00000 */
[----:B------:R0:W1:Y:S02]  /*c9a0*/  SHFL.BFLY P6, R14, R13, R12, R11 ;  /* 0x0c00000c0d0e7389 */ /* 0x00006400000c000b */
[----:B01----:R-:W-:Y:S05]  /*c9b0*/  ENDCOLLECTIVE ;  /* 0x000000000000791b */ /* 0x003fea0003800000 */
.L_x_1040:
[----:B------:R-:W-:Y:S05]  /*c9c0*/  BRA `(.L_x_1041) ;  /* 0xffffff4c00f07947 */ /* 0x000fea000383ffff */
.L_x_967:
[----:B------:R-:W-:Y:S01]  /*c9d0*/  BSSY B0, `(.L_x_1042) ;  /* 0x0000007000007945 */ /* 0x000fe20003800000 */
[----:B------:R-:W-:Y:S01]  /*c9e0*/  MOV R12, 0x1 ;  /* 0x00000001000c7802 */ /* 0x000fe20000000f00 */
[----:B------:R-:W-:Y:S02]  /*c9f0*/  IMAD.MOV.U32 R11, RZ, RZ, 0x1f ;  /* 0x0000001fff0b7424 */ /* 0x000fe400078e00ff */
[----:B------:R-:W-:-:S07]  /*ca00*/  IMAD.MOV.U32 R15, RZ, RZ, -0x1 ;  /* 0xffffffffff0f7424 */ /* 0x000fce00078e00ff */
[----:B------:R-:W-:Y:S05]  /*ca10*/  WARPSYNC.COLLECTIVE R15, `(.L_x_1043) ;  /* 0x000000000f087348 */ /* 0x000fea0003c00000 */
[----:B------:R0:W1:Y:S02]  /*ca20*/  SHFL.BFLY P6, R14, R13, R12, R11 ;  /* 0x0c00000c0d0e7389 */ /* 0x00006400000c000b */
[----:B01----:R-:W-:Y:S05]  /*ca30*/  ENDCOLLECTIVE ;  /* 0x000000000000791b */ /* 0x003fea0003800000 */
.L_x_1043:
[----:B------:R-:W-:Y:S05]  /*ca40*/  BSYNC B0 ;  /* 0x0000000000007941 */ /* 0x000fea0003800000 */
.L_x_1042:
[----:B------:R-:W-:Y:S05]  /*ca50*/  BRA `(.L_x_1044) ;  /* 0xffffffac00607947 */ /* 0x000fea000383ffff */
.L_x_971:
[----:B------:R-:W-:Y:S01]  /*ca60*/  BSSY B0, `(.L_x_1045) ;  /* 0x0000008000007945 */ /* 0x000fe20003800000 */
[----:B------:R-:W-:Y:S01]  /*ca70*/  MOV R13, R120 ;  /* 0x00000078000d7202 */ /* 0x000fe20000000f00 */
[----:B------:R-:W-:Y:S01]  /*ca80*/  IMAD.MOV.U32 R12, RZ, RZ, 0x10 ;  /* 0x00000010ff0c7424 */ /* 0x000fe200078e00ff */
[----:B------:R-:W-:Y:S01]  /*ca90*/  MOV R15, 0xffffffff ;  /* 0xffffffff000f7802 */ /* 0x000fe20000000f00 */
[----:B------:R-:W-:-:S07]  /*caa0*/  IMAD.MOV.U32 R11, RZ, RZ, 0x1f ;  /* 0x0000001fff0b7424 */ /* 0x000fce00078e00ff */
[----:B--2--5:R-:W-:Y:S05]  /*cab0*/  WARPSYNC.COLLECTIVE R15, `(.L_x_1046) ;  /* 0x000000000f087348 */ /* 0x024fea0003c00000 */
[----:B------:R0:W1:Y:S02]  /*cac0*/  SHFL.BFLY P6, R14, R13, R12, R11 ;  /* 0x0c00000c0d0e7389 */ /* 0x00006400000c000b */
[----:B012--5:R-:W-:Y:S05]  /*cad0*/  ENDCOLLECTIVE ;  /* 0x000000000000791b */ /* 0x027fea0003800000 */
.L_x_1046:
[----:B------:R-:W-:Y:S05]  /*cae0*/  BSYNC B0 ;  /* 0x0000000000007941 */ /* 0x000fea0003800000 */
.L_x_1045:
[----:B------:R-:W-:Y:S01]  /*caf0*/  FMNMX.FTZ R13, R14, R120, !PT ;  /* 0x000000780e0d7209 */ /* 0x000fe20007810000 */
[----:B------:R-:W-:Y:S01]  /*cb00*/  IMAD.MOV.U32 R12, RZ, RZ, 0x8 ;  /* 0x00000008ff0c7424 */ /* 0x000fe200078e00ff */
[----:B------:R-:W-:Y:S01]  /*cb10*/  MOV R15, 0xffffffff ;  /* 0xffffffff000f7802 */ /* 0x000fe20000000f00 */
[----:B------:R-:W-:-:S07]  /*cb20*/  IMAD.MOV.U32 R11, RZ, RZ, 0x1f ;  /* 0x0000001fff0b7424 */ /* 0x000fce00078e00ff */
[----:B------:R-:W-:Y:S05]  /*cb30*/  WARPSYNC.COLLECTIVE R15, `(.L_x_1047) ;  /* 0x000000000f087348 */ /* 0x000fea0003c00000 */
[----:B------:R0:W1:Y:S02]  /*cb40*/  SHFL.BFLY P6, R14, R13, R12, R11 ;  /* 0x0c00000c0d0e7389 */ /* 0x00006400000c000b */
[----:B01----:R-:W-:Y:S05]  /*cb50*/  ENDCOLLECTIVE ;  /* 0x000000000000791b */ /* 0x003fea0003800000 */
.L_x_1047:
[----:B------:R-:W-:Y:S01]  /*cb60*/  IMAD.MOV.U32 R12, RZ, RZ, 0x4 ;  /* 0x00000004ff0c7424 */ /* 0x000fe200078e00ff */
[----:B------:R-:W-:-:S05]  /*cb70*/  FMNMX.FTZ R2, R13, R14, !PT ;  /* 0x0000000e0d027209 */ /* 0x000fca0007810000 */
[----:B------:R-:W-:-:S07]  /*cb80*/  IMAD.MOV.U32 R13, RZ, RZ, R2 ;  /* 0x000000ffff0d7224 */ /* 0x000fce00078e0002 */
[----:B------:R-:W-:Y:S05]  /*cb90*/  WARPSYNC.COLLECTIVE R15, `(.L_x_1048) ;  /* 0x000000000f087348 */ /* 0x000fea0003c00000 */
[----:B------:R0:W1:Y:S02]  /*cba0*/  SHFL.BFLY P6, R14, R13, R12, R11 ;  /* 0x0c00000c0d0e7389 */ /* 0x00006400000c000b */
[----:B01----:R-:W-:Y:S05]  /*cbb0*/  ENDCOLLECTIVE ;  /* 0x000000000000791b */ /* 0x003fea0003800000 */
.L_x_1048:
[----:B------:R-:W-:Y:S01]  /*cbc0*/  IMAD.MOV.U32 R12, RZ, RZ, 0x2 ;  /* 0x00000002ff0c7424 */ /* 0x000fe200078e00ff */
[----:B------:R-:W-:-:S04]  /*cbd0*/  FMNMX.FTZ R4, R2, R14, !PT ;  /* 0x0000000e02047209 */ /* 0x000fc80007810000 */
[----:B------:R-:W-:-:S07]  /*cbe0*/  MOV R13, R4 ;  /* 0x00000004000d7202 */ /* 0x000fce0000000f00 */
[----:B------:R-:W-:Y:S05]  /*cbf0*/  WARPSYNC.COLLECTIVE R15, `(.L_x_1049) ;  /* 0x000000000f087348 */ /* 0x000fea0003c00000 */
[----:B------:R0:W1:Y:S02]  /*cc00*/  SHFL.BFLY P6, R14, R13, R12, R11 ;  /* 0x0c00000c0d0e7389 */ /* 0x00006400000c000b */
[----:B01----:R-:W-:Y:S05]  /*cc10*/  ENDCOLLECTIVE ;  /* 0x000000000000791b */ /* 0x003fea0003800000 */
.L_x_1049:
[----:B------:R-:W-:Y:S05]  /*cc20*/  BRA `(.L_x_1050) ;  /* 0xffffffac00987947 */ /* 0x000fea000383ffff */
.L_x_1051:
        /* <DEDUP_REMOVED lines=13> */
.L_x_3007:


//--------------------- .text._ZN4mmha33masked_multihead_attention_kernelIfLi64ELi64ELi4ELi16ELi64ELb1ELb1EEEv26Multihead_attention_paramsIT_XT5_EE --------------------------
	.section	.text._ZN4mmha33masked_multihead_attention_kernelIfLi64ELi64ELi4ELi16ELi64ELb1ELb1EEEv26Multihead_attention_paramsIT_XT5_EE,"ax",@progbits
	.align	128
        .global         _ZN4mmha33masked_multihead_attention_kernelIfLi64ELi64ELi4ELi16ELi64ELb1ELb1EEEv26Multihead_attention_paramsIT_XT5_EE
        .type           _ZN4mmha33masked_multihead_attention_kernelIfLi64ELi64ELi4ELi16ELi64ELb1ELb1EEEv26Multihead_attention_paramsIT_XT5_EE,@function
        .size           _ZN4mmha33masked_multihead_attention_kernelIfLi64ELi64ELi4ELi16ELi64ELb1ELb1EEEv26Multihead_attention_paramsIT_XT5_EE,(.L_x_3008 - _ZN4mmha33masked_multihead_attention_kernelIfLi64ELi64ELi4ELi16ELi64ELb1ELb1EEEv26Multihead_attention_paramsIT_XT5_EE)
        .other          _ZN4mmha33masked_multihead_attention_kernelIfLi64ELi64ELi4ELi16ELi64ELb1ELb1EEEv26Multihead_attention_paramsIT_XT5_EE,@"STO_CUDA_ENTRY STV_DEFAULT"
_ZN4mmha33masked_multihead_attention_kernelIfLi64ELi64ELi4ELi16ELi64ELb1ELb1EEEv26Multihead_attention_paramsIT_XT5_EE:
.text._ZN4mmha33masked_multihead_attention_kernelIfLi64ELi64ELi4ELi16ELi64ELb1ELb1EEEv26Multihead_attention_paramsIT_XT5_EE:
[----:B------:R-:W0:Y:S01]  /*0000*/  LDC R1, c[0x0][0x37c] ;  /* 0x0000df00ff017b82 */ /* 0x000e220000000800 */
[----:B------:R-:W1:Y:S07]  /*0010*/  LDCU.64 UR4, c[0x0][0x490] ;  /* 0x00009200ff0477ac */ /* 0x000e6e0008000a00 */
[----:B------:R-:W2:Y:S01]  /*0020*/  S2UR UR6, SR_CTAID.Y ;  /* 0x00000000000679c3 */ /* 0x000ea20000002600 */
[----:B------:R-:W3:Y:S01]  /*0030*/  LDCU.64 UR36, c[0x0][0x358] ;  /* 0x00006b00ff2477ac */ /* 0x000ee20008000a00 */
[----:B-1----:R-:W-:-:S04]  /*0040*/  UISETP.NE.U32.AND UP0, UPT, UR4, URZ, UPT ;  /* 0x000000ff0400728c */ /* 0x002fc8000bf05070 */
[----:B------:R-:W-:-:S09]  /*0050*/  UISETP.NE.AND.EX UP0, UPT, UR5, URZ, UPT, UP0 ;  /* 0x000000ff0500728c */ /* 0x000fd2000bf05300 */
[----:B--23--:R-:W-:Y:S05]  /*0060*/  BRA.U !UP0, `(.L_x_1052) ;  /* 0x0000000108187547 */ /* 0x00cfea000b800000 */
[----:B------:R-:W-:-:S05]  /*0070*/  IMAD.U32 R2, RZ, RZ, UR4 ;  /* 0x00000004ff027e24 */ /* 0x000fca000f8e00ff */
[----:B------:R-:W-:-:S05]  /*0080*/  IADD3 R2, P0, PT, R2, UR6, RZ ;  /* 0x0000000602027c10 */ /* 0x000fca000ff1e0ff */
[----:B------:R-:W-:-:S05]  /*0090*/  IMAD.X R3, RZ, RZ, UR5, P0 ;  /* 0x00000005ff037e24 */ /* 0x000fca00080e06ff */
[----:B------:R-:W2:Y:S02]  /*00a0*/  LDG.E.U8 R2, desc[UR36][R2.64] ;  /* 0x0000002402027981 */ /* 0x000ea4000c1e1100 */
[----:B--2---:R-:W-:-:S13]  /*00b0*/  ISETP.NE.AND P0, PT, R2, 0x1, PT ;  /* 0x000000010200780c */ /* 0x004fda0003f05270 */
[----:B------:R-:W-:Y:S05]  /*00c0*/  @!P0 EXIT ;  /* 0x000000000000894d */ /* 0x000fea0003800000 */
.L_x_1052:
[----:B------:R-:W1:Y:S01]  /*00d0*/  S2R R3, SR_CTAID.Y ;  /* 0x0000000000037919 */ /* 0x000e620000002600 */
[----:B------:R-:W1:Y:S01]  /*00e0*/  LDC.64 R4, c[0x0][0x498] ;  /* 0x00012600ff047b82 */ /* 0x000e620000000a00 */
[----:B------:R-:W2:Y:S01]  /*00f0*/  LDCU UR7, c[0x0][0x3f0] ;  /* 0x00007e00ff0777ac */ /* 0x000ea20008000800 */
[----:B------:R-:W3:Y:S01]  /*0100*/  S2R R2, SR_CTAID.Y ;  /* 0x0000000000027919 */ /* 0x000ee20000002600 */
[----:B------:R-:W4:Y:S01]  /*0110*/  LDCU UR8, c[0x0][0x3f4] ;  /* 0x00007e80ff0877ac */ /* 0x000f220008000800 */
[----:B--2---:R-:W-:-:S05]  /*0120*/  IMAD.U32 R0, RZ, RZ, UR7 ;  /* 0x00000007ff007e24 */ /* 0x004fca000f8e00ff */
[----:B------:R-:W-:-:S04]  /*0130*/  IABS R9, R0 ;  /* 0x0000000000097213 */ /* 0x000fc80000000000 */
[----:B------:R-:W2:Y:S01]  /*0140*/  I2F.RP R0, R9 ;  /* 0x0000000900007306 */ /* 0x000ea20000209400 */
[----:B-1----:R-:W-:-:S05]  /*0150*/  IMAD.WIDE.U32 R4, R3, 0x4, R4 ;  /* 0x0000000403047825 */ /* 0x002fca00078e0004 */
[----:B------:R1:W4:Y:S02]  /*0160*/  LDG.E R23, desc[UR36][R4.64] ;  /* 0x0000002404177981 */ /* 0x000324000c1e1900 */
[----:B--2---:R-:W2:Y:S01]  /*0170*/  MUFU.RCP R0, R0 ;  /* 0x0000000000007308 */ /* 0x004ea20000001000 */
[----:B---3--:R-:W-:Y:S01]  /*0180*/  IABS R2, R2 ;  /* 0x0000000200027213 */ /* 0x008fe20000000000 */
[----:B-1----:R-:W1:Y:S01]  /*0190*/  LDC.64 R4, c[0x0][0x460] ;  /* 0x00011800ff047b82 */ /* 0x002e620000000a00 */
[----:B--2---:R-:W-:-:S05]  /*01a0*/  IADD3 R6, PT, PT, R0, 0xffffffe, RZ ;  /* 0x0ffffffe00067810 */ /* 0x004fca0007ffe0ff */
[----:B------:R2:W3:Y:S02]  /*01b0*/  F2I.FTZ.U32.TRUNC.NTZ R7, R6 ;  /* 0x0000000600077305 */ /* 0x0004e4000021f000 */
[----:B--2---:R-:W-:Y:S02]  /*01c0*/  IMAD.MOV.U32 R6, RZ, RZ, RZ ;  /* 0x000000ffff067224 */ /* 0x004fe400078e00ff */
[----:B---3--:R-:W-:-:S04]  /*01d0*/  IMAD.MOV R8, RZ, RZ, -R7 ;  /* 0x000000ffff087224 */ /* 0x008fc800078e0a07 */
[----:B------:R-:W-:-:S04]  /*01e0*/  IMAD R11, R8, R9, RZ ;  /* 0x00000009080b7224 */ /* 0x000fc800078e02ff */
[----:B------:R-:W-:-:S06]  /*01f0*/  IMAD.HI.U32 R7, R7, R11, R6 ;  /* 0x0000000b07077227 */ /* 0x000fcc00078e0006 */
[----:B------:R-:W-:-:S04]  /*0200*/  IMAD.HI.U32 R7, R7, R2, RZ ;  /* 0x0000000207077227 */ /* 0x000fc800078e00ff */
[----:B------:R-:W-:-:S04]  /*0210*/  IMAD.MOV R0, RZ, RZ, -R7 ;  /* 0x000000ffff007224 */ /* 0x000fc800078e0a07 */
[C---:B------:R-:W-:Y:S02]  /*0220*/  IMAD R2, R9.reuse, R0, R2 ;  /* 0x0000000009027224 */ /* 0x040fe400078e0202 */
[----:B------:R-:W2:Y:S03]  /*0230*/  LDC R0, c[0x0][0x40c] ;  /* 0x00010300ff007b82 */ /* 0x000ea60000000800 */
[----:B------:R-:W-:Y:S02]  /*0240*/  ISETP.GT.U32.AND P2, PT, R9, R2, PT ;  /* 0x000000020900720c */ /* 0x000fe40003f44070 */
[----:B----4-:R-:W-:Y:S02]  /*0250*/  MOV R6, UR8 ;  /* 0x0000000800067c02 */ /* 0x010fe40008000f00 */
[----:B-1----:R-:W-:-:S09]  /*0260*/  ISETP.NE.U32.AND P0, PT, R4, RZ, PT ;  /* 0x000000ff0400720c */ /* 0x002fd20003f05070 */
[----:B------:R-:W-:-:S04]  /*0270*/  @!P2 IADD3 R2, PT, PT, R2, -R9, RZ ;  /* 0x800000090202a210 */ /* 0x000fc80007ffe0ff */
[----:B------:R-:W-:Y:S02]  /*0280*/  ISETP.GE.U32.AND P1, PT, R2, R9, PT ;  /* 0x000000090200720c */ /* 0x000fe40003f26070 */
[----:B------:R-:W-:-:S04]  /*0290*/  IABS R9, R6 ;  /* 0x0000000600097213 */ /* 0x000fc80000000000 */
[----:B------:R-:W1:Y:S01]  /*02a0*/  I2F.RP R8, R9 ;  /* 0x0000000900087306 */ /* 0x000e620000209400 */
[----:B------:R-:W-:Y:S01]  /*02b0*/  ISETP.NE.AND.EX P0, PT, R5, RZ, PT, P0 ;  /* 0x000000ff0500720c */ /* 0x000fe20003f05300 */
[----:B------:R-:W-:Y:S02]  /*02c0*/  IMAD.U32 R2, RZ, RZ, UR7 ;  /* 0x00000007ff027e24 */ /* 0x000fe4000f8e00ff */
[----:B------:R-:W-:Y:S01]  /*02d0*/  @!P2 VIADD R7, R7, 0x1 ;  /* 0x000000010707a836 */ /* 0x000fe20000000000 */
[----:B--2---:R-:W-:Y:S02]  /*02e0*/  ISETP.EQ.AND P3, PT, R0, RZ, P0 ;  /* 0x000000ff0000720c */ /* 0x004fe40000762270 */
[----:B------:R-:W-:Y:S01]  /*02f0*/  LOP3.LUT R2, R2, UR6, RZ, 0x3c, !PT ;  /* 0x0000000602027c12 */ /* 0x000fe2000f8e3cff */
[----:B------:R-:W-:-:S03]  /*0300*/  @P1 VIADD R7, R7, 0x1 ;  /* 0x0000000107071836 */ /* 0x000fc60000000000 */
[----:B------:R-:W-:Y:S02]  /*0310*/  ISETP.GE.AND P0, PT, R2, RZ, PT ;  /* 0x000000ff0200720c */ /* 0x000fe40003f06270 */
[----:B------:R-:W-:Y:S01]  /*0320*/  R2UR UR39, R7 ;  /* 0x00000000072772ca */ /* 0x000fe200000e0000 */
[----:B-1----:R-:W1:Y:S04]  /*0330*/  MUFU.RCP R8, R8 ;  /* 0x0000000800087308 */ /* 0x002e680000001000 */
[----:B------:R-:W-:Y:S01]  /*0340*/  VOTEU.ANY UP1, P3 ;  /* 0x0000000000ff7886 */ /* 0x000fe20001820100 */
[----:B------:R-:W-:-:S04]  /*0350*/  UISETP.NE.AND UP0, UPT, UR7, URZ, UPT ;  /* 0x000000ff0700728c */ /* 0x000fc8000bf05270 */
[----:B------:R-:W2:Y:S03]  /*0360*/  @UP1 LDCU.64 UR4, c[0x0][0x460] ;  /* 0x00008c00ff0417ac */ /* 0x000ea60008000a00 */
[----:B------:R-:W-:-:S04]  /*0370*/  @!P0 IADD3 R4, PT, PT, RZ, -UR39, RZ ;  /* 0x80000027ff048c10 */ /* 0x000fc8000fffe0ff */
[----:B------:R-:W-:Y:S01]  /*0380*/  @!P0 R2UR UR39, R4 ;  /* 0x00000000042782ca */ /* 0x000fe200000e0000 */
[----:B-1----:R-:W-:-:S04]  /*0390*/  VIADD R6, R8, 0xffffffe ;  /* 0x0ffffffe08067836 */ /* 0x002fc80000000000 */
[----:B------:R1:W3:Y:S01]  /*03a0*/  F2I.FTZ.U32.TRUNC.NTZ R7, R6 ;  /* 0x0000000600077305 */ /* 0x0002e2000021f000 */
[----:B------:R-:W-:-:S03]  /*03b0*/  PLOP3.LUT P0, PT, PT, PT, UP1, 0x80, 0x8 ;  /* 0x000000000008781c */ /* 0x000fc60003f0f018 */
[----:B------:R-:W-:Y:S01]  /*03c0*/  @!UP0 ULOP3.LUT UR39, URZ, UR7, URZ, 0x33, !UPT ;  /* 0x00000007ff278292 */ /* 0x000fe2000f8e33ff */
[----:B------:R-:W-:Y:S01]  /*03d0*/  IMAD.MOV.U32 R22, RZ, RZ, RZ ;  /* 0x000000ffff167224 */ /* 0x000fe200078e00ff */
[----:B------:R-:W4:Y:S01]  /*03e0*/  S2R R19, SR_TID.X ;  /* 0x0000000000137919 */ /* 0x000f220000002100 */
[----:B------:R-:W0:Y:S01]  /*03f0*/  S2UR UR41, SR_CTAID.X ;  /* 0x00000000002979c3 */ /* 0x000e220000002500 */
[----:B--2---:R-:W-:Y:S01]  /*0400*/  @UP1 UIMAD.WIDE UR4, UR39, 0x4, UR4 ;  /* 0x00000004270418a5 */ /* 0x004fe2000f8e0204 */
[----:B-1----:R-:W-:Y:S01]  /*0410*/  HFMA2 R6, -RZ, RZ, 0, 0 ;  /* 0x00000000ff067431 */ /* 0x002fe200000001ff */
[----:B------:R-:W0:Y:S04]  /*0420*/  LDCU UR7, c[0x0][0x3f8] ;  /* 0x00007f00ff0777ac */ /* 0x000e280008000800 */
[----:B------:R-:W-:-:S02]  /*0430*/  IMAD.U32 R4, RZ, RZ, UR4 ;  /* 0x00000004ff047e24 */ /* 0x000fc4000f8e00ff */
[----:B------:R-:W-:Y:S02]  /*0440*/  IMAD.U32 R5, RZ, RZ, UR5 ;  /* 0x00000005ff057e24 */ /* 0x000fe4000f8e00ff */
[----:B---3--:R-:W-:-:S03]  /*0450*/  IMAD.MOV R10, RZ, RZ, -R7 ;  /* 0x000000ffff0a7224 */ /* 0x008fc600078e0a07 */
[----:B------:R1:W5:Y:S02]  /*0460*/  @P0 LDG.E R22, desc[UR36][R4.64] ;  /* 0x0000002404160981 */ /* 0x000364000c1e1900 */
[----:B-1----:R-:W-:-:S04]  /*0470*/  IMAD R5, R10, R9, RZ ;  /* 0x000000090a057224 */ /* 0x002fc800078e02ff */
[----:B------:R-:W-:Y:S02]  /*0480*/  IMAD.HI.U32 R7, R7, R5, R6 ;  /* 0x0000000507077227 */ /* 0x000fe400078e0006 */
[----:B------:R-:W1:Y:S01]  /*0490*/  LDC R5, c[0x0][0x3e8] ;  /* 0x0000fa00ff057b82 */ /* 0x000e620000000800 */
[----:B----4-:R-:W-:Y:S01]  /*04a0*/  ISETP.GT.U32.AND P4, PT, R19, 0x1f, PT ;  /* 0x0000001f1300780c */ /* 0x010fe20003f84070 */
[----:B0-----:R-:W-:Y:S01]  /*04b0*/  UIMAD UR4, UR6, UR7, UR41 ;  /* 0x00000007060472a4 */ /* 0x001fe2000f8e0229 */
[----:B-1----:R-:W-:Y:S01]  /*04c0*/  ISETP.NE.AND P1, PT, R5, RZ, PT ;  /* 0x000000ff0500720c */ /* 0x002fe20003f25270 */
[----:B------:R-:W-:-:S12]  /*04d0*/  UP2UR UR40, UPR, URZ, 0x2 ;  /* 0x00000002ff287883 */ /* 0x000fd80008000000 */
[----:B------:R-:W-:Y:S01]  /*04e0*/  VOTEU.ANY UP0, P1 ;  /* 0x0000000000ff7886 */ /* 0x000fe20000800100 */
[----:B------:R-:W-:-:S04]  /*04f0*/  PLOP3.LUT P1, PT, PT, PT, UP0, 0x80, 0x8 ;  /* 0x000000000008781c */ /* 0x000fc80003f2f008 */
[----:B------:R-:W-:Y:S02]  /*0500*/  @UP0 USHF.L.U32 UR5, UR41, 0x6, URZ ;  /* 0x0000000629050899 */ /* 0x000fe400080006ff */
[----:B------:R-:W-:Y:S01]  /*0510*/  UISETP.NE.AND UP0, UPT, UR8, URZ, UPT ;  /* 0x000000ff0800728c */ /* 0x000fe2000bf05270 */
[----:B------:R-:W-:-:S05]  /*0520*/  VIADD R18, R23, 0xffffffff ;  /* 0xffffffff17127836 */ /* 0x000fca0000000000 */
        /* <DEDUP_REMOVED lines=8> */
[----:B------:R-:W-:Y:S02]  /*05b0*/  ISETP.GT.U32.AND P0, PT, R9, UR38, PT ;  /* 0x0000002609007c0c */ /* 0x000fe4000bf04070 */
[----:B------:R-:W-:-:S11]  /*05c0*/  ISETP.GE.AND P2, PT, R18, RZ, PT ;  /* 0x000000ff1200720c */ /* 0x000fd60003f46270 */
[----:B------:R-:W-:-:S04]  /*05d0*/  @!P0 IADD3 R9, PT, PT, -R9, UR38, RZ ;  /* 0x0000002609098c10 */ /* 0x000fc8000fffe1ff */
[----:B------:R-:W-:Y:S01]  /*05e0*/  @!P0 R2UR UR38, R9 ;  /* 0x00000000092682ca */ /* 0x000fe200000e0000 */
[----:B------:R-:W-:Y:S01]  /*05f0*/  VOTEU.ANY UP1, P2 ;  /* 0x0000000000ff7886 */ /* 0x000fe20001020100 */
[----:B------:R-:W-:Y:S01]  /*0600*/  IMAD.U32 R29, RZ, RZ, UR4 ;  /* 0x00000004ff1d7e24 */ /* 0x000fe2000f8e00ff */
[----:B------:R-:W-:Y:S01]  /*0610*/  MOV R6, UR5 ;  /* 0x0000000500067c02 */ /* 0x000fe20008000f00 */
[----:B------:R-:W-:Y:S01]  /*0620*/  UIMAD UR39, UR39, UR7, URZ ;  /* 0x00000007272772a4 */ /* 0x000fe2000f8e02ff */
[----:B------:R-:W-:Y:S01]  /*0630*/  BSSY.RECONVERGENT B0, `(.L_x_1053) ;  /* 0x0000019000007945 */ /* 0x000fe20003800200 */
[----:B------:R-:W-:Y:S01]  /*0640*/  @!P1 IMAD.SHL.U32 R4, R29, 0x40, RZ ;  /* 0x000000401d049824 */ /* 0x000fe200078e00ff */
[----:B------:R-:W-:Y:S01]  /*0650*/  P2R R2, PR, RZ, 0x8 ;  /* 0x00000008ff027803 */ /* 0x000fe20000000000 */
[----:B------:R-:W-:Y:S01]  /*0660*/  @P1 IMAD R4, R5, UR6, R6 ;  /* 0x0000000605041c24 */ /* 0x000fe2000f8e0206 */
[----:B------:R-:W-:-:S04]  /*0670*/  CS2R R32, SRZ ;  /* 0x0000000000207805 */ /* 0x000fc8000001ff00 */
[----:B------:R-:W-:Y:S02]  /*0680*/  @!UP1 UIADD3 UR38, UPT, UPT, -UR38, URZ, URZ ;  /* 0x000000ff26269290 */ /* 0x000fe4000fffe1ff */
[----:B------:R-:W-:Y:S01]  /*0690*/  @!UP0 ULOP3.LUT UR38, URZ, UR8, URZ, 0x33, !UPT ;  /* 0x00000008ff268292 */ /* 0x000fe2000f8e33ff */
[----:B------:R-:W-:Y:S01]  /*06a0*/  IMAD.SHL.U32 R5, R19, 0x2, RZ ;  /* 0x0000000213057824 */ /* 0x000fe200078e00ff */
[----:B------:R-:W-:Y:S10]  /*06b0*/  @P4 BRA `(.L_x_1054) ;  /* 0x0000000000404947 */ /* 0x000ff40003800000 */
[----:B------:R-:W0:Y:S01]  /*06c0*/  LDC R6, c[0x0][0x478] ;  /* 0x00011e00ff067b82 */ /* 0x000e220000000800 */
[----:B------:R-:W-:Y:S01]  /*06d0*/  IMAD.IADD R15, R5, 0x1, R4 ;  /* 0x00000001050f7824 */ /* 0x000fe200078e0204 */
        /* <DEDUP_REMOVED lines=14> */
.L_x_1054:
[----:B------:R-:W-:Y:S05]  /*07c0*/  BSYNC.RECONVERGENT B0 ;  /* 0x0000000000007941 */ /* 0x000fea0003800200 */
.L_x_1053:
[----:B------:R-:W1:Y:S01]  /*07d0*/  LDCU.64 UR10, c[0x0][0x3a0] ;  /* 0x00007400ff0a77ac */ /* 0x000e620008000a00 */
[----:B0-----:R-:W0:Y:S01]  /*07e0*/  LDC.64 R8, c[0x0][0x418] ;  /* 0x00010600ff087b82 */ /* 0x001e220000000a00 */
[----:B------:R-:W2:Y:S01]  /*07f0*/  S2R R14, SR_CTAID.X ;  /* 0x00000000000e7919 */ /* 0x000ea20000002500 */
[----:B------:R-:W-:Y:S01]  /*0800*/  LOP3.LUT R28, R5, 0x2, RZ, 0xc0, !PT ;  /* 0x00000002051c7812 */ /* 0x000fe200078ec0ff */
[----:B------:R-:W3:Y:S01]  /*0810*/  LDCU.64 UR4, c[0x0][0x390] ;  /* 0x00007200ff0477ac */ /* 0x000ee20008000a00 */
[----:B------:R-:W-:Y:S01]  /*0820*/  SHF.R.U32.HI R31, RZ, 0x1, R19 ;  /* 0x00000001ff1f7819 */ /* 0x000fe20000011613 */
[----:B------:R-:W-:Y:S01]  /*0830*/  IMAD.SHL.U32 R29, R29, 0x40, RZ ;  /* 0x000000401d1d7824 */ /* 0x000fe200078e00ff */
[----:B------:R-:W-:Y:S01]  /*0840*/  CS2R R26, SRZ ;  /* 0x00000000001a7805 */ /* 0x000fe2000001ff00 */
[----:B------:R-:W-:Y:S01]  /*0850*/  VOTEU.ANY UP0, P3 ;  /* 0x0000000000ff7886 */ /* 0x000fe20001800100 */
[----:B------:R-:W4:Y:S01]  /*0860*/  @!P4 LDC.64 R6, c[0x0][0x3b8] ;  /* 0x0000ee00ff06cb82 */ /* 0x000f220000000a00 */
[----:B------:R-:W-:Y:S01]  /*0870*/  PLOP3.LUT P3, PT, PT, PT, UP0, 0x40, 0x4 ;  /* 0x000000000004781c */ /* 0x000fe20003f6e808 */
[----:B------:R-:W-:Y:S01]  /*0880*/  @!P4 IMAD R4, R29, UR8, R28 ;  /* 0x000000081d04cc24 */ /* 0x000fe2000f8e021c */
[----:B------:R-:W-:Y:S01]  /*0890*/  CS2R R24, SRZ ;  /* 0x0000000000187805 */ /* 0x000fe2000001ff00 */
[----:B------:R-:W-:Y:S01]  /*08a0*/  @!P4 IMAD R15, R31, UR8, R18 ;  /* 0x000000081f0fcc24 */ /* 0x000fe2000f8e0212 */
[----:B------:R-:W-:-:S02]  /*08b0*/  ISETP.GT.U32.OR P3, PT, R19, 0x1f, P3 ;  /* 0x0000001f1300780c */ /* 0x000fc40001f64470 */
[----:B-1----:R-:W-:Y:S02]  /*08c0*/  ISETP.NE.U32.AND P0, PT, RZ, UR10, PT ;  /* 0x0000000aff007c0c */ /* 0x002fe4000bf05070 */
[----:B------:R-:W-:Y:S02]  /*08d0*/  @!P4 LEA R15, R15, R4, 0x2 ;  /* 0x000000040f0fc211 */ /* 0x000fe400078e10ff */
[----:B------:R-:W-:Y:S02]  /*08e0*/  ISETP.NE.AND.EX P0, PT, RZ, UR11, PT, P0 ;  /* 0x0000000bff007c0c */ /* 0x000fe4000bf05300 */
[----:B---3--:R-:W-:Y:S02]  /*08f0*/  ISETP.NE.U32.AND P1, PT, RZ, UR4, PT ;  /* 0x00000004ff007c0c */ /* 0x008fe4000bf25070 */
[----:B------:R-:W-:Y:S02]  /*0900*/  CS2R R20, SRZ ;  /* 0x0000000000147805 */ /* 0x000fe4000001ff00 */
[C---:B------:R-:W-:Y:S01]  /*0910*/  ISETP.GT.U32.OR P0, PT, R19.reuse, 0x1f, !P0 ;  /* 0x0000001f1300780c */ /* 0x040fe20004704470 */
[----:B------:R-:W1:Y:S01]  /*0920*/  @!P3 LDC.64 R12, c[0x0][0x450] ;  /* 0x00011400ff0cbb82 */ /* 0x000e620000000a00 */
[----:B------:R-:W-:Y:S01]  /*0930*/  ISETP.NE.AND.EX P1, PT, RZ, UR5, PT, P1 ;  /* 0x00000005ff007c0c */ /* 0x000fe2000bf25310 */
[----:B-----5:R-:W-:Y:S01]  /*0940*/  @!P3 IMAD R4, R22, UR7, RZ ;  /* 0x000000071604bc24 */ /* 0x020fe2000f8e02ff */
[----:B------:R-:W-:Y:S01]  /*0950*/  ISETP.NE.OR P0, PT, R0, RZ, P0 ;  /* 0x000000ff0000720c */ /* 0x000fe20000705670 */
[----:B------:R-:W3:Y:S01]  /*0960*/  LDCU.U8 UR4, c[0x0][0x404] ;  /* 0x00008080ff0477ac */ /* 0x000ee20008000000 */
[----:B------:R-:W-:Y:S01]  /*0970*/  ISETP.GT.U32.OR P1, PT, R19, 0x1f, !P1 ;  /* 0x0000001f1300780c */ /* 0x000fe20004f24470 */
[----:B----4-:R-:W-:Y:S01]  /*0980*/  @!P4 IMAD.WIDE R6, R15, 0x4, R6 ;  /* 0x000000040f06c825 */ /* 0x010fe200078e0206 */
[----:B0-----:R-:W-:-:S03]  /*0990*/  ISETP.NE.U32.AND P2, PT, R8, RZ, PT ;  /* 0x000000ff0800720c */ /* 0x001fc60003f45070 */
[----:B--2---:R-:W-:Y:S01]  /*09a0*/  IMAD R17, R14, 0x40, R5 ;  /* 0x000000400e117824 */ /* 0x004fe200078e0205 */
[----:B------:R-:W-:Y:S01]  /*09b0*/  ISETP.NE.AND.EX P2, PT, R9, RZ, PT, P2 ;  /* 0x000000ff0900720c */ /* 0x000fe20003f45320 */
[----:B------:R-:W2:Y:S04]  /*09c0*/  @!P4 LDG.E.64 R26, desc[UR36][R6.64] ;  /* 0x00000024061ac981 */ /* 0x000ea8000c1e1b00 */
[----:B------:R-:W0:Y:S08]  /*09d0*/  @!P0 LDC.64 R10, c[0x0][0x3a0] ;  /* 0x0000e800ff0a8b82 */ /* 0x000e300000000a00 */
[----:B------:R-:W4:Y:S08]  /*09e0*/  @!P1 LDC.64 R8, c[0x0][0x390] ;  /* 0x0000e400ff089b82 */ /* 0x000f300000000a00 */
[----:B------:R-:W3:Y:S01]  /*09f0*/  @P2 LDC.64 R14, c[0x0][0x418] ;  /* 0x00010600ff0e2b82 */ /* 0x000ee20000000a00 */
[----:B------:R-:W-:-:S02]  /*0a00*/  @!P3 IMAD R35, R4, 0x40, R17 ;  /* 0x000000400423b824 */ /* 0x000fc400078e0211 */
[----:B0-----:R-:W-:-:S05]  /*0a10*/  @!P0 IMAD.WIDE.U32 R10, R17, 0x4, R10 ;  /* 0x00000004110a8825 */ /* 0x001fca00078e000a */
[----:B------:R-:W0:Y:S01]  /*0a20*/  LDC R4, c[0x0][0x400] ;  /* 0x00010000ff047b82 */ /* 0x000e220000000800 */
[----:B-1----:R-:W-:Y:S01]  /*0a30*/  @!P3 IMAD.WIDE R12, R35, 0x4, R12 ;  /* 0x00000004230cb825 */ /* 0x002fe200078e020c */
[----:B------:R-:W2:Y:S03]  /*0a40*/  @!P0 LDG.E.64 R24, desc[UR36][R10.64] ;  /* 0x000000240a188981 */ /* 0x000ea6000c1e1b00 */
[----:B----4-:R-:W-:Y:S02]  /*0a50*/  @!P1 IMAD.WIDE.U32 R8, R17, 0x4, R8 ;  /* 0x0000000411089825 */ /* 0x010fe400078e0008 */
[----:B------:R-:W4:Y:S02]  /*0a60*/  @!P3 LDG.E.64 R12, desc[UR36][R12.64] ;  /* 0x000000240c0cb981 */ /* 0x000f24000c1e1b00 */
[----:B------:R-:W-:Y:S02]  /*0a70*/  IMAD.MOV.U32 R17, RZ, RZ, RZ ;  /* 0x000000ffff117224 */ /* 0x000fe400078e00ff */
[----:B------:R-:W4:Y:S01]  /*0a80*/  @!P1 LDG.E.64 R20, desc[UR36][R8.64] ;  /* 0x0000002408149981 */ /* 0x000f22000c1e1b00 */
[----:B---3--:R-:W-:-:S05]  /*0a90*/  @P2 IMAD.WIDE.U32 R14, R3, 0x4, R14 ;  /* 0x00000004030e2825 */ /* 0x008fca00078e000e */
[----:B------:R1:W5:Y:S01]  /*0aa0*/  @P2 LDG.E R17, desc[UR36][R14.64] ;  /* 0x000000240e112981 */ /* 0x000362000c1e1900 */
[----:B------:R-:W-:-:S04]  /*0ab0*/  ISETP.NE.AND P0, PT, RZ, UR4, PT ;  /* 0x00000004ff007c0c */ /* 0x000fc8000bf05270 */
[----:B0-----:R-:W-:Y:S02]  /*0ac0*/  ISETP.LT.OR P0, PT, R4, 0x1, P0 ;  /* 0x000000010400780c */ /* 0x001fe40000701670 */
[----:B------:R-:W-:Y:S01]  /*0ad0*/  ISETP.NE.AND P1, PT, R0, RZ, PT ;  /* 0x000000ff0000720c */ /* 0x000fe20003f25270 */
[----:B------:R-:W-:Y:S01]  /*0ae0*/  BSSY.RECONVERGENT B6, `(.L_x_1055) ;  /* 0x00000d0000067945 */ /* 0x000fe20003800200 */
[----:B------:R-:W-:Y:S01]  /*0af0*/  VIADDMNMX R16, R23, -UR8, RZ, !PT ;  /* 0x8000000817107c46 */ /* 0x000fe2000f8001ff */
        /* <DEDUP_REMOVED lines=13> */
[----:B------:R-:W-:Y:S02]  /*0bd0*/  I2FP.F32.U32 R3, R4 ;  /* 0x0000000400037245 */ /* 0x000fe40000201000 */
[----:B------:R-:W-:Y:S02]  /*0be0*/  I2FP.F32.U32 R5, R5 ;  /* 0x0000000500057245 */ /* 0x000fe40000201000 */
[----:B------:R-:W0:Y:S01]  /*0bf0*/  MUFU.RCP R4, R3 ;  /* 0x0000000300047308 */ /* 0x000e220000001000 */
[----:B-----5:R-:W-:-:S04]  /*0c00*/  IADD3 R0, PT, PT, -R17, R0, RZ ;  /* 0x0000000011007210 */ /* 0x020fc80007ffe1ff */
        /* <DEDUP_REMOVED lines=17> */
.L_x_1057:
        /* <DEDUP_REMOVED lines=19> */
.L_x_1056:
        /* <DEDUP_REMOVED lines=54> */
.L_x_1059:
        /* <DEDUP_REMOVED lines=15> */
.L_x_1060:
        /* <DEDUP_REMOVED lines=46> */
.L_x_1066:
[----:B------:R-:W-:Y:S05]  /*1580*/  BSYNC.RECONVERGENT B2 ;  /* 0x0000000000027941 */ /* 0x000fea0003800200 */
.L_x_1065:
[----:B-1----:R0:W-:Y:S04]  /*1590*/  STS [R13], R26 ;  /* 0x0000001a0d007388 */ /* 0x0021e80000000800 */
[----:B--2---:R0:W-:Y:S01]  /*15a0*/  STS [R14], R27 ;  /* 0x0000001b0e007388 */ /* 0x0041e20000000800 */
[----:B------:R-:W-:Y:S05]  /*15b0*/  BRA `(.L_x_1067) ;  /* 0x0000000000487947 */ /* 0x000fea0003800000 */
.L_x_1064:
[----:B------:R-:W-:-:S05]  /*15c0*/  IMAD.SHL.U32 R4, R4, 0x2, RZ ;  /* 0x0000000204047824 */ /* 0x000fca00078e00ff */
[----:B------:R-:W-:-:S13]  /*15d0*/  ISETP.GE.AND P0, PT, R4, R7, PT ;  /* 0x000000070400720c */ /* 0x000fda0003f06270 */
[----:B------:R-:W-:Y:S05]  /*15e0*/  @P0 BRA `(.L_x_1067) ;  /* 0x00000000003c0947 */ /* 0x000fea0003800000 */
[----:B------:R-:W-:Y:S02]  /*15f0*/  I2FP.F32.S32 R9, R7 ;  /* 0x0000000700097245 */ /* 0x000fe40000201400 */
[----:B------:R-:W-:-:S04]  /*1600*/  I2FP.F32.S32 R4, R4 ;  /* 0x0000000400047245 */ /* 0x000fc80000201400 */
[----:B------:R-:W0:Y:S02]  /*1610*/  MUFU.RCP R9, R9 ;  /* 0x0000000900097308 */ /* 0x000e240000001000 */
        /* <DEDUP_REMOVED lines=12> */
.L_x_1067:
[----:B------:R-:W-:Y:S05]  /*16e0*/  BSYNC.RECONVERGENT B1 ;  /* 0x0000000000017941 */ /* 0x000fea0003800200 */
.L_x_1063:
[----:B------:R1:W-:Y:S04]  /*16f0*/  STS [R11], R32 ;  /* 0x000000200b007388 */ /* 0x0003e80000000800 */
[----:B------:R1:W-:Y:S02]  /*1700*/  STS [R12], R33 ;  /* 0x000000210c007388 */ /* 0x0003e40000000800 */
.L_x_1062:
[----:B------:R-:W-:Y:S05]  /*1710*/  BSYNC.RECONVERGENT B0 ;  /* 0x0000000000007941 */ /* 0x000fea0003800200 */
.L_x_1061:
        /* <DEDUP_REMOVED lines=10> */
.L_x_1069:
[----:B------:R-:W-:Y:S05]  /*17c0*/  BSYNC.RECONVERGENT B0 ;  /* 0x0000000000007941 */ /* 0x000fea0003800200 */
.L_x_1068:
[----:B------:R-:W-:Y:S06]  /*17d0*/  BAR.SYNC.DEFER_BLOCKING 0x0 ;  /* 0x0000000000007b1d */ /* 0x000fec0000010000 */
.L_x_1058:
[----:B------:R-:W-:Y:S05]  /*17e0*/  BSYNC.RECONVERGENT B6 ;  /* 0x0000000000067941 */ /* 0x000fea0003800200 */
.L_x_1055:
[----:B------:R-:W0:Y:S01]  /*17f0*/  S2R R20, SR_CgaCtaId ;  /* 0x0000000000147919 */ /* 0x000e220000008800 */
[----:B------:R-:W-:Y:S01]  /*1800*/  MOV R9, 0x400 ;  /* 0x0000040000097802 */ /* 0x000fe20000000f00 */
[----:B-1----:R-:W-:Y:S01]  /*1810*/  IMAD.IADD R4, R23, 0x1, -R16 ;  /* 0x0000000117047824 */ /* 0x002fe200078e0a10 */
[----:B------:R-:W-:Y:S02]  /*1820*/  ISETP.GT.U32.AND P0, PT, R19, 0x1f, PT ;  /* 0x0000001f1300780c */ /* 0x000fe40003f04070 */
[----:B---3--:R-:W-:Y:S01]  /*1830*/  MOV R0, 0xff7fffff ;  /* 0xff7fffff00007802 */ /* 0x008fe20000000f00 */
[----:B------:R-:W-:-:S05]  /*1840*/  VIADD R21, R9, 0x210 ;  /* 0x0000021009157836 */ /* 0x000fca0000000000 */
[----:B0-----:R-:W-:-:S05]  /*1850*/  LEA R21, R20, R21, 0x18 ;  /* 0x0000001514157211 */ /* 0x001fca00078ec0ff */
[----:B------:R-:W-:Y:S01]  /*1860*/  IMAD R59, R4, 0x4, R21 ;  /* 0x00000004043b7824 */ /* 0x000fe200078e0215 */
[----:B------:R-:W-:Y:S06]  /*1870*/  @P0 BRA `(.L_x_1070) ;  /* 0x0000000000d00947 */ /* 0x000fec0003800000 */
[----:B------:R-:W0:Y:S01]  /*1880*/  LDC R3, c[0x0][0x40c] ;  /* 0x00010300ff037b82 */ /* 0x000e220000000800 */
[----:B------:R-:W1:Y:S01]  /*1890*/  LDCU UR4, c[0x0][0x3f4] ;  /* 0x00007e80ff0477ac */ /* 0x000e620008000800 */
[----:B--2-4-:R-:W-:-:S04]  /*18a0*/  FMUL.FTZ R10, R26, R32 ;  /* 0x000000201a0a7220 */ /* 0x014fc80000410000 */
[----:B------:R-:W-:Y:S01]  /*18b0*/  FFMA.FTZ R13, R27, R33, R10 ;  /* 0x000000211b0d7223 */ /* 0x000fe2000001000a */
[----:B-1----:R-:W-:Y:S02]  /*18c0*/  IMAD.U32 R6, RZ, RZ, UR4 ;  /* 0x00000004ff067e24 */ /* 0x002fe4000f8e00ff */
[----:B------:R-:W-:Y:S01]  /*18d0*/  IMAD R28, R29, UR4, R28 ;  /* 0x000000041d1c7c24 */ /* 0x000fe2000f8e021c */
[----:B------:R-:W-:Y:S01]  /*18e0*/  UMOV UR4, 0xffffffff ;  /* 0xffffffff00047882 */ /* 0x000fe20000000000 */
[----:B------:R-:W-:Y:S01]  /*18f0*/  IMAD R31, R31, R6, UR38 ;  /* 0x000000261f1f7e24 */ /* 0x000fe2000f8e0206 */
[----:B0-----:R-:W-:Y:S01]  /*1900*/  ISETP.NE.AND P0, PT, R3, RZ, PT ;  /* 0x000000ff0300720c */ /* 0x001fe20003f05270 */
[----:B------:R-:W-:Y:S02]  /*1910*/  VIADD R3, R9, 0x10 ;  /* 0x0000001009037836 */ /* 0x000fe40000000000 */
[----:B------:R-:W-:-:S03]  /*1920*/  IMAD R31, R31, 0x4, R28 ;  /* 0x000000041f1f7824 */ /* 0x000fc600078e021c */
[----:B------:R-:W-:-:S05]  /*1930*/  LEA R6, R20, R3, 0x18 ;  /* 0x0000000314067211 */ /* 0x000fca00078ec0ff */
[----:B------:R-:W-:Y:S02]  /*1940*/  IMAD R6, R19, 0x8, R6 ;  /* 0x0000000813067824 */ /* 0x000fe400078e0206 */
[----:B------:R-:W0:Y:S01]  /*1950*/  @!P0 LDC.64 R4, c[0x0][0x3b8] ;  /* 0x0000ee00ff048b82 */ /* 0x000e220000000a00 */
[----:B------:R-:W-:Y:S02]  /*1960*/  @!P0 IADD3 R7, PT, PT, R9, 0x110, RZ ;  /* 0x0000011009078810 */ /* 0x000fe40007ffe0ff */
[----:B------:R1:W-:Y:S02]  /*1970*/  STS.64 [R6], R32 ;  /* 0x0000002006007388 */ /* 0x0003e40000000a00 */
[----:B------:R-:W-:-:S05]  /*1980*/  @!P0 LEA R8, R20, R7, 0x18 ;  /* 0x0000000714088211 */ /* 0x000fca00078ec0ff */
[----:B------:R-:W-:-:S05]  /*1990*/  @!P0 IMAD R8, R19, 0x8, R8 ;  /* 0x0000000813088824 */ /* 0x000fca00078e0208 */
[----:B------:R1:W-:Y:S01]  /*19a0*/  @!P0 STS.64 [R8], R24 ;  /* 0x0000001808008388 */ /* 0x0003e20000000a00 */
[----:B0-----:R-:W-:-:S05]  /*19b0*/  @!P0 IMAD.WIDE R4, R31, 0x4, R4 ;  /* 0x000000041f048825 */ /* 0x001fca00078e0204 */
[----:B------:R1:W-:Y:S01]  /*19c0*/  @!P0 STG.E.64 desc[UR36][R4.64], R26 ;  /* 0x0000001a04008986 */ /* 0x0003e2000c101b24 */
[----:B------:R-:W-:Y:S05]  /*19d0*/  BRA.DIV UR4, `(.L_x_1071) ;  /* 0x0000009e04c87947 */ /* 0x000fea000b800000 */
[----:B------:R-:W0:Y:S02]  /*19e0*/  SHFL.BFLY PT, R14, R13, 0x10, 0x1f ;  /* 0x0e001f000d0e7f89 */ /* 0x000e2400000e0000 */
[----:B0-----:R-:W-:-:S05]  /*19f0*/  FADD.FTZ R3, R13, R14 ;  /* 0x0000000e0d037221 */ /* 0x001fca0000010000 */
[----:B------:R-:W1:Y:S02]  /*1a00*/  SHFL.BFLY PT, R14, R3, 0x8, 0x1f ;  /* 0x0d001f00030e7f89 */ /* 0x000e6400000e0000 */
[----:B-1----:R-:W-:-:S05]  /*1a10*/  FADD.FTZ R4, R3, R14 ;  /* 0x0000000e03047221 */ /* 0x002fca0000010000 */
[----:B------:R-:W0:Y:S02]  /*1a20*/  SHFL.BFLY PT, R14, R4, 0x4, 0x1f ;  /* 0x0c801f00040e7f89 */ /* 0x000e2400000e0000 */
[----:B0-----:R-:W-:-:S05]  /*1a30*/  FADD.FTZ R5, R4, R14 ;  /* 0x0000000e04057221 */ /* 0x001fca0000010000 */
[----:B------:R-:W0:Y:S02]  /*1a40*/  SHFL.BFLY PT, R14, R5, 0x2, 0x1f ;  /* 0x0c401f00050e7f89 */ /* 0x000e2400000e0000 */
[----:B0-----:R-:W-:-:S05]  /*1a50*/  FADD.FTZ R6, R5, R14 ;  /* 0x0000000e05067221 */ /* 0x001fca0000010000 */
[----:B------:R0:W1:Y:S02]  /*1a60*/  SHFL.BFLY PT, R14, R6, 0x1, 0x1f ;  /* 0x0c201f00060e7f89 */ /* 0x00006400000e0000 */
.L_x_1209:
        /* <DEDUP_REMOVED lines=9> */
[----:B------:R-:W0:Y:S01]  /*1b00*/  LDCU UR4, c[0x0][0x440] ;  /* 0x00008800ff0477ac */ /* 0x000e220008000800 */
[----:B-----5:R-:W-:Y:S01]  /*1b10*/  IADD3 R3, PT, PT, R18, -R17, RZ ;  /* 0x8000001112037210 */ /* 0x020fe20007ffe0ff */
[----:B------:R-:W1:Y:S03]  /*1b20*/  LDC.64 R4, c[0x0][0x438] ;  /* 0x00010e00ff047b82 */ /* 0x000e660000000a00 */
[----:B------:R-:W-:Y:S01]  /*1b30*/  R2UR UR5, R3 ;  /* 0x00000000030572ca */ /* 0x000fe200000e0000 */
[----:B0-----:R-:W-:-:S12]  /*1b40*/  IMAD.U32 R6, RZ, RZ, UR4 ;  /* 0x00000004ff067e24 */ /* 0x001fd8000f8e00ff */
[----:B------:R-:W-:Y:S02]  /*1b50*/  UIMAD UR4, UR41, UR4, UR5 ;  /* 0x00000004290472a4 */ /* 0x000fe4000f8e0205 */
[----:B------:R-:W-:-:S04]  /*1b60*/  IMAD.U32 R3, RZ, RZ, UR5 ;  /* 0x00000005ff037e24 */ /* 0x000fc8000f8e00ff */
[----:B------:R-:W-:-:S04]  /*1b70*/  IMAD R3, R6, UR4, R3 ;  /* 0x0000000406037c24 */ /* 0x000fc8000f8e0203 */
[----:B-1----:R-:W-:-:S06]  /*1b80*/  IMAD.WIDE R4, R3, 0x4, R4 ;  /* 0x0000000403047825 */ /* 0x002fcc00078e0204 */
[----:B------:R-:W2:Y:S02]  /*1b90*/  LDG.E R5, desc[UR36][R4.64] ;  /* 0x0000002404057981 */ /* 0x000ea4000c1e1900 */
[----:B--2---:R-:W-:-:S07]  /*1ba0*/  FADD.FTZ R0, R0, R5 ;  /* 0x0000000500007221 */ /* 0x004fce0000010000 */
.L_x_1072:
[----:B------:R1:W-:Y:S02]  /*1bb0*/  STS [R59+-0x4], R0 ;  /* 0xfffffc003b007388 */ /* 0x0003e40000000800 */
.L_x_1070:
[----:B------:R-:W-:Y:S05]  /*1bc0*/  WARPSYNC.ALL ;  /* 0x0000000000007948 */ /* 0x000fea0003800000 */
[----:B------:R-:W-:Y:S01]  /*1bd0*/  BAR.SYNC.DEFER_BLOCKING 0x0 ;  /* 0x0000000000007b1d */ /* 0x000fe20000010000 */
[----:B------:R-:W-:Y:S01]  /*1be0*/  IMAD.SHL.U32 R3, R19, 0x4, RZ ;  /* 0x0000000413037824 */ /* 0x000fe200078e00ff */
[----:B------:R-:W-:-:S04]  /*1bf0*/  IADD3 R5, PT, PT, R9, 0x10, RZ ;  /* 0x0000001009057810 */ /* 0x000fc80007ffe0ff */
[----:B------:R-:W-:Y:S01]  /*1c00*/  LOP3.LUT R3, R3, 0xc, RZ, 0xc0, !PT ;  /* 0x0000000c03037812 */ /* 0x000fe200078ec0ff */
[----:B------:R-:W3:Y:S01]  /*1c10*/  LDCU UR4, c[0x0][0x40c] ;  /* 0x00008180ff0477ac */ /* 0x000ee20008000800 */
[----:B------:R-:W-:-:S05]  /*1c20*/  LEA R4, R20, R5, 0x18 ;  /* 0x0000000514047211 */ /* 0x000fca00078ec0ff */
[----:B------:R-:W-:Y:S01]  /*1c30*/  IMAD.IADD R3, R4, 0x1, R3 ;  /* 0x0000000104037824 */ /* 0x000fe200078e0203 */
[----:B------:R-:W-:-:S04]  /*1c40*/  LOP3.LUT R4, R19, 0x3, RZ, 0xc0, !PT ;  /* 0x0000000313047812 */ /* 0x000fc800078ec0ff */
[----:B------:R0:W0:Y:S01]  /*1c50*/  LDS R58, [R3] ;  /* 0x00000000033a7984 */ /* 0x0000220000000800 */
[----:B---3--:R-:W-:-:S03]  /*1c60*/  UISETP.NE.AND UP0, UPT, UR4, URZ, UPT ;  /* 0x000000ff0400728c */ /* 0x008fc6000bf05270 */
[----:B------:R3:W0:Y:S04]  /*1c70*/  LDS R57, [R3+0x10] ;  /* 0x0000100003397984 */ /* 0x0006280000000800 */
        /* <DEDUP_REMOVED lines=13> */
[----:B------:R3:W0:Y:S01]  /*1d50*/  LDS R41, [R3+0xf0] ;  /* 0x0000f00003297984 */ /* 0x0006220000000800 */
[----:B------:R-:W-:Y:S05]  /*1d60*/  BRA.U UP0, `(.L_x_1073) ;  /* 0x00000001004c7547 */ /* 0x000fea000b800000 */
[----:B------:R-:W-:-:S05]  /*1d70*/  VIADD R9, R9, 0x110 ;  /* 0x0000011009097836 */ /* 0x000fca0000000000 */
[----:B0--3--:R-:W-:-:S05]  /*1d80*/  LEA R3, R20, R9, 0x18 ;  /* 0x0000000914037211 */ /* 0x009fca00078ec0ff */
[----:B------:R-:W-:-:S05]  /*1d90*/  IMAD R3, R4, 0x4, R3 ;  /* 0x0000000404037824 */ /* 0x000fca00078e0203 */
[----:B------:R0:W3:Y:S04]  /*1da0*/  LDS R40, [R3] ;  /* 0x0000000003287984 */ /* 0x0000e80000000800 */
[----:B------:R0:W0:Y:S04]  /*1db0*/  LDS R39, [R3+0x10] ;  /* 0x0000100003277984 */ /* 0x0000280000000800 */
[----:B------:R0:W0:Y:S04]  /*1dc0*/  LDS R38, [R3+0x20] ;  /* 0x0000200003267984 */ /* 0x0000280000000800 */
[----:B------:R0:W0:Y:S04]  /*1dd0*/  LDS R37, [R3+0x30] ;  /* 0x0000300003257984 */ /* 0x0000280000000800 */
[----:B------:R0:W0:Y:S04]  /*1de0*/  LDS R36, [R3+0x40] ;  /* 0x0000400003247984 */ /* 0x0000280000000800 */
[----:B------:R0:W0:Y:S04]  /*1df0*/  LDS R35, [R3+0x50] ;  /* 0x0000500003237984 */ /* 0x0000280000000800 */
[----:B------:R0:W0:Y:S04]  /*1e00*/  LDS R34, [R3+0x60] ;  /* 0x0000600003227984 */ /* 0x0000280000000800 */
[----:B----4-:R4:W0:Y:S04]  /*1e10*/  LDS R33, [R3+0x70] ;  /* 0x0000700003217984 */ /* 0x0108280000000800 */
[----:B------:R4:W0:Y:S04]  /*1e20*/  LDS R32, [R3+0x80] ;  /* 0x0000800003207984 */ /* 0x0008280000000800 */
[----:B------:R4:W0:Y:S04]  /*1e30*/  LDS R31, [R3+0x90] ;  /* 0x00009000031f7984 */ /* 0x0008280000000800 */
[----:B------:R4:W0:Y:S04]  /*1e40*/  LDS R30, [R3+0xa0] ;  /* 0x0000a000031e7984 */ /* 0x0008280000000800 */
[----:B------:R4:W0:Y:S04]  /*1e50*/  LDS R29, [R3+0xb0] ;  /* 0x0000b000031d7984 */ /* 0x0008280000000800 */
[----:B------:R4:W0:Y:S04]  /*1e60*/  LDS R28, [R3+0xc0] ;  /* 0x0000c000031c7984 */ /* 0x0008280000000800 */
[----:B--2---:R4:W2:Y:S04]  /*1e70*/  LDS R27, [R3+0xd0] ;  /* 0x0000d000031b7984 */ /* 0x0048a80000000800 */
[----:B------:R4:W0:Y:S04]  /*1e80*/  LDS R26, [R3+0xe0] ;  /* 0x0000e000031a7984 */ /* 0x0008280000000800 */
[----:B---3--:R4:W0:Y:S02]  /*1e90*/  LDS R25, [R3+0xf0] ;  /* 0x0000f00003197984 */ /* 0x0088240000000800 */
.L_x_1073:
[----:B0--34-:R-:W-:Y:S01]  /*1ea0*/  IADD3 R3, PT, PT, R18, 0x7, -R16 ;  /* 0x0000000712037810 */ /* 0x019fe20007ffe810 */
[----:B------:R-:W0:Y:S01]  /*1eb0*/  LDCU UR4, c[0x0][0x3f0] ;  /* 0x00007e00ff0477ac */ /* 0x000e220008000800 */
[----:B------:R-:W-:Y:S02]  /*1ec0*/  BSSY B1, `(.L_x_1074) ;  /* 0x00004bf000017945 */ /* 0x000fe40003800000 */
[----:B------:R-:W-:Y:S01]  /*1ed0*/  SHF.R.S32.HI R6, RZ, 0x1f, R3 ;  /* 0x0000001fff067819 */ /* 0x000fe20000011403 */
[----:B------:R-:W3:Y:S03]  /*1ee0*/  LDCU UR19, c[0x0][0x40c] ;  /* 0x00008180ff1377ac */ /* 0x000ee60008000800 */
[----:B------:R-:W-:Y:S01]  /*1ef0*/  LEA.HI R6, R6, R3, RZ, 0x3 ;  /* 0x0000000306067211 */ /* 0x000fe200078f18ff */
[----:B------:R-:W4:Y:S01]  /*1f00*/  LDCU UR20, c[0x0][0x410] ;  /* 0x00008200ff1477ac */ /* 0x000f220008000800 */
[----:B------:R-:W-:-:S02]  /*1f10*/  SHF.R.U32.HI R3, RZ, 0x2, R19 ;  /* 0x00000002ff037819 */ /* 0x000fc40000011613 */
[----:B------:R-:W-:Y:S01]  /*1f20*/  LOP3.LUT R6, R6, 0xfffffff8, RZ, 0xc0, !PT ;  /* 0xfffffff806067812 */ /* 0x000fe200078ec0ff */
[----:B------:R-:W1:Y:S03]  /*1f30*/  LDCU.64 UR6, c[0x0][0x3b8] ;  /* 0x00007700ff0677ac */ /* 0x000e660008000a00 */
[----:B------:R-:W-:Y:S01]  /*1f40*/  ISETP.GE.AND P0, PT, R3, R6, PT ;  /* 0x000000060300720c */ /* 0x000fe20003f06270 */
[----:B------:R-:W1:Y:S01]  /*1f50*/  LDCU.64 UR8, c[0x0][0x3c8] ;  /* 0x00007900ff0877ac */ /* 0x000e620008000a00 */
[----:B0-----:R-:W-:Y:S01]  /*1f60*/  UIMAD UR4, UR39, UR4, UR41 ;  /* 0x00000004270472a4 */ /* 0x001fe2000f8e0229 */
[----:B------:R-:W0:Y:S01]  /*1f70*/  LDCU.64 UR10, c[0x0][0x438] ;  /* 0x00008700ff0a77ac */ /* 0x000e220008000a00 */
[----:B------:R-:W0:Y:S02]  /*1f80*/  LDCU.64 UR12, c[0x0][0x448] ;  /* 0x00008900ff0c77ac */ /* 0x000e240008000a00 */
[----:B------:R-:W-:-:S07]  /*1f90*/  USHF.L.U32 UR4, UR4, 0x6, URZ ;  /* 0x0000000604047899 */ /* 0x000fce00080006ff */
[----:B---34-:R-:W-:Y:S05]  /*1fa0*/  @P0 BRA `(.L_x_1075) ;  /* 0x0000004800c00947 */ /* 0x018fea0003800000 */
[----:B------:R-:W3:Y:S01]  /*1fb0*/  LDC R12, c[0x0][0x3f4] ;  /* 0x0000fd00ff0c7b82 */ /* 0x000ee20000000800 */
[----:B------:R-:W4:Y:S01]  /*1fc0*/  S2R R13, SR_CTAID.X ;  /* 0x00000000000d7919 */ /* 0x000f220000002500 */
[----:B------:R-:W4:Y:S01]  /*1fd0*/  LDCU UR16, c[0x0][0x3f8] ;  /* 0x00007f00ff1077ac */ /* 0x000f220008000800 */
[----:B------:R-:W-:Y:S02]  /*1fe0*/  IADD3 R3, PT, PT, R3, R16, RZ ;  /* 0x0000001003037210 */ /* 0x000fe40007ffe0ff */
[----:B------:R-:W-:Y:S01]  /*1ff0*/  LOP3.LUT R8, R19, 0x3fc, RZ, 0xc0, !PT ;  /* 0x000003fc13087812 */ /* 0x000fe200078ec0ff */
[----:B------:R-:W2:Y:S02]  /*2000*/  LDCU UR17, c[0x0][0x440] ;  /* 0x00008800ff1177ac */ /* 0x000ea40008000800 */
[----:B------:R-:W1:Y:S01]  /*2010*/  S2UR UR18, SR_CTAID.Y ;  /* 0x00000000001279c3 */ /* 0x000e620000002600 */
[----:B------:R-:W0:Y:S01]  /*2020*/  LDCU.64 UR14, c[0x0][0x420] ;  /* 0x00008400ff0e77ac */ /* 0x000e220008000a00 */
[----:B------:R-:W-:-:S02]  /*2030*/  IMAD.IADD R21, R21, 0x1, R8 ;  /* 0x0000000115157824 */ /* 0x000fc400078e0208 */
[----:B------:R-:W-:Y:S01]  /*2040*/  IMAD.IADD R8, R6, 0x1, R16 ;  /* 0x0000000106087824 */ /* 0x000fe200078e0210 */
[----:B------:R-:W2:Y:S01]  /*2050*/  LDCU UR5, c[0x0][0x408] ;  /* 0x00008100ff0577ac */ /* 0x000ea20008000800 */
[----:B------:R-:W-:Y:S02]  /*2060*/  VIADD R6, R3, 0x1 ;  /* 0x0000000103067836 */ /* 0x000fe40000000000 */
[----:B------:R-:W2:Y:S01]  /*2070*/  LDC.64 R46, c[0x0][0x450] ;  /* 0x00011400ff2e7b82 */ /* 0x000ea20000000a00 */
[----:B---3--:R-:W-:-:S07]  /*2080*/  IABS R24, R12 ;  /* 0x0000000c00187213 */ /* 0x008fce0000000000 */
[----:B------:R-:W3:Y:S01]  /*2090*/  LDC R11, c[0x0][0x430] ;  /* 0x00010c00ff0b7b82 */ /* 0x000ee20000000800 */
[----:B------:R-:W4:Y:S01]  /*20a0*/  I2F.RP R7, R24 ;  /* 0x0000001800077306 */ /* 0x000f220000209400 */
[----:B0-----:R-:W-:Y:S01]  /*20b0*/  ISETP.NE.U32.AND P0, PT, RZ, UR14, PT ;  /* 0x0000000eff007c0c */ /* 0x001fe2000bf05070 */
[----:B-1----:R-:W-:-:S03]  /*20c0*/  IMAD R10, R12, UR18, RZ ;  /* 0x000000120c0a7c24 */ /* 0x002fc6000f8e02ff */
[----:B------:R-:W-:-:S03]  /*20d0*/  ISETP.NE.AND.EX P0, PT, RZ, UR15, PT, P0 ;  /* 0x0000000fff007c0c */ /* 0x000fc6000bf05300 */
[----:B----4-:R-:W0:Y:S02]  /*20e0*/  MUFU.RCP R7, R7 ;  /* 0x0000000700077308 */ /* 0x010e240000001000 */
[----:B0-----:R-:W-:Y:S01]  /*20f0*/  IADD3 R5, PT, PT, R7, 0xffffffe, RZ ;  /* 0x0ffffffe07057810 */ /* 0x001fe20007ffe0ff */
[----:B------:R-:W-:-:S04]  /*2100*/  IMAD R7, R22, UR16, R13 ;  /* 0x0000001016077c24 */ /* 0x000fc8000f8e020d */
[----:B------:R-:W-:Y:S01]  /*2110*/  IMAD R7, R7, 0x40, R4 ;  /* 0x0000004007077824 */ /* 0x000fe200078e0204 */
[----:B------:R-:W0:Y:S01]  /*2120*/  F2I.FTZ.U32.TRUNC.NTZ R5, R5 ;  /* 0x0000000500057305 */ /* 0x000e22000021f000 */
[----:B------:R-:W-:Y:S02]  /*2130*/  IMAD.MOV.U32 R4, RZ, RZ, RZ ;  /* 0x000000ffff047224 */ /* 0x000fe400078e00ff */
[----:B--2---:R-:W-:-:S04]  /*2140*/  IMAD.WIDE R46, R7, 0x4, R46 ;  /* 0x00000004072e7825 */ /* 0x004fc800078e022e */
[----:B0-----:R-:W-:-:S04]  /*2150*/  IMAD.MOV R9, RZ, RZ, -R5 ;  /* 0x000000ffff097224 */ /* 0x001fc800078e0a05 */
[----:B------:R-:W-:-:S04]  /*2160*/  IMAD R9, R9, R24, RZ ;  /* 0x0000001809097224 */ /* 0x000fc800078e02ff */
[----:B------:R-:W-:Y:S01]  /*2170*/  IMAD.HI.U32 R20, R5, R9, R4 ;  /* 0x0000000905147227 */ /* 0x000fe200078e0004 */
[----:B------:R-:W-:Y:S02]  /*2180*/  SHF.R.S32.HI R9, RZ, 0x1f, R10 ;  /* 0x0000001fff097819 */ /* 0x000fe4000001140a */
[--C-:B------:R-:W-:Y:S01]  /*2190*/  IADD3 R10, P1, P2, R10, UR14, R3.reuse ;  /* 0x0000000e0a0a7c10 */ /* 0x100fe2000fa3e003 */
[----:B------:R-:W-:Y:S02]  /*21a0*/  IMAD R4, R13, UR17, R18 ;  /* 0x000000110d047c24 */ /* 0x000fe4000f8e0212 */
[----:B------:R-:W-:Y:S01]  /*21b0*/  IMAD R5, R12, UR16, RZ ;  /* 0x000000100c057c24 */ /* 0x000fe2000f8e02ff */
[----:B------:R-:W-:Y:S01]  /*21c0*/  IADD3.X R9, PT, PT, R9, UR15, RZ, P1, P2 ;  /* 0x0000000f09097c10 */ /* 0x000fe20008fe44ff */
[----:B------:R-:W-:Y:S01]  /*21d0*/  IMAD R7, R4, UR17, R3 ;  /* 0x0000001104077c24 */ /* 0x000fe2000f8e0203 */
[----:B---3--:R-:W-:-:S07]  /*21e0*/  IADD3 R4, PT, PT, R11, UR5, RZ ;  /* 0x000000050b047c10 */ /* 0x008fce000fffe0ff */
.L_x_1138:
[----:B------:R-:W-:-:S05]  /*21f0*/  @P0 IMAD.MOV.U32 R11, RZ, RZ, R9 ;  /* 0x000000ffff0b0224 */ /* 0x000fca00078e0009 */
[----:B0-----:R0:W2:Y:S01]  /*2200*/  @P0 LDG.E.U8 R77, desc[UR36][R10.64] ;  /* 0x000000240a4d0981 */ /* 0x0010a2000c1e1100 */
[----:B------:R-:W-:Y:S01]  /*2210*/  VIADD R3, R6, 0xffffffff ;  /* 0xffffffff06037836 */ /* 0x000fe20000000000 */
[----:B------:R-:W-:Y:S01]  /*2220*/  UISETP.NE.AND UP0, UPT, UR19, URZ, UPT ;  /* 0x000000ff1300728c */ /* 0x000fe2000bf05270 */
[----:B------:R-:W-:Y:S01]  /*2230*/  BSSY.RECONVERGENT B0, `(.L_x_1076) ;  /* 0x0000450000007945 */ /* 0x000fe20003800200 */
[----:B------:R-:W1:Y:S02]  /*2240*/  S2R R14, SR_CTAID.Y ;  /* 0x00000000000e7919 */ /* 0x000e640000002600 */
[----:B------:R-:W-:Y:S02]  /*2250*/  IABS R13, R3 ;  /* 0x00000003000d7213 */ /* 0x000fe40000000000 */
[----:B------:R-:W-:Y:S01]  /*2260*/  ISETP.GE.AND P2, PT, R3, RZ, PT ;  /* 0x000000ff0300720c */ /* 0x000fe20003f46270 */
[----:B0-----:R-:W0:Y:S02]  /*2270*/  LDC R11, c[0x0][0x3f4] ;  /* 0x0000fd00ff0b7b82 */ /* 0x001e240000000800 */
[----:B------:R-:W-:-:S04]  /*2280*/  IMAD.HI.U32 R12, R20, R13, RZ ;  /* 0x0000000d140c7227 */ /* 0x000fc800078e00ff */
[----:B------:R-:W-:Y:S01]  /*2290*/  IMAD.MOV R12, RZ, RZ, -R12 ;  /* 0x000000ffff0c7224 */ /* 0x000fe200078e0a0c */
[----:B0-----:R-:W-:Y:S02]  /*22a0*/  IABS R15, R11 ;  /* 0x0000000b000f7213 */ /* 0x001fe40000000000 */
[----:B------:R-:W-:-:S03]  /*22b0*/  ISETP.NE.AND P3, PT, R11, RZ, PT ;  /* 0x000000ff0b00720c */ /* 0x000fc60003f65270 */
[----:B------:R-:W-:Y:S02]  /*22c0*/  IMAD R78, R15, R12, R13 ;  /* 0x0000000c0f4e7224 */ /* 0x000fe400078e020d */
[----:B-1----:R-:W-:-:S03]  /*22d0*/  IMAD R13, R14, R11, RZ ;  /* 0x0000000b0e0d7224 */ /* 0x002fc600078e02ff */
[----:B------:R-:W-:-:S13]  /*22e0*/  ISETP.GT.U32.AND P1, PT, R24, R78, PT ;  /* 0x0000004e1800720c */ /* 0x000fda0003f24070 */
[----:B------:R-:W-:-:S04]  /*22f0*/  @!P1 IADD3 R78, PT, PT, R78, -R15, RZ ;  /* 0x8000000f4e4e9210 */ /* 0x000fc80007ffe0ff */
[----:B------:R-:W-:-:S13]  /*2300*/  ISETP.GT.U32.AND P1, PT, R24, R78, PT ;  /* 0x0000004e1800720c */ /* 0x000fda0003f24070 */
[----:B------:R-:W-:-:S04]  /*2310*/  @!P1 IMAD.IADD R78, R78, 0x1, -R15 ;  /* 0x000000014e4e9824 */ /* 0x000fc800078e0a0f */
[----:B------:R-:W-:Y:S01]  /*2320*/  @!P2 IMAD.MOV R78, RZ, RZ, -R78 ;  /* 0x000000ffff4ea224 */ /* 0x000fe200078e0a4e */
[----:B------:R-:W-:-:S04]  /*2330*/  @!P3 LOP3.LUT R78, RZ, R11, RZ, 0x33, !PT ;  /* 0x0000000bff4eb212 */ /* 0x000fc800078e33ff */
[----:B------:R-:W-:-:S04]  /*2340*/  IADD3 R12, P1, PT, R13, R78, RZ ;  /* 0x0000004e0d0c7210 */ /* 0x000fc80007f3e0ff */
[----:B------:R-:W-:Y:S02]  /*2350*/  LEA.HI.X.SX32 R13, R13, RZ, 0x1, P1 ;  /* 0x000000ff0d0d7211 */ /* 0x000fe400008f0eff */
[C---:B------:R-:W-:Y:S02]  /*2360*/  LEA R76, P1, R12.reuse, UR8, 0x2 ;  /* 0x000000080c4c7c11 */ /* 0x040fe4000f8210ff */
[----:B--2---:R-:W-:Y:S02]  /*2370*/  ISETP.NE.AND P2, PT, R77, RZ, P0 ;  /* 0x000000ff4d00720c */ /* 0x004fe40000745270 */
[----:B------:R-:W-:Y:S01]  /*2380*/  LEA.HI.X R77, R12, UR9, R13, 0x2, P1 ;  /* 0x000000090c4d7c11 */ /* 0x000fe200088f140d */
[----:B------:R-:W-:Y:S10]  /*2390*/  BRA.U UP0, `(.L_x_1077) ;  /* 0x00000035008c7547 */ /* 0x000ff4000b800000 */
[----:B------:R-:W-:-:S13]  /*23a0*/  ISETP.NE.AND P4, PT, R2, RZ, PT ;  /* 0x000000ff0200720c */ /* 0x000fda0003f85270 */
[----:B------:R-:W-:Y:S02]  /*23b0*/  VOTEU.ANY UP0, P4 ;  /* 0x0000000000ff7886 */ /* 0x000fe40002000100 */
[----:B------:R-:W-:Y:S05]  /*23c0*/  BRA.U !UP0, `(.L_x_1078) ;  /* 0x0000001d08007547 */ /* 0x000fea000b800000 */
[----:B------:R-:W-:Y:S01]  /*23d0*/  IMAD.IADD R12, R78, 0x1, R11 ;  /* 0x000000014e0c7824 */ /* 0x000fe200078e020b */
[----:B------:R-:W-:Y:S01]  /*23e0*/  ISETP.GE.AND P1, PT, R3, R18, PT ;  /* 0x000000120300720c */ /* 0x000fe20003f26270 */
[----:B------:R-:W-:Y:S03]  /*23f0*/  BSSY.RECONVERGENT B2, `(.L_x_1079) ;  /* 0x000001f000027945 */ /* 0x000fe60003800200 */
[----:B------:R-:W-:-:S05]  /*2400*/  LEA R12, R11, R12, 0x2 ;  /* 0x0000000c0b0c7211 */ /* 0x000fca00078e10ff */
[----:B------:R-:W-:-:S04]  /*2410*/  IMAD R82, R11, 0x2, R12 ;  /* 0x000000020b527824 */ /* 0x000fc800078e020c */
[----:B------:R-:W-:-:S04]  /*2420*/  IMAD R84, R11, 0x2, R82 ;  /* 0x000000020b547824 */ /* 0x000fc800078e0252 */
[----:B------:R-:W-:Y:S01]  /*2430*/  IMAD.IADD R86, R84, 0x1, R11 ;  /* 0x0000000154567824 */ /* 0x000fe200078e020b */
[----:B------:R-:W-:Y:S06]  /*2440*/  @P1 BRA `(.L_x_1080) ;  /* 0x0000000000641947 */ /* 0x000fec0003800000 */
[----:B------:R-:W2:Y:S01]  /*2450*/  LDG.E R12, desc[UR36][R76.64] ;  /* 0x000000244c0c7981 */ /* 0x000ea2000c1e1900 */
[----:B------:R-:W-:Y:S02]  /*2460*/  LOP3.LUT R79, R19, 0x3, RZ, 0xc0, !PT ;  /* 0x00000003134f7812 */ /* 0x000fe400078ec0ff */
[----:B------:R-:W-:Y:S01]  /*2470*/  SHF.L.U32 R13, R78, 0x2, RZ ;  /* 0x000000024e0d7819 */ /* 0x000fe200000006ff */
[----:B------:R-:W3:Y:S02]  /*2480*/  LDG.E R88, desc[UR36][R46.64] ;  /* 0x000000242e587981 */ /* 0x000ee4000c1e1900 */
[----:B------:R-:W-:-:S05]  /*2490*/  IMAD R15, R11, UR4, R79 ;  /* 0x000000040b0f7c24 */ /* 0x000fca000f8e024f */
[----:B------:R-:W-:Y:S01]  /*24a0*/  SHF.R.S32.HI R61, RZ, 0x1f, R15 ;  /* 0x0000001fff3d7819 */ /* 0x000fe2000001140f */
[----:B------:R-:W0:Y:S01]  /*24b0*/  S2UR UR5, SR_CTAID.X ;  /* 0x00000000000579c3 */ /* 0x000e220000002500 */
[----:B--2---:R-:W-:-:S04]  /*24c0*/  IMAD R12, R5, R12, RZ ;  /* 0x0000000c050c7224 */ /* 0x004fc800078e02ff */
[----:B------:R-:W-:-:S05]  /*24d0*/  IMAD R12, R12, 0x40, R13 ;  /* 0x000000400c0c7824 */ /* 0x000fca00078e020d */
[----:B------:R-:W-:-:S04]  /*24e0*/  IADD3 R15, P3, PT, R12, R15, RZ ;  /* 0x0000000f0c0f7210 */ /* 0x000fc80007f7e0ff */
[----:B------:R-:W-:Y:S02]  /*24f0*/  LEA.HI.X.SX32 R12, R12, R61, 0x1, P3 ;  /* 0x0000003d0c0c7211 */ /* 0x000fe400018f0eff */
[----:B------:R-:W-:-:S04]  /*2500*/  LEA R80, P3, R15, UR6, 0x2 ;  /* 0x000000060f507c11 */ /* 0x000fc8000f8610ff */
[----:B------:R-:W-:Y:S02]  /*2510*/  LEA.HI.X R81, R15, UR7, R12, 0x2, P3 ;  /* 0x000000070f517c11 */ /* 0x000fe400098f140c */
[----:B------:R-:W0:Y:S04]  /*2520*/  LDC R15, c[0x0][0x3f8] ;  /* 0x0000fe00ff0f7b82 */ /* 0x000e280000000800 */
[----:B------:R-:W2:Y:S01]  /*2530*/  LDG.E R81, desc[UR36][R80.64] ;  /* 0x0000002450517981 */ /* 0x000ea2000c1e1900 */
[----:B0-----:R-:W-:-:S04]  /*2540*/  IMAD R12, R14, R15, UR5 ;  /* 0x000000050e0c7e24 */ /* 0x001fc8000f8e020f */
[----:B------:R-:W-:-:S04]  /*2550*/  IMAD R12, R12, R11, RZ ;  /* 0x0000000b0c0c7224 */ /* 0x000fc800078e02ff */
[----:B------:R-:W-:-:S05]  /*2560*/  IMAD R12, R12, 0x40, R79 ;  /* 0x000000400c0c7824 */ /* 0x000fca00078e024f */
[----:B------:R-:W-:-:S04]  /*2570*/  IADD3 R13, P3, PT, R13, R12, RZ ;  /* 0x0000000c0d0d7210 */ /* 0x000fc80007f7e0ff */
[----:B------:R-:W-:Y:S02]  /*2580*/  LEA.HI.X.SX32 R90, R12, RZ, 0x1, P3 ;  /* 0x000000ff0c5a7211 */ /* 0x000fe400018f0eff */
[----:B------:R-:W-:-:S04]  /*2590*/  LEA R12, P3, R13, UR6, 0x2 ;  /* 0x000000060d0c7c11 */ /* 0x000fc8000f8610ff */
[----:B------:R-:W-:Y:S01]  /*25a0*/  LEA.HI.X R13, R13, UR7, R90, 0x2, P3 ;  /* 0x000000070d0d7c11 */ /* 0x000fe200098f145a */
[----:B--2---:R-:W-:-:S04]  /*25b0*/  FADD.FTZ R61, R40, R81 ;  /* 0x00000051283d7221 */ /* 0x004fc80000010000 */
[----:B---3--:R-:W-:-:S05]  /*25c0*/  FMUL.FTZ R61, R61, R88 ;  /* 0x000000583d3d7220 */ /* 0x008fca0000410000 */
[----:B------:R0:W-:Y:S02]  /*25d0*/  STG.E desc[UR36][R12.64], R61 ;  /* 0x0000003d0c007986 */ /* 0x0001e4000c101924 */
.L_x_1080:
[----:B------:R-:W-:Y:S05]  /*25e0*/  BSYNC.RECONVERGENT B2 ;  /* 0x0000000000027941 */ /* 0x000fea0003800200 */
.L_x_1079:
[----:B------:R-:W-:Y:S04]  /*25f0*/  BSSY.RECONVERGENT B2, `(.L_x_1081) ;  /* 0x000002f000027945 */ /* 0x000fe80003800200 */
[----:B------:R-:W-:Y:S05]  /*2600*/  @P1 BRA `(.L_x_1082) ;  /* 0x0000000000b41947 */ /* 0x000fea0003800000 */
[----:B0-----:R-:W2:Y:S01]  /*2610*/  LDG.E R12, desc[UR36][R76.64] ;  /* 0x000000244c0c7981 */ /* 0x001ea2000c1e1900 */
[----:B------:R-:W-:Y:S01]  /*2620*/  IMAD.IADD R15, R78, 0x1, R11 ;  /* 0x000000014e0f7824 */ /* 0x000fe200078e020b */
[----:B------:R-:W-:Y:S02]  /*2630*/  LOP3.LUT R88, R19, 0x3, RZ, 0xc0, !PT ;  /* 0x0000000313587812 */ /* 0x000fe400078ec0ff */
[----:B------:R-:W3:Y:S01]  /*2640*/  LDG.E R85, desc[UR36][R46.64+0x10] ;  /* 0x000010242e557981 */ /* 0x000ee2000c1e1900 */
[----:B------:R-:W0:Y:S01]  /*2650*/  S2UR UR5, SR_CTAID.X ;  /* 0x00000000000579c3 */ /* 0x000e220000002500 */
[----:B--2---:R-:W-:Y:S01]  /*2660*/  IMAD R13, R5, R12, RZ ;  /* 0x0000000c050d7224 */ /* 0x004fe200078e02ff */
[----:B------:R-:W-:Y:S01]  /*2670*/  SHF.L.U32 R12, R15, 0x2, RZ ;  /* 0x000000020f0c7819 */ /* 0x000fe200000006ff */
[----:B------:R-:W-:-:S04]  /*2680*/  IMAD R15, R11, UR4, R88 ;  /* 0x000000040b0f7c24 */ /* 0x000fc8000f8e0258 */
[----:B------:R-:W-:Y:S01]  /*2690*/  IMAD R60, R13, 0x40, R12 ;  /* 0x000000400d3c7824 */ /* 0x000fe200078e020c */
[----:B------:R-:W-:-:S04]  /*26a0*/  SHF.R.S32.HI R63, RZ, 0x1f, R15 ;  /* 0x0000001fff3f7819 */ /* 0x000fc8000001140f */
[----:B------:R-:W-:-:S04]  /*26b0*/  IADD3 R13, P3, PT, R15, R60, RZ ;  /* 0x0000003c0f0d7210 */ /* 0x000fc80007f7e0ff */
[----:B------:R-:W-:Y:S02]  /*26c0*/  LEA.HI.X.SX32 R60, R60, R63, 0x1, P3 ;  /* 0x0000003f3c3c7211 */ /* 0x000fe400018f0eff */
[----:B------:R-:W-:-:S04]  /*26d0*/  LEA R80, P3, R13, UR6, 0x2 ;  /* 0x000000060d507c11 */ /* 0x000fc8000f8610ff */
[----:B------:R-:W-:Y:S02]  /*26e0*/  LEA.HI.X R81, R13, UR7, R60, 0x2, P3 ;  /* 0x000000070d517c11 */ /* 0x000fe400098f143c */
[----:B------:R-:W0:Y:S03]  /*26f0*/  LDC R13, c[0x0][0x3f8] ;  /* 0x0000fe00ff0d7b82 */ /* 0x000e260000000800 */
[----:B------:R-:W2:Y:S01]  /*2700*/  LDG.E R80, desc[UR36][R80.64] ;  /* 0x0000002450507981 */ /* 0x000ea2000c1e1900 */
[----:B0-----:R-:W-:-:S04]  /*2710*/  IMAD R60, R14, R13, UR5 ;  /* 0x000000050e3c7e24 */ /* 0x001fc8000f8e020d */
[----:B------:R-:W-:-:S04]  /*2720*/  IMAD R83, R60, R11, RZ ;  /* 0x0000000b3c537224 */ /* 0x000fc800078e02ff */
[----:B------:R-:W-:-:S05]  /*2730*/  IMAD R83, R83, 0x40, R88 ;  /* 0x0000004053537824 */ /* 0x000fca00078e0258 */
[----:B------:R-:W-:Y:S02]  /*2740*/  SHF.R.S32.HI R79, RZ, 0x1f, R83 ;  /* 0x0000001fff4f7819 */ /* 0x000fe40000011453 */
[----:B------:R-:W-:-:S04]  /*2750*/  IADD3 R13, P3, PT, R83, R12, RZ ;  /* 0x0000000c530d7210 */ /* 0x000fc80007f7e0ff */
[----:B------:R-:W-:Y:S02]  /*2760*/  LEA.HI.X.SX32 R60, R12, R79, 0x1, P3 ;  /* 0x0000004f0c3c7211 */ /* 0x000fe400018f0eff */
[----:B------:R-:W-:-:S04]  /*2770*/  LEA R12, P3, R13, UR6, 0x2 ;  /* 0x000000060d0c7c11 */ /* 0x000fc8000f8610ff */
[----:B------:R-:W-:Y:S01]  /*2780*/  LEA.HI.X R13, R13, UR7, R60, 0x2, P3 ;  /* 0x000000070d0d7c11 */ /* 0x000fe200098f143c */
[----:B--2---:R-:W-:-:S04]  /*2790*/  FADD.FTZ R80, R39, R80 ;  /* 0x0000005027507221 */ /* 0x004fc80000010000 */
[----:B---3--:R-:W-:-:S05]  /*27a0*/  FMUL.FTZ R60, R80, R85 ;  /* 0x00000055503c7220 */ /* 0x008fca0000410000 */
[----:B------:R0:W-:Y:S04]  /*27b0*/  STG.E desc[UR36][R12.64], R60 ;  /* 0x0000003c0c007986 */ /* 0x0001e8000c101924 */
        /* <DEDUP_REMOVED lines=9> */
[----:B------:R-:W2:Y:S04]  /*2850*/  LDG.E R90, desc[UR36][R46.64+0x20] ;  /* 0x000020242e5a7981 */ /* 0x000ea8000c1e1900 */
[----:B------:R-:W3:Y:S01]  /*2860*/  LDG.E R81, desc[UR36][R80.64] ;  /* 0x0000002450517981 */ /* 0x000ee2000c1e1900 */
[----:B------:R-:W-:-:S04]  /*2870*/  IADD3 R83, P3, PT, R83, R88, RZ ;  /* 0x0000005853537210 */ /* 0x000fc80007f7e0ff */
[----:B------:R-:W-:Y:S02]  /*2880*/  LEA.HI.X.SX32 R88, R88, R79, 0x1, P3 ;  /* 0x0000004f58587211 */ /* 0x000fe400018f0eff */
[----:B0-----:R-:W-:-:S04]  /*2890*/  LEA R12, P3, R83, UR6, 0x2 ;  /* 0x00000006530c7c11 */ /* 0x001fc8000f8610ff */
[----:B------:R-:W-:Y:S01]  /*28a0*/  LEA.HI.X R13, R83, UR7, R88, 0x2, P3 ;  /* 0x00000007530d7c11 */ /* 0x000fe200098f1458 */
[----:B---3--:R-:W-:-:S04]  /*28b0*/  FADD.FTZ R63, R38, R81 ;  /* 0x00000051263f7221 */ /* 0x008fc80000010000 */
[----:B--2---:R-:W-:-:S05]  /*28c0*/  FMUL.FTZ R63, R63, R90 ;  /* 0x0000005a3f3f7220 */ /* 0x004fca0000410000 */
[----:B------:R1:W-:Y:S02]  /*28d0*/  STG.E desc[UR36][R12.64], R63 ;  /* 0x0000003f0c007986 */ /* 0x0003e4000c101924 */
.L_x_1082:
[----:B------:R-:W-:Y:S05]  /*28e0*/  BSYNC.RECONVERGENT B2 ;  /* 0x0000000000027941 */ /* 0x000fea0003800200 */
.L_x_1081:
[----:B------:R-:W-:Y:S04]  /*28f0*/  BSSY.RECONVERGENT B2, `(.L_x_1083) ;  /* 0x0000030000027945 */ /* 0x000fe80003800200 */
[----:B------:R-:W-:Y:S05]  /*2900*/  @P1 BRA `(.L_x_1084) ;  /* 0x0000000000b81947 */ /* 0x000fea0003800000 */
[----:B01----:R-:W2:Y:S01]  /*2910*/  LDG.E R12, desc[UR36][R76.64] ;  /* 0x000000244c0c7981 */ /* 0x003ea2000c1e1900 */
[----:B------:R-:W-:Y:S01]  /*2920*/  IMAD.IADD R62, R78, 0x1, R11 ;  /* 0x000000014e3e7824 */ /* 0x000fe200078e020b */
[----:B------:R-:W-:Y:S02]  /*2930*/  LOP3.LUT R88, R19, 0x3, RZ, 0xc0, !PT ;  /* 0x0000000313587812 */ /* 0x000fe400078ec0ff */
[----:B------:R-:W3:Y:S01]  /*2940*/  LDG.E R85, desc[UR36][R46.64+0x30] ;  /* 0x000030242e557981 */ /* 0x000ee2000c1e1900 */
[----:B------:R-:W-:Y:S01]  /*2950*/  IMAD R15, R11, 0x2, R62 ;  /* 0x000000020b0f7824 */ /* 0x000fe200078e023e */
[----:B------:R-:W0:Y:S01]  /*2960*/  S2UR UR5, SR_CTAID.X ;  /* 0x00000000000579c3 */ /* 0x000e220000002500 */
[----:B--2---:R-:W-:-:S03]  /*2970*/  IMAD R13, R5, R12, RZ ;  /* 0x0000000c050d7224 */ /* 0x004fc600078e02ff */
        /* <DEDUP_REMOVED lines=39> */
.L_x_1084:
[----:B------:R-:W-:Y:S05]  /*2bf0*/  BSYNC.RECONVERGENT B2 ;  /* 0x0000000000027941 */ /* 0x000fea0003800200 */
.L_x_1083:
[----:B------:R-:W-:Y:S01]  /*2c00*/  BSSY.RECONVERGENT B2, `(.L_x_1085) ;  /* 0x000001f000027945 */ /* 0x000fe20003800200 */
[----:B------:R-:W-:-:S03]  /*2c10*/  IMAD.IADD R88, R86, 0x1, R11 ;  /* 0x0000000156587824 */ /* 0x000fc600078e020b */
[----:B------:R-:W-:Y:S05]  /*2c20*/  @P1 BRA `(.L_x_1086) ;  /* 0x0000000000701947 */ /* 0x000fea0003800000 */
[----:B------:R-:W3:Y:S01]  /*2c30*/  LDG.E R64, desc[UR36][R76.64] ;  /* 0x000000244c407981 */ /* 0x000ee2000c1e1900 */
[----:B012---:R-:W-:-:S05]  /*2c40*/  IMAD.IADD R12, R78, 0x1, R11 ;  /* 0x000000014e0c7824 */ /* 0x007fca00078e020b */
[----:B------:R-:W-:Y:S02]  /*2c50*/  LEA R13, R11, R12, 0x2 ;  /* 0x0000000c0b0d7211 */ /* 0x000fe400078e10ff */
[----:B------:R-:W-:-:S03]  /*2c60*/  LOP3.LUT R12, R19, 0x3, RZ, 0xc0, !PT ;  /* 0x00000003130c7812 */ /* 0x000fc600078ec0ff */
[----:B------:R-:W-:Y:S02]  /*2c70*/  IMAD.SHL.U32 R13, R13, 0x4, RZ ;  /* 0x000000040d0d7824 */ /* 0x000fe400078e00ff */
[----:B------:R-:W-:Y:S01]  /*2c80*/  IMAD R79, R11, UR4, R12 ;  /* 0x000000040b4f7c24 */ /* 0x000fe2000f8e020c */
[----:B------:R-:W0:Y:S01]  /*2c90*/  S2UR UR5, SR_CTAID.X ;  /* 0x00000000000579c3 */ /* 0x000e220000002500 */
[----:B---3--:R-:W-:-:S04]  /*2ca0*/  IMAD R64, R5, R64, RZ ;  /* 0x0000004005407224 */ /* 0x008fc800078e02ff */
[----:B------:R-:W-:-:S05]  /*2cb0*/  IMAD R64, R64, 0x40, R13 ;  /* 0x0000004040407824 */ /* 0x000fca00078e020d */
[----:B------:R-:W-:Y:S02]  /*2cc0*/  SHF.R.S32.HI R15, RZ, 0x1f, R64 ;  /* 0x0000001fff0f7819 */ /* 0x000fe40000011440 */
[----:B------:R-:W-:-:S04]  /*2cd0*/  IADD3 R64, P3, PT, R79, R64, RZ ;  /* 0x000000404f407210 */ /* 0x000fc80007f7e0ff */
[----:B------:R-:W-:Y:S02]  /*2ce0*/  LEA.HI.X.SX32 R15, R79, R15, 0x1, P3 ;  /* 0x0000000f4f0f7211 */ /* 0x000fe400018f0eff */
[C---:B------:R-:W-:Y:S01]  /*2cf0*/  LEA R80, P3, R64.reuse, UR6, 0x2 ;  /* 0x0000000640507c11 */ /* 0x040fe2000f8610ff */
[----:B------:R-:W0:Y:S03]  /*2d00*/  LDC R79, c[0x0][0x3f8] ;  /* 0x0000fe00ff4f7b82 */ /* 0x000e260000000800 */
[----:B------:R-:W-:Y:S02]  /*2d10*/  LEA.HI.X R81, R64, UR7, R15, 0x2, P3 ;  /* 0x0000000740517c11 */ /* 0x000fe400098f140f */
[----:B------:R-:W2:Y:S04]  /*2d20*/  LDG.E R15, desc[UR36][R46.64+0x50] ;  /* 0x000050242e0f7981 */ /* 0x000ea8000c1e1900 */
[----:B------:R-:W3:Y:S01]  /*2d30*/  LDG.E R80, desc[UR36][R80.64] ;  /* 0x0000002450507981 */ /* 0x000ee2000c1e1900 */
[----:B0-----:R-:W-:-:S04]  /*2d40*/  IMAD R64, R14, R79, UR5 ;  /* 0x000000050e407e24 */ /* 0x001fc8000f8e024f */
[----:B------:R-:W-:-:S04]  /*2d50*/  IMAD R79, R64, R11, RZ ;  /* 0x0000000b404f7224 */ /* 0x000fc800078e02ff */
[----:B------:R-:W-:Y:S01]  /*2d60*/  IMAD R79, R79, 0x40, R12 ;  /* 0x000000404f4f7824 */ /* 0x000fe200078e020c */
[----:B------:R-:W-:-:S04]  /*2d70*/  SHF.R.S32.HI R12, RZ, 0x1f, R13 ;  /* 0x0000001fff0c7819 */ /* 0x000fc8000001140d */
[----:B------:R-:W-:-:S04]  /*2d80*/  IADD3 R13, P3, PT, R79, R13, RZ ;  /* 0x0000000d4f0d7210 */ /* 0x000fc80007f7e0ff */
[----:B------:R-:W-:Y:S02]  /*2d90*/  LEA.HI.X.SX32 R64, R79, R12, 0x1, P3 ;  /* 0x0000000c4f407211 */ /* 0x000fe400018f0eff */
[----:B------:R-:W-:-:S04]  /*2da0*/  LEA R12, P3, R13, UR6, 0x2 ;  /* 0x000000060d0c7c11 */ /* 0x000fc8000f8610ff */
[----:B------:R-:W-:Y:S01]  /*2db0*/  LEA.HI.X R13, R13, UR7, R64, 0x2, P3 ;  /* 0x000000070d0d7c11 */ /* 0x000fe200098f1440 */
[----:B---3--:R-:W-:-:S04]  /*2dc0*/  FADD.FTZ R80, R35, R80 ;  /* 0x0000005023507221 */ /* 0x008fc80000010000 */
[----:B--2---:R-:W-:-:S05]  /*2dd0*/  FMUL.FTZ R64, R80, R15 ;  /* 0x0000000f50407220 */ /* 0x004fca0000410000 */
[----:B------:R3:W-:Y:S02]  /*2de0*/  STG.E desc[UR36][R12.64], R64 ;  /* 0x000000400c007986 */ /* 0x0007e4000c101924 */
.L_x_1086:
[----:B------:R-:W-:Y:S05]  /*2df0*/  BSYNC.RECONVERGENT B2 ;  /* 0x0000000000027941 */ /* 0x000fea0003800200 */
.L_x_1085:
[----:B------:R-:W-:Y:S04]  /*2e00*/  BSSY.RECONVERGENT B2, `(.L_x_1087) ;  /* 0x000001f000027945 */ /* 0x000fe80003800200 */
[----:B------:R-:W-:Y:S05]  /*2e10*/  @P1 BRA `(.L_x_1088) ;  /* 0x0000000000741947 */ /* 0x000fea0003800000 */
[----:B------:R-:W4:Y:S01]  /*2e20*/  LDG.E R80, desc[UR36][R76.64] ;  /* 0x000000244c507981 */ /* 0x000f22000c1e1900 */
[----:B0123--:R-:W-:-:S05]  /*2e30*/  IADD3 R12, PT, PT, R78, R11, RZ ;  /* 0x0000000b4e0c7210 */ /* 0x00ffca0007ffe0ff */
[----:B------:R-:W-:-:S04]  /*2e40*/  IMAD R12, R11, 0x4, R12 ;  /* 0x000000040b0c7824 */ /* 0x000fc800078e020c */
[----:B------:R-:W-:Y:S01]  /*2e50*/  IMAD.IADD R13, R12, 0x1, R11 ;  /* 0x000000010c0d7824 */ /* 0x000fe200078e020b */
[----:B------:R-:W-:-:S03]  /*2e60*/  LOP3.LUT R12, R19, 0x3, RZ, 0xc0, !PT ;  /* 0x00000003130c7812 */ /* 0x000fc600078ec0ff */
[----:B------:R-:W-:Y:S02]  /*2e70*/  IMAD.SHL.U32 R13, R13, 0x4, RZ ;  /* 0x000000040d0d7824 */ /* 0x000fe400078e00ff */
[----:B------:R-:W-:Y:S01]  /*2e80*/  IMAD R90, R11, UR4, R12 ;  /* 0x000000040b5a7c24 */ /* 0x000fe2000f8e020c */
[----:B------:R-:W0:Y:S01]  /*2e90*/  S2UR UR5, SR_CTAID.X ;  /* 0x00000000000579c3 */ /* 0x000e220000002500 */
[----:B----4-:R-:W-:-:S05]  /*2ea0*/  IMAD R80, R5, R80, RZ ;  /* 0x0000005005507224 */ /* 0x010fca00078e02ff */
[----:B------:R-:W-:-:S04]  /*2eb0*/  LEA R80, R80, R13, 0x6 ;  /* 0x0000000d50507211 */ /* 0x000fc800078e30ff */
        /* <DEDUP_REMOVED lines=19> */
.L_x_1088:
[----:B------:R-:W-:Y:S05]  /*2ff0*/  BSYNC.RECONVERGENT B2 ;  /* 0x0000000000027941 */ /* 0x000fea0003800200 */
.L_x_1087:
[----:B------:R-:W-:Y:S04]  /*3000*/  BSSY.RECONVERGENT B2, `(.L_x_1089) ;  /* 0x000002e000027945 */ /* 0x000fe80003800200 */
[----:B------:R-:W-:Y:S05]  /*3010*/  @P1 BRA `(.L_x_1090) ;  /* 0x0000000000b01947 */ /* 0x000fea0003800000 */
[----:B01234-:R-:W2:Y:S01]  /*3020*/  LDG.E R12, desc[UR36][R76.64] ;  /* 0x000000244c0c7981 */ /* 0x01fea2000c1e1900 */
[----:B------:R-:W-:-:S03]  /*3030*/  LOP3.LUT R90, R19, 0x3, RZ, 0xc0, !PT ;  /* 0x00000003135a7812 */ /* 0x000fc600078ec0ff */
[----:B------:R-:W3:Y:S02]  /*3040*/  LDG.E R79, desc[UR36][R46.64+0x70] ;  /* 0x000070242e4f7981 */ /* 0x000ee4000c1e1900 */
[----:B------:R-:W-:-:S05]  /*3050*/  IMAD R15, R11, UR4, R90 ;  /* 0x000000040b0f7c24 */ /* 0x000fca000f8e025a */
[----:B------:R-:W-:Y:S01]  /*3060*/  SHF.R.S32.HI R69, RZ, 0x1f, R15 ;  /* 0x0000001fff457819 */ /* 0x000fe2000001140f */
[----:B------:R-:W0:Y:S01]  /*3070*/  S2UR UR5, SR_CTAID.X ;  /* 0x00000000000579c3 */ /* 0x000e220000002500 */
[----:B--2---:R-:W-:Y:S02]  /*3080*/  IMAD R13, R5, R12, RZ ;  /* 0x0000000c050d7224 */ /* 0x004fe400078e02ff */
[----:B------:R-:W-:-:S04]  /*3090*/  IMAD.SHL.U32 R12, R82, 0x4, RZ ;  /* 0x00000004520c7824 */ /* 0x000fc800078e00ff */
[----:B------:R-:W-:-:S05]  /*30a0*/  IMAD R66, R13, 0x40, R12 ;  /* 0x000000400d427824 */ /* 0x000fca00078e020c */
[----:B------:R-:W-:-:S04]  /*30b0*/  IADD3 R13, P3, PT, R15, R66, RZ ;  /* 0x000000420f0d7210 */ /* 0x000fc80007f7e0ff */
[----:B------:R-:W-:Y:S02]  /*30c0*/  LEA.HI.X.SX32 R66, R66, R69, 0x1, P3 ;  /* 0x0000004542427211 */ /* 0x000fe400018f0eff */
[----:B------:R-:W-:-:S04]  /*30d0*/  LEA R80, P3, R13, UR6, 0x2 ;  /* 0x000000060d507c11 */ /* 0x000fc8000f8610ff */
[----:B------:R-:W-:Y:S02]  /*30e0*/  LEA.HI.X R81, R13, UR7, R66, 0x2, P3 ;  /* 0x000000070d517c11 */ /* 0x000fe400098f1442 */
[----:B------:R-:W0:Y:S03]  /*30f0*/  LDC R13, c[0x0][0x3f8] ;  /* 0x0000fe00ff0d7b82 */ /* 0x000e260000000800 */
[----:B------:R-:W2:Y:S01]  /*3100*/  LDG.E R80, desc[UR36][R80.64] ;  /* 0x0000002450507981 */ /* 0x000ea2000c1e1900 */
[----:B0-----:R-:W-:-:S04]  /*3110*/  IMAD R66, R14, R13, UR5 ;  /* 0x000000050e427e24 */ /* 0x001fc8000f8e020d */
[----:B------:R-:W-:-:S05]  /*3120*/  IMAD R83, R66, R11, RZ ;  /* 0x0000000b42537224 */ /* 0x000fca00078e02ff */
[----:B------:R-:W-:-:S04]  /*3130*/  LEA R83, R83, R90, 0x6 ;  /* 0x0000005a53537211 */ /* 0x000fc800078e30ff */
        /* <DEDUP_REMOVED lines=26> */
.L_x_1090:
[----:B------:R-:W-:Y:S05]  /*32e0*/  BSYNC.RECONVERGENT B2 ;  /* 0x0000000000027941 */ /* 0x000fea0003800200 */
.L_x_1089:
[----:B------:R-:W-:Y:S01]  /*32f0*/  IADD3 R90, PT, PT, R88, R11, RZ ;  /* 0x0000000b585a7210 */ /* 0x000fe20007ffe0ff */
[----:B------:R-:W-:Y:S04]  /*3300*/  BSSY.RECONVERGENT B2, `(.L_x_1091) ;  /* 0x000001e000027945 */ /* 0x000fe80003800200 */
[----:B------:R-:W-:-:S04]  /*3310*/  IMAD.IADD R82, R90, 0x1, R11 ;  /* 0x000000015a527824 */ /* 0x000fc800078e020b */
[----:B------:R-:W-:Y:S01]  /*3320*/  IMAD.IADD R80, R82, 0x1, R11 ;  /* 0x0000000152507824 */ /* 0x000fe200078e020b */
[----:B------:R-:W-:Y:S06]  /*3330*/  @P1 BRA `(.L_x_1092) ;  /* 0x0000000000681947 */ /* 0x000fec0003800000 */
[----:B------:R-:W2:Y:S02]  /*3340*/  LDG.E R68, desc[UR36][R76.64] ;  /* 0x000000244c447981 */ /* 0x000ea4000c1e1900 */
[----:B01234-:R-:W-:Y:S01]  /*3350*/  LOP3.LUT R12, R19, 0x3, RZ, 0xc0, !PT ;  /* 0x00000003130c7812 */ /* 0x01ffe200078ec0ff */
[----:B------:R-:W-:Y:S01]  /*3360*/  IMAD.SHL.U32 R84, R84, 0x4, RZ ;  /* 0x0000000454547824 */ /* 0x000fe200078e00ff */
[----:B------:R-:W0:Y:S01]  /*3370*/  S2UR UR5, SR_CTAID.X ;  /* 0x00000000000579c3 */ /* 0x000e220000002500 */
[----:B------:R-:W-:Y:S02]  /*3380*/  IMAD R13, R5, R68, RZ ;  /* 0x00000044050d7224 */ /* 0x000fe400078e02ff */
[----:B------:R-:W-:-:S03]  /*3390*/  IMAD R68, R11, UR4, R12 ;  /* 0x000000040b447c24 */ /* 0x000fc6000f8e020c */
[----:B------:R-:W-:-:S04]  /*33a0*/  LEA R13, R13, R84, 0x6 ;  /* 0x000000540d0d7211 */ /* 0x000fc800078e30ff */
[----:B------:R-:W-:Y:S02]  /*33b0*/  SHF.R.S32.HI R15, RZ, 0x1f, R13 ;  /* 0x0000001fff0f7819 */ /* 0x000fe4000001140d */
[----:B------:R-:W-:-:S04]  /*33c0*/  IADD3 R13, P3, PT, R68, R13, RZ ;  /* 0x0000000d440d7210 */ /* 0x000fc80007f7e0ff */
[----:B------:R-:W-:Y:S02]  /*33d0*/  LEA.HI.X.SX32 R68, R68, R15, 0x1, P3 ;  /* 0x0000000f44447211 */ /* 0x000fe400018f0eff */
[C---:B------:R-:W-:Y:S01]  /*33e0*/  LEA R78, P3, R13.reuse, UR6, 0x2 ;  /* 0x000000060d4e7c11 */ /* 0x040fe2000f8610ff */
[----:B------:R-:W2:Y:S03]  /*33f0*/  LDG.E R15, desc[UR36][R46.64+0x90] ;  /* 0x000090242e0f7981 */ /* 0x000ea6000c1e1900 */
[----:B------:R-:W-:Y:S02]  /*3400*/  LEA.HI.X R79, R13, UR7, R68, 0x2, P3 ;  /* 0x000000070d4f7c11 */ /* 0x000fe400098f1444 */
[----:B------:R-:W0:Y:S03]  /*3410*/  LDC R13, c[0x0][0x3f8] ;  /* 0x0000fe00ff0d7b82 */ /* 0x000e260000000800 */
        /* <DEDUP_REMOVED lines=12> */
.L_x_1092:
[----:B------:R-:W-:Y:S05]  /*34e0*/  BSYNC.RECONVERGENT B2 ;  /* 0x0000000000027941 */ /* 0x000fea0003800200 */
.L_x_1091:
[----:B------:R-:W-:Y:S04]  /*34f0*/  BSSY.RECONVERGENT B2, `(.L_x_1093) ;  /* 0x000001c000027945 */ /* 0x000fe80003800200 */
[----:B------:R-:W-:Y:S05]  /*3500*/  @P1 BRA `(.L_x_1094) ;  /* 0x0000000000681947 */ /* 0x000fea0003800000 */
[----:B------:R-:W2:Y:S02]  /*3510*/  LDG.E R78, desc[UR36][R76.64] ;  /* 0x000000244c4e7981 */ /* 0x000ea4000c1e1900 */
[----:B01234-:R-:W-:Y:S01]  /*3520*/  LOP3.LUT R12, R19, 0x3, RZ, 0xc0, !PT ;  /* 0x00000003130c7812 */ /* 0x01ffe200078ec0ff */
[----:B------:R-:W-:-:S04]  /*3530*/  IMAD.SHL.U32 R86, R86, 0x4, RZ ;  /* 0x0000000456567824 */ /* 0x000fc800078e00ff */
[----:B------:R-:W-:Y:S01]  /*3540*/  IMAD R84, R11, UR4, R12 ;  /* 0x000000040b547c24 */ /* 0x000fe2000f8e020c */
[----:B------:R-:W0:Y:S01]  /*3550*/  S2UR UR5, SR_CTAID.X ;  /* 0x00000000000579c3 */ /* 0x000e220000002500 */
[----:B------:R-:W-:-:S04]  /*3560*/  IMAD R13, R5, R78, RZ ;  /* 0x0000004e050d7224 */ /* 0x000fc800078e02ff */
[----:B------:R-:W-:-:S05]  /*3570*/  IMAD R13, R13, 0x40, R86 ;  /* 0x000000400d0d7824 */ /* 0x000fca00078e0256 */
[----:B------:R-:W-:Y:S02]  /*3580*/  SHF.R.S32.HI R15, RZ, 0x1f, R13 ;  /* 0x0000001fff0f7819 */ /* 0x000fe4000001140d */
[----:B------:R-:W-:-:S04]  /*3590*/  IADD3 R13, P3, PT, R84, R13, RZ ;  /* 0x0000000d540d7210 */ /* 0x000fc80007f7e0ff */
[----:B------:R-:W-:Y:S02]  /*35a0*/  LEA.HI.X.SX32 R84, R84, R15, 0x1, P3 ;  /* 0x0000000f54547211 */ /* 0x000fe400018f0eff */
[----:B------:R-:W-:-:S04]  /*35b0*/  LEA R78, P3, R13, UR6, 0x2 ;  /* 0x000000060d4e7c11 */ /* 0x000fc8000f8610ff */
[----:B------:R-:W-:Y:S02]  /*35c0*/  LEA.HI.X R79, R13, UR7, R84, 0x2, P3 ;  /* 0x000000070d4f7c11 */ /* 0x000fe400098f1454 */
[----:B------:R-:W2:Y:S01]  /*35d0*/  LDG.E R84, desc[UR36][R46.64+0xa0] ;  /* 0x0000a0242e547981 */ /* 0x000ea2000c1e1900 */
[----:B------:R-:W0:Y:S03]  /*35e0*/  LDC R13, c[0x0][0x3f8] ;  /* 0x0000fe00ff0d7b82 */ /* 0x000e260000000800 */
[----:B------:R-:W3:Y:S01]  /*35f0*/  LDG.E R79, desc[UR36][R78.64] ;  /* 0x000000244e4f7981 */ /* 0x000ee2000c1e1900 */
[----:B0-----:R-:W-:-:S04]  /*3600*/  IMAD R92, R14, R13, UR5 ;  /* 0x000000050e5c7e24 */ /* 0x001fc8000f8e020d */
[----:B------:R-:W-:-:S05]  /*3610*/  IMAD R13, R92, R11, RZ ;  /* 0x0000000b5c0d7224 */ /* 0x000fca00078e02ff */
[----:B------:R-:W-:Y:S02]  /*3620*/  LEA R13, R13, R12, 0x6 ;  /* 0x0000000c0d0d7211 */ /* 0x000fe400078e30ff */
[----:B------:R-:W-:Y:S02]  /*3630*/  SHF.R.S32.HI R12, RZ, 0x1f, R86 ;  /* 0x0000001fff0c7819 */ /* 0x000fe40000011456 */
[----:B------:R-:W-:-:S04]  /*3640*/  IADD3 R86, P3, PT, R13, R86, RZ ;  /* 0x000000560d567210 */ /* 0x000fc80007f7e0ff */
[----:B------:R-:W-:Y:S02]  /*3650*/  LEA.HI.X.SX32 R13, R13, R12, 0x1, P3 ;  /* 0x0000000c0d0d7211 */ /* 0x000fe400018f0eff */
[----:B------:R-:W-:-:S04]  /*3660*/  LEA R12, P3, R86, UR6, 0x2 ;  /* 0x00000006560c7c11 */ /* 0x000fc8000f8610ff */
[----:B------:R-:W-:Y:S01]  /*3670*/  LEA.HI.X R13, R86, UR7, R13, 0x2, P3 ;  /* 0x00000007560d7c11 */ /* 0x000fe200098f140d */
[----:B---3--:R-:W-:-:S04]  /*3680*/  FADD.FTZ R79, R30, R79 ;  /* 0x0000004f1e4f7221 */ /* 0x008fc80000010000 */
[----:B--2---:R-:W-:-:S05]  /*3690*/  FMUL.FTZ R71, R79, R84 ;  /* 0x000000544f477220 */ /* 0x004fca0000410000 */
[----:B------:R0:W-:Y:S02]  /*36a0*/  STG.E desc[UR36][R12.64], R71 ;  /* 0x000000470c007986 */ /* 0x0001e4000c101924 */
.L_x_1094:
[----:B------:R-:W-:Y:S05]  /*36b0*/  BSYNC.RECONVERGENT B2 ;  /* 0x0000000000027941 */ /* 0x000fea0003800200 */
.L_x_1093:
[----:B------:R-:W-:Y:S04]  /*36c0*/  BSSY.RECONVERGENT B2, `(.L_x_1095) ;  /* 0x000001c000027945 */ /* 0x000fe80003800200 */
[----:B------:R-:W-:Y:S05]  /*36d0*/  @P1 BRA `(.L_x_1096) ;  /* 0x0000000000681947 */ /* 0x000fea0003800000 */
[----:B01234-:R-:W2:Y:S01]  /*36e0*/  LDG.E R12, desc[UR36][R76.64] ;  /* 0x000000244c0c7981 */ /* 0x01fea2000c1e1900 */
[----:B------:R-:W-:Y:S01]  /*36f0*/  LOP3.LUT R70, R19, 0x3, RZ, 0xc0, !PT ;  /* 0x0000000313467812 */ /* 0x000fe200078ec0ff */
[----:B------:R-:W-:Y:S01]  /*3700*/  IMAD.SHL.U32 R13, R88, 0x4, RZ ;  /* 0x00000004580d7824 */ /* 0x000fe200078e00ff */
[----:B------:R-:W0:Y:S03]  /*3710*/  S2UR UR5, SR_CTAID.X ;  /* 0x00000000000579c3 */ /* 0x000e260000002500 */
[----:B------:R-:W-:-:S05]  /*3720*/  IMAD R78, R11, UR4, R70 ;  /* 0x000000040b4e7c24 */ /* 0x000fca000f8e0246 */
[----:B------:R-:W0:Y:S01]  /*3730*/  LDC R81, c[0x0][0x3f8] ;  /* 0x0000fe00ff517b82 */ /* 0x000e220000000800 */
[----:B--2---:R-:W-:-:S04]  /*3740*/  IMAD R12, R5, R12, RZ ;  /* 0x0000000c050c7224 */ /* 0x004fc800078e02ff */
[----:B------:R-:W-:-:S05]  /*3750*/  IMAD R12, R12, 0x40, R13 ;  /* 0x000000400c0c7824 */ /* 0x000fca00078e020d */
[----:B------:R-:W-:Y:S02]  /*3760*/  SHF.R.S32.HI R15, RZ, 0x1f, R12 ;  /* 0x0000001fff0f7819 */ /* 0x000fe4000001140c */
[----:B------:R-:W-:-:S04]  /*3770*/  IADD3 R12, P3, PT, R78, R12, RZ ;  /* 0x0000000c4e0c7210 */ /* 0x000fc80007f7e0ff */
[----:B------:R-:W-:Y:S02]  /*3780*/  LEA.HI.X.SX32 R15, R78, R15, 0x1, P3 ;  /* 0x0000000f4e0f7211 */ /* 0x000fe400018f0eff */
[----:B------:R-:W-:-:S04]  /*3790*/  LEA R78, P3, R12, UR6, 0x2 ;  /* 0x000000060c4e7c11 */ /* 0x000fc8000f8610ff */
        /* <DEDUP_REMOVED lines=14> */
.L_x_1096:
[----:B------:R-:W-:Y:S05]  /*3880*/  BSYNC.RECONVERGENT B2 ;  /* 0x0000000000027941 */ /* 0x000fea0003800200 */
.L_x_1095:
[----:B------:R-:W-:Y:S04]  /*3890*/  BSSY.RECONVERGENT B2, `(.L_x_1097) ;  /* 0x000001c000027945 */ /* 0x000fe80003800200 */
[----:B------:R-:W-:Y:S05]  /*38a0*/  @P1 BRA `(.L_x_1098) ;  /* 0x0000000000681947 */ /* 0x000fea0003800000 */
[----:B01234-:R-:W2:Y:S01]  /*38b0*/  LDG.E R12, desc[UR36][R76.64] ;  /* 0x000000244c0c7981 */ /* 0x01fea2000c1e1900 */
[----:B------:R-:W-:Y:S02]  /*38c0*/  SHF.L.U32 R13, R90, 0x2, RZ ;  /* 0x000000025a0d7819 */ /* 0x000fe400000006ff */
[----:B------:R-:W-:Y:S01]  /*38d0*/  LOP3.LUT R86, R19, 0x3, RZ, 0xc0, !PT ;  /* 0x0000000313567812 */ /* 0x000fe200078ec0ff */
[----:B------:R-:W3:Y:S04]  /*38e0*/  LDG.E R84, desc[UR36][R46.64+0xc0] ;  /* 0x0000c0242e547981 */ /* 0x000ee8000c1e1900 */
[----:B------:R-:W-:Y:S01]  /*38f0*/  IMAD R73, R11, UR4, R86 ;  /* 0x000000040b497c24 */ /* 0x000fe2000f8e0256 */
[----:B------:R-:W0:Y:S01]  /*3900*/  S2UR UR5, SR_CTAID.X ;  /* 0x00000000000579c3 */ /* 0x000e220000002500 */
[----:B--2---:R-:W-:-:S04]  /*3910*/  IMAD R12, R5, R12, RZ ;  /* 0x0000000c050c7224 */ /* 0x004fc800078e02ff */
[----:B------:R-:W-:-:S05]  /*3920*/  IMAD R12, R12, 0x40, R13 ;  /* 0x000000400c0c7824 */ /* 0x000fca00078e020d */
[----:B------:R-:W-:Y:S02]  /*3930*/  SHF.R.S32.HI R15, RZ, 0x1f, R12 ;  /* 0x0000001fff0f7819 */ /* 0x000fe4000001140c */
        /* <DEDUP_REMOVED lines=14> */
[----:B--2---:R-:W-:-:S04]  /*3a20*/  FADD.FTZ R79, R28, R79 ;  /* 0x0000004f1c4f7221 */ /* 0x004fc80000010000 */
[----:B---3--:R-:W-:-:S05]  /*3a30*/  FMUL.FTZ R73, R79, R84 ;  /* 0x000000544f497220 */ /* 0x008fca0000410000 */
[----:B------:R0:W-:Y:S02]  /*3a40*/  STG.E desc[UR36][R12.64], R73 ;  /* 0x000000490c007986 */ /* 0x0001e4000c101924 */
.L_x_1098:
[----:B------:R-:W-:Y:S05]  /*3a50*/  BSYNC.RECONVERGENT B2 ;  /* 0x0000000000027941 */ /* 0x000fea0003800200 */
.L_x_1097:
        /* <DEDUP_REMOVED lines=8> */
[----:B--2---:R-:W-:-:S05]  /*3ae0*/  IMAD R12, R5, R12, RZ ;  /* 0x0000000c050c7224 */ /* 0x004fca00078e02ff */
[----:B------:R-:W-:-:S04]  /*3af0*/  LEA R12, R12, R13, 0x6 ;  /* 0x0000000d0c0c7211 */ /* 0x000fc800078e30ff */
        /* <DEDUP_REMOVED lines=18> */
.L_x_1100:
[----:B------:R-:W-:Y:S05]  /*3c20*/  BSYNC.RECONVERGENT B2 ;  /* 0x0000000000027941 */ /* 0x000fea0003800200 */
.L_x_1099:
[----:B------:R-:W-:Y:S04]  /*3c30*/  BSSY.RECONVERGENT B2, `(.L_x_1101) ;  /* 0x000001c000027945 */ /* 0x000fe80003800200 */
[----:B------:R-:W-:Y:S05]  /*3c40*/  @P1 BRA `(.L_x_1102) ;  /* 0x0000000000681947 */ /* 0x000fea0003800000 */
[----:B01234-:R-:W2:Y:S01]  /*3c50*/  LDG.E R12, desc[UR36][R76.64] ;  /* 0x000000244c0c7981 */ /* 0x01fea2000c1e1900 */
[----:B------:R-:W-:Y:S01]  /*3c60*/  LOP3.LUT R84, R19, 0x3, RZ, 0xc0, !PT ;  /* 0x0000000313547812 */ /* 0x000fe200078ec0ff */
[----:B------:R-:W-:Y:S02]  /*3c70*/  IMAD.SHL.U32 R13, R80, 0x4, RZ ;  /* 0x00000004500d7824 */ /* 0x000fe400078e00ff */
[----:B------:R-:W3:Y:S02]  /*3c80*/  LDG.E R82, desc[UR36][R46.64+0xe0] ;  /* 0x0000e0242e527981 */ /* 0x000ee4000c1e1900 */
        /* <DEDUP_REMOVED lines=12> */
[----:B------:R-:W-:Y:S01]  /*3d50*/  IMAD R15, R12, R11, RZ ;  /* 0x0000000b0c0f7224 */ /* 0x000fe200078e02ff */
[----:B------:R-:W-:-:S04]  /*3d60*/  SHF.R.S32.HI R12, RZ, 0x1f, R13 ;  /* 0x0000001fff0c7819 */ /* 0x000fc8000001140d */
[----:B------:R-:W-:-:S04]  /*3d70*/  LEA R15, R15, R84, 0x6 ;  /* 0x000000540f0f7211 */ /* 0x000fc800078e30ff */
[----:B------:R-:W-:-:S04]  /*3d80*/  IADD3 R13, P3, PT, R15, R13, RZ ;  /* 0x0000000d0f0d7210 */ /* 0x000fc80007f7e0ff */
[----:B------:R-:W-:Y:S02]  /*3d90*/  LEA.HI.X.SX32 R84, R15, R12, 0x1, P3 ;  /* 0x0000000c0f547211 */ /* 0x000fe400018f0eff */
[----:B------:R-:W-:-:S04]  /*3da0*/  LEA R12, P3, R13, UR6, 0x2 ;  /* 0x000000060d0c7c11 */ /* 0x000fc8000f8610ff */
[----:B------:R-:W-:Y:S01]  /*3db0*/  LEA.HI.X R13, R13, UR7, R84, 0x2, P3 ;  /* 0x000000070d0d7c11 */ /* 0x000fe200098f1454 */
[----:B--2---:R-:W-:-:S04]  /*3dc0*/  FADD.FTZ R79, R26, R79 ;  /* 0x0000004f1a4f7221 */ /* 0x004fc80000010000 */
[----:B---3--:R-:W-:-:S05]  /*3dd0*/  FMUL.FTZ R75, R79, R82 ;  /* 0x000000524f4b7220 */ /* 0x008fca0000410000 */
[----:B------:R0:W-:Y:S02]  /*3de0*/  STG.E desc[UR36][R12.64], R75 ;  /* 0x0000004b0c007986 */ /* 0x0001e4000c101924 */
.L_x_1102:
[----:B------:R-:W-:Y:S05]  /*3df0*/  BSYNC.RECONVERGENT B2 ;  /* 0x0000000000027941 */ /* 0x000fea0003800200 */
.L_x_1101:
[----:B------:R-:W-:Y:S05]  /*3e00*/  @P1 BRA `(.L_x_1103) ;  /* 0x0000002800481947 */ /* 0x000fea0003800000 */
[----:B------:R-:W0:Y:S01]  /*3e10*/  LDG.E R76, desc[UR36][R76.64] ;  /* 0x000000244c4c7981 */ /* 0x000e22000c1e1900 */
[----:B------:R-:W-:Y:S01]  /*3e20*/  IMAD.IADD R80, R80, 0x1, R11 ;  /* 0x0000000150507824 */ /* 0x000fe200078e020b */
[----:B------:R-:W-:-:S03]  /*3e30*/  LOP3.LUT R78, R19, 0x3, RZ, 0xc0, !PT ;  /* 0x00000003134e7812 */ /* 0x000fc600078ec0ff */
[----:B------:R-:W-:Y:S02]  /*3e40*/  IMAD.SHL.U32 R15, R80, 0x4, RZ ;  /* 0x00000004500f7824 */ /* 0x000fe400078e00ff */
[----:B------:R-:W-:Y:S01]  /*3e50*/  IMAD R79, R11, UR4, R78 ;  /* 0x000000040b4f7c24 */ /* 0x000fe2000f8e024e */
[----:B------:R-:W2:Y:S01]  /*3e60*/  LDG.E R77, desc[UR36][R46.64+0xf0] ;  /* 0x0000f0242e4d7981 */ /* 0x000ea2000c1e1900 */
[----:B------:R-:W0:Y:S02]  /*3e70*/  S2UR UR5, SR_CTAID.X ;  /* 0x00000000000579c3 */ /* 0x000e240000002500 */
[----:B01234-:R-:W-:-:S04]  /*3e80*/  IMAD R12, R5, R76, RZ ;  /* 0x0000004c050c7224 */ /* 0x01ffc800078e02ff */
[----:B------:R-:W-:-:S05]  /*3e90*/  IMAD R12, R12, 0x40, R15 ;  /* 0x000000400c0c7824 */ /* 0x000fca00078e020f */
[----:B------:R-:W-:Y:S02]  /*3ea0*/  SHF.R.S32.HI R13, RZ, 0x1f, R12 ;  /* 0x0000001fff0d7819 */ /* 0x000fe4000001140c */
[----:B------:R-:W-:-:S04]  /*3eb0*/  IADD3 R74, P1, PT, R79, R12, RZ ;  /* 0x0000000c4f4a7210 */ /* 0x000fc80007f3e0ff */
[----:B------:R-:W-:Y:S02]  /*3ec0*/  LEA.HI.X.SX32 R13, R79, R13, 0x1, P1 ;  /* 0x0000000d4f0d7211 */ /* 0x000fe400008f0eff */
[C---:B------:R-:W-:Y:S01]  /*3ed0*/  LEA R12, P1, R74.reuse, UR6, 0x2 ;  /* 0x000000064a0c7c11 */ /* 0x040fe2000f8210ff */
[----:B------:R-:W0:Y:S03]  /*3ee0*/  LDC R79, c[0x0][0x3f8] ;  /* 0x0000fe00ff4f7b82 */ /* 0x000e260000000800 */
[----:B------:R-:W-:-:S05]  /*3ef0*/  LEA.HI.X R13, R74, UR7, R13, 0x2, P1 ;  /* 0x000000074a0d7c11 */ /* 0x000fca00088f140d */
[----:B------:R-:W2:Y:S01]  /*3f00*/  LDG.E R12, desc[UR36][R12.64] ;  /* 0x000000240c0c7981 */ /* 0x000ea2000c1e1900 */
        /* <DEDUP_REMOVED lines=8> */
[----:B--2---:R-:W-:-:S04]  /*3f90*/  FADD.FTZ R12, R25, R12 ;  /* 0x0000000c190c7221 */ /* 0x004fc80000010000 */
[----:B------:R-:W-:-:S05]  /*3fa0*/  FMUL.FTZ R74, R12, R77 ;  /* 0x0000004d0c4a7220 */ /* 0x000fca0000410000 */
[----:B------:R0:W-:Y:S01]  /*3fb0*/  STG.E desc[UR36][R14.64], R74 ;  /* 0x0000004a0e007986 */ /* 0x0001e2000c101924 */
[----:B------:R-:W-:Y:S05]  /*3fc0*/  BRA `(.L_x_1103) ;  /* 0x0000002400d87947 */ /* 0x000fea0003800000 */
.L_x_1078:
[----:B------:R-:W-:Y:S01]  /*3fd0*/  IMAD.IADD R12, R78, 0x1, R11 ;  /* 0x000000014e0c7824 */ /* 0x000fe200078e020b */
[----:B------:R-:W-:Y:S01]  /*3fe0*/  ISETP.GE.AND P1, PT, R3, R18, PT ;  /* 0x000000120300720c */ /* 0x000fe20003f26270 */
[----:B------:R-:W-:Y:S02]  /*3ff0*/  BSSY.RECONVERGENT B2, `(.L_x_1104) ;  /* 0x000001f000027945 */ /* 0x000fe40003800200 */
[----:B------:R-:W-:-:S04]  /*4000*/  IMAD R12, R11, 0x4, R12 ;  /* 0x000000040b0c7824 */ /* 0x000fc800078e020c */
[----:B------:R-:W-:-:S05]  /*4010*/  IMAD R80, R11, 0x2, R12 ;  /* 0x000000020b507824 */ /* 0x000fca00078e020c */
[----:B------:R-:W-:-:S05]  /*4020*/  LEA R82, R11, R80, 0x1 ;  /* 0x000000500b527211 */ /* 0x000fca00078e08ff */
[----:B------:R-:W-:-:S04]  /*4030*/  IMAD.IADD R84, R82, 0x1, R11 ;  /* 0x0000000152547824 */ /* 0x000fc800078e020b */
[----:B------:R-:W-:-:S04]  /*4040*/  IMAD.IADD R86, R84, 0x1, R11 ;  /* 0x0000000154567824 */ /* 0x000fc800078e020b */
[----:B------:R-:W-:Y:S01]  /*4050*/  IMAD.IADD R88, R86, 0x1, R11 ;  /* 0x0000000156587824 */ /* 0x000fe200078e020b */
[----:B------:R-:W-:Y:S06]  /*4060*/  @P1 BRA `(.L_x_1105) ;  /* 0x00000000005c1947 */ /* 0x000fec0003800000 */
[----:B------:R-:W2:Y:S01]  /*4070*/  LDG.E R90, desc[UR36][R76.64] ;  /* 0x000000244c5a7981 */ /* 0x000ea2000c1e1900 */
[----:B------:R-:W-:Y:S02]  /*4080*/  LOP3.LUT R12, R19, 0x3, RZ, 0xc0, !PT ;  /* 0x00000003130c7812 */ /* 0x000fe400078ec0ff */
[----:B------:R-:W-:-:S03]  /*4090*/  SHF.L.U32 R13, R78, 0x2, RZ ;  /* 0x000000024e0d7819 */ /* 0x000fc600000006ff */
[----:B------:R-:W-:Y:S01]  /*40a0*/  IMAD R92, R11, UR4, R12 ;  /* 0x000000040b5c7c24 */ /* 0x000fe2000f8e020c */
[----:B------:R-:W0:Y:S01]  /*40b0*/  S2UR UR5, SR_CTAID.X ;  /* 0x00000000000579c3 */ /* 0x000e220000002500 */
[----:B--2---:R-:W-:-:S04]  /*40c0*/  IMAD R90, R5, R90, RZ ;  /* 0x0000005a055a7224 */ /* 0x004fc800078e02ff */
[----:B------:R-:W-:-:S05]  /*40d0*/  IMAD R90, R90, 0x40, R13 ;  /* 0x000000405a5a7824 */ /* 0x000fca00078e020d */
[----:B------:R-:W-:Y:S02]  /*40e0*/  SHF.R.S32.HI R15, RZ, 0x1f, R90 ;  /* 0x0000001fff0f7819 */ /* 0x000fe4000001145a */
[----:B------:R-:W-:-:S04]  /*40f0*/  IADD3 R61, P3, PT, R92, R90, RZ ;  /* 0x0000005a5c3d7210 */ /* 0x000fc80007f7e0ff */
[----:B------:R-:W-:Y:S02]  /*4100*/  LEA.HI.X.SX32 R92, R92, R15, 0x1, P3 ;  /* 0x0000000f5c5c7211 */ /* 0x000fe400018f0eff */
[C---:B------:R-:W-:Y:S01]  /*4110*/  LEA R90, P3, R61.reuse, UR6, 0x2 ;  /* 0x000000063d5a7c11 */ /* 0x040fe2000f8610ff */
[----:B------:R-:W0:Y:S03]  /*4120*/  LDC R15, c[0x0][0x3f8] ;  /* 0x0000fe00ff0f7b82 */ /* 0x000e260000000800 */
[----:B------:R-:W-:-:S06]  /*4130*/  LEA.HI.X R91, R61, UR7, R92, 0x2, P3 ;  /* 0x000000073d5b7c11 */ /* 0x000fcc00098f145c */
        /* <DEDUP_REMOVED lines=8> */
[----:B--2---:R-:W-:-:S05]  /*41c0*/  FADD.FTZ R61, R40, R91 ;  /* 0x0000005b283d7221 */ /* 0x004fca0000010000 */
[----:B------:R0:W-:Y:S03]  /*41d0*/  STG.E desc[UR36][R12.64], R61 ;  /* 0x0000003d0c007986 */ /* 0x0001e6000c101924 */
.L_x_1105:
[----:B------:R-:W-:Y:S05]  /*41e0*/  BSYNC.RECONVERGENT B2 ;  /* 0x0000000000027941 */ /* 0x000fea0003800200 */
.L_x_1104:
[----:B------:R-:W-:Y:S04]  /*41f0*/  BSSY.RECONVERGENT B2, `(.L_x_1106) ;  /* 0x000002b000027945 */ /* 0x000fe80003800200 */
[----:B------:R-:W-:Y:S05]  /*4200*/  @P1 BRA `(.L_x_1107) ;  /* 0x0000000000a41947 */ /* 0x000fea0003800000 */
[----:B0-----:R-:W2:Y:S01]  /*4210*/  LDG.E R12, desc[UR36][R76.64] ;  /* 0x000000244c0c7981 */ /* 0x001ea2000c1e1900 */
[----:B------:R-:W-:Y:S01]  /*4220*/  IMAD.IADD R15, R78, 0x1, R11 ;  /* 0x000000014e0f7824 */ /* 0x000fe200078e020b */
[----:B------:R-:W-:Y:S01]  /*4230*/  LOP3.LUT R60, R19, 0x3, RZ, 0xc0, !PT ;  /* 0x00000003133c7812 */ /* 0x000fe200078ec0ff */
[----:B------:R-:W0:Y:S01]  /*4240*/  S2UR UR5, SR_CTAID.X ;  /* 0x00000000000579c3 */ /* 0x000e220000002500 */
[----:B--2---:R-:W-:Y:S02]  /*4250*/  IMAD R13, R5, R12, RZ ;  /* 0x0000000c050d7224 */ /* 0x004fe400078e02ff */
        /* <DEDUP_REMOVED lines=18> */
[----:B--2---:R-:W-:-:S05]  /*4380*/  FADD.FTZ R60, R39, R90 ;  /* 0x0000005a273c7221 */ /* 0x004fca0000010000 */
        /* <DEDUP_REMOVED lines=9> */
[----:B------:R-:W-:-:S06]  /*4420*/  LEA.HI.X R91, R15, UR7, R92, 0x2, P3 ;  /* 0x000000070f5b7c11 */ /* 0x000fcc00098f145c */
[----:B------:R-:W2:Y:S01]  /*4430*/  LDG.E R91, desc[UR36][R90.64] ;  /* 0x000000245a5b7981 */ /* 0x000ea2000c1e1900 */
[----:B------:R-:W-:-:S04]  /*4440*/  IADD3 R81, P3, PT, R81, R83, RZ ;  /* 0x0000005351517210 */ /* 0x000fc80007f7e0ff */
[----:B------:R-:W-:Y:S02]  /*4450*/  LEA.HI.X.SX32 R92, R83, R79, 0x1, P3 ;  /* 0x0000004f535c7211 */ /* 0x000fe400018f0eff */
[----:B0-----:R-:W-:-:S04]  /*4460*/  LEA R12, P3, R81, UR6, 0x2 ;  /* 0x00000006510c7c11 */ /* 0x001fc8000f8610ff */
[----:B------:R-:W-:Y:S01]  /*4470*/  LEA.HI.X R13, R81, UR7, R92, 0x2, P3 ;  /* 0x00000007510d7c11 */ /* 0x000fe200098f145c */
[----:B--2---:R-:W-:-:S05]  /*4480*/  FADD.FTZ R63, R38, R91 ;  /* 0x0000005b263f7221 */ /* 0x004fca0000010000 */
[----:B------:R1:W-:Y:S03]  /*4490*/  STG.E desc[UR36][R12.64], R63 ;  /* 0x0000003f0c007986 */ /* 0x0003e6000c101924 */
.L_x_1107:
[----:B------:R-:W-:Y:S05]  /*44a0*/  BSYNC.RECONVERGENT B2 ;  /* 0x0000000000027941 */ /* 0x000fea0003800200 */
.L_x_1106:
[----:B------:R-:W-:Y:S04]  /*44b0*/  BSSY.RECONVERGENT B2, `(.L_x_1108) ;  /* 0x000002c000027945 */ /* 0x000fe80003800200 */
[----:B------:R-:W-:Y:S05]  /*44c0*/  @P1 BRA `(.L_x_1109) ;  /* 0x0000000000a81947 */ /* 0x000fea0003800000 */
[----:B01----:R-:W2:Y:S01]  /*44d0*/  LDG.E R12, desc[UR36][R76.64] ;  /* 0x000000244c0c7981 */ /* 0x003ea2000c1e1900 */
[----:B------:R-:W-:-:S04]  /*44e0*/  IMAD.IADD R62, R78, 0x1, R11 ;  /* 0x000000014e3e7824 */ /* 0x000fc800078e020b */
[----:B------:R-:W-:Y:S01]  /*44f0*/  IMAD R15, R11, 0x2, R62 ;  /* 0x000000020b0f7824 */ /* 0x000fe200078e023e */
        /* <DEDUP_REMOVED lines=39> */
.L_x_1109:
[----:B------:R-:W-:Y:S05]  /*4770*/  BSYNC.RECONVERGENT B2 ;  /* 0x0000000000027941 */ /* 0x000fea0003800200 */
.L_x_1108:
        /* <DEDUP_REMOVED lines=27> */
[----:B--2---:R-:W-:-:S05]  /*4930*/  FADD.FTZ R64, R35, R90 ;  /* 0x0000005a23407221 */ /* 0x004fca0000010000 */
[----:B------:R3:W-:Y:S03]  /*4940*/  STG.E desc[UR36][R12.64], R64 ;  /* 0x000000400c007986 */ /* 0x0007e6000c101924 */
.L_x_1111:
[----:B------:R-:W-:Y:S05]  /*4950*/  BSYNC.RECONVERGENT B2 ;  /* 0x0000000000027941 */ /* 0x000fea0003800200 */
.L_x_1110:
        /* <DEDUP_REMOVED lines=29> */
.L_x_1113:
[----:B------:R-:W-:Y:S05]  /*4b30*/  BSYNC.RECONVERGENT B2 ;  /* 0x0000000000027941 */ /* 0x000fea0003800200 */
.L_x_1112:
[----:B------:R-:W-:Y:S04]  /*4b40*/  BSSY.RECONVERGENT B2, `(.L_x_1114) ;  /* 0x000002a000027945 */ /* 0x000fe80003800200 */
[----:B------:R-:W-:Y:S05]  /*4b50*/  @P1 BRA `(.L_x_1115) ;  /* 0x0000000000a01947 */ /* 0x000fea0003800000 */
[----:B01234-:R-:W2:Y:S01]  /*4b60*/  LDG.E R12, desc[UR36][R76.64] ;  /* 0x000000244c0c7981 */ /* 0x01fea2000c1e1900 */
[----:B------:R-:W-:-:S05]  /*4b70*/  LOP3.LUT R66, R19, 0x3, RZ, 0xc0, !PT ;  /* 0x0000000313427812 */ /* 0x000fca00078ec0ff */
        /* <DEDUP_REMOVED lines=38> */
.L_x_1115:
[----:B------:R-:W-:Y:S05]  /*4de0*/  BSYNC.RECONVERGENT B2 ;  /* 0x0000000000027941 */ /* 0x000fea0003800200 */
.L_x_1114:
[----:B------:R-:W-:Y:S01]  /*4df0*/  BSSY.RECONVERGENT B2, `(.L_x_1116) ;  /* 0x000001b000027945 */ /* 0x000fe20003800200 */
[----:B------:R-:W-:-:S03]  /*4e00*/  IADD3 R80, PT, PT, R92, R11, RZ ;  /* 0x0000000b5c507210 */ /* 0x000fc60007ffe0ff */
[----:B------:R-:W-:Y:S05]  /*4e10*/  @P1 BRA `(.L_x_1117) ;  /* 0x0000000000601947 */ /* 0x000fea0003800000 */
[----:B------:R-:W2:Y:S02]  /*4e20*/  LDG.E R68, desc[UR36][R76.64] ;  /* 0x000000244c447981 */ /* 0x000ea4000c1e1900 */
[----:B01234-:R-:W-:Y:S01]  /*4e30*/  LOP3.LUT R12, R19, 0x3, RZ, 0xc0, !PT ;  /* 0x00000003130c7812 */ /* 0x01ffe200078ec0ff */
[----:B------:R-:W-:Y:S01]  /*4e40*/  IMAD.SHL.U32 R82, R82, 0x4, RZ ;  /* 0x0000000452527824 */ /* 0x000fe200078e00ff */
[----:B------:R-:W0:Y:S01]  /*4e50*/  S2UR UR5, SR_CTAID.X ;  /* 0x00000000000579c3 */ /* 0x000e220000002500 */
[----:B------:R-:W-:Y:S02]  /*4e60*/  IMAD R13, R5, R68, RZ ;  /* 0x00000044050d7224 */ /* 0x000fe400078e02ff */
[----:B------:R-:W-:Y:S02]  /*4e70*/  IMAD R68, R11, UR4, R12 ;  /* 0x000000040b447c24 */ /* 0x000fe4000f8e020c */
        /* <DEDUP_REMOVED lines=18> */
.L_x_1117:
[----:B------:R-:W-:Y:S05]  /*4fa0*/  BSYNC.RECONVERGENT B2 ;  /* 0x0000000000027941 */ /* 0x000fea0003800200 */
.L_x_1116:
[----:B------:R-:W-:Y:S04]  /*4fb0*/  BSSY.RECONVERGENT B2, `(.L_x_1118) ;  /* 0x000001a000027945 */ /* 0x000fe80003800200 */
[----:B------:R-:W-:Y:S05]  /*4fc0*/  @P1 BRA `(.L_x_1119) ;  /* 0x0000000000601947 */ /* 0x000fea0003800000 */
[----:B01234-:R-:W2:Y:S01]  /*4fd0*/  LDG.E R12, desc[UR36][R76.64] ;  /* 0x000000244c0c7981 */ /* 0x01fea2000c1e1900 */
[----:B------:R-:W-:Y:S02]  /*4fe0*/  SHF.L.U32 R13, R84, 0x2, RZ ;  /* 0x00000002540d7819 */ /* 0x000fe400000006ff */
[----:B------:R-:W-:-:S05]  /*4ff0*/  LOP3.LUT R82, R19, 0x3, RZ, 0xc0, !PT ;  /* 0x0000000313527812 */ /* 0x000fca00078ec0ff */
        /* <DEDUP_REMOVED lines=13> */
[----:B------:R-:W-:-:S03]  /*50d0*/  SHF.R.S32.HI R12, RZ, 0x1f, R13 ;  /* 0x0000001fff0c7819 */ /* 0x000fc6000001140d */
[----:B------:R-:W-:-:S05]  /*50e0*/  IMAD R15, R15, 0x40, R82 ;  /* 0x000000400f0f7824 */ /* 0x000fca00078e0252 */
[----:B------:R-:W-:-:S04]  /*50f0*/  IADD3 R13, P3, PT, R15, R13, RZ ;  /* 0x0000000d0f0d7210 */ /* 0x000fc80007f7e0ff */
[----:B------:R-:W-:Y:S02]  /*5100*/  LEA.HI.X.SX32 R82, R15, R12, 0x1, P3 ;  /* 0x0000000c0f527211 */ /* 0x000fe400018f0eff */
[----:B------:R-:W-:-:S04]  /*5110*/  LEA R12, P3, R13, UR6, 0x2 ;  /* 0x000000060d0c7c11 */ /* 0x000fc8000f8610ff */
[----:B------:R-:W-:Y:S01]  /*5120*/  LEA.HI.X R13, R13, UR7, R82, 0x2, P3 ;  /* 0x000000070d0d7c11 */ /* 0x000fe200098f1452 */
[----:B--2---:R-:W-:-:S05]  /*5130*/  FADD.FTZ R71, R30, R79 ;  /* 0x0000004f1e477221 */ /* 0x004fca0000010000 */
[----:B------:R0:W-:Y:S03]  /*5140*/  STG.E desc[UR36][R12.64], R71 ;  /* 0x000000470c007986 */ /* 0x0001e6000c101924 */
.L_x_1119:
[----:B------:R-:W-:Y:S05]  /*5150*/  BSYNC.RECONVERGENT B2 ;  /* 0x0000000000027941 */ /* 0x000fea0003800200 */
.L_x_1118:
        /* <DEDUP_REMOVED lines=26> */
.L_x_1121:
[----:B------:R-:W-:Y:S05]  /*5300*/  BSYNC.RECONVERGENT B2 ;  /* 0x0000000000027941 */ /* 0x000fea0003800200 */
.L_x_1120:
        /* <DEDUP_REMOVED lines=26> */
.L_x_1123:
[----:B------:R-:W-:Y:S05]  /*54b0*/  BSYNC.RECONVERGENT B2 ;  /* 0x0000000000027941 */ /* 0x000fea0003800200 */
.L_x_1122:
        /* <DEDUP_REMOVED lines=26> */
.L_x_1125:
[----:B------:R-:W-:Y:S05]  /*5660*/  BSYNC.RECONVERGENT B2 ;  /* 0x0000000000027941 */ /* 0x000fea0003800200 */
.L_x_1124:
        /* <DEDUP_REMOVED lines=26> */
.L_x_1127:
[----:B------:R-:W-:Y:S05]  /*5810*/  BSYNC.RECONVERGENT B2 ;  /* 0x0000000000027941 */ /* 0x000fea0003800200 */
.L_x_1126:
[----:B------:R-:W-:Y:S05]  /*5820*/  @P1 BRA `(.L_x_1103) ;  /* 0x0000000c00c01947 */ /* 0x000fea0003800000 */
[----:B------:R0:W1:Y:S01]  /*5830*/  LDG.E R76, desc[UR36][R76.64] ;  /* 0x000000244c4c7981 */ /* 0x000062000c1e1900 */
[----:B------:R-:W-:Y:S02]  /*5840*/  IADD3 R80, PT, PT, R80, R11, RZ ;  /* 0x0000000b50507210 */ /* 0x000fe40007ffe0ff */
[----:B------:R-:W-:-:S03]  /*5850*/  LOP3.LUT R78, R19, 0x3, RZ, 0xc0, !PT ;  /* 0x00000003134e7812 */ /* 0x000fc600078ec0ff */
[----:B------:R-:W-:Y:S02]  /*5860*/  IMAD.SHL.U32 R15, R80, 0x4, RZ ;  /* 0x00000004500f7824 */ /* 0x000fe400078e00ff */
[----:B------:R-:W-:Y:S01]  /*5870*/  IMAD R79, R11, UR4, R78 ;  /* 0x000000040b4f7c24 */ /* 0x000fe2000f8e024e */
[----:B------:R-:W1:Y:S08]  /*5880*/  S2UR UR5, SR_CTAID.X ;  /* 0x00000000000579c3 */ /* 0x000e700000002500 */
[----:B0-----:R-:W0:Y:S01]  /*5890*/  LDC R77, c[0x0][0x3f8] ;  /* 0x0000fe00ff4d7b82 */ /* 0x001e220000000800 */
[----:B-1234-:R-:W-:-:S04]  /*58a0*/  IMAD R12, R5, R76, RZ ;  /* 0x0000004c050c7224 */ /* 0x01efc800078e02ff */
[----:B------:R-:W-:-:S05]  /*58b0*/  IMAD R12, R12, 0x40, R15 ;  /* 0x000000400c0c7824 */ /* 0x000fca00078e020f */
[----:B------:R-:W-:Y:S02]  /*58c0*/  SHF.R.S32.HI R13, RZ, 0x1f, R12 ;  /* 0x0000001fff0d7819 */ /* 0x000fe4000001140c */
[----:B------:R-:W-:-:S04]  /*58d0*/  IADD3 R74, P1, PT, R79, R12, RZ ;  /* 0x0000000c4f4a7210 */ /* 0x000fc80007f3e0ff */
[----:B------:R-:W-:Y:S02]  /*58e0*/  LEA.HI.X.SX32 R13, R79, R13, 0x1, P1 ;  /* 0x0000000d4f0d7211 */ /* 0x000fe400008f0eff */
[----:B------:R-:W-:-:S04]  /*58f0*/  LEA R12, P1, R74, UR6, 0x2 ;  /* 0x000000064a0c7c11 */ /* 0x000fc8000f8210ff */
        /* <DEDUP_REMOVED lines=10> */
[----:B--2---:R-:W-:-:S05]  /*59a0*/  FADD.FTZ R74, R25, R12 ;  /* 0x0000000c194a7221 */ /* 0x004fca0000010000 */
[----:B------:R0:W-:Y:S01]  /*59b0*/  STG.E desc[UR36][R14.64], R74 ;  /* 0x0000004a0e007986 */ /* 0x0001e2000c101924 */
[----:B------:R-:W-:Y:S05]  /*59c0*/  BRA `(.L_x_1103) ;  /* 0x0000000c00587947 */ /* 0x000fea0003800000 */
.L_x_1077:
[----:B------:R-:W-:-:S13]  /*59d0*/  ISETP.GE.AND P1, PT, R3, R18, PT ;  /* 0x000000120300720c */ /* 0x000fda0003f26270 */
[----:B------:R-:W2:Y:S01]  /*59e0*/  @!P1 LDG.E R14, desc[UR36][R76.64] ;  /* 0x000000244c0e9981 */ /* 0x000ea2000c1e1900 */
[----:B------:R-:W0:Y:S03]  /*59f0*/  @!P1 LDC.64 R12, c[0x0][0x3b8] ;  /* 0x0000ee00ff0c9b82 */ /* 0x000e260000000a00 */
[----:B------:R-:W3:Y:S04]  /*5a00*/  @!P1 LDG.E R92, desc[UR36][R76.64] ;  /* 0x000000244c5c9981 */ /* 0x000ee8000c1e1900 */
[----:B------:R-:W4:Y:S04]  /*5a10*/  @!P1 LDG.E R81, desc[UR36][R76.64] ;  /* 0x000000244c519981 */ /* 0x000f28000c1e1900 */
[----:B------:R-:W4:Y:S04]  /*5a20*/  @!P1 LDG.E R79, desc[UR36][R76.64] ;  /* 0x000000244c4f9981 */ /* 0x000f28000c1e1900 */
[----:B------:R-:W4:Y:S04]  /*5a30*/  @!P1 LDG.E R90, desc[UR36][R76.64] ;  /* 0x000000244c5a9981 */ /* 0x000f28000c1e1900 */
[----:B------:R-:W4:Y:S04]  /*5a40*/  @!P1 LDG.E R88, desc[UR36][R76.64] ;  /* 0x000000244c589981 */ /* 0x000f28000c1e1900 */
[----:B------:R-:W4:Y:S04]  /*5a50*/  @!P1 LDG.E R86, desc[UR36][R76.64] ;  /* 0x000000244c569981 */ /* 0x000f28000c1e1900 */
[----:B------:R-:W4:Y:S04]  /*5a60*/  @!P1 LDG.E R82, desc[UR36][R76.64] ;  /* 0x000000244c529981 */ /* 0x000f28000c1e1900 */
[----:B------:R-:W4:Y:S01]  /*5a70*/  @!P1 LDG.E R80, desc[UR36][R76.64] ;  /* 0x000000244c509981 */ /* 0x000f22000c1e1900 */
[----:B------:R-:W-:Y:S01]  /*5a80*/  IMAD.IADD R84, R78, 0x1, R11 ;  /* 0x000000014e547824 */ /* 0x000fe200078e020b */
[----:B------:R-:W-:-:S03]  /*5a90*/  @!P1 LOP3.LUT R83, R19, 0x3, RZ, 0xc0, !PT ;  /* 0x0000000313539812 */ /* 0x000fc600078ec0ff */
[C---:B------:R-:W-:Y:S02]  /*5aa0*/  IMAD R84, R11.reuse, 0x4, R84 ;  /* 0x000000040b547824 */ /* 0x040fe400078e0254 */
[----:B------:R-:W-:Y:S02]  /*5ab0*/  @!P1 IMAD R85, R11, UR4, R83 ;  /* 0x000000040b559c24 */ /* 0x000fe4000f8e0253 */
[----:B--2---:R-:W-:-:S05]  /*5ac0*/  @!P1 IMAD R15, R5, R14, RZ ;  /* 0x0000000e050f9224 */ /* 0x004fca00078e02ff */
[----:B------:R-:W-:-:S05]  /*5ad0*/  @!P1 LEA R14, R15, R84, 0x4 ;  /* 0x000000540f0e9211 */ /* 0x000fca00078e20ff */
[----:B------:R-:W-:-:S05]  /*5ae0*/  @!P1 IMAD.SHL.U32 R14, R14, 0x4, RZ ;  /* 0x000000040e0e9824 */ /* 0x000fca00078e00ff */
[----:B------:R-:W-:Y:S02]  /*5af0*/  @!P1 SHF.R.S32.HI R15, RZ, 0x1f, R14 ;  /* 0x0000001fff0f9819 */ /* 0x000fe4000001140e */
[----:B------:R-:W-:-:S04]  /*5b00*/  @!P1 IADD3 R83, P3, PT, R85, R14, RZ ;  /* 0x0000000e55539210 */ /* 0x000fc80007f7e0ff */
[----:B------:R-:W-:Y:S02]  /*5b10*/  @!P1 LEA.HI.X.SX32 R15, R85, R15, 0x1, P3 ;  /* 0x0000000f550f9211 */ /* 0x000fe400018f0eff */
[----:B0-----:R-:W-:-:S04]  /*5b20*/  @!P1 LEA R14, P3, R83, R12, 0x2 ;  /* 0x0000000c530e9211 */ /* 0x001fc800078610ff */
[----:B------:R-:W-:Y:S01]  /*5b30*/  @!P1 LEA.HI.X R15, R83, R13, R15, 0x2, P3 ;  /* 0x0000000d530f9211 */ /* 0x000fe200018f140f */
[----:B---3--:R-:W-:Y:S01]  /*5b40*/  @!P1 IMAD R83, R5, R92, RZ ;  /* 0x0000005c05539224 */ /* 0x008fe200078e02ff */
[----:B------:R-:W0:Y:S01]  /*5b50*/  @!P1 LDC.64 R12, c[0x0][0x3b8] ;  /* 0x0000ee00ff0c9b82 */ /* 0x000e220000000a00 */
[----:B------:R-:W-:Y:S02]  /*5b60*/  @!P1 IMAD.IADD R92, R84, 0x1, R11 ;  /* 0x00000001545c9824 */ /* 0x000fe400078e020b */
[----:B------:R1:W5:Y:S03]  /*5b70*/  @!P1 LDG.E R64, desc[UR36][R14.64] ;  /* 0x000000240e409981 */ /* 0x000366000c1e1900 */
[----:B------:R-:W-:Y:S02]  /*5b80*/  @!P1 LEA R83, R83, R92, 0x4 ;  /* 0x0000005c53539211 */ /* 0x000fe400078e20ff */
[----:B------:R-:W-:-:S03]  /*5b90*/  @!P1 LOP3.LUT R92, R19, 0x3, RZ, 0xc0, !PT ;  /* 0x00000003135c9812 */ /* 0x000fc600078ec0ff */
[----:B------:R-:W-:Y:S02]  /*5ba0*/  @!P1 IMAD.SHL.U32 R83, R83, 0x4, RZ ;  /* 0x0000000453539824 */ /* 0x000fe400078e00ff */
[----:B------:R-:W-:-:S03]  /*5bb0*/  @!P1 IMAD R92, R11, UR4, R92 ;  /* 0x000000040b5c9c24 */ /* 0x000fc6000f8e025c */
[----:B------:R-:W-:Y:S02]  /*5bc0*/  @!P1 SHF.R.S32.HI R85, RZ, 0x1f, R83 ;  /* 0x0000001fff559819 */ /* 0x000fe40000011453 */
[----:B------:R-:W-:-:S04]  /*5bd0*/  @!P1 IADD3 R83, P3, PT, R92, R83, RZ ;  /* 0x000000535c539210 */ /* 0x000fc80007f7e0ff */
[----:B------:R-:W-:Y:S02]  /*5be0*/  @!P1 LEA.HI.X.SX32 R85, R92, R85, 0x1, P3 ;  /* 0x000000555c559211 */ /* 0x000fe400018f0eff */
[----:B0-----:R-:W-:Y:S01]  /*5bf0*/  @!P1 LEA R92, P3, R83, R12, 0x2 ;  /* 0x0000000c535c9211 */ /* 0x001fe200078610ff */
[----:B------:R-:W-:-:S03]  /*5c00*/  IMAD R84, R11, 0x2, R84 ;  /* 0x000000020b547824 */ /* 0x000fc600078e0254 */
[----:B------:R-:W-:Y:S02]  /*5c10*/  @!P1 LEA.HI.X R93, R83, R13, R85, 0x2, P3 ;  /* 0x0000000d535d9211 */ /* 0x000fe400018f1455 */
[----:B------:R-:W0:Y:S01]  /*5c20*/  @!P1 LDC.64 R12, c[0x0][0x3b8] ;  /* 0x0000ee00ff0c9b82 */ /* 0x000e220000000a00 */
[----:B----4-:R-:W-:Y:S01]  /*5c30*/  @!P1 IMAD R83, R5, R81, RZ ;  /* 0x0000005105539224 */ /* 0x010fe200078e02ff */
[----:B------:R-:W-:Y:S01]  /*5c40*/  LEA R81, R11, R84, 0x1 ;  /* 0x000000540b517211 */ /* 0x000fe200078e08ff */
[----:B------:R0:W5:Y:S01]  /*5c50*/  @!P1 LDG.E R67, desc[UR36][R92.64] ;  /* 0x000000245c439981 */ /* 0x000162000c1e1900 */
[----:B------:R-:W-:-:S03]  /*5c60*/  @!P1 LOP3.LUT R85, R19, 0x3, RZ, 0xc0, !PT ;  /* 0x0000000313559812 */ /* 0x000fc600078ec0ff */
[----:B------:R-:W-:Y:S02]  /*5c70*/  @!P1 IMAD R83, R83, 0x10, R81 ;  /* 0x0000001053539824 */ /* 0x000fe400078e0251 */
[----:B------:R-:W-:Y:S02]  /*5c80*/  @!P1 IMAD R87, R11, UR4, R85 ;  /* 0x000000040b579c24 */ /* 0x000fe4000f8e0255 */
[----:B------:R-:W-:-:S05]  /*5c90*/  @!P1 IMAD.SHL.U32 R83, R83, 0x4, RZ ;  /* 0x0000000453539824 */ /* 0x000fca00078e00ff */
[----:B------:R-:W-:Y:S02]  /*5ca0*/  @!P1 SHF.R.S32.HI R85, RZ, 0x1f, R83 ;  /* 0x0000001fff559819 */ /* 0x000fe40000011453 */
[----:B------:R-:W-:-:S04]  /*5cb0*/  @!P1 IADD3 R83, P3, PT, R87, R83, RZ ;  /* 0x0000005357539210 */ /* 0x000fc80007f7e0ff */
[----:B-1----:R-:W-:Y:S02]  /*5cc0*/  @!P1 LEA.HI.X.SX32 R14, R87, R85, 0x1, P3 ;  /* 0x00000055570e9211 */ /* 0x002fe400018f0eff */
[----:B0-----:R-:W-:-:S04]  /*5cd0*/  @!P1 LEA R92, P3, R83, R12, 0x2 ;  /* 0x0000000c535c9211 */ /* 0x001fc800078610ff */
[----:B------:R-:W-:Y:S02]  /*5ce0*/  @!P1 LEA.HI.X R93, R83, R13, R14, 0x2, P3 ;  /* 0x0000000d535d9211 */ /* 0x000fe400018f140e */
[----:B------:R-:W0:Y:S01]  /*5cf0*/  @!P1 LDC.64 R12, c[0x0][0x3b8] ;  /* 0x0000ee00ff0c9b82 */ /* 0x000e220000000a00 */
[----:B------:R-:W-:Y:S01]  /*5d00*/  @!P1 IMAD R14, R5, R79, RZ ;  /* 0x0000004f050e9224 */ /* 0x000fe200078e02ff */
[----:B------:R-:W-:Y:S01]  /*5d10*/  IADD3 R79, PT, PT, R81, R11, RZ ;  /* 0x0000000b514f7210 */ /* 0x000fe20007ffe0ff */
[----:B------:R-:W-:Y:S01]  /*5d20*/  @!P1 IMAD R90, R5, R90, RZ ;  /* 0x0000005a055a9224 */ /* 0x000fe200078e02ff */
[----:B------:R-:W-:Y:S01]  /*5d30*/  @!P1 LOP3.LUT R15, R19, 0x3, RZ, 0xc0, !PT ;  /* 0x00000003130f9812 */ /* 0x000fe200078ec0ff */
[----:B------:R-:W5:Y:S02]  /*5d40*/  @!P1 LDG.E R68, desc[UR36][R92.64] ;  /* 0x000000245c449981 */ /* 0x000f64000c1e1900 */
[----:B------:R-:W-:Y:S02]  /*5d50*/  @!P1 IMAD R14, R14, 0x10, R79 ;  /* 0x000000100e0e9824 */ /* 0x000fe400078e024f */
[----:B------:R-:W-:-:S02]  /*5d60*/  @!P1 IMAD R81, R11, UR4, R15 ;  /* 0x000000040b519c24 */ /* 0x000fc4000f8e020f */
[----:B------:R-:W-:-:S05]  /*5d70*/  @!P1 IMAD.SHL.U32 R14, R14, 0x4, RZ ;  /* 0x000000040e0e9824 */ /* 0x000fca00078e00ff */
[----:B------:R-:W-:Y:S02]  /*5d80*/  @!P1 SHF.R.S32.HI R15, RZ, 0x1f, R14 ;  /* 0x0000001fff0f9819 */ /* 0x000fe4000001140e */
[----:B------:R-:W-:-:S04]  /*5d90*/  @!P1 IADD3 R14, P3, PT, R81, R14, RZ ;  /* 0x0000000e510e9210 */ /* 0x000fc80007f7e0ff */
[----:B------:R-:W-:Y:S02]  /*5da0*/  @!P1 LEA.HI.X.SX32 R15, R81, R15, 0x1, P3 ;  /* 0x0000000f510f9211 */ /* 0x000fe400018f0eff */
[----:B0-----:R-:W-:-:S04]  /*5db0*/  @!P1 LEA R12, P3, R14, R12, 0x2 ;  /* 0x0000000c0e0c9211 */ /* 0x001fc800078610ff */
[----:B------:R-:W-:Y:S02]  /*5dc0*/  @!P1 LEA.HI.X R13, R14, R13, R15, 0x2, P3 ;  /* 0x0000000d0e0d9211 */ /* 0x000fe400018f140f */
[----:B------:R-:W0:Y:S01]  /*5dd0*/  @!P1 LDC.64 R14, c[0x0][0x3b8] ;  /* 0x0000ee00ff0e9b82 */ /* 0x000e220000000a00 */
[----:B------:R-:W-:Y:S02]  /*5de0*/  IADD3 R79, PT, PT, R79, R11, RZ ;  /* 0x0000000b4f4f7210 */ /* 0x000fe40007ffe0ff */
[----:B------:R-:W-:Y:S01]  /*5df0*/  @!P1 LOP3.LUT R83, R19, 0x3, RZ, 0xc0, !PT ;  /* 0x0000000313539812 */ /* 0x000fe200078ec0ff */
[----:B------:R1:W5:Y:S02]  /*5e00*/  @!P1 LDG.E R71, desc[UR36][R12.64] ;  /* 0x000000240c479981 */ /* 0x000364000c1e1900 */
[----:B------:R-:W-:Y:S02]  /*5e10*/  @!P1 IMAD R81, R90, 0x10, R79 ;  /* 0x000000105a519824 */ /* 0x000fe400078e024f */
[----:B------:R-:W-:-:S02]  /*5e20*/  @!P1 IMAD R90, R11, UR4, R83 ;  /* 0x000000040b5a9c24 */ /* 0x000fc4000f8e0253 */
[----:B------:R-:W-:Y:S01]  /*5e30*/  @!P1 IMAD.SHL.U32 R81, R81, 0x4, RZ ;  /* 0x0000000451519824 */ /* 0x000fe200078e00ff */
[----:B-1----:R-:W1:Y:S04]  /*5e40*/  @!P1 LDC.64 R12, c[0x0][0x3b8] ;  /* 0x0000ee00ff0c9b82 */ /* 0x002e680000000a00 */
[----:B------:R-:W-:Y:S02]  /*5e50*/  @!P1 SHF.R.S32.HI R83, RZ, 0x1f, R81 ;  /* 0x0000001fff539819 */ /* 0x000fe40000011451 */
[----:B------:R-:W-:-:S04]  /*5e60*/  @!P1 IADD3 R81, P3, PT, R90, R81, RZ ;  /* 0x000000515a519210 */ /* 0x000fc80007f7e0ff */
[----:B------:R-:W-:Y:S02]  /*5e70*/  @!P1 LEA.HI.X.SX32 R92, R90, R83, 0x1, P3 ;  /* 0x000000535a5c9211 */ /* 0x000fe400018f0eff */
[----:B0-----:R-:W-:-:S04]  /*5e80*/  @!P1 LEA R90, P3, R81, R14, 0x2 ;  /* 0x0000000e515a9211 */ /* 0x001fc800078610ff */
[----:B------:R-:W-:Y:S01]  /*5e90*/  @!P1 LEA.HI.X R91, R81, R15, R92, 0x2, P3 ;  /* 0x0000000f515b9211 */ /* 0x000fe200018f145c */
[----:B------:R-:W-:Y:S01]  /*5ea0*/  @!P1 IMAD R15, R5, R88, RZ ;  /* 0x00000058050f9224 */ /* 0x000fe200078e02ff */
[----:B------:R-:W-:Y:S02]  /*5eb0*/  IADD3 R92, PT, PT, R79, R11, RZ ;  /* 0x0000000b4f5c7210 */ /* 0x000fe40007ffe0ff */
[----:B------:R-:W-:Y:S01]  /*5ec0*/  @!P1 LOP3.LUT R88, R19, 0x3, RZ, 0xc0, !PT ;  /* 0x0000000313589812 */ /* 0x000fe200078ec0ff */
[----:B------:R-:W-:Y:S01]  /*5ed0*/  @!P1 IMAD R82, R5, R82, RZ ;  /* 0x0000005205529224 */ /* 0x000fe200078e02ff */
[----:B------:R0:W5:Y:S01]  /*5ee0*/  @!P1 LDG.E R70, desc[UR36][R90.64] ;  /* 0x000000245a469981 */ /* 0x000162000c1e1900 */
[----:B------:R-:W-:Y:S02]  /*5ef0*/  @!P1 IMAD R14, R15, 0x10, R92 ;  /* 0x000000100f0e9824 */ /* 0x000fe400078e025c */
[----:B------:R-:W-:Y:S02]  /*5f00*/  @!P1 IMAD R88, R11, UR4, R88 ;  /* 0x000000040b589c24 */ /* 0x000fe4000f8e0258 */
[----:B------:R-:W-:-:S05]  /*5f10*/  @!P1 IMAD.SHL.U32 R14, R14, 0x4, RZ ;  /* 0x000000040e0e9824 */ /* 0x000fca00078e00ff */
[----:B------:R-:W-:Y:S02]  /*5f20*/  @!P1 SHF.R.S32.HI R15, RZ, 0x1f, R14 ;  /* 0x0000001fff0f9819 */ /* 0x000fe4000001140e */
[----:B------:R-:W-:-:S04]  /*5f30*/  @!P1 IADD3 R79, P3, PT, R88, R14, RZ ;  /* 0x0000000e584f9210 */ /* 0x000fc80007f7e0ff */
[----:B------:R-:W-:Y:S02]  /*5f40*/  @!P1 LEA.HI.X.SX32 R81, R88, R15, 0x1, P3 ;  /* 0x0000000f58519211 */ /* 0x000fe400018f0eff */
[C---:B-1----:R-:W-:Y:S01]  /*5f50*/  @!P1 LEA R88, P3, R79.reuse, R12, 0x2 ;  /* 0x0000000c4f589211 */ /* 0x042fe200078610ff */
[----:B------:R-:W1:Y:S03]  /*5f60*/  @!P1 LDC.64 R14, c[0x0][0x3b8] ;  /* 0x0000ee00ff0e9b82 */ /* 0x000e660000000a00 */
[----:B------:R-:W-:Y:S01]  /*5f70*/  @!P1 LEA.HI.X R89, R79, R13, R81, 0x2, P3 ;  /* 0x0000000d4f599211 */ /* 0x000fe200018f1451 */
[----:B------:R-:W-:Y:S01]  /*5f80*/  @!P1 IMAD R13, R5, R86, RZ ;  /* 0x00000056050d9224 */ /* 0x000fe200078e02ff */
[----:B------:R-:W-:Y:S02]  /*5f90*/  IADD3 R86, PT, PT, R92, R11, RZ ;  /* 0x0000000b5c567210 */ /* 0x000fe40007ffe0ff */
[----:B------:R-:W-:Y:S01]  /*5fa0*/  @!P1 LOP3.LUT R92, R19, 0x3, RZ, 0xc0, !PT ;  /* 0x00000003135c9812 */ /* 0x000fe200078ec0ff */
[----:B------:R2:W5:Y:S02]  /*5fb0*/  @!P1 LDG.E R73, desc[UR36][R88.64] ;  /* 0x0000002458499981 */ /* 0x000564000c1e1900 */
[----:B------:R-:W-:-:S02]  /*5fc0*/  @!P1 IMAD R12, R13, 0x10, R86 ;  /* 0x000000100d0c9824 */ /* 0x000fc400078e0256 */
[----:B------:R-:W-:Y:S02]  /*5fd0*/  @!P1 IMAD R92, R11, UR4, R92 ;  /* 0x000000040b5c9c24 */ /* 0x000fe4000f8e025c */
[----:B------:R-:W-:-:S05]  /*5fe0*/  @!P1 IMAD.SHL.U32 R12, R12, 0x4, RZ ;  /* 0x000000040c0c9824 */ /* 0x000fca00078e00ff */
[----:B------:R-:W-:Y:S02]  /*5ff0*/  @!P1 SHF.R.S32.HI R13, RZ, 0x1f, R12 ;  /* 0x0000001fff0d9819 */ /* 0x000fe4000001140c */
[----:B------:R-:W-:-:S04]  /*6000*/  @!P1 IADD3 R12, P3, PT, R92, R12, RZ ;  /* 0x0000000c5c0c9210 */ /* 0x000fc80007f7e0ff */
[----:B------:R-:W-:Y:S02]  /*6010*/  @!P1 LEA.HI.X.SX32 R13, R92, R13, 0x1, P3 ;  /* 0x0000000d5c0d9211 */ /* 0x000fe400018f0eff */
[----:B-1----:R-:W-:Y:S02]  /*6020*/  @!P1 LEA R14, P3, R12, R14, 0x2 ;  /* 0x0000000e0c0e9211 */ /* 0x002fe400078610ff */
[----:B------:R-:W-:Y:S02]  /*6030*/  IADD3 R86, PT, PT, R86, R11, RZ ;  /* 0x0000000b56567210 */ /* 0x000fe40007ffe0ff */
[----:B------:R-:W-:Y:S02]  /*6040*/  @!P1 LEA.HI.X R15, R12, R15, R13, 0x2, P3 ;  /* 0x0000000f0c0f9211 */ /* 0x000fe400018f140d */
[----:B------:R-:W1:Y:S01]  /*6050*/  @!P1 LDC.64 R12, c[0x0][0x3b8] ;  /* 0x0000ee00ff0c9b82 */ /* 0x000e620000000a00 */
[----:B------:R-:W-:Y:S02]  /*6060*/  @!P1 IMAD.IADD R79, R86, 0x1, R11 ;  /* 0x00000001564f9824 */ /* 0x000fe400078e020b */
[----:B------:R2:W5:Y:S02]  /*6070*/  @!P1 LDG.E R72, desc[UR36][R14.64] ;  /* 0x000000240e489981 */ /* 0x000564000c1e1900 */
[----:B------:R-:W-:Y:S01]  /*6080*/  @!P1 IMAD R79, R82, 0x10, R79 ;  /* 0x00000010524f9824 */ /* 0x000fe200078e024f */
[----:B------:R-:W-:-:S04]  /*6090*/  @!P1 LOP3.LUT R82, R19, 0x3, RZ, 0xc0, !PT ;  /* 0x0000000313529812 */ /* 0x000fc800078ec0ff */
[----:B------:R-:W-:Y:S01]  /*60a0*/  @!P1 SHF.L.U32 R79, R79, 0x2, RZ ;  /* 0x000000024f4f9819 */ /* 0x000fe200000006ff */
[----:B------:R-:W-:-:S03]  /*60b0*/  @!P1 IMAD R82, R11, UR4, R82 ;  /* 0x000000040b529c24 */ /* 0x000fc6000f8e0252 */
[----:B------:R-:W-:Y:S02]  /*60c0*/  @!P1 SHF.R.S32.HI R81, RZ, 0x1f, R79 ;  /* 0x0000001fff519819 */ /* 0x000fe4000001144f */
[----:B------:R-:W-:-:S04]  /*60d0*/  @!P1 IADD3 R79, P3, PT, R82, R79, RZ ;  /* 0x0000004f524f9210 */ /* 0x000fc80007f7e0ff */
[----:B0-----:R-:W-:Y:S02]  /*60e0*/  @!P1 LEA.HI.X.SX32 R90, R82, R81, 0x1, P3 ;  /* 0x00000051525a9211 */ /* 0x001fe400018f0eff */
[----:B-1----:R-:W-:-:S04]  /*60f0*/  @!P1 LEA R82, P3, R79, R12, 0x2 ;  /* 0x0000000c4f529211 */ /* 0x002fc800078610ff */
[----:B------:R-:W-:Y:S02]  /*6100*/  @!P1 LEA.HI.X R83, R79, R13, R90, 0x2, P3 ;  /* 0x0000000d4f539211 */ /* 0x000fe400018f145a */
[----:B------:R-:W0:Y:S01]  /*6110*/  @!P1 LDC.64 R12, c[0x0][0x3b8] ;  /* 0x0000ee00ff0c9b82 */ /* 0x000e220000000a00 */
[----:B------:R-:W-:Y:S01]  /*6120*/  @!P1 IMAD R79, R5, R80, RZ ;  /* 0x00000050054f9224 */ /* 0x000fe200078e02ff */
[----:B------:R-:W-:Y:S01]  /*6130*/  @!P1 LOP3.LUT R80, R19, 0x3, RZ, 0xc0, !PT ;  /* 0x0000000313509812 */ /* 0x000fe200078ec0ff */
[----:B------:R2:W5:Y:S02]  /*6140*/  @!P1 LDG.E R74, desc[UR36][R82.64] ;  /* 0x00000024524a9981 */ /* 0x000564000c1e1900 */
[----:B------:R-:W-:Y:S02]  /*6150*/  @!P1 IMAD R79, R79, 0x10, R86 ;  /* 0x000000104f4f9824 */ /* 0x000fe400078e0256 */
[----:B------:R-:W-:Y:S02]  /*6160*/  @!P1 IMAD R81, R11, UR4, R80 ;  /* 0x000000040b519c24 */ /* 0x000fe4000f8e0250 */
[----:B------:R-:W-:-:S05]  /*6170*/  @!P1 IMAD.SHL.U32 R79, R79, 0x4, RZ ;  /* 0x000000044f4f9824 */ /* 0x000fca00078e00ff */
[----:B------:R-:W-:Y:S02]  /*6180*/  @!P1 SHF.R.S32.HI R80, RZ, 0x1f, R79 ;  /* 0x0000001fff509819 */ /* 0x000fe4000001144f */
[----:B------:R-:W-:-:S04]  /*6190*/  @!P1 IADD3 R79, P3, PT, R81, R79, RZ ;  /* 0x0000004f514f9210 */ /* 0x000fc80007f7e0ff */
[----:B------:R-:W-:Y:S02]  /*61a0*/  @!P1 LEA.HI.X.SX32 R80, R81, R80, 0x1, P3 ;  /* 0x0000005051509211 */ /* 0x000fe400018f0eff */
[----:B0-----:R-:W-:-:S04]  /*61b0*/  @!P1 LEA R12, P3, R79, R12, 0x2 ;  /* 0x0000000c4f0c9211 */ /* 0x001fc800078610ff */
[----:B------:R-:W-:-:S05]  /*61c0*/  @!P1 LEA.HI.X R13, R79, R13, R80, 0x2, P3 ;  /* 0x0000000d4f0d9211 */ /* 0x000fca00018f1450 */
[----:B------:R2:W5:Y:S01]  /*61d0*/  @!P1 LDG.E R75, desc[UR36][R12.64] ;  /* 0x000000240c4b9981 */ /* 0x000562000c1e1900 */
[----:B------:R-:W-:Y:S04]  /*61e0*/  BSSY.RECONVERGENT B2, `(.L_x_1128) ;  /* 0x000000e000027945 */ /* 0x000fe80003800200 */
[----:B------:R-:W-:Y:S05]  /*61f0*/  @P1 BRA `(.L_x_1129) ;  /* 0x0000000000301947 */ /* 0x000fea0003800000 */
[----:B--2---:R-:W2:Y:S01]  /*6200*/  LDG.E R12, desc[UR36][R76.64] ;  /* 0x000000244c0c7981 */ /* 0x004ea2000c1e1900 */
[----:B------:R-:W-:-:S05]  /*6210*/  LOP3.LUT R14, R19, 0x3, RZ, 0xc0, !PT ;  /* 0x00000003130e7812 */ /* 0x000fca00078ec0ff */
[----:B------:R-:W-:Y:S02]  /*6220*/  IMAD R15, R11, UR4, R14 ;  /* 0x000000040b0f7c24 */ /* 0x000fe4000f8e020e */
[----:B--2---:R-:W-:-:S05]  /*6230*/  IMAD R13, R5, R12, RZ ;  /* 0x0000000c050d7224 */ /* 0x004fca00078e02ff */
[----:B------:R-:W-:-:S05]  /*6240*/  LEA R12, R13, R78, 0x4 ;  /* 0x0000004e0d0c7211 */ /* 0x000fca00078e20ff */
[----:B------:R-:W-:-:S05]  /*6250*/  IMAD.SHL.U32 R12, R12, 0x4, RZ ;  /* 0x000000040c0c7824 */ /* 0x000fca00078e00ff */
[----:B------:R-:W-:Y:S02]  /*6260*/  SHF.R.S32.HI R13, RZ, 0x1f, R12 ;  /* 0x0000001fff0d7819 */ /* 0x000fe4000001140c */
[----:B------:R-:W-:-:S04]  /*6270*/  IADD3 R14, P3, PT, R15, R12, RZ ;  /* 0x0000000c0f0e7210 */ /* 0x000fc80007f7e0ff */
[----:B------:R-:W-:Y:S02]  /*6280*/  LEA.HI.X.SX32 R13, R15, R13, 0x1, P3 ;  /* 0x0000000d0f0d7211 */ /* 0x000fe400018f0eff */
[----:B------:R-:W-:-:S04]  /*6290*/  LEA R12, P3, R14, UR6, 0x2 ;  /* 0x000000060e0c7c11 */ /* 0x000fc8000f8610ff */
[----:B------:R-:W-:-:S05]  /*62a0*/  LEA.HI.X R13, R14, UR7, R13, 0x2, P3 ;  /* 0x000000070e0d7c11 */ /* 0x000fca00098f140d */
[----:B------:R0:W5:Y:S04]  /*62b0*/  LDG.E R61, desc[UR36][R12.64] ;  /* 0x000000240c3d7981 */ /* 0x000168000c1e1900 */
.L_x_1129:
[----:B------:R-:W-:Y:S05]  /*62c0*/  BSYNC.RECONVERGENT B2 ;  /* 0x0000000000027941 */ /* 0x000fea0003800200 */
.L_x_1128:
[----:B------:R-:W-:Y:S04]  /*62d0*/  BSSY.RECONVERGENT B2, `(.L_x_1130) ;  /* 0x0000016000027945 */ /* 0x000fe80003800200 */
[----:B------:R-:W-:Y:S05]  /*62e0*/  @P1 BRA `(.L_x_1131) ;  /* 0x0000000000501947 */ /* 0x000fea0003800000 */
[----:B0-2---:R-:W2:Y:S01]  /*62f0*/  LDG.E R12, desc[UR36][R76.64] ;  /* 0x000000244c0c7981 */ /* 0x005ea2000c1e1900 */
[----:B------:R-:W-:Y:S01]  /*6300*/  LOP3.LUT R14, R19, 0x3, RZ, 0xc0, !PT ;  /* 0x00000003130e7812 */ /* 0x000fe200078ec0ff */
[----:B------:R-:W-:Y:S02]  /*6310*/  IMAD.IADD R13, R78, 0x1, R11 ;  /* 0x000000014e0d7824 */ /* 0x000fe400078e020b */
[C---:B------:R-:W-:Y:S02]  /*6320*/  IMAD R15, R11.reuse, 0x2, R78 ;  /* 0x000000020b0f7824 */ /* 0x040fe400078e024e */
[----:B------:R-:W-:-:S05]  /*6330*/  IMAD R14, R11, UR4, R14 ;  /* 0x000000040b0e7c24 */ /* 0x000fca000f8e020e */
[----:B------:R-:W-:Y:S01]  /*6340*/  SHF.R.S32.HI R63, RZ, 0x1f, R14 ;  /* 0x0000001fff3f7819 */ /* 0x000fe2000001140e */
[----:B--2---:R-:W-:-:S05]  /*6350*/  IMAD R12, R5, R12, RZ ;  /* 0x0000000c050c7224 */ /* 0x004fca00078e02ff */
[----:B------:R-:W-:-:S05]  /*6360*/  SHF.L.U32 R12, R12, 0x6, RZ ;  /* 0x000000060c0c7819 */ /* 0x000fca00000006ff */
[----:B------:R-:W-:Y:S01]  /*6370*/  IMAD R13, R13, 0x4, R12 ;  /* 0x000000040d0d7824 */ /* 0x000fe200078e020c */
[----:B------:R-:W-:-:S04]  /*6380*/  LEA R12, R15, R12, 0x2 ;  /* 0x0000000c0f0c7211 */ /* 0x000fc800078e10ff */
[C---:B------:R-:W-:Y:S02]  /*6390*/  IADD3 R15, P3, PT, R14.reuse, R13, RZ ;  /* 0x0000000d0e0f7210 */ /* 0x040fe40007f7e0ff */
[----:B------:R-:W-:Y:S02]  /*63a0*/  IADD3 R60, P4, PT, R14, R12, RZ ;  /* 0x0000000c0e3c7210 */ /* 0x000fe40007f9e0ff */
[-C--:B------:R-:W-:Y:S02]  /*63b0*/  LEA.HI.X.SX32 R80, R13, R63.reuse, 0x1, P3 ;  /* 0x0000003f0d507211 */ /* 0x080fe400018f0eff */
[----:B------:R-:W-:Y:S02]  /*63c0*/  LEA.HI.X.SX32 R13, R12, R63, 0x1, P4 ;  /* 0x0000003f0c0d7211 */ /* 0x000fe400020f0eff */
[----:B------:R-:W-:Y:S02]  /*63d0*/  LEA R14, P3, R15, UR6, 0x2 ;  /* 0x000000060f0e7c11 */ /* 0x000fe4000f8610ff */
[----:B------:R-:W-:-:S02]  /*63e0*/  LEA R12, P4, R60, UR6, 0x2 ;  /* 0x000000063c0c7c11 */ /* 0x000fc4000f8810ff */
[----:B------:R-:W-:Y:S02]  /*63f0*/  LEA.HI.X R15, R15, UR7, R80, 0x2, P3 ;  /* 0x000000070f0f7c11 */ /* 0x000fe400098f1450 */
[----:B------:R-:W-:-:S03]  /*6400*/  LEA.HI.X R13, R60, UR7, R13, 0x2, P4 ;  /* 0x000000073c0d7c11 */ /* 0x000fc6000a0f140d */
[----:B------:R1:W5:Y:S04]  /*6410*/  LDG.E R60, desc[UR36][R14.64] ;  /* 0x000000240e3c7981 */ /* 0x000368000c1e1900 */
[----:B------:R1:W5:Y:S02]  /*6420*/  LDG.E R63, desc[UR36][R12.64] ;  /* 0x000000240c3f7981 */ /* 0x000364000c1e1900 */
.L_x_1131:
[----:B------:R-:W-:Y:S05]  /*6430*/  BSYNC.RECONVERGENT B2 ;  /* 0x0000000000027941 */ /* 0x000fea0003800200 */
.L_x_1130:
[----:B------:R-:W-:Y:S04]  /*6440*/  BSSY.RECONVERGENT B2, `(.L_x_1132) ;  /* 0x0000018000027945 */ /* 0x000fe80003800200 */
[----:B------:R-:W-:Y:S05]  /*6450*/  @P1 BRA `(.L_x_1133) ;  /* 0x0000000000581947 */ /* 0x000fea0003800000 */
[----:B012---:R-:W2:Y:S01]  /*6460*/  LDG.E R12, desc[UR36][R76.64] ;  /* 0x000000244c0c7981 */ /* 0x007ea2000c1e1900 */
[----:B------:R-:W-:Y:S02]  /*6470*/  IMAD.IADD R14, R78, 0x1, R11 ;  /* 0x000000014e0e7824 */ /* 0x000fe400078e020b */
[----:B------:R-:W-:Y:S02]  /*6480*/  IMAD R62, R11, 0x4, R78 ;  /* 0x000000040b3e7824 */ /* 0x000fe400078e024e */
[----:B--2---:R-:W-:Y:S01]  /*6490*/  IMAD R13, R5, R12, RZ ;  /* 0x0000000c050d7224 */ /* 0x004fe200078e02ff */
[----:B------:R-:W-:Y:S02]  /*64a0*/  LEA R12, R11, R14, 0x1 ;  /* 0x0000000e0b0c7211 */ /* 0x000fe400078e08ff */
[----:B------:R-:W-:-:S03]  /*64b0*/  LOP3.LUT R14, R19, 0x3, RZ, 0xc0, !PT ;  /* 0x00000003130e7812 */ /* 0x000fc600078ec0ff */
[C---:B------:R-:W-:Y:S02]  /*64c0*/  IMAD R12, R13.reuse, 0x10, R12 ;  /* 0x000000100d0c7824 */ /* 0x040fe400078e020c */
[----:B------:R-:W-:Y:S02]  /*64d0*/  IMAD R13, R13, 0x10, R62 ;  /* 0x000000100d0d7824 */ /* 0x000fe400078e023e */
[----:B------:R-:W-:Y:S01]  /*64e0*/  IMAD R14, R11, UR4, R14 ;  /* 0x000000040b0e7c24 */ /* 0x000fe2000f8e020e */
[----:B------:R-:W-:Y:S01]  /*64f0*/  SHF.L.U32 R12, R12, 0x2, RZ ;  /* 0x000000020c0c7819 */ /* 0x000fe200000006ff */
[----:B------:R-:W-:-:S03]  /*6500*/  IMAD.SHL.U32 R13, R13, 0x4, RZ ;  /* 0x000000040d0d7824 */ /* 0x000fc600078e00ff */
[----:B------:R-:W-:Y:S02]  /*6510*/  SHF.R.S32.HI R65, RZ, 0x1f, R14 ;  /* 0x0000001fff417819 */ /* 0x000fe4000001140e */
[C---:B------:R-:W-:Y:S02]  /*6520*/  IADD3 R15, P3, PT, R14.reuse, R12, RZ ;  /* 0x0000000c0e0f7210 */ /* 0x040fe40007f7e0ff */
[----:B------:R-:W-:Y:S02]  /*6530*/  IADD3 R62, P4, PT, R14, R13, RZ ;  /* 0x0000000d0e3e7210 */ /* 0x000fe40007f9e0ff */
[-C--:B------:R-:W-:Y:S02]  /*6540*/  LEA.HI.X.SX32 R80, R12, R65.reuse, 0x1, P3 ;  /* 0x000000410c507211 */ /* 0x080fe400018f0eff */
[----:B------:R-:W-:Y:S02]  /*6550*/  LEA.HI.X.SX32 R13, R13, R65, 0x1, P4 ;  /* 0x000000410d0d7211 */ /* 0x000fe400020f0eff */
[----:B------:R-:W-:-:S02]  /*6560*/  LEA R14, P3, R15, UR6, 0x2 ;  /* 0x000000060f0e7c11 */ /* 0x000fc4000f8610ff */
[C---:B------:R-:W-:Y:S02]  /*6570*/  LEA R12, P4, R62.reuse, UR6, 0x2 ;  /* 0x000000063e0c7c11 */ /* 0x040fe4000f8810ff */
[----:B------:R-:W-:Y:S02]  /*6580*/  LEA.HI.X R15, R15, UR7, R80, 0x2, P3 ;  /* 0x000000070f0f7c11 */ /* 0x000fe400098f1450 */
[----:B------:R-:W-:-:S03]  /*6590*/  LEA.HI.X R13, R62, UR7, R13, 0x2, P4 ;  /* 0x000000073e0d7c11 */ /* 0x000fc6000a0f140d */
[----:B------:R3:W5:Y:S04]  /*65a0*/  LDG.E R62, desc[UR36][R14.64] ;  /* 0x000000240e3e7981 */ /* 0x000768000c1e1900 */
[----:B------:R3:W5:Y:S02]  /*65b0*/  LDG.E R65, desc[UR36][R12.64] ;  /* 0x000000240c417981 */ /* 0x000764000c1e1900 */
.L_x_1133:
[----:B------:R-:W-:Y:S05]  /*65c0*/  BSYNC.RECONVERGENT B2 ;  /* 0x0000000000027941 */ /* 0x000fea0003800200 */
.L_x_1132:
[----:B------:R-:W-:Y:S04]  /*65d0*/  BSSY.RECONVERGENT B2, `(.L_x_1103) ;  /* 0x0000015000027945 */ /* 0x000fe80003800200 */
[----:B------:R-:W-:Y:S05]  /*65e0*/  @P1 BRA `(.L_x_1134) ;  /* 0x00000000004c1947 */ /* 0x000fea0003800000 */
[----:B------:R-:W0:Y:S01]  /*65f0*/  LDG.E R76, desc[UR36][R76.64] ;  /* 0x000000244c4c7981 */ /* 0x000e22000c1e1900 */
[----:B-123--:R-:W-:Y:S02]  /*6600*/  LOP3.LUT R14, R19, 0x3, RZ, 0xc0, !PT ;  /* 0x00000003130e7812 */ /* 0x00efe400078ec0ff */
[----:B------:R-:W-:-:S03]  /*6610*/  LEA R78, R11, R78, 0x3 ;  /* 0x0000004e0b4e7211 */ /* 0x000fc600078e18ff */
[----:B------:R-:W-:-:S05]  /*6620*/  IMAD R14, R11, UR4, R14 ;  /* 0x000000040b0e7c24 */ /* 0x000fca000f8e020e */
[----:B------:R-:W-:Y:S01]  /*6630*/  SHF.R.S32.HI R66, RZ, 0x1f, R14 ;  /* 0x0000001fff427819 */ /* 0x000fe2000001140e */
[----:B0-----:R-:W-:-:S04]  /*6640*/  IMAD R12, R5, R76, RZ ;  /* 0x0000004c050c7224 */ /* 0x001fc800078e02ff */
[----:B------:R-:W-:-:S04]  /*6650*/  IMAD.SHL.U32 R13, R12, 0x40, RZ ;  /* 0x000000400c0d7824 */ /* 0x000fc800078e00ff */
[--C-:B------:R-:W-:Y:S02]  /*6660*/  IMAD R84, R84, 0x4, R13.reuse ;  /* 0x0000000454547824 */ /* 0x100fe400078e020d */
[----:B------:R-:W-:-:S03]  /*6670*/  IMAD.U32 R11, R78, 0x4, R13 ;  /* 0x000000044e0b7824 */ /* 0x000fc600078e000d */
        /* <DEDUP_REMOVED lines=10> */
.L_x_1134:
[----:B------:R-:W-:Y:S05]  /*6720*/  BSYNC.RECONVERGENT B2 ;  /* 0x0000000000027941 */ /* 0x000fea0003800200 */
.L_x_1103:
[----:B------:R-:W-:Y:S05]  /*6730*/  BSYNC.RECONVERGENT B0 ;  /* 0x0000000000007941 */ /* 0x000fea0003800200 */
.L_x_1076:
[----:B-----5:R-:W-:Y:S01]  /*6740*/  FMUL.FTZ R11, R57, R60 ;  /* 0x0000003c390b7220 */ /* 0x020fe20000410000 */
[----:B------:R-:W-:Y:S01]  /*6750*/  UMOV UR5, 0xffffffff ;  /* 0xffffffff00057882 */ /* 0x000fe20000000000 */
[----:B------:R-:W-:Y:S02]  /*6760*/  LOP3.LUT P1, RZ, R19, 0x3, RZ, 0xc0, !PT ;  /* 0x0000000313ff7812 */ /* 0x000fe4000782c0ff */
[----:B------:R-:W-:-:S04]  /*6770*/  FFMA.FTZ R11, R58, R61, R11 ;  /* 0x0000003d3a0b7223 */ /* 0x000fc8000001000b */
[----:B01234-:R-:W-:-:S04]  /*6780*/  FFMA.FTZ R12, R56, R63, R11 ;  /* 0x0000003f380c7223 */ /* 0x01ffc8000001000b */
[----:B------:R-:W-:-:S04]  /*6790*/  FFMA.FTZ R11, R55, R62, R12 ;  /* 0x0000003e370b7223 */ /* 0x000fc8000001000c */
        /* <DEDUP_REMOVED lines=11> */
[----:B------:R-:W-:Y:S01]  /*6850*/  FFMA.FTZ R13, R41, R74, R12 ;  /* 0x0000004a290d7223 */ /* 0x000fe2000001000c */
[----:B------:R-:W-:Y:S06]  /*6860*/  BRA.DIV UR5, `(.L_x_1135) ;  /* 0x0000005205a07947 */ /* 0x000fec000b800000 */
[----:B------:R-:W0:Y:S02]  /*6870*/  SHFL.BFLY PT, R14, R13, 0x2, 0x1f ;  /* 0x0c401f000d0e7f89 */ /* 0x000e2400000e0000 */
[----:B0-----:R-:W-:-:S05]  /*6880*/  FADD.FTZ R13, R13, R14 ;  /* 0x0000000e0d0d7221 */ /* 0x001fca0000010000 */
[----:B------:R0:W1:Y:S02]  /*6890*/  SHFL.BFLY PT, R14, R13, 0x1, 0x1f ;  /* 0x0c201f000d0e7f89 */ /* 0x00006400000e0000 */
.L_x_1213:
[----:B------:R-:W-:Y:S01]  /*68a0*/  ISETP.GE.OR P1, PT, R3, R18, P1 ;  /* 0x000000120300720c */ /* 0x000fe20000f26670 */
        /* <DEDUP_REMOVED lines=8> */
[----:B------:R-:W1:Y:S01]  /*6930*/  @P1 S2R R77, SR_CTAID.X ;  /* 0x00000000004d1919 */ /* 0x000e620000002500 */
[----:B------:R-:W1:Y:S08]  /*6940*/  @P1 LDC.64 R14, c[0x0][0x448] ;  /* 0x00011200ff0e1b82 */ /* 0x000e700000000a00 */
[----:B0-----:R-:W0:Y:S01]  /*6950*/  @P3 LDC.64 R12, c[0x0][0x438] ;  /* 0x00010e00ff0c3b82 */ /* 0x001e220000000a00 */
[----:B-1----:R-:W-:-:S04]  /*6960*/  @P1 IMAD.WIDE.U32 R14, R77, 0x4, R14 ;  /* 0x000000044d0e1825 */ /* 0x002fc800078e000e */
[----:B0-----:R-:W-:Y:S02]  /*6970*/  @P3 IMAD.WIDE R12, R7, 0x4, R12 ;  /* 0x00000004070c3825 */ /* 0x001fe400078e020c */
[----:B------:R-:W2:Y:S04]  /*6980*/  @P1 LDG.E R14, desc[UR36][R14.64] ;  /* 0x000000240e0e1981 */ /* 0x000ea8000c1e1900 */
[----:B------:R-:W3:Y:S01]  /*6990*/  @P3 LDG.E R12, desc[UR36][R12.64] ;  /* 0x000000240c0c3981 */ /* 0x000ee2000c1e1900 */
[----:B------:R-:W-:-:S04]  /*69a0*/  @P1 ISETP.GE.AND P4, PT, R3, R4, PT ;  /* 0x000000040300120c */ /* 0x000fc80003f86270 */
[----:B------:R-:W-:-:S04]  /*69b0*/  @P1 SEL R3, R17, RZ, !P4 ;  /* 0x000000ff11031207 */ /* 0x000fc80006000000 */
[----:B------:R-:W-:-:S04]  /*69c0*/  @P1 IADD3 R3, PT, PT, R6, R3, -R23 ;  /* 0x0000000306031210 */ /* 0x000fc80007ffe817 */
[----:B------:R-:W-:Y:S01]  /*69d0*/  @P1 I2FP.F32.S32 R76, R3 ;  /* 0x00000003004c1245 */ /* 0x000fe20000201400 */
[----:B---3--:R-:W-:-:S04]  /*69e0*/  @P3 FADD.FTZ R11, R11, R12 ;  /* 0x0000000c0b0b3221 */ /* 0x008fc80000010000 */
[----:B--2---:R-:W-:-:S05]  /*69f0*/  @P1 FFMA.FTZ R11, R76, R14, R11 ;  /* 0x0000000e4c0b1223 */ /* 0x004fca000001000b */
[----:B------:R1:W-:Y:S01]  /*6a00*/  STS [R21], R11 ;  /* 0x0000000b15007388 */ /* 0x0003e20000000800 */
[----:B------:R-:W-:-:S07]  /*6a10*/  @!P2 FMNMX.FTZ R0, R0, R11, !PT ;  /* 0x0000000b0000a209 */ /* 0x000fce0007810000 */
.L_x_1137:
[----:B------:R-:W-:Y:S05]  /*6a20*/  BSYNC.RECONVERGENT B0 ;  /* 0x0000000000007941 */ /* 0x000fea0003800200 */
.L_x_1136:
[C---:B------:R-:W-:Y:S01]  /*6a30*/  IADD3 R3, PT, PT, R6.reuse, 0xf, RZ ;  /* 0x0000000f06037810 */ /* 0x040fe20007ffe0ff */
[----:B------:R-:W-:Y:S01]  /*6a40*/  VIADD R6, R6, 0x10 ;  /* 0x0000001006067836 */ /* 0x000fe20000000000 */
[----:B------:R-:W-:Y:S01]  /*6a50*/  IADD3 R10, P2, PT, R10, 0x10, RZ ;  /* 0x000000100a0a7810 */ /* 0x000fe20007f5e0ff */
[----:B-1----:R-:W-:Y:S01]  /*6a60*/  VIADD R21, R21, 0x40 ;  /* 0x0000004015157836 */ /* 0x002fe20000000000 */
[----:B------:R-:W-:Y:S02]  /*6a70*/  ISETP.GE.AND P1, PT, R3, R8, PT ;  /* 0x000000080300720c */ /* 0x000fe40003f26270 */
[----:B------:R-:W-:Y:S01]  /*6a80*/  IADD3 R7, PT, PT, R7, 0x10, RZ ;  /* 0x0000001007077810 */ /* 0x000fe20007ffe0ff */
[----:B------:R-:W-:-:S10]  /*6a90*/  IMAD.X R9, RZ, RZ, R9, P2 ;  /* 0x000000ffff097224 */ /* 0x000fd400010e0609 */
[----:B------:R-:W-:Y:S05]  /*6aa0*/  @!P1 BRA `(.L_x_1138) ;  /* 0xffffffb400d09947 */ /* 0x000fea000383ffff */
.L_x_1075:
[----:B01----:R-:W-:Y:S05]  /*6ab0*/  BSYNC B1 ;  /* 0x0000000000017941 */ /* 0x003fea0003800000 */
.L_x_1074:
[----:B------:R-:W-:-:S03]  /*6ac0*/  UMOV UR5, 0xffffffff ;  /* 0xffffffff00057882 */ /* 0x000fc60000000000 */
[----:B------:R-:W-:Y:S05]  /*6ad0*/  BRA.DIV UR5, `(.L_x_1139) ;  /* 0x0000005205447947 */ /* 0x000fea000b800000 */
[----:B------:R-:W0:Y:S02]  /*6ae0*/  SHFL.BFLY PT, R14, R0, 0x10, 0x1f ;  /* 0x0e001f00000e7f89 */ /* 0x000e2400000e0000 */
[----:B0-----:R-:W-:-:S05]  /*6af0*/  FMNMX.FTZ R13, R14, R0, !PT ;  /* 0x000000000e0d7209 */ /* 0x001fca0007810000 */
[----:B------:R-:W0:Y:S02]  /*6b00*/  SHFL.BFLY PT, R14, R13, 0x8, 0x1f ;  /* 0x0d001f000d0e7f89 */ /* 0x000e2400000e0000 */
[----:B0-----:R-:W-:-:S05]  /*6b10*/  FMNMX.FTZ R3, R13, R14, !PT ;  /* 0x0000000e0d037209 */ /* 0x001fca0007810000 */
[----:B------:R0:W1:Y:S02]  /*6b20*/  SHFL.BFLY PT, R14, R3, 0x4, 0x1f ;  /* 0x0c801f00030e7f89 */ /* 0x00006400000e0000 */
.L_x_1218:
[----:B------:R-:W3:Y:S01]  /*6b30*/  S2R R20, SR_CgaCtaId ;  /* 0x0000000000147919 */ /* 0x000ee20000008800 */
[----:B------:R-:W-:Y:S01]  /*6b40*/  LOP3.LUT P0, R4, R19, 0x1f, RZ, 0xc0, !PT ;  /* 0x0000001f13047812 */ /* 0x000fe2000780c0ff */
[----:B------:R-:W-:Y:S05]  /*6b50*/  WARPSYNC.ALL ;  /* 0x0000000000007948 */ /* 0x000fea0003800000 */
[----:B------:R-:W-:Y:S02]  /*6b60*/  MOV R13, 0x400 ;  /* 0x00000400000d7802 */ /* 0x000fe40000000f00 */
[----:B-1----:R-:W-:Y:S02]  /*6b70*/  FMNMX.FTZ R14, R3, R14, !PT ;  /* 0x0000000e030e7209 */ /* 0x002fe40007810000 */
[----:B---3--:R-:W-:-:S04]  /*6b80*/  LEA R5, R20, R13, 0x18 ;  /* 0x0000000d14057211 */ /* 0x008fc800078ec0ff */
[----:B0-----:R-:W-:-:S05]  /*6b90*/  LEA.HI R3, R19, R5, RZ, 0x1d ;  /* 0x0000000513037211 */ /* 0x001fca00078fe8ff */
[----:B------:R-:W-:Y:S01]  /*6ba0*/  @!P0 STS [R3], R14 ;  /* 0x0000000e03008388 */ /* 0x000fe20000000800 */
[----:B------:R-:W-:Y:S01]  /*6bb0*/  BAR.SYNC.DEFER_BLOCKING 0x0 ;  /* 0x0000000000007b1d */ /* 0x000fe20000010000 */
[C---:B------:R-:W-:Y:S01]  /*6bc0*/  ISETP.GT.U32.AND P0, PT, R4.reuse, 0x1, PT ;  /* 0x000000010400780c */ /* 0x040fe20003f04070 */
[----:B------:R-:W-:Y:S01]  /*6bd0*/  IMAD R5, R4, 0x4, R5 ;  /* 0x0000000404057824 */ /* 0x000fe200078e0205 */
[----:B------:R-:W-:Y:S01]  /*6be0*/  MOV R8, 0xff7fffff ;  /* 0xff7fffff00087802 */ /* 0x000fe20000000f00 */
[----:B------:R-:W-:-:S04]  /*6bf0*/  IMAD.IADD R0, R19, 0x1, R16 ;  /* 0x0000000113007824 */ /* 0x000fc800078e0210 */
[----:B------:R-:W0:Y:S01]  /*6c00*/  S2UR UR9, SR_CTAID.Y ;  /* 0x00000000000979c3 */ /* 0x000e220000002600 */
[----:B------:R-:W0:Y:S01]  /*6c10*/  LDCU UR5, c[0x0][0x3f4] ;  /* 0x00007e80ff0577ac */ /* 0x000e220008000800 */
[----:B------:R-:W-:Y:S04]  /*6c20*/  BSSY.RECONVERGENT B0, `(.L_x_1140) ;  /* 0x000014f000007945 */ /* 0x000fe80003800200 */
[----:B------:R-:W1:Y:S01]  /*6c30*/  @!P0 LDS R8, [R5] ;  /* 0x0000000005088984 */ /* 0x000e620000000800 */
[----:B------:R-:W-:Y:S01]  /*6c40*/  ISETP.GE.AND P0, PT, R0, R23, PT ;  /* 0x000000170000720c */ /* 0x000fe20003f06270 */
[----:B0-----:R-:W-:-:S04]  /*6c50*/  UIMAD UR5, UR9, UR5, URZ ;  /* 0x00000005090572a4 */ /* 0x001fc8000f8e02ff */
[----:B------:R-:W-:Y:S01]  /*6c60*/  USHF.R.S32.HI UR12, URZ, 0x1f, UR5 ;  /* 0x0000001fff0c7899 */ /* 0x000fe20008011405 */
[----:B-1----:R-:W0:Y:S02]  /*6c70*/  SHFL.BFLY PT, R7, R8, 0x1, 0x1f ;  /* 0x0c201f0008077f89 */ /* 0x002e2400000e0000 */
[----:B0-----:R-:W-:Y:S01]  /*6c80*/  FMNMX.FTZ R6, R7, R8, !PT ;  /* 0x0000000807067209 */ /* 0x001fe20007810000 */
[----:B------:R-:W-:-:S05]  /*6c90*/  IMAD.MOV.U32 R7, RZ, RZ, RZ ;  /* 0x000000ffff077224 */ /* 0x000fca00078e00ff */
[----:B------:R-:W0:Y:S01]  /*6ca0*/  SHFL.IDX PT, R6, R6, RZ, 0x1f ;  /* 0x00001fff06067589 */ /* 0x000e2200000e0000 */
[----:B------:R-:W-:Y:S05]  /*6cb0*/  @P0 BRA `(.L_x_1141) ;  /* 0x0000001400140947 */ /* 0x000fea0003800000 */
[----:B------:R-:W1:Y:S02]  /*6cc0*/  LDC.64 R8, c[0x0][0x420] ;  /* 0x00010800ff087b82 */ /* 0x000e640000000a00 */
[----:B-1----:R-:W-:-:S04]  /*6cd0*/  ISETP.NE.U32.AND P0, PT, R8, RZ, PT ;  /* 0x000000ff0800720c */ /* 0x002fc80003f05070 */
[----:B------:R-:W-:-:S13]  /*6ce0*/  ISETP.NE.AND.EX P0, PT, R9, RZ, PT, P0 ;  /* 0x000000ff0900720c */ /* 0x000fda0003f05300 */
[----:B------:R-:W-:Y:S05]  /*6cf0*/  @P0 BRA `(.L_x_1142) ;  /* 0x0000000c008c0947 */ /* 0x000fea0003800000 */
[----:B------:R-:W-:Y:S01]  /*6d00*/  VIADDMNMX R7, R0, 0x40, R23, !PT ;  /* 0x0000004000077846 */ /* 0x000fe20007800117 */
[----:B------:R-:W-:Y:S01]  /*6d10*/  BSSY.RECONVERGENT B1, `(.L_x_1143) ;  /* 0x000001c000017945 */ /* 0x000fe20003800200 */
[----:B------:R-:W-:Y:S01]  /*6d20*/  LOP3.LUT R8, RZ, R19, RZ, 0x33, !PT ;  /* 0x00000013ff087212 */ /* 0x000fe200078e33ff */
[----:B------:R-:W-:-:S03]  /*6d30*/  IMAD.MOV.U32 R10, RZ, RZ, R0 ;  /* 0x000000ffff0a7224 */ /* 0x000fc600078e0000 */
[----:B------:R-:W-:-:S04]  /*6d40*/  IADD3 R8, PT, PT, -R16, R7, R8 ;  /* 0x0000000710087210 */ /* 0x000fc80007ffe108 */
[C---:B------:R-:W-:Y:S02]  /*6d50*/  LOP3.LUT R7, R8.reuse, 0xc0, RZ, 0xc0, !PT ;  /* 0x000000c008077812 */ /* 0x040fe400078ec0ff */
[----:B------:R-:W-:Y:S02]  /*6d60*/  ISETP.GE.U32.AND P1, PT, R8, 0xc0, PT ;  /* 0x000000c00800780c */ /* 0x000fe40003f26070 */
[----:B------:R-:W-:Y:S01]  /*6d70*/  ISETP.NE.AND P0, PT, R7, 0xc0, PT ;  /* 0x000000c00700780c */ /* 0x000fe20003f05270 */
[----:B------:R-:W-:-:S12]  /*6d80*/  HFMA2 R7, -RZ, RZ, 0, 0 ;  /* 0x00000000ff077431 */ /* 0x000fd800000001ff */
[----:B------:R-:W-:Y:S05]  /*6d90*/  @!P0 BRA `(.L_x_1144) ;  /* 0x00000000004c8947 */ /* 0x000fea0003800000 */
[----:B------:R-:W-:Y:S01]  /*6da0*/  VIADD R9, R13, 0x210 ;  /* 0x000002100d097836 */ /* 0x000fe20000000000 */
[----:B------:R-:W-:Y:S01]  /*6db0*/  LEA.HI R7, R8, 0x1, RZ, 0x1a ;  /* 0x0000000108077811 */ /* 0x000fe200078fd0ff */
[----:B------:R-:W-:-:S03]  /*6dc0*/  IMAD.MOV.U32 R10, RZ, RZ, R0 ;  /* 0x000000ffff0a7224 */ /* 0x000fc600078e0000 */
[----:B------:R-:W-:Y:S02]  /*6dd0*/  LEA R12, R20, R9, 0x18 ;  /* 0x00000009140c7211 */ /* 0x000fe400078ec0ff */
[----:B------:R-:W-:Y:S02]  /*6de0*/  LOP3.LUT R8, R7, 0x3, RZ, 0xc0, !PT ;  /* 0x0000000307087812 */ /* 0x000fe400078ec0ff */
[----:B------:R-:W-:Y:S01]  /*6df0*/  MOV R7, RZ ;  /* 0x000000ff00077202 */ /* 0x000fe20000000f00 */
[----:B------:R-:W-:Y:S01]  /*6e00*/  IMAD R9, R19, 0x4, R12 ;  /* 0x0000000413097824 */ /* 0x000fe200078e020c */
[----:B------:R-:W-:-:S07]  /*6e10*/  IADD3 R8, PT, PT, -R8, RZ, RZ ;  /* 0x000000ff08087210 */ /* 0x000fce0007ffe1ff */
.L_x_1145:
[----:B------:R-:W0:Y:S01]  /*6e20*/  LDS R11, [R9] ;  /* 0x00000000090b7984 */ /* 0x000e220000000800 */
[----:B------:R-:W-:Y:S02]  /*6e30*/  VIADD R8, R8, 0x1 ;  /* 0x0000000108087836 */ /* 0x000fe40000000000 */
        /* <DEDUP_REMOVED lines=9> */
.L_x_1144:
[----:B------:R-:W-:Y:S05]  /*6ed0*/  BSYNC.RECONVERGENT B1 ;  /* 0x0000000000017941 */ /* 0x000fea0003800200 */
.L_x_1143:
[----:B------:R-:W-:Y:S05]  /*6ee0*/  @!P1 BRA `(.L_x_1141) ;  /* 0x0000001000889947 */ /* 0x000fea0003800000 */
[----:B------:R-:W-:Y:S01]  /*6ef0*/  IMAD.IADD R8, R23, 0x1, -R10 ;  /* 0x0000000117087824 */ /* 0x000fe200078e0a0a */
[----:B------:R-:W-:Y:S01]  /*6f00*/  SHF.L.U32 R9, R16, 0x2, RZ ;  /* 0x0000000210097819 */ /* 0x000fe200000006ff */
[----:B------:R-:W-:Y:S01]  /*6f10*/  VIADD R13, R13, 0x210 ;  /* 0x000002100d0d7836 */ /* 0x000fe20000000000 */
[----:B------:R-:W-:Y:S01]  /*6f20*/  BSSY.RECONVERGENT B1, `(.L_x_1146) ;  /* 0x000006d000017945 */ /* 0x000fe20003800200 */
[----:B------:R-:W-:Y:S02]  /*6f30*/  PLOP3.LUT P0, PT, PT, PT, PT, 0x80, 0x8 ;  /* 0x000000000008781c */ /* 0x000fe40003f0f070 */
[----:B------:R-:W-:Y:S01]  /*6f40*/  ISETP.GT.AND P1, PT, R8, 0x300, PT ;  /* 0x000003000800780c */ /* 0x000fe20003f24270 */
[----:B------:R-:W-:Y:S01]  /*6f50*/  IMAD R9, R10, 0x4, -R9 ;  /* 0x000000040a097824 */ /* 0x000fe200078e0a09 */
[----:B------:R-:W-:-:S04]  /*6f60*/  LEA R8, R20, R13, 0x18 ;  /* 0x0000000d14087211 */ /* 0x000fc800078ec0ff */
[----:B------:R-:W-:-:S07]  /*6f70*/  IADD3 R8, PT, PT, R9, 0x200, R8 ;  /* 0x0000020009087810 */ /* 0x000fce0007ffe008 */
[----:B------:R-:W-:Y:S05]  /*6f80*/  @!P1 BRA `(.L_x_1147) ;  /* 0x0000000400989947 */ /* 0x000fea0003800000 */
[----:B------:R-:W-:Y:S01]  /*6f90*/  PLOP3.LUT P0, PT, PT, PT, PT, 0x8, 0x80 ;  /* 0x000000000080781c */ /* 0x000fe20003f0e170 */
[----:B------:R-:W-:-:S12]  /*6fa0*/  VIADD R9, R23, 0xfffffd00 ;  /* 0xfffffd0017097836 */ /* 0x000fd80000000000 */
.L_x_1148:
[----:B------:R-:W0:Y:S01]  /*6fb0*/  LDS R11, [R8+-0x200] ;  /* 0xfffe0000080b7984 */ /* 0x000e220000000800 */
[----:B------:R-:W-:-:S03]  /*6fc0*/  IADD3 R10, PT, PT, R10, 0x400, RZ ;  /* 0x000004000a0a7810 */ /* 0x000fc60007ffe0ff */
[----:B------:R-:W1:Y:S01]  /*6fd0*/  LDS R13, [R8+-0x100] ;  /* 0xffff0000080d7984 */ /* 0x000e620000000800 */
[----:B------:R-:W-:-:S03]  /*6fe0*/  ISETP.GE.AND P1, PT, R10, R9, PT ;  /* 0x000000090a00720c */ /* 0x000fc60003f26270 */
[----:B------:R-:W3:Y:S04]  /*6ff0*/  LDS R15, [R8] ;  /* 0x00000000080f7984 */ /* 0x000ee80000000800 */
[----:B-----5:R-:W4:Y:S04]  /*7000*/  LDS R17, [R8+0x100] ;  /* 0x0001000008117984 */ /* 0x020f280000000800 */
[----:B------:R-:W4:Y:S04]  /*7010*/  LDS R21, [R8+0x200] ;  /* 0x0002000008157984 */ /* 0x000f280000000800 */
[----:B------:R-:W4:Y:S04]  /*7020*/  LDS R25, [R8+0x300] ;  /* 0x0003000008197984 */ /* 0x000f280000000800 */
[----:B--2---:R-:W2:Y:S04]  /*7030*/  LDS R27, [R8+0x400] ;  /* 0x00040000081b7984 */ /* 0x004ea80000000800 */
        /* <DEDUP_REMOVED lines=15> */
[----:B------:R-:W-:-:S02]  /*7130*/  FADD.FTZ R21, -R6, R21 ;  /* 0x0000001506157221 */ /* 0x000fc40000010100 */
[----:B------:R-:W-:Y:S01]  /*7140*/  FMUL.FTZ R17, R17, 1.4426950216293334961 ;  /* 0x3fb8aa3b11117820 */ /* 0x000fe20000410000 */
[----:B------:R-:W4:Y:S01]  /*7150*/  LDS R43, [R8+0xc00] ;  /* 0x000c0000082b7984 */ /* 0x000f220000000800 */
[----:B------:R-:W0:Y:S01]  /*7160*/  MUFU.EX2 R13, R13 ;  /* 0x0000000d000d7308 */ /* 0x000e220000000800 */
[----:B------:R-:W-:Y:S01]  /*7170*/  FMUL.FTZ R21, R21, 1.4426950216293334961 ;  /* 0x3fb8aa3b15157820 */ /* 0x000fe20000410000 */
[C---:B------:R-:W-:Y:S01]  /*7180*/  FADD.FTZ R25, -R6.reuse, R25 ;  /* 0x0000001906197221 */ /* 0x040fe20000010100 */
[----:B------:R-:W4:Y:S01]  /*7190*/  LDS R45, [R8+0xd00] ;  /* 0x000d0000082d7984 */ /* 0x000f220000000800 */
[C---:B--2---:R-:W-:Y:S02]  /*71a0*/  FADD.FTZ R27, -R6.reuse, R27 ;  /* 0x0000001b061b7221 */ /* 0x044fe40000010100 */
[----:B------:R-:W-:Y:S02]  /*71b0*/  FMUL.FTZ R25, R25, 1.4426950216293334961 ;  /* 0x3fb8aa3b19197820 */ /* 0x000fe40000410000 */
[----:B------:R-:W2:Y:S01]  /*71c0*/  MUFU.EX2 R15, R15 ;  /* 0x0000000f000f7308 */ /* 0x000ea20000000800 */
        /* <DEDUP_REMOVED lines=14> */
[----:B--2---:R-:W-:Y:S01]  /*72b0*/  FADD.FTZ R7, R7, R15 ;  /* 0x0000000f07077221 */ /* 0x004fe20000010000 */
[----:B------:R-:W-:Y:S01]  /*72c0*/  FMUL.FTZ R35, R35, 1.4426950216293334961 ;  /* 0x3fb8aa3b23237820 */ /* 0x000fe20000410000 */
[C---:B-1----:R-:W-:Y:S01]  /*72d0*/  FADD.FTZ R37, -R6.reuse, R37 ;  /* 0x0000002506257221 */ /* 0x042fe20000010100 */
[----:B------:R-:W-:Y:S03]  /*72e0*/  STS [R8], R15 ;  /* 0x0000000f08007388 */ /* 0x000fe60000000800 */
[----:B------:R-:W-:Y:S01]  /*72f0*/  FMUL.FTZ R37, R37, 1.4426950216293334961 ;  /* 0x3fb8aa3b25257820 */ /* 0x000fe20000410000 */
[----:B------:R-:W1:Y:S01]  /*7300*/  MUFU.EX2 R25, R25 ;  /* 0x0000001900197308 */ /* 0x000e620000000800 */
[----:B---3--:R-:W-:Y:S01]  /*7310*/  FADD.FTZ R7, R7, R17 ;  /* 0x0000001107077221 */ /* 0x008fe20000010000 */
[C---:B------:R-:W-:Y:S01]  /*7320*/  FADD.FTZ R39, -R6.reuse, R39 ;  /* 0x0000002706277221 */ /* 0x040fe20000010100 */
[C---:B----4-:R-:W-:Y:S01]  /*7330*/  FADD.FTZ R41, -R6.reuse, R41 ;  /* 0x0000002906297221 */ /* 0x050fe20000010100 */
[----:B------:R-:W-:Y:S02]  /*7340*/  STS [R8+0x100], R17 ;  /* 0x0001001108007388 */ /* 0x000fe40000000800 */
[----:B------:R-:W-:Y:S01]  /*7350*/  FMUL.FTZ R39, R39, 1.4426950216293334961 ;  /* 0x3fb8aa3b27277820 */ /* 0x000fe20000410000 */
[----:B------:R-:W-:Y:S01]  /*7360*/  FMUL.FTZ R41, R41, 1.4426950216293334961 ;  /* 0x3fb8aa3b29297820 */ /* 0x000fe20000410000 */
[----:B------:R-:W2:Y:S01]  /*7370*/  MUFU.EX2 R27, R27 ;  /* 0x0000001b001b7308 */ /* 0x000ea20000000800 */
[----:B0-----:R-:W-:Y:S01]  /*7380*/  FADD.FTZ R7, R7, R21 ;  /* 0x0000001507077221 */ /* 0x001fe20000010000 */
[C---:B------:R-:W-:Y:S01]  /*7390*/  FADD.FTZ R43, -R6.reuse, R43 ;  /* 0x0000002b062b7221 */ /* 0x040fe20000010100 */
[----:B------:R-:W-:Y:S01]  /*73a0*/  FADD.FTZ R45, -R6, R45 ;  /* 0x0000002d062d7221 */ /* 0x000fe20000010100 */
        /* <DEDUP_REMOVED lines=36> */
.L_x_1147:
[----:B------:R-:W-:Y:S05]  /*75f0*/  BSYNC.RECONVERGENT B1 ;  /* 0x0000000000017941 */ /* 0x000fea0003800200 */
.L_x_1146:
[----:B------:R-:W-:Y:S01]  /*7600*/  IMAD.IADD R9, R23, 0x1, -R10 ;  /* 0x0000000117097824 */ /* 0x000fe200078e0a0a */
[----:B------:R-:W-:Y:S04]  /*7610*/  BSSY.RECONVERGENT B1, `(.L_x_1149) ;  /* 0x0000036000017945 */ /* 0x000fe80003800200 */
[----:B------:R-:W-:-:S13]  /*7620*/  ISETP.GT.AND P1, PT, R9, 0x100, PT ;  /* 0x000001000900780c */ /* 0x000fda0003f24270 */
[----:B------:R-:W-:Y:S05]  /*7630*/  @!P1 BRA `(.L_x_1150) ;  /* 0x0000000000cc9947 */ /* 0x000fea0003800000 */
[----:B------:R-:W0:Y:S01]  /*7640*/  LDS R9, [R8+-0x200] ;  /* 0xfffe000008097984 */ /* 0x000e220000000800 */
[----:B------:R-:W-:Y:S02]  /*7650*/  PLOP3.LUT P0, PT, PT, PT, PT, 0x8, 0x80 ;  /* 0x000000000080781c */ /* 0x000fe40003f0e170 */
[----:B------:R-:W-:Y:S01]  /*7660*/  IADD3 R10, PT, PT, R10, 0x200, RZ ;  /* 0x000002000a0a7810 */ /* 0x000fe20007ffe0ff */
[----:B------:R-:W1:Y:S04]  /*7670*/  LDS R11, [R8+-0x100] ;  /* 0xffff0000080b7984 */ /* 0x000e680000000800 */
[----:B------:R-:W3:Y:S04]  /*7680*/  LDS R13, [R8] ;  /* 0x00000000080d7984 */ /* 0x000ee80000000800 */
[----:B------:R-:W4:Y:S04]  /*7690*/  LDS R15, [R8+0x100] ;  /* 0x00010000080f7984 */ /* 0x000f280000000800 */
[----:B-----5:R-:W4:Y:S04]  /*76a0*/  LDS R17, [R8+0x200] ;  /* 0x0002000008117984 */ /* 0x020f280000000800 */
[----:B------:R-:W4:Y:S04]  /*76b0*/  LDS R21, [R8+0x300] ;  /* 0x0003000008157984 */ /* 0x000f280000000800 */
[----:B------:R-:W4:Y:S04]  /*76c0*/  LDS R25, [R8+0x400] ;  /* 0x0004000008197984 */ /* 0x000f280000000800 */
[----:B--2---:R-:W2:Y:S01]  /*76d0*/  LDS R27, [R8+0x500] ;  /* 0x00050000081b7984 */ /* 0x004ea20000000800 */
        /* <DEDUP_REMOVED lines=8> */
[----:B------:R-:W-:-:S03]  /*7760*/  FADD.FTZ R17, -R6, R17 ;  /* 0x0000001106117221 */ /* 0x000fc60000010100 */
[----:B------:R-:W-:Y:S02]  /*7770*/  FMUL.FTZ R15, R15, 1.4426950216293334961 ;  /* 0x3fb8aa3b0f0f7820 */ /* 0x000fe40000410000 */
[----:B------:R-:W1:Y:S01]  /*7780*/  MUFU.EX2 R11, R11 ;  /* 0x0000000b000b7308 */ /* 0x000e620000000800 */
[----:B------:R-:W-:Y:S01]  /*7790*/  FMUL.FTZ R17, R17, 1.4426950216293334961 ;  /* 0x3fb8aa3b11117820 */ /* 0x000fe20000410000 */
[C---:B------:R-:W-:Y:S01]  /*77a0*/  FADD.FTZ R21, -R6.reuse, R21 ;  /* 0x0000001506157221 */ /* 0x040fe20000010100 */
[----:B------:R-:W-:-:S03]  /*77b0*/  FADD.FTZ R25, -R6, R25 ;  /* 0x0000001906197221 */ /* 0x000fc60000010100 */
[----:B------:R-:W-:Y:S02]  /*77c0*/  FMUL.FTZ R21, R21, 1.4426950216293334961 ;  /* 0x3fb8aa3b15157820 */ /* 0x000fe40000410000 */
[----:B------:R-:W3:Y:S01]  /*77d0*/  MUFU.EX2 R13, R13 ;  /* 0x0000000d000d7308 */ /* 0x000ee20000000800 */
[----:B0-----:R-:W-:Y:S01]  /*77e0*/  FADD.FTZ R7, R7, R9 ;  /* 0x0000000907077221 */ /* 0x001fe20000010000 */
[----:B--2---:R-:W-:Y:S01]  /*77f0*/  FADD.FTZ R27, -R6, R27 ;  /* 0x0000001b061b7221 */ /* 0x004fe20000010100 */
[----:B------:R-:W-:Y:S01]  /*7800*/  FMUL.FTZ R25, R25, 1.4426950216293334961 ;  /* 0x3fb8aa3b19197820 */ /* 0x000fe20000410000 */
[----:B------:R-:W-:Y:S02]  /*7810*/  STS [R8+-0x200], R9 ;  /* 0xfffe000908007388 */ /* 0x000fe40000000800 */
[----:B------:R-:W-:Y:S02]  /*7820*/  FMUL.FTZ R27, R27, 1.4426950216293334961 ;  /* 0x3fb8aa3b1b1b7820 */ /* 0x000fe40000410000 */
[----:B------:R-:W0:Y:S01]  /*7830*/  MUFU.EX2 R15, R15 ;  /* 0x0000000f000f7308 */ /* 0x000e220000000800 */
[----:B-1----:R-:W-:Y:S01]  /*7840*/  FADD.FTZ R7, R7, R11 ;  /* 0x0000000b07077221 */ /* 0x002fe20000010000 */
[----:B------:R-:W-:Y:S06]  /*7850*/  STS [R8+-0x100], R11 ;  /* 0xffff000b08007388 */ /* 0x000fec0000000800 */
[----:B------:R-:W1:Y:S01]  /*7860*/  MUFU.EX2 R17, R17 ;  /* 0x0000001100117308 */ /* 0x000e620000000800 */
[----:B---3--:R-:W-:Y:S01]  /*7870*/  FADD.FTZ R7, R7, R13 ;  /* 0x0000000d07077221 */ /* 0x008fe20000010000 */
        /* <DEDUP_REMOVED lines=15> */
.L_x_1150:
[----:B------:R-:W-:Y:S05]  /*7970*/  BSYNC.RECONVERGENT B1 ;  /* 0x0000000000017941 */ /* 0x000fea0003800200 */
.L_x_1149:
[----:B------:R-:W-:-:S13]  /*7980*/  ISETP.LT.OR P0, PT, R10, R23, P0 ;  /* 0x000000170a00720c */ /* 0x000fda0000701670 */
        /* <DEDUP_REMOVED lines=26> */
.L_x_1142:
[----:B------:R-:W-:Y:S01]  /*7b30*/  VIADDMNMX R7, R0, 0x40, R23, !PT ;  /* 0x0000004000077846 */ /* 0x000fe20007800117 */
[----:B------:R-:W-:Y:S01]  /*7b40*/  BSSY.RECONVERGENT B1, `(.L_x_1151) ;  /* 0x0000024000017945 */ /* 0x000fe20003800200 */
[----:B------:R-:W-:-:S04]  /*7b50*/  LOP3.LUT R10, RZ, R19, RZ, 0x33, !PT ;  /* 0x00000013ff0a7212 */ /* 0x000fc800078e33ff */
[----:B------:R-:W-:Y:S02]  /*7b60*/  IADD3 R11, PT, PT, -R16, R7, R10 ;  /* 0x00000007100b7210 */ /* 0x000fe40007ffe10a */
[----:B------:R-:W-:Y:S02]  /*7b70*/  MOV R10, R0 ;  /* 0x00000000000a7202 */ /* 0x000fe40000000f00 */
[C---:B------:R-:W-:Y:S02]  /*7b80*/  LOP3.LUT R7, R11.reuse, 0xc0, RZ, 0xc0, !PT ;  /* 0x000000c00b077812 */ /* 0x040fe400078ec0ff */
[----:B------:R-:W-:Y:S02]  /*7b90*/  ISETP.GE.U32.AND P0, PT, R11, 0xc0, PT ;  /* 0x000000c00b00780c */ /* 0x000fe40003f06070 */
[----:B------:R-:W-:Y:S01]  /*7ba0*/  ISETP.NE.AND P1, PT, R7, 0xc0, PT ;  /* 0x000000c00700780c */ /* 0x000fe20003f25270 */
[----:B------:R-:W-:-:S12]  /*7bb0*/  IMAD.MOV.U32 R7, RZ, RZ, RZ ;  /* 0x000000ffff077224 */ /* 0x000fd800078e00ff */
[----:B------:R-:W-:Y:S05]  /*7bc0*/  @!P1 BRA `(.L_x_1152) ;  /* 0x00000000006c9947 */ /* 0x000fea0003800000 */
[----:B------:R-:W-:Y:S01]  /*7bd0*/  VIADD R13, R13, 0x210 ;  /* 0x000002100d0d7836 */ /* 0x000fe20000000000 */
[----:B------:R-:W-:Y:S02]  /*7be0*/  LEA.HI R7, R11, 0x1, RZ, 0x1a ;  /* 0x000000010b077811 */ /* 0x000fe400078fd0ff */
[----:B------:R-:W-:Y:S02]  /*7bf0*/  IADD3 R15, P1, P2, R8, UR5, R0 ;  /* 0x00000005080f7c10 */ /* 0x000fe4000fa3e000 */
[----:B------:R-:W-:Y:S02]  /*7c00*/  LEA R20, R20, R13, 0x18 ;  /* 0x0000000d14147211 */ /* 0x000fe400078ec0ff */
[----:B------:R-:W-:Y:S01]  /*7c10*/  LOP3.LUT R8, R7, 0x3, RZ, 0xc0, !PT ;  /* 0x0000000307087812 */ /* 0x000fe200078ec0ff */
[----:B------:R-:W-:Y:S01]  /*7c20*/  IMAD.MOV.U32 R7, RZ, RZ, RZ ;  /* 0x000000ffff077224 */ /* 0x000fe200078e00ff */
[----:B------:R-:W-:Y:S01]  /*7c30*/  IADD3.X R9, PT, PT, R9, UR12, RZ, P1, P2 ;  /* 0x0000000c09097c10 */ /* 0x000fe20008fe44ff */
[----:B------:R-:W-:Y:S01]  /*7c40*/  IMAD R11, R19, 0x4, R20 ;  /* 0x00000004130b7824 */ /* 0x000fe200078e0214 */
[----:B------:R-:W-:Y:S01]  /*7c50*/  MOV R10, R0 ;  /* 0x00000000000a7202 */ /* 0x000fe20000000f00 */
[----:B------:R-:W-:-:S07]  /*7c60*/  IMAD.MOV R12, RZ, RZ, -R8 ;  /* 0x000000ffff0c7224 */ /* 0x000fce00078e0a08 */
.L_x_1153:
[----:B------:R-:W-:-:S06]  /*7c70*/  MOV R8, R15 ;  /* 0x0000000f00087202 */ /* 0x000fcc0000000f00 */
[----:B------:R1:W3:Y:S01]  /*7c80*/  LDG.E.U8 R8, desc[UR36][R8.64] ;  /* 0x0000002408087981 */ /* 0x0002e2000c1e1100 */
[----:B------:R-:W-:Y:S01]  /*7c90*/  IMAD.MOV.U32 R14, RZ, RZ, RZ ;  /* 0x000000ffff0e7224 */ /* 0x000fe200078e00ff */
[----:B------:R-:W-:Y:S01]  /*7ca0*/  IADD3 R15, P2, PT, R15, 0x40, RZ ;  /* 0x000000400f0f7810 */ /* 0x000fe20007f5e0ff */
[----:B------:R-:W-:Y:S01]  /*7cb0*/  VIADD R12, R12, 0x1 ;  /* 0x000000010c0c7836 */ /* 0x000fe20000000000 */
[----:B------:R-:W-:-:S03]  /*7cc0*/  IADD3 R10, PT, PT, R10, 0x40, RZ ;  /* 0x000000400a0a7810 */ /* 0x000fc60007ffe0ff */
[----:B-1----:R-:W-:Y:S01]  /*7cd0*/  IMAD.X R9, RZ, RZ, R9, P2 ;  /* 0x000000ffff097224 */ /* 0x002fe200010e0609 */
        /* <DEDUP_REMOVED lines=10> */
.L_x_1152:
[----:B------:R-:W-:Y:S05]  /*7d80*/  BSYNC.RECONVERGENT B1 ;  /* 0x0000000000017941 */ /* 0x000fea0003800200 */
.L_x_1151:
[----:B------:R-:W-:Y:S05]  /*7d90*/  @!P0 BRA `(.L_x_1141) ;  /* 0x0000000000dc8947 */ /* 0x000fea0003800000 */
[----:B------:R-:W1:Y:S01]  /*7da0*/  S2R R12, SR_CgaCtaId ;  /* 0x00000000000c7919 */ /* 0x000e620000008800 */
[----:B------:R-:W3:Y:S01]  /*7db0*/  LDC.64 R14, c[0x0][0x420] ;  /* 0x00010800ff0e7b82 */ /* 0x000ee20000000a00 */
[----:B------:R-:W-:Y:S02]  /*7dc0*/  MOV R8, 0x400 ;  /* 0x0000040000087802 */ /* 0x000fe40000000f00 */
[----:B------:R-:W-:-:S03]  /*7dd0*/  SHF.L.U32 R9, R16, 0x2, RZ ;  /* 0x0000000210097819 */ /* 0x000fc600000006ff */
[----:B------:R-:W-:Y:S02]  /*7de0*/  VIADD R11, R8, 0x210 ;  /* 0x00000210080b7836 */ /* 0x000fe40000000000 */
[----:B------:R-:W-:Y:S01]  /*7df0*/  IMAD R8, R10, 0x4, -R9 ;  /* 0x000000040a087824 */ /* 0x000fe200078e0a09 */
[----:B---3--:R-:W-:-:S04]  /*7e00*/  IADD3 R13, P0, P1, R14, UR5, R10 ;  /* 0x000000050e0d7c10 */ /* 0x008fc8000f91e00a */
[----:B------:R-:W-:Y:S02]  /*7e10*/  IADD3 R13, P2, PT, R13, 0x80, RZ ;  /* 0x000000800d0d7810 */ /* 0x000fe40007f5e0ff */
[----:B------:R-:W-:Y:S02]  /*7e20*/  IADD3.X R9, PT, PT, R15, UR12, RZ, P0, P1 ;  /* 0x0000000c0f097c10 */ /* 0x000fe400087e24ff */
[----:B-1----:R-:W-:Y:S02]  /*7e30*/  LEA R11, R12, R11, 0x18 ;  /* 0x0000000b0c0b7211 */ /* 0x002fe400078ec0ff */
[----:B------:R-:W-:Y:S02]  /*7e40*/  IADD3.X R9, PT, PT, RZ, R9, RZ, P2, !PT ;  /* 0x00000009ff097210 */ /* 0x000fe400017fe4ff */
[----:B------:R-:W-:-:S07]  /*7e50*/  IADD3 R11, PT, PT, R8, 0x200, R11 ;  /* 0x00000200080b7810 */ /* 0x000fce0007ffe00b */
.L_x_1154:
[----:B------:R-:W-:-:S05]  /*7e60*/  IMAD.MOV.U32 R8, RZ, RZ, R13 ;  /* 0x000000ffff087224 */ /* 0x000fca00078e000d */
[----:B------:R-:W3:Y:S04]  /*7e70*/  LDG.E.U8 R13, desc[UR36][R8.64+-0x80] ;  /* 0xffff8024080d7981 */ /* 0x000ee8000c1e1100 */
[----:B------:R-:W4:Y:S04]  /*7e80*/  LDG.E.U8 R12, desc[UR36][R8.64+-0x40] ;  /* 0xffffc024080c7981 */ /* 0x000f28000c1e1100 */
[----:B------:R-:W2:Y:S04]  /*7e90*/  LDG.E.U8 R14, desc[UR36][R8.64] ;  /* 0x00000024080e7981 */ /* 0x000ea8000c1e1100 */
[----:B-----5:R-:W2:Y:S01]  /*7ea0*/  LDG.E.U8 R17, desc[UR36][R8.64+0x40] ;  /* 0x0000402408117981 */ /* 0x020ea2000c1e1100 */
[----:B------:R-:W-:Y:S01]  /*7eb0*/  IMAD.MOV.U32 R20, RZ, RZ, RZ ;  /* 0x000000ffff147224 */ /* 0x000fe200078e00ff */
[----:B------:R-:W-:Y:S01]  /*7ec0*/  IADD3 R10, PT, PT, R10, 0x100, RZ ;  /* 0x000001000a0a7810 */ /* 0x000fe20007ffe0ff */
[----:B------:R-:W-:Y:S01]  /*7ed0*/  IMAD.MOV.U32 R24, RZ, RZ, RZ ;  /* 0x000000ffff187224 */ /* 0x000fe200078e00ff */
[----:B---3--:R-:W-:-:S02]  /*7ee0*/  ISETP.NE.AND P0, PT, R13, RZ, PT ;  /* 0x000000ff0d00720c */ /* 0x008fc40003f05270 */
[----:B----4-:R-:W-:Y:S01]  /*7ef0*/  ISETP.NE.AND P1, PT, R12, RZ, PT ;  /* 0x000000ff0c00720c */ /* 0x010fe20003f25270 */
[----:B------:R-:W-:Y:S01]  /*7f00*/  IMAD.MOV.U32 R12, RZ, RZ, RZ ;  /* 0x000000ffff0c7224 */ /* 0x000fe200078e00ff */
[----:B--2---:R-:W-:Y:S01]  /*7f10*/  ISETP.NE.AND P2, PT, R14, RZ, PT ;  /* 0x000000ff0e00720c */ /* 0x004fe20003f45270 */
[----:B------:R-:W-:Y:S01]  /*7f20*/  HFMA2 R14, -RZ, RZ, 0, 0 ;  /* 0x00000000ff0e7431 */ /* 0x000fe200000001ff */
[----:B------:R-:W-:-:S07]  /*7f30*/  ISETP.NE.AND P3, PT, R17, RZ, PT ;  /* 0x000000ff1100720c */ /* 0x000fce0003f65270 */
[----:B------:R-:W0:Y:S04]  /*7f40*/  @!P0 LDS R13, [R11+-0x200] ;  /* 0xfffe00000b0d8984 */ /* 0x000e280000000800 */
        /* <DEDUP_REMOVED lines=9> */
[----:B------:R-:W-:Y:S01]  /*7fe0*/  ISETP.GE.AND P0, PT, R10, R23, PT ;  /* 0x000000170a00720c */ /* 0x000fe20003f06270 */
        /* <DEDUP_REMOVED lines=16> */
[----:B0-----:R-:W-:Y:S01]  /*80f0*/  VIADD R11, R11, 0x400 ;  /* 0x000004000b0b7836 */ /* 0x001fe20000000000 */
[----:B------:R-:W-:Y:S06]  /*8100*/  @!P0 BRA `(.L_x_1154) ;  /* 0xfffffffc00548947 */ /* 0x000fec000383ffff */
.L_x_1141:
[----:B------:R-:W-:Y:S05]  /*8110*/  BSYNC.RECONVERGENT B0 ;  /* 0x0000000000007941 */ /* 0x000fea0003800200 */
.L_x_1140:
[----:B0-----:R-:W0:Y:S01]  /*8120*/  SHFL.BFLY PT, R6, R7, 0x10, 0x1f ;  /* 0x0e001f0007067f89 */ /* 0x001e2200000e0000 */
[C---:B------:R-:W-:Y:S01]  /*8130*/  ISETP.NE.AND P0, PT, R4.reuse, RZ, PT ;  /* 0x000000ff0400720c */ /* 0x040fe20003f05270 */
[----:B------:R-:W1:Y:S01]  /*8140*/  LDCU.U8 UR8, c[0x0][0x48c] ;  /* 0x00009180ff0877ac */ /* 0x000e620008000000 */
[----:B------:R-:W-:Y:S01]  /*8150*/  ISETP.GT.U32.AND P1, PT, R4, 0x1, PT ;  /* 0x000000010400780c */ /* 0x000fe20003f24070 */
[----:B------:R-:W3:Y:S01]  /*8160*/  S2R R25, SR_CTAID.X ;  /* 0x0000000000197919 */ /* 0x000ee20000002500 */
[----:B-1----:R-:W-:Y:S01]  /*8170*/  UISETP.NE.AND UP0, UPT, UR8, URZ, UPT ;  /* 0x000000ff0800728c */ /* 0x002fe2000bf05270 */
[----:B0-----:R-:W-:-:S05]  /*8180*/  FADD.FTZ R6, R6, R7 ;  /* 0x0000000706067221 */ /* 0x001fca0000010000 */
[----:B----4-:R-:W0:Y:S02]  /*8190*/  SHFL.BFLY PT, R9, R6, 0x8, 0x1f ;  /* 0x0d001f0006097f89 */ /* 0x010e2400000e0000 */
[----:B0-----:R-:W-:-:S05]  /*81a0*/  FADD.FTZ R9, R6, R9 ;  /* 0x0000000906097221 */ /* 0x001fca0000010000 */
[----:B------:R-:W0:Y:S02]  /*81b0*/  SHFL.BFLY PT, R8, R9, 0x4, 0x1f ;  /* 0x0c801f0009087f89 */ /* 0x000e2400000e0000 */
[----:B0-----:R-:W-:-:S05]  /*81c0*/  FADD.FTZ R8, R9, R8 ;  /* 0x0000000809087221 */ /* 0x001fca0000010000 */
[----:B------:R-:W0:Y:S02]  /*81d0*/  SHFL.BFLY PT, R11, R8, 0x2, 0x1f ;  /* 0x0c401f00080b7f89 */ /* 0x000e2400000e0000 */
[----:B0-----:R-:W-:Y:S01]  /*81e0*/  FADD.FTZ R11, R8, R11 ;  /* 0x0000000b080b7221 */ /* 0x001fe20000010000 */
[----:B------:R-:W-:-:S04]  /*81f0*/  CS2R R8, SRZ ;  /* 0x0000000000087805 */ /* 0x000fc8000001ff00 */
[----:B------:R-:W0:Y:S02]  /*8200*/  SHFL.BFLY PT, R10, R11, 0x1, 0x1f ;  /* 0x0c201f000b0a7f89 */ /* 0x000e2400000e0000 */
[----:B0-----:R-:W-:-:S05]  /*8210*/  FADD.FTZ R10, R11, R10 ;  /* 0x0000000a0b0a7221 */ /* 0x001fca0000010000 */
[----:B------:R-:W-:Y:S01]  /*8220*/  @!P0 STS [R3+0x8], R10 ;  /* 0x0000080a03008388 */ /* 0x000fe20000000800 */
[----:B------:R-:W-:Y:S01]  /*8230*/  BAR.SYNC.DEFER_BLOCKING 0x0 ;  /* 0x0000000000007b1d */ /* 0x000fe20000010000 */
[----:B------:R-:W-:-:S05]  /*8240*/  ISETP.GE.AND P0, PT, R0, R23, PT ;  /* 0x000000170000720c */ /* 0x000fca0003f06270 */
[----:B------:R-:W0:Y:S04]  /*8250*/  @!P1 LDS R10, [R5+0x8] ;  /* 0x00000800050a9984 */ /* 0x000e280000000800 */
[----:B0-----:R-:W0:Y:S02]  /*8260*/  SHFL.BFLY PT, R7, R10, 0x1, 0x1f ;  /* 0x0c201f000a077f89 */ /* 0x001e2400000e0000 */
[----:B0-----:R-:W-:-:S06]  /*8270*/  FADD.FTZ R7, R7, R10 ;  /* 0x0000000a07077221 */ /* 0x001fcc0000010000 */
[----:B------:R-:W0:Y:S02]  /*8280*/  SHFL.IDX PT, R7, R7, RZ, 0x1f ;  /* 0x00001fff07077589 */ /* 0x000e2400000e0000 */
[----:B0-----:R-:W-:-:S06]  /*8290*/  FADD.FTZ R6, R7, 9.9999999747524270788e-07 ;  /* 0x358637bd07067421 */ /* 0x001fcc0000010000 */
[----:B------:R-:W0:Y:S01]  /*82a0*/  MUFU.RCP R6, R6 ;  /* 0x0000000600067308 */ /* 0x000e220000001000 */
[----:B---3--:R-:W-:Y:S05]  /*82b0*/  BRA.U !UP0, `(.L_x_1155) ;  /* 0x0000000108207547 */ /* 0x008fea000b800000 */
[----:B------:R-:W1:Y:S08]  /*82c0*/  LDC R4, c[0x0][0x3f8] ;  /* 0x0000fe00ff047b82 */ /* 0x000e700000000800 */
[----:B------:R-:W3:Y:S08]  /*82d0*/  LDC R3, c[0x0][0x488] ;  /* 0x00012200ff037b82 */ /* 0x000ef00000000800 */
[----:B------:R-:W3:Y:S08]  /*82e0*/  LDC R5, c[0x0][0x40c] ;  /* 0x00010300ff057b82 */ /* 0x000ef00000000800 */
[----:B------:R-:W4:Y:S01]  /*82f0*/  LDC R8, c[0x0][0x3f4] ;  /* 0x0000fd00ff087b82 */ /* 0x000f220000000800 */
[----:B-1----:R-:W-:-:S04]  /*8300*/  IMAD R4, R4, UR9, R25 ;  /* 0x0000000904047c24 */ /* 0x002fc8000f8e0219 */
[----:B---3--:R-:W-:-:S04]  /*8310*/  IMAD R3, R4, R3, R5 ;  /* 0x0000000304037224 */ /* 0x008fc800078e0205 */
[----:B----4-:R-:W-:-:S05]  /*8320*/  IMAD R8, R3, R8, RZ ;  /* 0x0000000803087224 */ /* 0x010fca00078e02ff */
[----:B------:R-:W-:-:S07]  /*8330*/  SHF.R.S32.HI R9, RZ, 0x1f, R8 ;  /* 0x0000001fff097819 */ /* 0x000fce0000011408 */
.L_x_1155:
        /* <DEDUP_REMOVED lines=12> */
[----:B------:R-:W1:Y:S01]  /*8400*/  S2UR UR7, SR_CgaCtaId ;  /* 0x00000000000779c3 */ /* 0x000e620000008800 */
        /* <DEDUP_REMOVED lines=8> */
[----:B-1----:R-:W-:-:S06]  /*8490*/  ULEA UR6, UR7, UR6, 0x18 ;  /* 0x0000000607067291 */ /* 0x002fcc000f8ec0ff */
[----:B------:R-:W-:-:S07]  /*84a0*/  LEA R3, R19, UR6, 0x2 ;  /* 0x0000000613037c11 */ /* 0x000fce000f8e10ff */
.L_x_1161:
[----:B------:R-:W0:Y:S01]  /*84b0*/  LDS R5, [R3] ;  /* 0x0000000003057984 */ /* 0x000e220000000800 */
[----:B------:R-:W-:-:S04]  /*84c0*/  IADD3 R4, PT, PT, R4, 0x1, RZ ;  /* 0x0000000104047810 */ /* 0x000fc80007ffe0ff */
[----:B------:R-:W-:Y:S01]  /*84d0*/  ISETP.NE.AND P0, PT, R4, RZ, PT ;  /* 0x000000ff0400720c */ /* 0x000fe20003f05270 */
[----:B0-----:R-:W-:-:S05]  /*84e0*/  FMUL.FTZ R8, R5, R6 ;  /* 0x0000000605087220 */ /* 0x001fca0000410000 */
[----:B------:R0:W-:Y:S02]  /*84f0*/  STS [R3], R8 ;  /* 0x0000000803007388 */ /* 0x0001e40000000800 */
[----:B0-----:R-:W-:-:S05]  /*8500*/  VIADD R3, R3, 0x100 ;  /* 0x0000010003037836 */ /* 0x001fca0000000000 */
[----:B------:R-:W-:Y:S05]  /*8510*/  @P0 BRA `(.L_x_1161) ;  /* 0xfffffffc00e40947 */ /* 0x000fea000383ffff */
.L_x_1160:
[----:B------:R-:W-:Y:S05]  /*8520*/  BSYNC.RECONVERGENT B1 ;  /* 0x0000000000017941 */ /* 0x000fea0003800200 */
.L_x_1159:
[----:B------:R-:W-:Y:S05]  /*8530*/  @!P1 BRA `(.L_x_1157) ;  /* 0x0000001000d09947 */ /* 0x000fea0003800000 */
[----:B------:R-:W1:Y:S01]  /*8540*/  S2R R5, SR_CgaCtaId ;  /* 0x0000000000057919 */ /* 0x000e620000008800 */
[----:B------:R-:W-:Y:S01]  /*8550*/  IMAD.IADD R3, R23, 0x1, -R0 ;  /* 0x0000000117037824 */ /* 0x000fe200078e0a00 */
[----:B------:R-:W-:Y:S01]  /*8560*/  MOV R4, 0x400 ;  /* 0x0000040000047802 */ /* 0x000fe20000000f00 */
[----:B------:R-:W-:Y:S01]  /*8570*/  BSSY.RECONVERGENT B1, `(.L_x_1162) ;  /* 0x000003f000017945 */ /* 0x000fe20003800200 */
[----:B------:R-:W-:Y:S02]  /*8580*/  PLOP3.LUT P0, PT, PT, PT, PT, 0x80, 0x8 ;  /* 0x000000000008781c */ /* 0x000fe40003f0f070 */
[----:B------:R-:W-:Y:S01]  /*8590*/  ISETP.GT.AND P1, PT, R3, 0x300, PT ;  /* 0x000003000300780c */ /* 0x000fe20003f24270 */
[----:B------:R-:W-:Y:S01]  /*85a0*/  VIADD R4, R4, 0x210 ;  /* 0x0000021004047836 */ /* 0x000fe20000000000 */
[----:B------:R-:W-:-:S05]  /*85b0*/  SHF.L.U32 R3, R16, 0x2, RZ ;  /* 0x0000000210037819 */ /* 0x000fca00000006ff */
[----:B------:R-:W-:Y:S01]  /*85c0*/  IMAD R3, R0, 0x4, -R3 ;  /* 0x0000000400037824 */ /* 0x000fe200078e0a03 */
[----:B-1----:R-:W-:-:S04]  /*85d0*/  LEA R4, R5, R4, 0x18 ;  /* 0x0000000405047211 */ /* 0x002fc800078ec0ff */
[----:B------:R-:W-:Y:S01]  /*85e0*/  IADD3 R3, PT, PT, R3, 0x200, R4 ;  /* 0x0000020003037810 */ /* 0x000fe20007ffe004 */
[----:B------:R-:W-:Y:S06]  /*85f0*/  @!P1 BRA `(.L_x_1163) ;  /* 0x0000000000d89947 */ /* 0x000fec0003800000 */
[----:B------:R-:W-:Y:S02]  /*8600*/  PLOP3.LUT P0, PT, PT, PT, PT, 0x8, 0x80 ;  /* 0x000000000080781c */ /* 0x000fe40003f0e170 */
[----:B------:R-:W-:-:S11]  /*8610*/  IADD3 R43, PT, PT, R23, -0x300, RZ ;  /* 0xfffffd00172b7810 */ /* 0x000fd60007ffe0ff */
.L_x_1164:
[----:B------:R-:W0:Y:S01]  /*8620*/  LDS R5, [R3+-0x200] ;  /* 0xfffe000003057984 */ /* 0x000e220000000800 */
[----:B------:R-:W-:-:S03]  /*8630*/  VIADD R0, R0, 0x400 ;  /* 0x0000040000007836 */ /* 0x000fc60000000000 */
[----:B------:R-:W1:Y:S02]  /*8640*/  LDS R7, [R3+-0x100] ;  /* 0xffff000003077984 */ /* 0x000e640000000800 */
[----:B------:R-:W-:Y:S02]  /*8650*/  ISETP.GE.AND P1, PT, R0, R43, PT ;  /* 0x0000002b0000720c */ /* 0x000fe40003f26270 */
[----:B------:R-:W3:Y:S04]  /*8660*/  LDS R9, [R3] ;  /* 0x0000000003097984 */ /* 0x000ee80000000800 */
[----:B------:R-:W4:Y:S04]  /*8670*/  LDS R11, [R3+0x100] ;  /* 0x00010000030b7984 */ /* 0x000f280000000800 */
[----:B------:R-:W4:Y:S04]  /*8680*/  LDS R13, [R3+0x200] ;  /* 0x00020000030d7984 */ /* 0x000f280000000800 */
[----:B------:R-:W4:Y:S04]  /*8690*/  LDS R15, [R3+0x300] ;  /* 0x00030000030f7984 */ /* 0x000f280000000800 */
[----:B-----5:R-:W-:Y:S04]  /*86a0*/  LDS R17, [R3+0x400] ;  /* 0x0004000003117984 */ /* 0x020fe80000000800 */
[----:B------:R-:W4:Y:S04]  /*86b0*/  LDS R21, [R3+0x500] ;  /* 0x0005000003157984 */ /* 0x000f280000000800 */
[----:B--2---:R-:W2:Y:S04]  /*86c0*/  LDS R27, [R3+0x600] ;  /* 0x00060000031b7984 */ /* 0x004ea80000000800 */
[----:B------:R-:W2:Y:S04]  /*86d0*/  LDS R29, [R3+0x700] ;  /* 0x00070000031d7984 */ /* 0x000ea80000000800 */
[----:B------:R-:W2:Y:S01]  /*86e0*/  LDS R31, [R3+0x800] ;  /* 0x00080000031f7984 */ /* 0x000ea20000000800 */
[----:B0-----:R-:W-:-:S03]  /*86f0*/  FMUL.FTZ R4, R6, R5 ;  /* 0x0000000506047220 */ /* 0x001fc60000410000 */
[----:B------:R-:W0:Y:S01]  /*8700*/  LDS R33, [R3+0x900] ;  /* 0x0009000003217984 */ /* 0x000e220000000800 */
[----:B-1----:R-:W-:-:S03]  /*8710*/  FMUL.FTZ R8, R6, R7 ;  /* 0x0000000706087220 */ /* 0x002fc60000410000 */
[----:B------:R-:W1:Y:S01]  /*8720*/  LDS R35, [R3+0xa00] ;  /* 0x000a000003237984 */ /* 0x000e620000000800 */
[----:B---3--:R-:W-:-:S03]  /*8730*/  FMUL.FTZ R10, R6, R9 ;  /* 0x00000009060a7220 */ /* 0x008fc60000410000 */
[----:B------:R-:W3:Y:S01]  /*8740*/  LDS R37, [R3+0xb00] ;  /* 0x000b000003257984 */ /* 0x000ee20000000800 */
[----:B----4-:R-:W-:-:S03]  /*8750*/  FMUL.FTZ R12, R6, R11 ;  /* 0x0000000b060c7220 */ /* 0x010fc60000410000 */
[----:B------:R-:W4:Y:S01]  /*8760*/  LDS R39, [R3+0xc00] ;  /* 0x000c000003277984 */ /* 0x000f220000000800 */
[----:B------:R-:W-:-:S03]  /*8770*/  FMUL.FTZ R14, R6, R13 ;  /* 0x0000000d060e7220 */ /* 0x000fc60000410000 */
[----:B------:R-:W4:Y:S01]  /*8780*/  LDS R41, [R3+0xd00] ;  /* 0x000d000003297984 */ /* 0x000f220000000800 */
[----:B------:R-:W-:-:S03]  /*8790*/  FMUL.FTZ R20, R6, R15 ;  /* 0x0000000f06147220 */ /* 0x000fc60000410000 */
[----:B------:R2:W-:Y:S04]  /*87a0*/  STS [R3+-0x200], R4 ;  /* 0xfffe000403007388 */ /* 0x0005e80000000800 */
[----:B------:R0:W-:Y:S01]  /*87b0*/  STS [R3+-0x100], R8 ;  /* 0xffff000803007388 */ /* 0x0001e20000000800 */
[----:B------:R-:W-:-:S03]  /*87c0*/  FMUL.FTZ R24, R6, R21 ;  /* 0x0000001506187220 */ /* 0x000fc60000410000 */
[----:B------:R1:W-:Y:S01]  /*87d0*/  STS [R3], R10 ;  /* 0x0000000a03007388 */ /* 0x0003e20000000800 */
[C---:B--2---:R-:W-:Y:S01]  /*87e0*/  FMUL.FTZ R26, R6.reuse, R27 ;  /* 0x0000001b061a7220 */ /* 0x044fe20000410000 */
[C---:B------:R-:W-:Y:S02]  /*87f0*/  FMUL.FTZ R4, R6.reuse, R17 ;  /* 0x0000001106047220 */ /* 0x040fe40000410000 */
[----:B------:R3:W-:Y:S01]  /*8800*/  STS [R3+0x100], R12 ;  /* 0x0001000c03007388 */ /* 0x0007e20000000800 */
[----:B------:R-:W-:-:S03]  /*8810*/  FMUL.FTZ R28, R6, R29 ;  /* 0x0000001d061c7220 */ /* 0x000fc60000410000 */
[----:B------:R4:W-:Y:S01]  /*8820*/  STS [R3+0x200], R14 ;  /* 0x0002000e03007388 */ /* 0x0009e20000000800 */
[----:B------:R-:W-:-:S03]  /*8830*/  FMUL.FTZ R30, R6, R31 ;  /* 0x0000001f061e7220 */ /* 0x000fc60000410000 */
[----:B------:R2:W-:Y:S01]  /*8840*/  STS [R3+0x300], R20 ;  /* 0x0003001403007388 */ /* 0x0005e20000000800 */
[C---:B0-----:R-:W-:Y:S01]  /*8850*/  FMUL.FTZ R8, R6.reuse, R33 ;  /* 0x0000002106087220 */ /* 0x041fe20000410000 */
[C---:B-1----:R-:W-:Y:S02]  /*8860*/  FMUL.FTZ R10, R6.reuse, R35 ;  /* 0x00000023060a7220 */ /* 0x042fe40000410000 */
[----:B------:R-:W-:Y:S01]  /*8870*/  STS [R3+0x400], R4 ;  /* 0x0004000403007388 */ /* 0x000fe20000000800 */
[----:B---3--:R-:W-:-:S03]  /*8880*/  FMUL.FTZ R12, R6, R37 ;  /* 0x00000025060c7220 */ /* 0x008fc60000410000 */
[----:B------:R-:W-:Y:S01]  /*8890*/  STS [R3+0x500], R24 ;  /* 0x0005001803007388 */ /* 0x000fe20000000800 */
[----:B----4-:R-:W-:-:S03]  /*88a0*/  FMUL.FTZ R14, R6, R39 ;  /* 0x00000027060e7220 */ /* 0x010fc60000410000 */
[----:B------:R-:W-:Y:S01]  /*88b0*/  STS [R3+0x600], R26 ;  /* 0x0006001a03007388 */ /* 0x000fe20000000800 */
[----:B--2---:R-:W-:-:S03]  /*88c0*/  FMUL.FTZ R20, R6, R41 ;  /* 0x0000002906147220 */ /* 0x004fc60000410000 */
[----:B------:R-:W-:Y:S04]  /*88d0*/  STS [R3+0x700], R28 ;  /* 0x0007001c03007388 */ /* 0x000fe80000000800 */
[----:B------:R-:W-:Y:S04]  /*88e0*/  STS [R3+0x800], R30 ;  /* 0x0008001e03007388 */ /* 0x000fe80000000800 */
[----:B------:R-:W-:Y:S04]  /*88f0*/  STS [R3+0x900], R8 ;  /* 0x0009000803007388 */ /* 0x000fe80000000800 */
[----:B------:R-:W-:Y:S04]  /*8900*/  STS [R3+0xa00], R10 ;  /* 0x000a000a03007388 */ /* 0x000fe80000000800 */
[----:B------:R-:W-:Y:S04]  /*8910*/  STS [R3+0xb00], R12 ;  /* 0x000b000c03007388 */ /* 0x000fe80000000800 */
[----:B------:R-:W-:Y:S04]  /*8920*/  STS [R3+0xc00], R14 ;  /* 0x000c000e03007388 */ /* 0x000fe80000000800 */
[----:B------:R0:W-:Y:S02]  /*8930*/  STS [R3+0xd00], R20 ;  /* 0x000d001403007388 */ /* 0x0001e40000000800 */
[----:B0-----:R-:W-:Y:S01]  /*8940*/  VIADD R3, R3, 0x1000 ;  /* 0x0000100003037836 */ /* 0x001fe20000000000 */
[----:B------:R-:W-:Y:S06]  /*8950*/  @!P1 BRA `(.L_x_1164) ;  /* 0xfffffffc00309947 */ /* 0x000fec000383ffff */
.L_x_1163:
[----:B------:R-:W-:Y:S05]  /*8960*/  BSYNC.RECONVERGENT B1 ;  /* 0x0000000000017941 */ /* 0x000fea0003800200 */
.L_x_1162:
[----:B------:R-:W-:Y:S01]  /*8970*/  IADD3 R4, PT, PT, R23, -R0, RZ ;  /* 0x8000000017047210 */ /* 0x000fe20007ffe0ff */
        /* <DEDUP_REMOVED lines=9> */
[----:B------:R-:W2:Y:S04]  /*8a10*/  LDS R13, [R3+0x200] ;  /* 0x00020000030d7984 */ /* 0x000ea80000000800 */
[----:B------:R-:W2:Y:S04]  /*8a20*/  LDS R15, [R3+0x300] ;  /* 0x00030000030f7984 */ /* 0x000ea80000000800 */
[----:B-----5:R-:W2:Y:S04]  /*8a30*/  LDS R17, [R3+0x400] ;  /* 0x0004000003117984 */ /* 0x020ea80000000800 */
[----:B------:R-:W2:Y:S01]  /*8a40*/  LDS R21, [R3+0x500] ;  /* 0x0005000003157984 */ /* 0x000ea20000000800 */
[C---:B0-----:R-:W-:Y:S01]  /*8a50*/  FMUL.FTZ R4, R6.reuse, R5 ;  /* 0x0000000506047220 */ /* 0x041fe20000410000 */
[----:B-1----:R-:W-:-:S04]  /*8a60*/  FMUL.FTZ R8, R6, R7 ;  /* 0x0000000706087220 */ /* 0x002fc80000410000 */
[----:B------:R-:W-:Y:S01]  /*8a70*/  STS [R3+-0x200], R4 ;  /* 0xfffe000403007388 */ /* 0x000fe20000000800 */
[----:B---3--:R-:W-:-:S03]  /*8a80*/  FMUL.FTZ R10, R6, R9 ;  /* 0x00000009060a7220 */ /* 0x008fc60000410000 */
[----:B------:R-:W-:Y:S01]  /*8a90*/  STS [R3+-0x100], R8 ;  /* 0xffff000803007388 */ /* 0x000fe20000000800 */
[----:B----4-:R-:W-:-:S03]  /*8aa0*/  FMUL.FTZ R12, R6, R11 ;  /* 0x0000000b060c7220 */ /* 0x010fc60000410000 */
[----:B------:R-:W-:Y:S01]  /*8ab0*/  STS [R3], R10 ;  /* 0x0000000a03007388 */ /* 0x000fe20000000800 */
[----:B--2---:R-:W-:-:S03]  /*8ac0*/  FMUL.FTZ R14, R6, R13 ;  /* 0x0000000d060e7220 */ /* 0x004fc60000410000 */
        /* <DEDUP_REMOVED lines=8> */
[----:B0-----:R-:W-:-:S07]  /*8b50*/  VIADD R3, R3, 0x800 ;  /* 0x0000080003037836 */ /* 0x001fce0000000000 */
.L_x_1166:
[----:B------:R-:W-:Y:S05]  /*8b60*/  BSYNC.RECONVERGENT B1 ;  /* 0x0000000000017941 */ /* 0x000fea0003800200 */
.L_x_1165:
[----:B------:R-:W-:-:S13]  /*8b70*/  ISETP.LT.OR P0, PT, R0, R23, P0 ;  /* 0x000000170000720c */ /* 0x000fda0000701670 */
[----:B------:R-:W-:Y:S05]  /*8b80*/  @!P0 BRA `(.L_x_1157) ;  /* 0x0000000c003c8947 */ /* 0x000fea0003800000 */
[----:B------:R-:W0:Y:S04]  /*8b90*/  LDS R5, [R3+-0x200] ;  /* 0xfffe000003057984 */ /* 0x000e280000000800 */
[----:B------:R-:W1:Y:S04]  /*8ba0*/  LDS R7, [R3+-0x100] ;  /* 0xffff000003077984 */ /* 0x000e680000000800 */
[----:B------:R-:W3:Y:S04]  /*8bb0*/  LDS R9, [R3] ;  /* 0x0000000003097984 */ /* 0x000ee80000000800 */
[----:B------:R-:W4:Y:S01]  /*8bc0*/  LDS R11, [R3+0x100] ;  /* 0x00010000030b7984 */ /* 0x000f220000000800 */
[-C--:B0-----:R-:W-:Y:S01]  /*8bd0*/  FMUL.FTZ R0, R5, R6.reuse ;  /* 0x0000000605007220 */ /* 0x081fe20000410000 */
[----:B-1----:R-:W-:-:S04]  /*8be0*/  FMUL.FTZ R4, R7, R6 ;  /* 0x0000000607047220 */ /* 0x002fc80000410000 */
[----:B------:R1:W-:Y:S01]  /*8bf0*/  STS [R3+-0x200], R0 ;  /* 0xfffe000003007388 */ /* 0x0003e20000000800 */
[----:B---3--:R-:W-:-:S03]  /*8c00*/  FMUL.FTZ R8, R9, R6 ;  /* 0x0000000609087220 */ /* 0x008fc60000410000 */
[----:B------:R1:W-:Y:S01]  /*8c10*/  STS [R3+-0x100], R4 ;  /* 0xffff000403007388 */ /* 0x0003e20000000800 */
[----:B----4-:R-:W-:-:S03]  /*8c20*/  FMUL.FTZ R6, R11, R6 ;  /* 0x000000060b067220 */ /* 0x010fc60000410000 */
[----:B------:R1:W-:Y:S04]  /*8c30*/  STS [R3], R8 ;  /* 0x0000000803007388 */ /* 0x0003e80000000800 */
[----:B------:R1:W-:Y:S01]  /*8c40*/  STS [R3+0x100], R6 ;  /* 0x0001000603007388 */ /* 0x0003e20000000800 */
[----:B------:R-:W-:Y:S05]  /*8c50*/  BRA `(.L_x_1157) ;  /* 0x0000000c00087947 */ /* 0x000fea0003800000 */
.L_x_1158:
        /* <DEDUP_REMOVED lines=9> */
[----:B------:R-:W3:Y:S01]  /*8cf0*/  LDCU.64 UR10, c[0x0][0x480] ;  /* 0x00009000ff0a77ac */ /* 0x000ee20008000a00 */
[----:B------:R-:W-:Y:S02]  /*8d00*/  LEA.HI R3, R3, 0x1, RZ, 0x1a ;  /* 0x0000000103037811 */ /* 0x000fe400078fd0ff */
[----:B------:R-:W-:Y:S01]  /*8d10*/  IADD3 R12, P1, PT, R0, R8, RZ ;  /* 0x00000008000c7210 */ /* 0x000fe20007f3e0ff */
[----:B------:R-:W-:Y:S01]  /*8d20*/  UMOV UR6, 0x400 ;  /* 0x0000040000067882 */ /* 0x000fe20000000000 */
[C---:B------:R-:W-:Y:S01]  /*8d30*/  SHF.L.U32 R4, R3.reuse, 0x6, RZ ;  /* 0x0000000603047819 */ /* 0x040fe200000006ff */
[----:B------:R-:W-:Y:S01]  /*8d40*/  UIADD3 UR6, UPT, UPT, UR6, 0x210, URZ ;  /* 0x0000021006067890 */ /* 0x000fe2000fffe0ff */
[----:B------:R-:W-:Y:S01]  /*8d50*/  LOP3.LUT R3, R3, 0x3, RZ, 0xc0, !PT ;  /* 0x0000000303037812 */ /* 0x000fe200078ec0ff */
[----:B------:R-:W-:Y:S01]  /*8d60*/  IMAD.X R7, RZ, RZ, R9, P1 ;  /* 0x000000ffff077224 */ /* 0x000fe200008e0609 */
[----:B------:R-:W-:-:S05]  /*8d70*/  LOP3.LUT R5, R4, 0xc0, RZ, 0xc0, !PT ;  /* 0x000000c004057812 */ /* 0x000fca00078ec0ff */
[----:B------:R-:W-:Y:S01]  /*8d80*/  IMAD.IADD R0, R0, 0x1, R5 ;  /* 0x0000000100007824 */ /* 0x000fe200078e0205 */
[----:B---3--:R-:W-:-:S04]  /*8d90*/  LEA R11, P1, R12, UR10, 0x2 ;  /* 0x0000000a0c0b7c11 */ /* 0x008fc8000f8210ff */
[----:B------:R-:W-:Y:S01]  /*8da0*/  LEA.HI.X R12, R12, UR11, R7, 0x2, P1 ;  /* 0x0000000b0c0c7c11 */ /* 0x000fe200088f1407 */
[----:B-1----:R-:W-:Y:S01]  /*8db0*/  ULEA UR6, UR7, UR6, 0x18 ;  /* 0x0000000607067291 */ /* 0x002fe2000f8ec0ff */
[----:B------:R-:W-:-:S05]  /*8dc0*/  IADD3 R7, PT, PT, -R3, RZ, RZ ;  /* 0x000000ff03077210 */ /* 0x000fca0007ffe1ff */
[----:B------:R-:W-:-:S07]  /*8dd0*/  LEA R3, R19, UR6, 0x2 ;  /* 0x0000000613037c11 */ /* 0x000fce000f8e10ff */
.L_x_1169:
[----:B-1----:R-:W0:Y:S01]  /*8de0*/  LDS R5, [R3] ;  /* 0x0000000003057984 */ /* 0x002e220000000800 */
[----:B------:R-:W-:Y:S01]  /*8df0*/  IMAD.MOV.U32 R4, RZ, RZ, R11 ;  /* 0x000000ffff047224 */ /* 0x000fe200078e000b */
[----:B------:R-:W-:Y:S02]  /*8e00*/  IADD3 R7, PT, PT, R7, 0x1, RZ ;  /* 0x0000000107077810 */ /* 0x000fe40007ffe0ff */
[----:B------:R-:W-:Y:S02]  /*8e10*/  IADD3 R11, P2, PT, R11, 0x100, RZ ;  /* 0x000001000b0b7810 */ /* 0x000fe40007f5e0ff */
[----:B------:R-:W-:Y:S01]  /*8e20*/  ISETP.NE.AND P1, PT, R7, RZ, PT ;  /* 0x000000ff0700720c */ /* 0x000fe20003f25270 */
[----:B0-----:R-:W-:Y:S01]  /*8e30*/  FMUL.FTZ R10, R5, R6 ;  /* 0x00000006050a7220 */ /* 0x001fe20000410000 */
[--C-:B------:R-:W-:Y:S02]  /*8e40*/  IMAD.MOV.U32 R5, RZ, RZ, R12.reuse ;  /* 0x000000ffff057224 */ /* 0x100fe400078e000c */
[----:B------:R-:W-:-:S02]  /*8e50*/  IMAD.X R12, RZ, RZ, R12, P2 ;  /* 0x000000ffff0c7224 */ /* 0x000fc400010e060c */
[----:B------:R0:W-:Y:S04]  /*8e60*/  STS [R3], R10 ;  /* 0x0000000a03007388 */ /* 0x0001e80000000800 */
[----:B------:R1:W-:Y:S01]  /*8e70*/  STG.E desc[UR36][R4.64], R10 ;  /* 0x0000000a04007986 */ /* 0x0003e2000c101924 */
[----:B0-----:R-:W-:Y:S02]  /*8e80*/  VIADD R3, R3, 0x100 ;  /* 0x0000010003037836 */ /* 0x001fe40000000000 */
[----:B------:R-:W-:Y:S05]  /*8e90*/  @P1 BRA `(.L_x_1169) ;  /* 0xfffffffc00d01947 */ /* 0x000fea000383ffff */
.L_x_1168:
[----:B------:R-:W-:Y:S05]  /*8ea0*/  BSYNC.RECONVERGENT B1 ;  /* 0x0000000000017941 */ /* 0x000fea0003800200 */
.L_x_1167:
[----:B------:R-:W-:Y:S05]  /*8eb0*/  @!P0 BRA `(.L_x_1157) ;  /* 0x0000000800708947 */ /* 0x000fea0003800000 */
[----:B-1----:R-:W1:Y:S01]  /*8ec0*/  S2R R10, SR_CgaCtaId ;  /* 0x00000000000a7919 */ /* 0x002e620000008800 */
[----:B------:R-:W3:Y:S01]  /*8ed0*/  LDCU.64 UR6, c[0x0][0x480] ;  /* 0x00009000ff0677ac */ /* 0x000ee20008000a00 */
[----:B------:R-:W-:Y:S01]  /*8ee0*/  IADD3 R4, P0, PT, R0, R8, RZ ;  /* 0x0000000800047210 */ /* 0x000fe20007f1e0ff */
[----:B------:R-:W-:Y:S01]  /*8ef0*/  IMAD.IADD R8, R23, 0x1, -R0 ;  /* 0x0000000117087824 */ /* 0x000fe200078e0a00 */
[----:B------:R-:W-:Y:S01]  /*8f00*/  MOV R3, 0x400 ;  /* 0x0000040000037802 */ /* 0x000fe20000000f00 */
[----:B------:R-:W-:Y:S01]  /*8f10*/  BSSY.RECONVERGENT B1, `(.L_x_1170) ;  /* 0x0000058000017945 */ /* 0x000fe20003800200 */
[----:B------:R-:W-:Y:S02]  /*8f20*/  IADD3.X R9, PT, PT, RZ, R9, RZ, P0, !PT ;  /* 0x00000009ff097210 */ /* 0x000fe400007fe4ff */
[----:B------:R-:W-:Y:S01]  /*8f30*/  ISETP.GT.AND P1, PT, R8, 0x300, PT ;  /* 0x000003000800780c */ /* 0x000fe20003f24270 */
[----:B------:R-:W-:Y:S01]  /*8f40*/  VIADD R5, R3, 0x210 ;  /* 0x0000021003057836 */ /* 0x000fe20000000000 */
[----:B------:R-:W-:-:S05]  /*8f50*/  SHF.L.U32 R3, R16, 0x2, RZ ;  /* 0x0000000210037819 */ /* 0x000fca00000006ff */
[----:B------:R-:W-:Y:S01]  /*8f60*/  IMAD R3, R0, 0x4, -R3 ;  /* 0x0000000400037824 */ /* 0x000fe200078e0a03 */
[----:B---3--:R-:W-:-:S04]  /*8f70*/  LEA R7, P0, R4, UR6, 0x2 ;  /* 0x0000000604077c11 */ /* 0x008fc8000f8010ff */
[----:B------:R-:W-:Y:S02]  /*8f80*/  LEA.HI.X R9, R4, UR7, R9, 0x2, P0 ;  /* 0x0000000704097c11 */ /* 0x000fe400080f1409 */
[----:B------:R-:W-:Y:S02]  /*8f90*/  IADD3 R4, P0, PT, R7, 0x200, RZ ;  /* 0x0000020007047810 */ /* 0x000fe40007f1e0ff */
[----:B-1----:R-:W-:-:S03]  /*8fa0*/  LEA R10, R10, R5, 0x18 ;  /* 0x000000050a0a7211 */ /* 0x002fc600078ec0ff */
[----:B------:R-:W-:Y:S01]  /*8fb0*/  IMAD.X R5, RZ, RZ, R9, P0 ;  /* 0x000000ffff057224 */ /* 0x000fe200000e0609 */
[----:B------:R-:W-:Y:S02]  /*8fc0*/  PLOP3.LUT P0, PT, PT, PT, PT, 0x80, 0x8 ;  /* 0x000000000008781c */ /* 0x000fe40003f0f070 */
[----:B------:R-:W-:Y:S01]  /*8fd0*/  IADD3 R3, PT, PT, R3, 0x200, R10 ;  /* 0x0000020003037810 */ /* 0x000fe20007ffe00a */
[----:B------:R-:W-:Y:S10]  /*8fe0*/  @!P1 BRA `(.L_x_1171) ;  /* 0x0000000400289947 */ /* 0x000ff40003800000 */
[----:B------:R-:W-:Y:S02]  /*8ff0*/  PLOP3.LUT P0, PT, PT, PT, PT, 0x8, 0x80 ;  /* 0x000000000080781c */ /* 0x000fe40003f0e170 */
[----:B------:R-:W-:-:S11]  /*9000*/  IADD3 R45, PT, PT, R23, -0x300, RZ ;  /* 0xfffffd00172d7810 */ /* 0x000fd60007ffe0ff */
.L_x_1172:
[----:B------:R-:W0:Y:S01]  /*9010*/  LDS R7, [R3+-0x200] ;  /* 0xfffe000003077984 */ /* 0x000e220000000800 */
[----:B------:R-:W-:-:S03]  /*9020*/  VIADD R0, R0, 0x400 ;  /* 0x0000040000007836 */ /* 0x000fc60000000000 */
[----:B------:R-:W1:Y:S02]  /*9030*/  LDS R9, [R3+-0x100] ;  /* 0xffff000003097984 */ /* 0x000e640000000800 */
[----:B------:R-:W-:Y:S02]  /*9040*/  ISETP.GE.AND P2, PT, R0, R45, PT ;  /* 0x0000002d0000720c */ /* 0x000fe40003f46270 */
[----:B------:R-:W3:Y:S04]  /*9050*/  LDS R11, [R3] ;  /* 0x00000000030b7984 */ /* 0x000ee80000000800 */
[----:B------:R-:W4:Y:S04]  /*9060*/  LDS R13, [R3+0x100] ;  /* 0x00010000030d7984 */ /* 0x000f280000000800 */
[----:B------:R-:W4:Y:S04]  /*9070*/  LDS R15, [R3+0x200] ;  /* 0x00020000030f7984 */ /* 0x000f280000000800 */
[----:B-----5:R-:W4:Y:S04]  /*9080*/  LDS R17, [R3+0x300] ;  /* 0x0003000003117984 */ /* 0x020f280000000800 */
[----:B------:R-:W4:Y:S04]  /*9090*/  LDS R21, [R3+0x400] ;  /* 0x0004000003157984 */ /* 0x000f280000000800 */
[----:B--2---:R-:W2:Y:S04]  /*90a0*/  LDS R27, [R3+0x500] ;  /* 0x00050000031b7984 */ /* 0x004ea80000000800 */
[----:B------:R-:W2:Y:S04]  /*90b0*/  LDS R29, [R3+0x600] ;  /* 0x00060000031d7984 */ /* 0x000ea80000000800 */
        /* <DEDUP_REMOVED lines=13> */
[----:B------:R-:W-:Y:S01]  /*9190*/  STG.E desc[UR36][R4.64+-0x200], R7 ;  /* 0xfffe000704007986 */ /* 0x000fe2000c101924 */
[----:B------:R-:W-:-:S03]  /*91a0*/  FMUL.FTZ R21, R6, R21 ;  /* 0x0000001506157220 */ /* 0x000fc60000410000 */
[----:B------:R0:W-:Y:S01]  /*91b0*/  STS [R3+-0x200], R7 ;  /* 0xfffe000703007388 */ /* 0x0001e20000000800 */
[C---:B--2---:R-:W-:Y:S01]  /*91c0*/  FMUL.FTZ R27, R6.reuse, R27 ;  /* 0x0000001b061b7220 */ /* 0x044fe20000410000 */
[C---:B------:R-:W-:Y:S02]  /*91d0*/  FMUL.FTZ R29, R6.reuse, R29 ;  /* 0x0000001d061d7220 */ /* 0x040fe40000410000 */
[----:B------:R-:W-:Y:S01]  /*91e0*/  STG.E desc[UR36][R4.64+-0x100], R9 ;  /* 0xffff000904007986 */ /* 0x000fe2000c101924 */
[----:B------:R-:W-:-:S03]  /*91f0*/  FMUL.FTZ R31, R6, R31 ;  /* 0x0000001f061f7220 */ /* 0x000fc60000410000 */
[----:B------:R-:W-:Y:S01]  /*9200*/  STS [R3+-0x100], R9 ;  /* 0xffff000903007388 */ /* 0x000fe20000000800 */
[----:B0-----:R-:W-:Y:S01]  /*9210*/  IADD3 R7, P1, PT, R4, 0x1000, RZ ;  /* 0x0000100004077810 */ /* 0x001fe20007f3e0ff */
[C---:B------:R-:W-:Y:S02]  /*9220*/  FMUL.FTZ R33, R6.reuse, R33 ;  /* 0x0000002106217220 */ /* 0x040fe40000410000 */
[----:B------:R-:W-:Y:S02]  /*9230*/  STG.E desc[UR36][R4.64], R11 ;  /* 0x0000000b04007986 */ /* 0x000fe4000c101924 */
[----:B------:R-:W-:Y:S02]  /*9240*/  IMAD.X R8, RZ, RZ, R5, P1 ;  /* 0x000000ffff087224 */ /* 0x000fe400008e0605 */
[C---:B------:R-:W-:Y:S01]  /*9250*/  FMUL.FTZ R35, R6.reuse, R35 ;  /* 0x0000002306237220 */ /* 0x040fe20000410000 */
[----:B------:R-:W-:Y:S01]  /*9260*/  STS [R3], R11 ;  /* 0x0000000b03007388 */ /* 0x000fe20000000800 */
[----:B-1----:R-:W-:-:S03]  /*9270*/  FMUL.FTZ R37, R6, R37 ;  /* 0x0000002506257220 */ /* 0x002fc60000410000 */
[----:B------:R-:W-:Y:S01]  /*9280*/  STG.E desc[UR36][R4.64+0x100], R13 ;  /* 0x0001000d04007986 */ /* 0x000fe2000c101924 */
[----:B---3--:R-:W-:-:S03]  /*9290*/  FMUL.FTZ R39, R6, R39 ;  /* 0x0000002706277220 */ /* 0x008fc60000410000 */
[----:B------:R-:W-:Y:S01]  /*92a0*/  STS [R3+0x100], R13 ;  /* 0x0001000d03007388 */ /* 0x000fe20000000800 */
[----:B----4-:R-:W-:-:S03]  /*92b0*/  FMUL.FTZ R41, R6, R41 ;  /* 0x0000002906297220 */ /* 0x010fc60000410000 */
[----:B------:R-:W-:Y:S01]  /*92c0*/  STG.E desc[UR36][R4.64+0x200], R15 ;  /* 0x0002000f04007986 */ /* 0x000fe2000c101924 */
[----:B------:R-:W-:-:S03]  /*92d0*/  FMUL.FTZ R43, R6, R43 ;  /* 0x0000002b062b7220 */ /* 0x000fc60000410000 */
        /* <DEDUP_REMOVED lines=24> */
[----:B-1----:R-:W-:Y:S01]  /*9460*/  IADD3 R3, PT, PT, R3, 0x1000, RZ ;  /* 0x0000100003037810 */ /* 0x002fe20007ffe0ff */
[----:B------:R-:W-:Y:S01]  /*9470*/  IMAD.MOV.U32 R5, RZ, RZ, R8 ;  /* 0x000000ffff057224 */ /* 0x000fe200078e0008 */
[----:B------:R-:W-:Y:S06]  /*9480*/  @!P2 BRA `(.L_x_1172) ;  /* 0xfffffff800e0a947 */ /* 0x000fec000383ffff */
.L_x_1171:
[----:B------:R-:W-:Y:S05]  /*9490*/  BSYNC.RECONVERGENT B1 ;  /* 0x0000000000017941 */ /* 0x000fea0003800200 */
.L_x_1170:
        /* <DEDUP_REMOVED lines=10> */
[----:B------:R-:W4:Y:S04]  /*9540*/  LDS R15, [R3+0x200] ;  /* 0x00020000030f7984 */ /* 0x000f280000000800 */
[----:B-----5:R-:W4:Y:S04]  /*9550*/  LDS R17, [R3+0x300] ;  /* 0x0003000003117984 */ /* 0x020f280000000800 */
[----:B------:R-:W4:Y:S04]  /*9560*/  LDS R21, [R3+0x400] ;  /* 0x0004000003157984 */ /* 0x000f280000000800 */
[----:B--2---:R-:W2:Y:S01]  /*9570*/  LDS R27, [R3+0x500] ;  /* 0x00050000031b7984 */ /* 0x004ea20000000800 */
[C---:B0-----:R-:W-:Y:S01]  /*9580*/  FMUL.FTZ R7, R6.reuse, R7 ;  /* 0x0000000706077220 */ /* 0x041fe20000410000 */
[----:B-1----:R-:W-:-:S04]  /*9590*/  FMUL.FTZ R9, R6, R9 ;  /* 0x0000000906097220 */ /* 0x002fc80000410000 */
[----:B------:R-:W-:Y:S01]  /*95a0*/  STG.E desc[UR36][R4.64+-0x200], R7 ;  /* 0xfffe000704007986 */ /* 0x000fe2000c101924 */
[----:B---3--:R-:W-:-:S03]  /*95b0*/  FMUL.FTZ R11, R6, R11 ;  /* 0x0000000b060b7220 */ /* 0x008fc60000410000 */
[----:B------:R0:W-:Y:S01]  /*95c0*/  STS [R3+-0x200], R7 ;  /* 0xfffe000703007388 */ /* 0x0001e20000000800 */
[----:B----4-:R-:W-:-:S03]  /*95d0*/  FMUL.FTZ R13, R6, R13 ;  /* 0x0000000d060d7220 */ /* 0x010fc60000410000 */
[----:B------:R-:W-:Y:S01]  /*95e0*/  STG.E desc[UR36][R4.64+-0x100], R9 ;  /* 0xffff000904007986 */ /* 0x000fe2000c101924 */
[----:B------:R-:W-:-:S03]  /*95f0*/  FMUL.FTZ R15, R6, R15 ;  /* 0x0000000f060f7220 */ /* 0x000fc60000410000 */
[----:B------:R-:W-:Y:S01]  /*9600*/  STS [R3+-0x100], R9 ;  /* 0xffff000903007388 */ /* 0x000fe20000000800 */
[----:B0-----:R-:W-:Y:S01]  /*9610*/  IADD3 R7, P1, PT, R4, 0x800, RZ ;  /* 0x0000080004077810 */ /* 0x001fe20007f3e0ff */
[C---:B------:R-:W-:Y:S02]  /*9620*/  FMUL.FTZ R17, R6.reuse, R17 ;  /* 0x0000001106117220 */ /* 0x040fe40000410000 */
[----:B------:R-:W-:Y:S01]  /*9630*/  STG.E desc[UR36][R4.64], R11 ;  /* 0x0000000b04007986 */ /* 0x000fe2000c101924 */
[C---:B------:R-:W-:Y:S01]  /*9640*/  FMUL.FTZ R21, R6.reuse, R21 ;  /* 0x0000001506157220 */ /* 0x040fe20000410000 */
[----:B------:R-:W-:Y:S02]  /*9650*/  IMAD.X R8, RZ, RZ, R5, P1 ;  /* 0x000000ffff087224 */ /* 0x000fe400008e0605 */
[----:B------:R-:W-:Y:S01]  /*9660*/  STS [R3], R11 ;  /* 0x0000000b03007388 */ /* 0x000fe20000000800 */
[----:B--2---:R-:W-:-:S03]  /*9670*/  FMUL.FTZ R27, R6, R27 ;  /* 0x0000001b061b7220 */ /* 0x004fc60000410000 */
        /* <DEDUP_REMOVED lines=12> */
[----:B------:R-:W-:-:S07]  /*9740*/  IMAD.MOV.U32 R5, RZ, RZ, R8 ;  /* 0x000000ffff057224 */ /* 0x000fce00078e0008 */
.L_x_1174:
[----:B------:R-:W-:Y:S05]  /*9750*/  BSYNC.RECONVERGENT B1 ;  /* 0x0000000000017941 */ /* 0x000fea0003800200 */
.L_x_1173:
        /* <DEDUP_REMOVED lines=18> */
.L_x_1157:
[----:B------:R-:W-:Y:S05]  /*9880*/  BSYNC.RECONVERGENT B0 ;  /* 0x0000000000007941 */ /* 0x000fea0003800200 */
.L_x_1156:
[----:B------:R-:W3:Y:S01]  /*9890*/  LDCU UR7, c[0x0][0x40c] ;  /* 0x00008180ff0777ac */ /* 0x000ee20008000800 */
[----:B01----:R-:W-:Y:S01]  /*98a0*/  SHF.R.S32.HI R3, RZ, 0x1f, R18 ;  /* 0x0000001fff037819 */ /* 0x003fe20000011412 */
[----:B------:R-:W0:Y:S01]  /*98b0*/  S2UR UR8, SR_CgaCtaId ;  /* 0x00000000000879c3 */ /* 0x000e220000008800 */
[----:B------:R-:W-:Y:S01]  /*98c0*/  SHF.R.U32.HI R24, RZ, 0x4, R19 ;  /* 0x00000004ff187819 */ /* 0x000fe20000011613 */
[----:B------:R-:W-:Y:S01]  /*98d0*/  UMOV UR6, 0x400 ;  /* 0x0000040000067882 */ /* 0x000fe20000000000 */
[----:B------:R-:W-:Y:S01]  /*98e0*/  LEA.HI R3, R3, R18, RZ, 0x2 ;  /* 0x0000001203037211 */ /* 0x000fe200078f10ff */
[C---:B------:R-:W-:Y:S01]  /*98f0*/  IMAD.SHL.U32 R20, R19.reuse, 0x4, RZ ;  /* 0x0000000413147824 */ /* 0x040fe200078e00ff */
[----:B-----5:R-:W-:Y:S01]  /*9900*/  SHF.L.U32 R17, R19, 0x4, RZ ;  /* 0x0000000413117819 */ /* 0x020fe200000006ff */
[----:B------:R-:W-:Y:S01]  /*9910*/  BSSY.RECONVERGENT B0, `(.L_x_1175) ;  /* 0x0000017000007945 */ /* 0x000fe20003800200 */
[----:B------:R-:W-:Y:S02]  /*9920*/  LOP3.LUT R3, R3, 0xfffffffc, RZ, 0xc0, !PT ;  /* 0xfffffffc03037812 */ /* 0x000fe400078ec0ff */
[----:B------:R-:W-:-:S02]  /*9930*/  CS2R R6, SRZ ;  /* 0x0000000000067805 */ /* 0x000fc4000001ff00 */
[----:B------:R-:W-:Y:S02]  /*9940*/  CS2R R4, SRZ ;  /* 0x0000000000047805 */ /* 0x000fe4000001ff00 */
[----:B------:R-:W-:Y:S02]  /*9950*/  LOP3.LUT R20, R20, 0x3c, RZ, 0xc0, !PT ;  /* 0x0000003c14147812 */ /* 0x000fe400078ec0ff */
[----:B------:R-:W-:Y:S02]  /*9960*/  IADD3 R21, PT, PT, R18, -R3, RZ ;  /* 0x8000000312157210 */ /* 0x000fe40007ffe0ff */
[----:B------:R-:W-:Y:S01]  /*9970*/  LOP3.LUT R17, R17, 0xf0, RZ, 0xc0, !PT ;  /* 0x000000f011117812 */ /* 0x000fe200078ec0ff */
[----:B---3--:R-:W-:Y:S01]  /*9980*/  IMAD.U32 R36, RZ, RZ, UR7 ;  /* 0x00000007ff247e24 */ /* 0x008fe2000f8e00ff */
[----:B------:R-:W-:Y:S01]  /*9990*/  ISETP.NE.AND P0, PT, R24, R21, PT ;  /* 0x000000151800720c */ /* 0x000fe20003f05270 */
[----:B------:R-:W-:-:S03]  /*99a0*/  UIADD3 UR7, UPT, UPT, UR6, 0x110, URZ ;  /* 0x0000011006077890 */ /* 0x000fc6000fffe0ff */
[----:B------:R-:W-:Y:S01]  /*99b0*/  ISETP.NE.OR P0, PT, R36, RZ, P0 ;  /* 0x000000ff2400720c */ /* 0x000fe20000705670 */
[----:B0-----:R-:W-:-:S12]  /*99c0*/  ULEA UR7, UR8, UR7, 0x18 ;  /* 0x0000000708077291 */ /* 0x001fd8000f8ec0ff */
[----:B------:R-:W-:Y:S05]  /*99d0*/  @P0 BRA `(.L_x_1176) ;  /* 0x0000000000280947 */ /* 0x000fea0003800000 */
[----:B------:R-:W0:Y:S01]  /*99e0*/  LDCU.64 UR10, c[0x0][0x3b0] ;  /* 0x00007600ff0a77ac */ /* 0x000e220008000a00 */
[----:B------:R-:W-:Y:S01]  /*99f0*/  IMAD.MOV.U32 R7, RZ, RZ, RZ ;  /* 0x000000ffff077224 */ /* 0x000fe200078e00ff */
[----:B0-----:R-:W-:-:S04]  /*9a00*/  UISETP.NE.U32.AND UP0, UPT, UR10, URZ, UPT ;  /* 0x000000ff0a00728c */ /* 0x001fc8000bf05070 */
[----:B------:R-:W-:-:S09]  /*9a10*/  UISETP.NE.AND.EX UP0, UPT, UR11, URZ, UPT, UP0 ;  /* 0x000000ff0b00728c */ /* 0x000fd2000bf05300 */
[----:B------:R-:W-:Y:S05]  /*9a20*/  BRA.U !UP0, `(.L_x_1177) ;  /* 0x0000000108107547 */ /* 0x000fea000b800000 */
[----:B------:R-:W0:Y:S01]  /*9a30*/  LDC.64 R4, c[0x0][0x3b0] ;  /* 0x0000ec00ff047b82 */ /* 0x000e220000000a00 */
[----:B------:R-:W-:-:S04]  /*9a40*/  IMAD R3, R25, 0x40, R20 ;  /* 0x0000004019037824 */ /* 0x000fc800078e0214 */
[----:B0-----:R-:W-:-:S06]  /*9a50*/  IMAD.WIDE.U32 R4, R3, 0x4, R4 ;  /* 0x0000000403047825 */ /* 0x001fcc00078e0004 */
[----:B------:R-:W5:Y:S02]  /*9a60*/  LDG.E.128 R4, desc[UR36][R4.64] ;  /* 0x0000002404047981 */ /* 0x000f64000c1e1d00 */
.L_x_1177:
[----:B-----5:R0:W-:Y:S02]  /*9a70*/  STS.128 [R17+UR7], R4 ;  /* 0x0000000411007988 */ /* 0x0201e40008000c07 */
.L_x_1176:
[----:B------:R-:W-:Y:S05]  /*9a80*/  BSYNC.RECONVERGENT B0 ;  /* 0x0000000000007941 */ /* 0x000fea0003800200 */
.L_x_1175:
[----:B------:R-:W1:Y:S01]  /*9a90*/  LDC R28, c[0x0][0x3f8] ;  /* 0x0000fe00ff1c7b82 */ /* 0x000e620000000800 */
[----:B------:R-:W3:Y:S01]  /*9aa0*/  LDCU UR10, c[0x0][0x3f4] ;  /* 0x00007e80ff0a77ac */ /* 0x000ee20008000800 */
[C---:B------:R-:W-:Y:S01]  /*9ab0*/  IMAD.IADD R23, R24.reuse, 0x1, R16 ;  /* 0x0000000118177824 */ /* 0x040fe200078e0210 */
[----:B------:R-:W-:Y:S01]  /*9ac0*/  BSSY.RECONVERGENT B0, `(.L_x_1178) ;  /* 0x000009c000007945 */ /* 0x000fe20003800200 */
[----:B------:R-:W-:Y:S01]  /*9ad0*/  CS2R R10, SRZ ;  /* 0x00000000000a7805 */ /* 0x000fe2000001ff00 */
[----:B------:R-:W-:Y:S01]  /*9ae0*/  UIADD3 UR6, UPT, UPT, UR6, 0x210, URZ ;  /* 0x0000021006067890 */ /* 0x000fe2000fffe0ff */
[----:B------:R-:W4:Y:S02]  /*9af0*/  LDCU UR11, c[0x0][0x40c] ;  /* 0x00008180ff0b77ac */ /* 0x000f240008000800 */
[----:B------:R-:W5:Y:S01]  /*9b00*/  LDC.64 R14, c[0x0][0x3c0] ;  /* 0x0000f000ff0e7b82 */ /* 0x000f620000000a00 */
[----:B------:R-:W-:Y:S01]  /*9b10*/  ULEA UR6, UR8, UR6, 0x18 ;  /* 0x0000000608067291 */ /* 0x000fe2000f8ec0ff */
[----:B------:R-:W0:Y:S05]  /*9b20*/  LDCU.64 UR14, c[0x0][0x3c8] ;  /* 0x00007900ff0e77ac */ /* 0x000e2a0008000a00 */
[----:B------:R-:W-:-:S02]  /*9b30*/  LEA R40, R24, UR6, 0x2 ;  /* 0x0000000618287c11 */ /* 0x000fc4000f8e10ff */
[----:B---3--:R-:W-:Y:S02]  /*9b40*/  VIMNMX R42, PT, PT, R18, UR10, PT ;  /* 0x0000000a122a7c48 */ /* 0x008fe4000bfe0100 */
[----:B------:R-:W-:Y:S01]  /*9b50*/  MOV R13, UR10 ;  /* 0x0000000a000d7c02 */ /* 0x000fe20008000f00 */
[----:B------:R-:W-:Y:S01]  /*9b60*/  BAR.SYNC.DEFER_BLOCKING 0x0 ;  /* 0x0000000000007b1d */ /* 0x000fe20000010000 */
[----:B------:R-:W-:Y:S01]  /*9b70*/  ISETP.GE.AND P0, PT, R23, R42, PT ;  /* 0x0000002a1700720c */ /* 0x000fe20003f06270 */
[----:B-1----:R-:W-:Y:S02]  /*9b80*/  IMAD R3, R28, UR9, R25 ;  /* 0x000000091c037c24 */ /* 0x002fe4000f8e0219 */
[----:B------:R-:W-:Y:S02]  /*9b90*/  IMAD R13, R13, UR4, R20 ;  /* 0x000000040d0d7c24 */ /* 0x000fe4000f8e0214 */
[----:B------:R-:W-:-:S04]  /*9ba0*/  IMAD.SHL.U32 R3, R3, 0x40, RZ ;  /* 0x0000004003037824 */ /* 0x000fc800078e00ff */
[----:B------:R-:W-:Y:S02]  /*9bb0*/  IMAD R9, R3, UR10, R20 ;  /* 0x0000000a03097c24 */ /* 0x000fe4000f8e0214 */
[----:B-----5:R-:W-:-:S04]  /*9bc0*/  IMAD.WIDE R12, R13, 0x4, R14 ;  /* 0x000000040d0c7825 */ /* 0x020fc800078e020e */
[----:B------:R-:W-:Y:S01]  /*9bd0*/  IMAD.WIDE R14, R9, 0x4, R14 ;  /* 0x00000004090e7825 */ /* 0x000fe200078e020e */
[----:B------:R-:W-:Y:S01]  /*9be0*/  CS2R R8, SRZ ;  /* 0x0000000000087805 */ /* 0x000fe2000001ff00 */
[----:B0---4-:R-:W-:Y:S06]  /*9bf0*/  @P0 BRA `(.L_x_1179) ;  /* 0x0000000800200947 */ /* 0x011fec0003800000 */
[----:B------:R-:W-:Y:S01]  /*9c00*/  IADD3 R37, PT, PT, R23, 0x4, RZ ;  /* 0x0000000417257810 */ /* 0x000fe20007ffe0ff */
[----:B--2---:R-:W0:Y:S01]  /*9c10*/  LDC.64 R26, c[0x0][0x458] ;  /* 0x00011600ff1a7b82 */ /* 0x004e220000000a00 */
[----:B------:R-:W-:Y:S01]  /*9c20*/  LOP3.LUT R0, RZ, R16, RZ, 0x33, !PT ;  /* 0x00000010ff007212 */ /* 0x000fe200078e33ff */
[----:B------:R-:W-:Y:S01]  /*9c30*/  IMAD R9, R22, R28, R25 ;  /* 0x0000001c16097224 */ /* 0x000fe200078e0219 */
[----:B------:R-:W-:Y:S01]  /*9c40*/  VIMNMX R11, PT, PT, R42, R37, !PT ;  /* 0x000000252a0b7248 */ /* 0x000fe20007fe0100 */
[----:B------:R-:W-:Y:S01]  /*9c50*/  BSSY.RECONVERGENT B1, `(.L_x_1180) ;  /* 0x0000030000017945 */ /* 0x000fe20003800200 */
[----:B------:R-:W-:Y:S02]  /*9c60*/  IMAD R41, R28, UR10, RZ ;  /* 0x0000000a1c297c24 */ /* 0x000fe4000f8e02ff */
[----:B------:R-:W-:Y:S01]  /*9c70*/  IADD3 R38, PT, PT, -R24, R11, R0 ;  /* 0x0000000b18267210 */ /* 0x000fe20007ffe100 */
[----:B------:R-:W-:Y:S01]  /*9c80*/  IMAD R9, R9, 0x40, R20 ;  /* 0x0000004009097824 */ /* 0x000fe200078e0214 */
[----:B------:R-:W-:Y:S01]  /*9c90*/  CS2R R10, SRZ ;  /* 0x00000000000a7805 */ /* 0x000fe2000001ff00 */
[----:B------:R-:W-:Y:S01]  /*9ca0*/  IMAD.MOV.U32 R43, RZ, RZ, R23 ;  /* 0x000000ffff2b7224 */ /* 0x000fe200078e0017 */
[----:B------:R-:W-:Y:S01]  /*9cb0*/  LOP3.LUT P0, RZ, R38, 0x4, RZ, 0xc0, !PT ;  /* 0x0000000426ff7812 */ /* 0x000fe2000780c0ff */
[----:B0-----:R-:W-:Y:S01]  /*9cc0*/  IMAD.WIDE R26, R9, 0x4, R26 ;  /* 0x00000004091a7825 */ /* 0x001fe200078e021a */
[----:B------:R-:W-:-:S11]  /*9cd0*/  CS2R R8, SRZ ;  /* 0x0000000000087805 */ /* 0x000fd6000001ff00 */
[----:B------:R-:W-:Y:S05]  /*9ce0*/  @P0 BRA `(.L_x_1181) ;  /* 0x0000000000980947 */ /* 0x000fea0003800000 */
[----:B------:R-:W0:Y:S01]  /*9cf0*/  LDCU.64 UR8, c[0x0][0x3c8] ;  /* 0x00007900ff0877ac */ /* 0x000e220008000a00 */
[----:B------:R-:W-:-:S04]  /*9d00*/  IADD3 R0, P0, PT, R23, UR5, RZ ;  /* 0x0000000517007c10 */ /* 0x000fc8000ff1e0ff */
[----:B------:R-:W-:Y:S02]  /*9d10*/  IADD3.X R9, PT, PT, RZ, UR12, RZ, P0, !PT ;  /* 0x0000000cff097c10 */ /* 0x000fe400087fe4ff */
[----:B0-----:R-:W-:-:S04]  /*9d20*/  LEA R28, P0, R0, UR8, 0x2 ;  /* 0x00000008001c7c11 */ /* 0x001fc8000f8010ff */
[----:B------:R-:W-:-:S05]  /*9d30*/  LEA.HI.X R29, R0, UR9, R9, 0x2, P0 ;  /* 0x00000009001d7c11 */ /* 0x000fca00080f1409 */
[----:B------:R-:W2:Y:S01]  /*9d40*/  LDG.E R28, desc[UR36][R28.64] ;  /* 0x000000241c1c7981 */ /* 0x000ea2000c1e1900 */
[----:B------:R-:W-:Y:S01]  /*9d50*/  IMAD.SHL.U32 R39, R23, 0x40, RZ ;  /* 0x0000004017277824 */ /* 0x000fe200078e00ff */
[----:B------:R-:W-:Y:S01]  /*9d60*/  ISETP.NE.AND P0, PT, R36, RZ, PT ;  /* 0x000000ff2400720c */ /* 0x000fe20003f05270 */
[----:B--2---:R-:W-:-:S04]  /*9d70*/  IMAD R0, R41, R28, RZ ;  /* 0x0000001c29007224 */ /* 0x004fc800078e02ff */
[----:B------:R-:W-:Y:S02]  /*9d80*/  IMAD R9, R0, 0x40, R39 ;  /* 0x0000004000097824 */ /* 0x000fe400078e0227 */
[----:B------:R0:W1:Y:S02]  /*9d90*/  LDS R0, [R40] ;  /* 0x0000000028007984 */ /* 0x0000640000000800 */
[----:B------:R-:W-:-:S06]  /*9da0*/  IMAD.WIDE R8, R9, 0x4, R12 ;  /* 0x0000000409087825 */ /* 0x000fcc00078e020c */
[----:B------:R-:W5:Y:S01]  /*9db0*/  LDG.E.128 R8, desc[UR36][R8.64] ;  /* 0x0000002408087981 */ /* 0x000f62000c1e1d00 */
[----:B0-----:R-:W-:Y:S05]  /*9dc0*/  @P0 BRA `(.L_x_1182) ;  /* 0x00000000004c0947 */ /* 0x001fea0003800000 */
        /* <DEDUP_REMOVED lines=9> */
[----:B0----5:R-:W-:Y:S01]  /*9e60*/  FADD.FTZ R8, R8, R32 ;  /* 0x0000002008087221 */ /* 0x021fe20000010000 */
[----:B------:R-:W-:Y:S01]  /*9e70*/  FADD.FTZ R9, R9, R33 ;  /* 0x0000002109097221 */ /* 0x000fe20000010000 */
[----:B------:R-:W-:Y:S01]  /*9e80*/  FADD.FTZ R10, R10, R34 ;  /* 0x000000220a0a7221 */ /* 0x000fe20000010000 */
[----:B------:R-:W-:-:S03]  /*9e90*/  FADD.FTZ R11, R11, R35 ;  /* 0x000000230b0b7221 */ /* 0x000fc60000010000 */
[----:B--2---:R-:W-:Y:S02]  /*9ea0*/  @P0 FMUL.FTZ R8, R8, R28 ;  /* 0x0000001c08080220 */ /* 0x004fe40000410000 */
[----:B------:R-:W-:Y:S02]  /*9eb0*/  @P1 FMUL.FTZ R9, R9, R29 ;  /* 0x0000001d09091220 */ /* 0x000fe40000410000 */
[----:B------:R-:W-:Y:S02]  /*9ec0*/  @P2 FMUL.FTZ R10, R10, R30 ;  /* 0x0000001e0a0a2220 */ /* 0x000fe40000410000 */
[----:B------:R-:W-:Y:S01]  /*9ed0*/  @P3 FMUL.FTZ R11, R11, R31 ;  /* 0x0000001f0b0b3220 */ /* 0x000fe20000410000 */
[----:B------:R-:W-:-:S05]  /*9ee0*/  IMAD.WIDE.U32 R28, R39, 0x4, R14 ;  /* 0x00000004271c7825 */ /* 0x000fca00078e000e */
[----:B------:R0:W-:Y:S02]  /*9ef0*/  STG.E.128 desc[UR36][R28.64], R8 ;  /* 0x000000081c007986 */ /* 0x0001e4000c101d24 */
.L_x_1182:
[C---:B01---5:R-:W-:Y:S01]  /*9f00*/  FFMA.FTZ R8, R0.reuse, R8, RZ ;  /* 0x0000000800087223 */ /* 0x063fe200000100ff */
[C---:B------:R-:W-:Y:S01]  /*9f10*/  FFMA.FTZ R9, R0.reuse, R9, RZ ;  /* 0x0000000900097223 */ /* 0x040fe200000100ff */
[C---:B------:R-:W-:Y:S01]  /*9f20*/  FFMA.FTZ R10, R0.reuse, R10, RZ ;  /* 0x0000000a000a7223 */ /* 0x040fe200000100ff */
[----:B------:R-:W-:Y:S01]  /*9f30*/  FFMA.FTZ R11, R0, R11, RZ ;  /* 0x0000000b000b7223 */ /* 0x000fe200000100ff */
[----:B------:R-:W-:-:S07]  /*9f40*/  MOV R43, R37 ;  /* 0x00000025002b7202 */ /* 0x000fce0000000f00 */
.L_x_1181:
[----:B------:R-:W-:Y:S05]  /*9f50*/  BSYNC.RECONVERGENT B1 ;  /* 0x0000000000017941 */ /* 0x000fea0003800200 */
.L_x_1180:
[----:B------:R-:W-:-:S13]  /*9f60*/  ISETP.GE.U32.AND P0, PT, R38, 0x4, PT ;  /* 0x000000042600780c */ /* 0x000fda0003f06070 */
[----:B------:R-:W-:Y:S05]  /*9f70*/  @!P0 BRA `(.L_x_1179) ;  /* 0x0000000400408947 */ /* 0x000fea0003800000 */
[----:B------:R-:W-:Y:S01]  /*9f80*/  IMAD.SHL.U32 R0, R16, 0x4, RZ ;  /* 0x0000000410007824 */ /* 0x000fe200078e00ff */
[----:B------:R-:W-:Y:S01]  /*9f90*/  ISETP.NE.AND P0, PT, R36, RZ, PT ;  /* 0x000000ff2400720c */ /* 0x000fe20003f05270 */
[----:B------:R-:W-:Y:S02]  /*9fa0*/  IMAD.U32 R29, RZ, RZ, UR6 ;  /* 0x00000006ff1d7e24 */ /* 0x000fe4000f8e00ff */
[C---:B------:R-:W-:Y:S01]  /*9fb0*/  IMAD.SHL.U32 R47, R43.reuse, 0x40, RZ ;  /* 0x000000402b2f7824 */ /* 0x040fe200078e00ff */
[----:B------:R-:W-:Y:S01]  /*9fc0*/  LEA R0, R43, -R0, 0x2 ;  /* 0x800000002b007211 */ /* 0x000fe200078e10ff */
[----:B------:R-:W-:-:S03]  /*9fd0*/  IMAD.SHL.U32 R46, R41, 0x40, RZ ;  /* 0x00000040292e7824 */ /* 0x000fc600078e00ff */
[----:B------:R-:W-:-:S07]  /*9fe0*/  IADD3 R0, PT, PT, R0, 0x10, R29 ;  /* 0x0000001000007810 */ /* 0x000fce0007ffe01d */
.L_x_1186:
[----:B------:R-:W-:Y:S02]  /*9ff0*/  IADD3 R28, P1, PT, R43, UR5, RZ ;  /* 0x000000052b1c7c10 */ /* 0x000fe4000ff3e0ff */
[----:B------:R-:W-:Y:S02]  /*a000*/  ISETP.NE.AND P4, PT, R2, RZ, PT ;  /* 0x000000ff0200720c */ /* 0x000fe40003f85270 */
[----:B------:R-:W-:Y:S02]  /*a010*/  IADD3.X R29, PT, PT, RZ, UR12, RZ, P1, !PT ;  /* 0x0000000cff1d7c10 */ /* 0x000fe40008ffe4ff */
        /* <DEDUP_REMOVED lines=26> */
.L_x_1184:
[----:B------:R-:W-:Y:S05]  /*a1c0*/  BSYNC.RECONVERGENT B1 ;  /* 0x0000000000017941 */ /* 0x000fea0003800200 */
.L_x_1183:
[----:B------:R-:W0:Y:S04]  /*a1d0*/  LDG.E R44, desc[UR36][R44.64+0x10] ;  /* 0x000010242c2c7981 */ /* 0x000e28000c1e1900 */
[----:B------:R-:W1:Y:S01]  /*a1e0*/  LDS R37, [R0+-0x10] ;  /* 0xfffff00000257984 */ /* 0x000e620000000800 */
[----:B------:R-:W-:Y:S01]  /*a1f0*/  MOV R36, UR11 ;  /* 0x0000000b00247c02 */ /* 0x000fe20008000f00 */
[----:B0-----:R-:W-:-:S04]  /*a200*/  IMAD R32, R41, R44, RZ ;  /* 0x0000002c29207224 */ /* 0x001fc800078e02ff */
[----:B------:R-:W-:-:S04]  /*a210*/  IMAD R32, R32, 0x40, R47 ;  /* 0x0000004020207824 */ /* 0x000fc800078e022f */
[----:B------:R-:W-:-:S04]  /*a220*/  VIADD R33, R32, 0x100 ;  /* 0x0000010020217836 */ /* 0x000fc80000000000 */
[----:B------:R-:W-:-:S06]  /*a230*/  IMAD.WIDE R32, R33, 0x4, R12 ;  /* 0x0000000421207825 */ /* 0x000fcc00078e020c */
[----:B------:R-:W5:Y:S01]  /*a240*/  LDG.E.128 R32, desc[UR36][R32.64] ;  /* 0x0000002420207981 */ /* 0x000f62000c1e1d00 */
[----:B------:R-:W-:Y:S01]  /*a250*/  ISETP.NE.AND P0, PT, R36, RZ, PT ;  /* 0x000000ff2400720c */ /* 0x000fe20003f05270 */
[C---:B-1---5:R-:W-:Y:S01]  /*a260*/  FFMA.FTZ R38, R37.reuse, R28, R8 ;  /* 0x0000001c25267223 */ /* 0x062fe20000010008 */
[C---:B------:R-:W-:Y:S01]  /*a270*/  FFMA.FTZ R48, R37.reuse, R29, R9 ;  /* 0x0000001d25307223 */ /* 0x040fe20000010009 */
[C---:B------:R-:W-:Y:S01]  /*a280*/  FFMA.FTZ R39, R37.reuse, R30, R10 ;  /* 0x0000001e25277223 */ /* 0x040fe2000001000a */
[----:B------:R-:W-:-:S09]  /*a290*/  FFMA.FTZ R44, R37, R31, R11 ;  /* 0x0000001f252c7223 */ /* 0x000fd2000001000b */
        /* <DEDUP_REMOVED lines=9> */
[----:B0-----:R-:W-:Y:S01]  /*a330*/  FADD.FTZ R32, R28, R32 ;  /* 0x000000201c207221 */ /* 0x001fe20000010000 */
[----:B------:R-:W-:Y:S01]  /*a340*/  FADD.FTZ R33, R29, R33 ;  /* 0x000000211d217221 */ /* 0x000fe20000010000 */
[----:B------:R-:W-:Y:S01]  /*a350*/  FADD.FTZ R34, R30, R34 ;  /* 0x000000221e227221 */ /* 0x000fe20000010000 */
[----:B------:R-:W-:Y:S01]  /*a360*/  FADD.FTZ R35, R31, R35 ;  /* 0x000000231f237221 */ /* 0x000fe20000010000 */
[----:B------:R-:W-:-:S02]  /*a370*/  VIADD R29, R47, 0x100 ;  /* 0x000001002f1d7836 */ /* 0x000fc40000000000 */
[----:B--2---:R-:W-:Y:S02]  /*a380*/  @P1 FMUL.FTZ R32, R32, R8 ;  /* 0x0000000820201220 */ /* 0x004fe40000410000 */
[----:B------:R-:W-:Y:S02]  /*a390*/  @P2 FMUL.FTZ R33, R33, R9 ;  /* 0x0000000921212220 */ /* 0x000fe40000410000 */
[----:B------:R-:W-:Y:S02]  /*a3a0*/  @P3 FMUL.FTZ R34, R34, R10 ;  /* 0x0000000a22223220 */ /* 0x000fe40000410000 */
[----:B------:R-:W-:Y:S01]  /*a3b0*/  @P4 FMUL.FTZ R35, R35, R11 ;  /* 0x0000000b23234220 */ /* 0x000fe20000410000 */
[----:B------:R-:W-:-:S05]  /*a3c0*/  IMAD.WIDE.U32 R8, R29, 0x4, R14 ;  /* 0x000000041d087825 */ /* 0x000fca00078e000e */
[----:B------:R0:W-:Y:S02]  /*a3d0*/  STG.E.128 desc[UR36][R8.64], R32 ;  /* 0x0000002008007986 */ /* 0x0001e4000c101d24 */
.L_x_1185:
[----:B------:R1:W0:Y:S01]  /*a3e0*/  LDS R11, [R0] ;  /* 0x00000000000b7984 */ /* 0x0002220000000800 */
[----:B------:R-:W-:Y:S01]  /*a3f0*/  VIADD R43, R43, 0x8 ;  /* 0x000000082b2b7836 */ /* 0x000fe20000000000 */
[----:B------:R-:W-:-:S04]  /*a400*/  IADD3 R47, PT, PT, R47, 0x200, RZ ;  /* 0x000002002f2f7810 */ /* 0x000fc80007ffe0ff */
[----:B------:R-:W-:Y:S01]  /*a410*/  ISETP.GE.AND P1, PT, R43, R42, PT ;  /* 0x0000002a2b00720c */ /* 0x000fe20003f26270 */
[----:B-1----:R-:W-:Y:S02]  /*a420*/  VIADD R0, R0, 0x20 ;  /* 0x0000002000007836 */ /* 0x002fe40000000000 */
[C---:B0-----:R-:W-:Y:S01]  /*a430*/  FFMA.FTZ R8, R11.reuse, R32, R38 ;  /* 0x000000200b087223 */ /* 0x041fe20000010026 */
[C---:B------:R-:W-:Y:S01]  /*a440*/  FFMA.FTZ R9, R11.reuse, R33, R48 ;  /* 0x000000210b097223 */ /* 0x040fe20000010030 */
[C---:B------:R-:W-:Y:S01]  /*a450*/  FFMA.FTZ R10, R11.reuse, R34, R39 ;  /* 0x000000220b0a7223 */ /* 0x040fe20000010027 */
[----:B------:R-:W-:-:S07]  /*a460*/  FFMA.FTZ R11, R11, R35, R44 ;  /* 0x000000230b0b7223 */ /* 0x000fce000001002c */
[----:B------:R-:W-:Y:S05]  /*a470*/  @!P1 BRA `(.L_x_1186) ;  /* 0xfffffff800dc9947 */ /* 0x000fea000383ffff */
.L_x_1179:
[----:B------:R-:W-:Y:S05]  /*a480*/  BSYNC.RECONVERGENT B0 ;  /* 0x0000000000007941 */ /* 0x000fea0003800200 */
.L_x_1178:
[----:B------:R-:W-:Y:S01]  /*a490*/  ISETP.GE.AND P0, PT, R23, R18, PT ;  /* 0x000000121700720c */ /* 0x000fe20003f06270 */
[----:B------:R-:W0:Y:S01]  /*a4a0*/  LDCU UR10, c[0x0][0x40c] ;  /* 0x00008180ff0a77ac */ /* 0x000e220008000800 */
[----:B------:R-:W-:Y:S01]  /*a4b0*/  BSSY.RECONVERGENT B0, `(.L_x_1187) ;  /* 0x00000df000007945 */ /* 0x000fe20003800200 */
[----:B------:R-:W1:Y:S10]  /*a4c0*/  LDCU.64 UR14, c[0x0][0x3c8] ;  /* 0x00007900ff0e77ac */ /* 0x000e740008000a00 */
[----:B------:R-:W-:Y:S05]  /*a4d0*/  @P0 BRA `(.L_x_1188) ;  /* 0x0000000c00700947 */ /* 0x000fea0003800000 */
[----:B------:R-:W3:Y:S01]  /*a4e0*/  LDCU UR4, c[0x0][0x3f8] ;  /* 0x00007f00ff0477ac */ /* 0x000ee20008000800 */
[----:B------:R-:W-:Y:S01]  /*a4f0*/  VIADD R45, R23, 0x4 ;  /* 0x00000004172d7836 */ /* 0x000fe20000000000 */
[----:B------:R-:W4:Y:S01]  /*a500*/  LDC R30, c[0x0][0x3f4] ;  /* 0x0000fd00ff1e7b82 */ /* 0x000f220000000800 */
[----:B------:R-:W-:Y:S01]  /*a510*/  LOP3.LUT R41, RZ, R16, RZ, 0x33, !PT ;  /* 0x00000010ff297212 */ /* 0x000fe200078e33ff */
[----:B------:R-:W-:Y:S01]  /*a520*/  BSSY.RECONVERGENT B1, `(.L_x_1189) ;  /* 0x000004c000017945 */ /* 0x000fe20003800200 */
[----:B------:R-:W-:Y:S01]  /*a530*/  IMAD.MOV.U32 R28, RZ, RZ, R23 ;  /* 0x000000ffff1c7224 */ /* 0x000fe200078e0017 */
[----:B------:R-:W-:-:S04]  /*a540*/  VIMNMX R29, PT, PT, R18, R45, !PT ;  /* 0x0000002d121d7248 */ /* 0x000fc80007fe0100 */
[----:B--2---:R-:W2:Y:S01]  /*a550*/  LDC.64 R26, c[0x0][0x458] ;  /* 0x00011600ff1a7b82 */ /* 0x004ea20000000a00 */
[----:B------:R-:W-:-:S04]  /*a560*/  IADD3 R41, PT, PT, -R24, R29, R41 ;  /* 0x0000001d18297210 */ /* 0x000fc80007ffe129 */
[----:B------:R-:W-:Y:S01]  /*a570*/  LOP3.LUT P0, RZ, R41, 0x4, RZ, 0xc0, !PT ;  /* 0x0000000429ff7812 */ /* 0x000fe2000780c0ff */
[----:B---3--:R-:W-:-:S05]  /*a580*/  IMAD R31, R22, UR4, R25 ;  /* 0x00000004161f7c24 */ /* 0x008fca000f8e0219 */
[----:B------:R-:W-:Y:S01]  /*a590*/  LEA R31, R31, R20, 0x6 ;  /* 0x000000141f1f7211 */ /* 0x000fe200078e30ff */
[----:B----4-:R-:W-:-:S04]  /*a5a0*/  IMAD R0, R30, UR4, RZ ;  /* 0x000000041e007c24 */ /* 0x010fc8000f8e02ff */
[----:B--2---:R-:W-:Y:S02]  /*a5b0*/  IMAD.WIDE R26, R31, 0x4, R26 ;  /* 0x000000041f1a7825 */ /* 0x004fe400078e021a */
[----:B------:R-:W-:Y:S05]  /*a5c0*/  @P0 BRA `(.L_x_1190) ;  /* 0x0000000400040947 */ /* 0x000fea0003800000 */
[----:B------:R-:W-:Y:S01]  /*a5d0*/  ISETP.GE.AND P0, PT, R23, R30, PT ;  /* 0x0000001e1700720c */ /* 0x000fe20003f06270 */
[----:B------:R-:W-:-:S12]  /*a5e0*/  IMAD.MOV.U32 R28, RZ, RZ, R45 ;  /* 0x000000ffff1c7224 */ /* 0x000fd800078e002d */
[----:B------:R-:W-:Y:S05]  /*a5f0*/  @!P0 BRA `(.L_x_1190) ;  /* 0x0000000000f88947 */ /* 0x000fea0003800000 */
[----:B------:R-:W-:Y:S01]  /*a600*/  IABS R31, R30 ;  /* 0x0000001e001f7213 */ /* 0x000fe20000000000 */
[----:B------:R-:W2:Y:S01]  /*a610*/  LDCU.64 UR8, c[0x0][0x3c8] ;  /* 0x00007900ff0877ac */ /* 0x000ea20008000a00 */
[----:B------:R-:W-:Y:S01]  /*a620*/  IABS R34, R23 ;  /* 0x0000001700227213 */ /* 0x000fe20000000000 */
[----:B------:R3:W4:Y:S01]  /*a630*/  LDS R43, [R40] ;  /* 0x00000000282b7984 */ /* 0x0007220000000800 */
        /* <DEDUP_REMOVED lines=20> */
[----:B------:R-:W-:-:S05]  /*a780*/  IADD3 R29, P0, PT, R28, UR5, RZ ;  /* 0x000000051c1d7c10 */ /* 0x000fca000ff1e0ff */
[----:B------:R-:W-:Y:S01]  /*a790*/  IMAD.X R30, RZ, RZ, UR12, P0 ;  /* 0x0000000cff1e7e24 */ /* 0x000fe200080e06ff */
[----:B--2---:R-:W-:-:S04]  /*a7a0*/  LEA R32, P0, R29, UR8, 0x2 ;  /* 0x000000081d207c11 */ /* 0x004fc8000f8010ff */
[----:B------:R-:W-:-:S06]  /*a7b0*/  LEA.HI.X R33, R29, UR9, R30, 0x2, P0 ;  /* 0x000000091d217c11 */ /* 0x000fcc00080f141e */
[----:B------:R-:W2:Y:S01]  /*a7c0*/  LDG.E R33, desc[UR36][R32.64] ;  /* 0x0000002420217981 */ /* 0x000ea2000c1e1900 */
[----:B------:R-:W-:Y:S01]  /*a7d0*/  ISETP.NE.AND P0, PT, R36, RZ, PT ;  /* 0x000000ff2400720c */ /* 0x000fe20003f05270 */
[----:B--2---:R-:W-:-:S05]  /*a7e0*/  IMAD R29, R0, R33, R28 ;  /* 0x00000021001d7224 */ /* 0x004fca00078e021c */
[----:B------:R-:W-:-:S05]  /*a7f0*/  SHF.L.U32 R29, R29, 0x6, RZ ;  /* 0x000000061d1d7819 */ /* 0x000fca00000006ff */
[----:B------:R-:W-:-:S06]  /*a800*/  IMAD.WIDE R28, R29, 0x4, R12 ;  /* 0x000000041d1c7825 */ /* 0x000fcc00078e020c */
[----:B------:R-:W5:Y:S01]  /*a810*/  LDG.E.128 R28, desc[UR36][R28.64] ;  /* 0x000000241c1c7981 */ /* 0x000f62000c1e1d00 */
[----:B------:R-:W-:Y:S04]  /*a820*/  BSSY.RECONVERGENT B2, `(.L_x_1191) ;  /* 0x0000016000027945 */ /* 0x000fe80003800200 */
[----:B---34-:R-:W-:Y:S05]  /*a830*/  @P0 BRA `(.L_x_1192) ;  /* 0x0000000000500947 */ /* 0x018fea0003800000 */
        /* <DEDUP_REMOVED lines=20> */
.L_x_1192:
[----:B-1----:R-:W-:Y:S05]  /*a980*/  BSYNC.RECONVERGENT B2 ;  /* 0x0000000000027941 */ /* 0x002fea0003800200 */
.L_x_1191:
[C---:B-----5:R-:W-:Y:S01]  /*a990*/  FFMA.FTZ R8, R43.reuse, R28, R8 ;  /* 0x0000001c2b087223 */ /* 0x060fe20000010008 */
[C---:B------:R-:W-:Y:S01]  /*a9a0*/  FFMA.FTZ R9, R43.reuse, R29, R9 ;  /* 0x0000001d2b097223 */ /* 0x040fe20000010009 */
[C---:B------:R-:W-:Y:S01]  /*a9b0*/  FFMA.FTZ R10, R43.reuse, R30, R10 ;  /* 0x0000001e2b0a7223 */ /* 0x040fe2000001000a */
[----:B------:R-:W-:Y:S01]  /*a9c0*/  FFMA.FTZ R11, R43, R31, R11 ;  /* 0x0000001f2b0b7223 */ /* 0x000fe2000001000b */
[----:B0-----:R-:W-:-:S07]  /*a9d0*/  IMAD.MOV.U32 R28, RZ, RZ, R45 ;  /* 0x000000ffff1c7224 */ /* 0x001fce00078e002d */
.L_x_1190:
[----:B01----:R-:W-:Y:S05]  /*a9e0*/  BSYNC.RECONVERGENT B1 ;  /* 0x0000000000017941 */ /* 0x003fea0003800200 */
.L_x_1189:
[----:B------:R-:W-:-:S13]  /*a9f0*/  ISETP.GE.U32.AND P0, PT, R41, 0x4, PT ;  /* 0x000000042900780c */ /* 0x000fda0003f06070 */
[----:B------:R-:W-:Y:S05]  /*aa00*/  @!P0 BRA `(.L_x_1188) ;  /* 0x0000000800248947 */ /* 0x000fea0003800000 */
[----:B------:R-:W-:Y:S01]  /*aa10*/  SHF.L.U32 R23, R16, 0x2, RZ ;  /* 0x0000000210177819 */ /* 0x000fe200000006ff */
[----:B------:R-:W-:Y:S01]  /*aa20*/  IMAD.U32 R29, RZ, RZ, UR6 ;  /* 0x00000006ff1d7e24 */ /* 0x000fe2000f8e00ff */
[----:B------:R-:W-:-:S03]  /*aa30*/  IADD3 R16, PT, PT, R28, 0x4, RZ ;  /* 0x000000041c107810 */ /* 0x000fc60007ffe0ff */
[C---:B------:R-:W-:Y:S02]  /*aa40*/  IMAD R40, R28.reuse, 0x4, -R23 ;  /* 0x000000041c287824 */ /* 0x040fe400078e0a17 */
[----:B------:R-:W-:-:S03]  /*aa50*/  IMAD.SHL.U32 R23, R28, 0x40, RZ ;  /* 0x000000401c177824 */ /* 0x000fc600078e00ff */
[----:B------:R-:W-:-:S07]  /*aa60*/  IADD3 R40, PT, PT, R40, 0x10, R29 ;  /* 0x0000001028287810 */ /* 0x000fce0007ffe01d */
.L_x_1199:
[----:B------:R-:W0:Y:S01]  /*aa70*/  LDC R43, c[0x0][0x3f4] ;  /* 0x0000fd00ff2b7b82 */ /* 0x000e220000000800 */
[----:B------:R-:W-:Y:S01]  /*aa80*/  VIADD R30, R16, 0xfffffffc ;  /* 0xfffffffc101e7836 */ /* 0x000fe20000000000 */
[----:B------:R-:W-:Y:S04]  /*aa90*/  BSSY.RECONVERGENT B1, `(.L_x_1193) ;  /* 0x000003c000017945 */ /* 0x000fe80003800200 */
[----:B0-----:R-:W-:-:S13]  /*aaa0*/  ISETP.GE.AND P0, PT, R30, R43, PT ;  /* 0x0000002b1e00720c */ /* 0x001fda0003f06270 */
[----:B------:R-:W-:Y:S05]  /*aab0*/  @!P0 BRA `(.L_x_1194) ;  /* 0x0000000000e48947 */ /* 0x000fea0003800000 */
[----:B------:R-:W-:Y:S01]  /*aac0*/  IABS R31, R43 ;  /* 0x0000002b001f7213 */ /* 0x000fe20000000000 */
[----:B------:R0:W1:Y:S01]  /*aad0*/  LDS R41, [R40+-0x10] ;  /* 0xfffff00028297984 */ /* 0x0000620000000800 */
        /* <DEDUP_REMOVED lines=23> */
[----:B------:R-:W-:-:S04]  /*ac50*/  LEA R32, P0, R29, UR14, 0x2 ;  /* 0x0000000e1d207c11 */ /* 0x000fc8000f8010ff */
[----:B------:R-:W-:-:S06]  /*ac60*/  LEA.HI.X R33, R29, UR15, R30, 0x2, P0 ;  /* 0x0000000f1d217c11 */ /* 0x000fcc00080f141e */
[----:B------:R-:W2:Y:S02]  /*ac70*/  LDG.E R33, desc[UR36][R32.64] ;  /* 0x0000002420217981 */ /* 0x000ea4000c1e1900 */
[----:B--2---:R-:W-:-:S05]  /*ac80*/  IMAD R29, R0, R33, R28 ;  /* 0x00000021001d7224 */ /* 0x004fca00078e021c */
[----:B------:R-:W-:-:S05]  /*ac90*/  SHF.L.U32 R29, R29, 0x6, RZ ;  /* 0x000000061d1d7819 */ /* 0x000fca00000006ff */
[----:B------:R-:W-:-:S06]  /*aca0*/  IMAD.WIDE R28, R29, 0x4, R12 ;  /* 0x000000041d1c7825 */ /* 0x000fcc00078e020c */
[----:B------:R-:W5:Y:S01]  /*acb0*/  LDG.E.128 R28, desc[UR36][R28.64] ;  /* 0x000000241c1c7981 */ /* 0x000f62000c1e1d00 */
[----:B------:R-:W-:-:S09]  /*acc0*/  UISETP.NE.AND UP0, UPT, UR10, URZ, UPT ;  /* 0x000000ff0a00728c */ /* 0x000fd2000bf05270 */
[----:B01----:R-:W-:Y:S05]  /*acd0*/  BRA.U UP0, `(.L_x_1195) ;  /* 0x00000001004c7547 */ /* 0x003fea000b800000 */
        /* <DEDUP_REMOVED lines=19> */
.L_x_1195:
[C---:B-----5:R-:W-:Y:S01]  /*ae10*/  FFMA.FTZ R8, R41.reuse, R28, R8 ;  /* 0x0000001c29087223 */ /* 0x060fe20000010008 */
[C---:B------:R-:W-:Y:S01]  /*ae20*/  FFMA.FTZ R9, R41.reuse, R29, R9 ;  /* 0x0000001d29097223 */ /* 0x040fe20000010009 */
[C---:B------:R-:W-:Y:S01]  /*ae30*/  FFMA.FTZ R10, R41.reuse, R30, R10 ;  /* 0x0000001e290a7223 */ /* 0x040fe2000001000a */
[----:B------:R-:W-:-:S07]  /*ae40*/  FFMA.FTZ R11, R41, R31, R11 ;  /* 0x0000001f290b7223 */ /* 0x000fce000001000b */
.L_x_1194:
[----:B------:R-:W-:Y:S05]  /*ae50*/  BSYNC.RECONVERGENT B1 ;  /* 0x0000000000017941 */ /* 0x000fea0003800200 */
.L_x_1193:
[----:B------:R-:W-:Y:S01]  /*ae60*/  ISETP.GE.AND P0, PT, R16, R43, PT ;  /* 0x0000002b1000720c */ /* 0x000fe20003f06270 */
[----:B------:R-:W-:-:S12]  /*ae70*/  BSSY.RECONVERGENT B1, `(.L_x_1196) ;  /* 0x000003c000017945 */ /* 0x000fd80003800200 */
[----:B------:R-:W-:Y:S05]  /*ae80*/  @!P0 BRA `(.L_x_1197) ;  /* 0x0000000000e88947 */ /* 0x000fea0003800000 */
[----:B0-----:R-:W-:Y:S01]  /*ae90*/  IABS R31, R43 ;  /* 0x0000002b001f7213 */ /* 0x001fe20000000000 */
[----:B------:R0:W1:Y:S01]  /*aea0*/  LDS R41, [R40] ;  /* 0x0000000028297984 */ /* 0x0000620000000800 */
[----:B------:R-:W-:Y:S02]  /*aeb0*/  IABS R34, R16 ;  /* 0x0000001000227213 */ /* 0x000fe40000000000 */
[----:B------:R-:W2:Y:S01]  /*aec0*/  I2F.RP R30, R31 ;  /* 0x0000001f001e7306 */ /* 0x000ea20000209400 */
[----:B------:R-:W-:Y:S02]  /*aed0*/  ISETP.GE.AND P1, PT, R16, RZ, PT ;  /* 0x000000ff1000720c */ /* 0x000fe40003f26270 */
[----:B------:R-:W-:-:S05]  /*aee0*/  ISETP.NE.AND P2, PT, R43, RZ, PT ;  /* 0x000000ff2b00720c */ /* 0x000fca0003f45270 */
[----:B--2---:R-:W2:Y:S02]  /*aef0*/  MUFU.RCP R30, R30 ;  /* 0x0000001e001e7308 */ /* 0x004ea40000001000 */
[----:B--2---:R-:W-:-:S06]  /*af00*/  VIADD R32, R30, 0xffffffe ;  /* 0x0ffffffe1e207836 */ /* 0x004fcc0000000000 */
[----:B------:R-:W2:Y:S02]  /*af10*/  F2I.FTZ.U32.TRUNC.NTZ R29, R32 ;  /* 0x00000020001d7305 */ /* 0x000ea4000021f000 */
[----:B--2---:R-:W-:-:S04]  /*af20*/  IMAD.MOV R28, RZ, RZ, -R29 ;  /* 0x000000ffff1c7224 */ /* 0x004fc800078e0a1d */
        /* <DEDUP_REMOVED lines=13> */
[----:B------:R-:W-:-:S04]  /*b000*/  IADD3 R29, P0, PT, R28, UR5, RZ ;  /* 0x000000051c1d7c10 */ /* 0x000fc8000ff1e0ff */
[----:B------:R-:W-:Y:S02]  /*b010*/  IADD3.X R30, PT, PT, RZ, UR12, RZ, P0, !PT ;  /* 0x0000000cff1e7c10 */ /* 0x000fe400087fe4ff */
        /* <DEDUP_REMOVED lines=29> */
.L_x_1198:
[C---:B-----5:R-:W-:Y:S01]  /*b1f0*/  FFMA.FTZ R8, R41.reuse, R28, R8 ;  /* 0x0000001c29087223 */ /* 0x060fe20000010008 */
[C---:B------:R-:W-:Y:S01]  /*b200*/  FFMA.FTZ R9, R41.reuse, R29, R9 ;  /* 0x0000001d29097223 */ /* 0x040fe20000010009 */
[C---:B------:R-:W-:Y:S01]  /*b210*/  FFMA.FTZ R10, R41.reuse, R30, R10 ;  /* 0x0000001e290a7223 */ /* 0x040fe2000001000a */
[----:B------:R-:W-:-:S07]  /*b220*/  FFMA.FTZ R11, R41, R31, R11 ;  /* 0x0000001f290b7223 */ /* 0x000fce000001000b */
.L_x_1197:
[----:B------:R-:W-:Y:S05]  /*b230*/  BSYNC.RECONVERGENT B1 ;  /* 0x0000000000017941 */ /* 0x000fea0003800200 */
.L_x_1196:
[C---:B0-----:R-:W-:Y:S01]  /*b240*/  IADD3 R29, PT, PT, R16.reuse, 0x4, RZ ;  /* 0x00000004101d7810 */ /* 0x041fe20007ffe0ff */
[----:B------:R-:W-:Y:S01]  /*b250*/  VIADD R16, R16, 0x8 ;  /* 0x0000000810107836 */ /* 0x000fe20000000000 */
[----:B------:R-:W-:Y:S01]  /*b260*/  IADD3 R40, PT, PT, R40, 0x20, RZ ;  /* 0x0000002028287810 */ /* 0x000fe20007ffe0ff */
[----:B------:R-:W-:Y:S01]  /*b270*/  VIADD R23, R23, 0x200 ;  /* 0x0000020017177836 */ /* 0x000fe20000000000 */
[----:B------:R-:W-:-:S13]  /*b280*/  ISETP.GE.AND P0, PT, R29, R18, PT ;  /* 0x000000121d00720c */ /* 0x000fda0003f06270 */
[----:B------:R-:W-:Y:S05]  /*b290*/  @!P0 BRA `(.L_x_1199) ;  /* 0xfffffff400f48947 */ /* 0x000fea000383ffff */
.L_x_1188:
[----:B01----:R-:W-:Y:S05]  /*b2a0*/  BSYNC.RECONVERGENT B0 ;  /* 0x0000000000007941 */ /* 0x003fea0003800200 */
.L_x_1187:
[----:B------:R-:W-:Y:S01]  /*b2b0*/  ISETP.NE.AND P0, PT, R24, R21, PT ;  /* 0x000000151800720c */ /* 0x000fe20003f05270 */
[----:B------:R-:W-:-:S12]  /*b2c0*/  BSSY.RECONVERGENT B0, `(.L_x_1200) ;  /* 0x0000022000007945 */ /* 0x000fd80003800200 */
[----:B------:R-:W-:Y:S05]  /*b2d0*/  @P0 BRA `(.L_x_1201) ;  /* 0x0000000000800947 */ /* 0x000fea0003800000 */
[----:B------:R-:W-:Y:S01]  /*b2e0*/  IMAD.SHL.U32 R13, R18, 0x40, RZ ;  /* 0x00000040120d7824 */ /* 0x000fe200078e00ff */
[----:B------:R-:W0:Y:S01]  /*b2f0*/  LDS R59, [R59+-0x4] ;  /* 0xfffffc003b3b7984 */ /* 0x000e220000000800 */
[----:B------:R-:W1:Y:S02]  /*b300*/  LDCU UR4, c[0x0][0x40c] ;  /* 0x00008180ff0477ac */ /* 0x000e640008000800 */
[----:B------:R-:W-:-:S05]  /*b310*/  IMAD.WIDE R12, R13, 0x4, R14 ;  /* 0x000000040d0c7825 */ /* 0x000fca00078e020e */
[----:B------:R3:W5:Y:S01]  /*b320*/  LDG.E.128 R28, desc[UR36][R12.64] ;  /* 0x000000240c1c7981 */ /* 0x000762000c1e1d00 */
[----:B-1----:R-:W-:-:S09]  /*b330*/  UISETP.NE.AND UP0, UPT, UR4, URZ, UPT ;  /* 0x000000ff0400728c */ /* 0x002fd2000bf05270 */
[----:B---3--:R-:W-:Y:S05]  /*b340*/  BRA.U UP0, `(.L_x_1202) ;  /* 0x0000000100547547 */ /* 0x008fea000b800000 */
[----:B------:R-:W1:Y:S02]  /*b350*/  LDCU.64 UR4, c[0x0][0x460] ;  /* 0x00008c00ff0477ac */ /* 0x000e640008000a00 */
[----:B-1----:R-:W-:-:S04]  /*b360*/  ISETP.NE.U32.AND P0, PT, RZ, UR4, PT ;  /* 0x00000004ff007c0c */ /* 0x002fc8000bf05070 */
[----:B------:R-:W-:-:S13]  /*b370*/  ISETP.NE.AND.EX P0, PT, RZ, UR5, PT, P0 ;  /* 0x00000005ff007c0c */ /* 0x000fda000bf05300 */
[----:B------:R-:W1:Y:S08]  /*b380*/  @P0 LDC R0, c[0x0][0x3f8] ;  /* 0x0000fe00ff000b82 */ /* 0x000e700000000800 */
[----:B------:R-:W3:Y:S01]  /*b390*/  @P0 LDC.64 R12, c[0x0][0x458] ;  /* 0x00011600ff0c0b82 */ /* 0x000ee20000000a00 */
[----:B-1----:R-:W-:-:S04]  /*b3a0*/  @P0 IMAD R25, R22, R0, R25 ;  /* 0x0000000016190224 */ /* 0x002fc800078e0219 */
[----:B------:R-:W-:-:S04]  /*b3b0*/  @P0 IMAD R25, R25, 0x40, R20 ;  /* 0x0000004019190824 */ /* 0x000fc800078e0214 */
[----:B---3--:R-:W-:-:S05]  /*b3c0*/  @P0 IMAD.WIDE R12, R25, 0x4, R12 ;  /* 0x00000004190c0825 */ /* 0x008fca00078e020c */
[----:B------:R-:W3:Y:S01]  /*b3d0*/  @P0 LDG.E.128 R32, desc[UR36][R12.64] ;  /* 0x000000240c200981 */ /* 0x000ee2000c1e1d00 */
[----:B------:R-:W-:Y:S01]  /*b3e0*/  USHF.L.U32 UR4, UR38, 0x6, URZ ;  /* 0x0000000626047899 */ /* 0x000fe200080006ff */
[----:B-----5:R-:W-:Y:S01]  /*b3f0*/  FADD.FTZ R28, R28, R4 ;  /* 0x000000041c1c7221 */ /* 0x020fe20000010000 */
[----:B------:R-:W-:Y:S01]  /*b400*/  FADD.FTZ R29, R29, R5 ;  /* 0x000000051d1d7221 */ /* 0x000fe20000010000 */
[----:B------:R-:W-:Y:S01]  /*b410*/  FADD.FTZ R30, R30, R6 ;  /* 0x000000061e1e7221 */ /* 0x000fe20000010000 */
[----:B------:R-:W-:Y:S02]  /*b420*/  FADD.FTZ R31, R31, R7 ;  /* 0x000000071f1f7221 */ /* 0x000fe40000010000 */
[----:B------:R-:W-:-:S05]  /*b430*/  MOV R17, UR4 ;  /* 0x0000000400117c02 */ /* 0x000fca0008000f00 */
[----:B------:R-:W-:-:S04]  /*b440*/  IMAD.WIDE R14, R17, 0x4, R14 ;  /* 0x00000004110e7825 */ /* 0x000fc800078e020e */
[----:B---3--:R-:W-:Y:S01]  /*b450*/  @P0 FMUL.FTZ R28, R28, R32 ;  /* 0x000000201c1c0220 */ /* 0x008fe20000410000 */
[----:B------:R-:W-:Y:S01]  /*b460*/  @P0 FMUL.FTZ R29, R29, R33 ;  /* 0x000000211d1d0220 */ /* 0x000fe20000410000 */
[----:B------:R-:W-:Y:S01]  /*b470*/  @P0 FMUL.FTZ R30, R30, R34 ;  /* 0x000000221e1e0220 */ /* 0x000fe20000410000 */
[----:B------:R-:W-:-:S05]  /*b480*/  @P0 FMUL.FTZ R31, R31, R35 ;  /* 0x000000231f1f0220 */ /* 0x000fca0000410000 */
[----:B------:R1:W-:Y:S02]  /*b490*/  STG.E.128 desc[UR36][R14.64], R28 ;  /* 0x0000001c0e007986 */ /* 0x0003e4000c101d24 */
.L_x_1202:
[C---:B0----5:R-:W-:Y:S01]  /*b4a0*/  FFMA.FTZ R8, R59.reuse, R28, R8 ;  /* 0x0000001c3b087223 */ /* 0x061fe20000010008 */
[C---:B------:R-:W-:Y:S01]  /*b4b0*/  FFMA.FTZ R9, R59.reuse, R29, R9 ;  /* 0x0000001d3b097223 */ /* 0x040fe20000010009 */
[C---:B------:R-:W-:Y:S01]  /*b4c0*/  FFMA.FTZ R10, R59.reuse, R30, R10 ;  /* 0x0000001e3b0a7223 */ /* 0x040fe2000001000a */
[----:B------:R-:W-:-:S07]  /*b4d0*/  FFMA.FTZ R11, R59, R31, R11 ;  /* 0x0000001f3b0b7223 */ /* 0x000fce000001000b */
.L_x_1201:
[----:B------:R-:W-:Y:S05]  /*b4e0*/  BSYNC.RECONVERGENT B0 ;  /* 0x0000000000007941 */ /* 0x000fea0003800200 */
.L_x_1200:
[----:B------:R-:W-:Y:S01]  /*b4f0*/  BAR.SYNC.DEFER_BLOCKING 0x0 ;  /* 0x0000000000007b1d */ /* 0x000fe20000010000 */
[C---:B------:R-:W-:Y:S01]  /*b500*/  LOP3.LUT R0, R19.reuse, 0x3e0, RZ, 0xc0, !PT ;  /* 0x000003e013007812 */ /* 0x040fe200078ec0ff */
[----:B------:R-:W-:Y:S01]  /*b510*/  IMAD.SHL.U32 R5, R20, 0x4, RZ ;  /* 0x0000000414057824 */ /* 0x000fe200078e00ff */
[C---:B------:R-:W-:Y:S02]  /*b520*/  ISETP.GT.U32.AND P2, PT, R19.reuse, 0x1f, PT ;  /* 0x0000001f1300780c */ /* 0x040fe40003f44070 */
[----:B------:R-:W-:Y:S01]  /*b530*/  ISETP.NE.AND P0, PT, R0, 0x20, PT ;  /* 0x000000200000780c */ /* 0x000fe20003f05270 */
[----:B------:R-:W-:Y:S01]  /*b540*/  IMAD R24, R24, 0x100, R5 ;  /* 0x0000010018187824 */ /* 0x000fe200078e0205 */
[C---:B------:R-:W-:Y:S02]  /*b550*/  LOP3.LUT R0, R19.reuse, 0x3f0, RZ, 0xc0, !PT ;  /* 0x000003f013007812 */ /* 0x040fe400078ec0ff */
[----:B------:R-:W-:-:S09]  /*b560*/  ISETP.GT.U32.AND P1, PT, R19, 0xf, PT ;  /* 0x0000000f1300780c */ /* 0x000fd20003f24070 */
[----:B------:R-:W-:Y:S01]  /*b570*/  @!P0 STS.128 [R24+UR6+-0x200], R8 ;  /* 0xfffe000818008988 */ /* 0x000fe20008000c06 */
[----:B------:R-:W-:Y:S01]  /*b580*/  BAR.SYNC.DEFER_BLOCKING 0x0 ;  /* 0x0000000000007b1d */ /* 0x000fe20000010000 */
[----:B------:R-:W-:-:S05]  /*b590*/  ISETP.NE.AND P0, PT, R0, 0x10, PT ;  /* 0x000000100000780c */ /* 0x000fca0003f05270 */
[----:B-1----:R-:W0:Y:S02]  /*b5a0*/  @!P2 LDS.128 R12, [R24+UR6] ;  /* 0x00000006180ca984 */ /* 0x002e240008000c00 */
[----:B------:R-:W-:Y:S01]  /*b5b0*/  BAR.SYNC.DEFER_BLOCKING 0x0 ;  /* 0x0000000000007b1d */ /* 0x000fe20000010000 */
[----:B0-----:R-:W-:Y:S01]  /*b5c0*/  @!P2 FADD.FTZ R8, R8, R12 ;  /* 0x0000000c0808a221 */ /* 0x001fe20000010000 */
[----:B------:R-:W-:Y:S01]  /*b5d0*/  @!P2 FADD.FTZ R9, R9, R13 ;  /* 0x0000000d0909a221 */ /* 0x000fe20000010000 */
[----:B------:R-:W-:Y:S01]  /*b5e0*/  @!P2 FADD.FTZ R10, R10, R14 ;  /* 0x0000000e0a0aa221 */ /* 0x000fe20000010000 */
[----:B------:R-:W-:-:S05]  /*b5f0*/  @!P2 FADD.FTZ R11, R11, R15 ;  /* 0x0000000f0b0ba221 */ /* 0x000fca0000010000 */
[----:B------:R0:W-:Y:S01]  /*b600*/  @!P0 STS.128 [R5+UR6], R8 ;  /* 0x0000000805008988 */ /* 0x0001e20008000c06 */
[----:B------:R-:W-:Y:S06]  /*b610*/  BAR.SYNC.DEFER_BLOCKING 0x0 ;  /* 0x0000000000007b1d */ /* 0x000fec0000010000 */
[----:B--2---:R-:W1:Y:S02]  /*b620*/  @!P1 LDS.128 R24, [R24+UR6] ;  /* 0x0000000618189984 */ /* 0x004e640008000c00 */
[----:B------:R-:W-:Y:S06]  /*b630*/  BAR.SYNC.DEFER_BLOCKING 0x0 ;  /* 0x0000000000007b1d */ /* 0x000fec0000010000 */
[----:B------:R-:W-:Y:S05]  /*b640*/  @P1 EXIT ;  /* 0x000000000000194d */ /* 0x000fea0003800000 */
[----:B------:R-:W2:Y:S01]  /*b650*/  LDCU UR4, c[0x0][0x478] ;  /* 0x00008f00ff0477ac */ /* 0x000ea20008000800 */
[----:B01----:R-:W-:Y:S01]  /*b660*/  @!P1 FADD.FTZ R8, R8, R24 ;  /* 0x0000001808089221 */ /* 0x003fe20000010000 */
[----:B------:R-:W-:Y:S01]  /*b670*/  @!P1 FADD.FTZ R9, R9, R25 ;  /* 0x0000001909099221 */ /* 0x000fe20000010000 */
[----:B------:R-:W-:Y:S01]  /*b680*/  @!P1 FADD.FTZ R10, R10, R26 ;  /* 0x0000001a0a0a9221 */ /* 0x000fe20000010000 */
[----:B------:R-:W-:Y:S01]  /*b690*/  @!P1 FADD.FTZ R11, R11, R27 ;  /* 0x0000001b0b0b9221 */ /* 0x000fe20000010000 */
[----:B--2---:R-:W-:-:S09]  /*b6a0*/  UISETP.NE.AND UP0, UPT, UR4, 0x2, UPT ;  /* 0x000000020400788c */ /* 0x004fd2000bf05270 */
[----:B------:R-:W-:Y:S05]  /*b6b0*/  BRA.U UP0, `(.L_x_1203) ;  /* 0x00000001007c7547 */ /* 0x000fea000b800000 */
[----:B------:R-:W0:Y:S01]  /*b6c0*/  LDC.64 R4, c[0x0][0x470] ;  /* 0x00011c00ff047b82 */ /* 0x000e220000000a00 */
[----:B------:R-:W1:Y:S01]  /*b6d0*/  LDCU.64 UR4, c[0x0][0x380] ;  /* 0x00007000ff0477ac */ /* 0x000e620008000a00 */
[----:B0-----:R-:W2:Y:S01]  /*b6e0*/  LDG.E R4, desc[UR36][R4.64] ;  /* 0x0000002404047981 */ /* 0x001ea2000c1e1900 */
[----:B------:R-:W-:Y:S02]  /*b6f0*/  IMAD.IADD R3, R3, 0x1, R20 ;  /* 0x0000000103037824 */ /* 0x000fe400078e0214 */
[C---:B--2---:R-:W-:Y:S01]  /*b700*/  FMUL.FTZ R10, R4.reuse, R10 ;  /* 0x0000000a040a7220 */ /* 0x044fe20000410000 */
[C---:B------:R-:W-:Y:S01]  /*b710*/  FMUL.FTZ R11, R4.reuse, R11 ;  /* 0x0000000b040b7220 */ /* 0x040fe20000410000 */
[C---:B------:R-:W-:Y:S01]  /*b720*/  FMUL.FTZ R9, R4.reuse, R9 ;  /* 0x0000000904097220 */ /* 0x040fe20000410000 */
[----:B------:R-:W-:-:S03]  /*b730*/  FMUL.FTZ R8, R4, R8 ;  /* 0x0000000804087220 */ /* 0x000fc60000410000 */
[----:B------:R-:W0:Y:S08]  /*b740*/  F2I.S8.NTZ R10, R10 ;  /* 0x0000000a000a7305 */ /* 0x000e300000202100 */
[----:B------:R-:W2:Y:S01]  /*b750*/  F2I.S8.NTZ R11, R11 ;  /* 0x0000000b000b7305 */ /* 0x000ea20000202100 */
[----:B0-----:R-:W-:-:S07]  /*b760*/  PRMT R0, R10, 0x8880, RZ ;  /* 0x000088800a007816 */ /* 0x001fce00000000ff */
[----:B------:R-:W0:Y:S01]  /*b770*/  F2I.S8.NTZ R9, R9 ;  /* 0x0000000900097305 */ /* 0x000e220000202100 */
[----:B------:R-:W-:Y:S02]  /*b780*/  PRMT R0, R0, 0x7710, RZ ;  /* 0x0000771000007816 */ /* 0x000fe400000000ff */
[----:B--2---:R-:W-:-:S05]  /*b790*/  PRMT R4, R11, 0x8880, RZ ;  /* 0x000088800b047816 */ /* 0x004fca00000000ff */
[----:B------:R-:W2:Y:S01]  /*b7a0*/  F2I.S8.NTZ R8, R8 ;  /* 0x0000000800087305 */ /* 0x000ea20000202100 */
[----:B------:R-:W-:Y:S02]  /*b7b0*/  SHF.L.U32 R2, R0, 0x10, RZ ;  /* 0x0000001000027819 */ /* 0x000fe400000006ff */
[----:B------:R-:W-:Y:S02]  /*b7c0*/  PRMT R0, R4, 0x7710, RZ ;  /* 0x0000771004007816 */ /* 0x000fe400000000ff */
[----:B------:R-:W-:Y:S02]  /*b7d0*/  LOP3.LUT R5, R2, 0xff0000, RZ, 0xc0, !PT ;  /* 0x00ff000002057812 */ /* 0x000fe400078ec0ff */
[----:B0-----:R-:W-:-:S03]  /*b7e0*/  PRMT R9, R9, 0x8880, RZ ;  /* 0x0000888009097816 */ /* 0x001fc600000000ff */
[----:B------:R-:W-:Y:S01]  /*b7f0*/  IMAD R5, R0, 0x1000000, R5 ;  /* 0x0100000000057824 */ /* 0x000fe200078e0205 */
[----:B------:R-:W-:Y:S02]  /*b800*/  PRMT R2, R9, 0x7710, RZ ;  /* 0x0000771009027816 */ /* 0x000fe400000000ff */
[----:B--2---:R-:W-:-:S04]  /*b810*/  PRMT R4, R8, 0x8880, RZ ;  /* 0x0000888008047816 */ /* 0x004fc800000000ff */
[----:B------:R-:W-:Y:S02]  /*b820*/  PRMT R0, R4, 0x7710, RZ ;  /* 0x0000771004007816 */ /* 0x000fe400000000ff */
[----:B------:R-:W-:Y:S02]  /*b830*/  LOP3.LUT R4, R2, 0xff, RZ, 0xc0, !PT ;  /* 0x000000ff02047812 */ /* 0x000fe400078ec0ff */
[----:B------:R-:W-:Y:S02]  /*b840*/  LOP3.LUT R7, R0, 0xff, RZ, 0xc0, !PT ;  /* 0x000000ff00077812 */ /* 0x000fe400078ec0ff */
[----:B------:R-:W-:Y:S02]  /*b850*/  LEA R4, R4, R5, 0x8 ;  /* 0x0000000504047211 */ /* 0x000fe400078e40ff */
[----:B-1----:R-:W-:-:S03]  /*b860*/  IADD3 R2, P0, PT, R3, UR4, RZ ;  /* 0x0000000403027c10 */ /* 0x002fc6000ff1e0ff */
[----:B------:R-:W-:Y:S01]  /*b870*/  IMAD.IADD R7, R4, 0x1, R7 ;  /* 0x0000000104077824 */ /* 0x000fe200078e0207 */
[----:B------:R-:W-:-:S05]  /*b880*/  LEA.HI.X.SX32 R3, R3, UR5, 0x1, P0 ;  /* 0x0000000503037c11 */ /* 0x000fca00080f0eff */
[----:B------:R-:W-:Y:S01]  /*b890*/  STG.E desc[UR36][R2.64], R7 ;  /* 0x0000000702007986 */ /* 0x000fe2000c101924 */
[----:B------:R-:W-:Y:S05]  /*b8a0*/  EXIT ;  /* 0x000000000000794d */ /* 0x000fea0003800000 */
.L_x_1203:
[----:B------:R-:W0:Y:S01]  /*b8b0*/  LDC.64 R4, c[0x0][0x380] ;  /* 0x0000e000ff047b82 */ /* 0x000e220000000a00 */
[----:B------:R-:W-:-:S04]  /*b8c0*/  IMAD.IADD R3, R3, 0x1, R20 ;  /* 0x0000000103037824 */ /* 0x000fc800078e0214 */
[----:B0-----:R-:W-:-:S05]  /*b8d0*/  IMAD.WIDE R2, R3, 0x4, R4 ;  /* 0x0000000403027825 */ /* 0x001fca00078e0204 */
[----:B------:R-:W-:Y:S01]  /*b8e0*/  STG.E.128 desc[UR36][R2.64], R8 ;  /* 0x0000000802007986 */ /* 0x000fe2000c101d24 */
[----:B------:R-:W-:Y:S05]  /*b8f0*/  EXIT ;  /* 0x000000000000794d */ /* 0x000fea0003800000 */
.L_x_1071:
[----:B------:R-:W-:Y:S02]  /*b900*/  HFMA2 R12, -RZ, RZ, 0, 9.5367431640625e-07 ;  /* 0x00000010ff0c7431 */ /* 0x000fe400000001ff */
[----:B------:R-:W-:Y:S02]  /*b910*/  IMAD.MOV.U32 R11, RZ, RZ, 0x1f ;  /* 0x0000001fff0b7424 */ /* 0x000fe400078e00ff */
[----:B------:R-:W-:-:S07]  /*b920*/  IMAD.MOV.U32 R15, RZ, RZ, -0x1 ;  /* 0xffffffffff0f7424 */ /* 0x000fce00078e00ff */
[----:B-1---5:R-:W-:Y:S05]  /*b930*/  WARPSYNC.COLLECTIVE R15, `(.L_x_1204) ;  /* 0x000000000f087348 */ /* 0x022fea0003c00000 */
[----:B------:R0:W2:Y:S02]  /*b940*/  SHFL.BFLY P6, R14, R13, R12, R11 ;  /* 0x0c00000c0d0e7389 */ /* 0x0000a400000c000b */
[----:B012--5:R-:W-:Y:S05]  /*b950*/  ENDCOLLECTIVE ;  /* 0x000000000000791b */ /* 0x027fea0003800000 */
.L_x_1204:
[----:B------:R-:W-:Y:S02]  /*b960*/  IMAD.MOV.U32 R12, RZ, RZ, 0x8 ;  /* 0x00000008ff0c7424 */ /* 0x000fe400078e00ff */
[----:B------:R-:W-:-:S05]  /*b970*/  FADD.FTZ R3, R13, R14 ;  /* 0x0000000e0d037221 */ /* 0x000fca0000010000 */
[----:B------:R-:W-:-:S07]  /*b980*/  MOV R13, R3 ;  /* 0x00000003000d7202 */ /* 0x000fce0000000f00 */
[----:B------:R-:W-:Y:S05]  /*b990*/  WARPSYNC.COLLECTIVE R15, `(.L_x_1205) ;  /* 0x000000000f087348 */ /* 0x000fea0003c00000 */
[----:B------:R0:W1:Y:S02]  /*b9a0*/  SHFL.BFLY P6, R14, R13, R12, R11 ;  /* 0x0c00000c0d0e7389 */ /* 0x00006400000c000b */
[----:B01----:R-:W-:Y:S05]  /*b9b0*/  ENDCOLLECTIVE ;  /* 0x000000000000791b */ /* 0x003fea0003800000 */
.L_x_1205:
[----:B------:R-:W-:Y:S02]  /*b9c0*/  HFMA2 R12, -RZ, RZ, 0, 2.384185791015625e-07 ;  /* 0x00000004ff0c7431 */ /* 0x000fe400000001ff */
[----:B------:R-:W-:-:S04]  /*b9d0*/  FADD.FTZ R4, R3, R14 ;  /* 0x0000000e03047221 */ /* 0x000fc80000010000 */
[----:B------:R-:W-:-:S07]  /*b9e0*/  IMAD.MOV.U32 R13, RZ, RZ, R4 ;  /* 0x000000ffff0d7224 */ /* 0x000fce00078e0004 */
[----:B------:R-:W-:Y:S05]  /*b9f0*/  WARPSYNC.COLLECTIVE R15, `(.L_x_1206) ;  /* 0x000000000f087348 */ /* 0x000fea0003c00000 */
[----:B------:R0:W1:Y:S02]  /*ba00*/  SHFL.BFLY P6, R14, R13, R12, R11 ;  /* 0x0c00000c0d0e7389 */ /* 0x00006400000c000b */
[----:B01----:R-:W-:Y:S05]  /*ba10*/  ENDCOLLECTIVE ;  /* 0x000000000000791b */ /* 0x003fea0003800000 */
.L_x_1206:
[----:B------:R-:W-:Y:S02]  /*ba20*/  IMAD.MOV.U32 R12, RZ, RZ, 0x2 ;  /* 0x00000002ff0c7424 */ /* 0x000fe400078e00ff */
[----:B------:R-:W-:-:S04]  /*ba30*/  FADD.FTZ R5, R4, R14 ;  /* 0x0000000e04057221 */ /* 0x000fc80000010000 */
[----:B------:R-:W-:-:S07]  /*ba40*/  IMAD.MOV.U32 R13, RZ, RZ, R5 ;  /* 0x000000ffff0d7224 */ /* 0x000fce00078e0005 */
[----:B------:R-:W-:Y:S05]  /*ba50*/  WARPSYNC.COLLECTIVE R15, `(.L_x_1207) ;  /* 0x000000000f087348 */ /* 0x000fea0003c00000 */
[----:B------:R0:W1:Y:S02]  /*ba60*/  SHFL.BFLY P6, R14, R13, R12, R11 ;  /* 0x0c00000c0d0e7389 */ /* 0x00006400000c000b */
[----:B01----:R-:W-:Y:S05]  /*ba70*/  ENDCOLLECTIVE ;  /* 0x000000000000791b */ /* 0x003fea0003800000 */
.L_x_1207:
[----:B------:R-:W-:Y:S02]  /*ba80*/  IMAD.MOV.U32 R12, RZ, RZ, 0x1 ;  /* 0x00000001ff0c7424 */ /* 0x000fe400078e00ff */
[----:B------:R-:W-:-:S05]  /*ba90*/  FADD.FTZ R6, R5, R14 ;  /* 0x0000000e05067221 */ /* 0x000fca0000010000 */
[----:B------:R-:W-:-:S07]  /*baa0*/  MOV R13, R6 ;  /* 0x00000006000d7202 */ /* 0x000fce0000000f00 */
[----:B------:R-:W-:Y:S05]  /*bab0*/  WARPSYNC.COLLECTIVE R15, `(.L_x_1208) ;  /* 0x000000000f087348 */ /* 0x000fea0003c00000 */
[----:B------:R0:W1:Y:S02]  /*bac0*/  SHFL.BFLY P6, R14, R13, R12, R11 ;  /* 0x0c00000c0d0e7389 */ /* 0x00006400000c000b */
[----:B01----:R-:W-:Y:S05]  /*bad0*/  ENDCOLLECTIVE ;  /* 0x000000000000791b */ /* 0x003fea0003800000 */
.L_x_1208:
[----:B------:R-:W-:Y:S05]  /*bae0*/  BRA `(.L_x_1209) ;  /* 0xffffff5c00e07947 */ /* 0x000fea000383ffff */
.L_x_1135:
[----:B------:R-:W-:Y:S01]  /*baf0*/  HFMA2 R11, -RZ, RZ, 0, 1.847743988037109375e-06 ;  /* 0x0000001fff0b7431 */ /* 0x000fe200000001ff */
[----:B------:R-:W-:Y:S01]  /*bb00*/  BSSY B0, `(.L_x_1210) ;  /* 0x0000006000007945 */ /* 0x000fe20003800000 */
[----:B------:R-:W-:Y:S02]  /*bb10*/  IMAD.MOV.U32 R12, RZ, RZ, 0x2 ;  /* 0x00000002ff0c7424 */ /* 0x000fe400078e00ff */
[----:B------:R-:W-:-:S07]  /*bb20*/  IMAD.MOV.U32 R15, RZ, RZ, -0x1 ;  /* 0xffffffffff0f7424 */ /* 0x000fce00078e00ff */
[----:B------:R-:W-:Y:S05]  /*bb30*/  WARPSYNC.COLLECTIVE R15, `(.L_x_1211) ;  /* 0x000000000f087348 */ /* 0x000fea0003c00000 */
[----:B------:R0:W1:Y:S02]  /*bb40*/  SHFL.BFLY P6, R14, R13, R12, R11 ;  /* 0x0c00000c0d0e7389 */ /* 0x00006400000c000b */
[----:B01----:R-:W-:Y:S05]  /*bb50*/  ENDCOLLECTIVE ;  /* 0x000000000000791b */ /* 0x003fea0003800000 */
.L_x_1211:
[----:B------:R-:W-:Y:S05]  /*bb60*/  BSYNC B0 ;  /* 0x0000000000007941 */ /* 0x000fea0003800000 */
.L_x_1210:
[----:B------:R-:W-:Y:S01]  /*bb70*/  FADD.FTZ R13, R13, R14 ;  /* 0x0000000e0d0d7221 */ /* 0x000fe20000010000 */
[----:B------:R-:W-:Y:S01]  /*bb80*/  IMAD.MOV.U32 R12, RZ, RZ, 0x1 ;  /* 0x00000001ff0c7424 */ /* 0x000fe200078e00ff */
[----:B------:R-:W-:Y:S01]  /*bb90*/  MOV R11, 0x1f ;  /* 0x0000001f000b7802 */ /* 0x000fe20000000f00 */
[----:B------:R-:W-:-:S07]  /*bba0*/  IMAD.MOV.U32 R15, RZ, RZ, -0x1 ;  /* 0xffffffffff0f7424 */ /* 0x000fce00078e00ff */
[----:B------:R-:W-:Y:S05]  /*bbb0*/  WARPSYNC.COLLECTIVE R15, `(.L_x_1212) ;  /* 0x000000000f087348 */ /* 0x000fea0003c00000 */
[----:B------:R0:W1:Y:S02]  /*bbc0*/  SHFL.BFLY P6, R14, R13, R12, R11 ;  /* 0x0c00000c0d0e7389 */ /* 0x00006400000c000b */
[----:B01----:R-:W-:Y:S05]  /*bbd0*/  ENDCOLLECTIVE ;  /* 0x000000000000791b */ /* 0x003fea0003800000 */
.L_x_1212:
[----:B------:R-:W-:Y:S05]  /*bbe0*/  BRA `(.L_x_1213) ;  /* 0xffffffac002c7947 */ /* 0x000fea000383ffff */
.L_x_1139:
[----:B------:R-:W-:Y:S01]  /*bbf0*/  HFMA2 R12, -RZ, RZ, 0, 9.5367431640625e-07 ;  /* 0x00000010ff0c7431 */ /* 0x000fe200000001ff */
[----:B------:R-:W-:Y:S01]  /*bc00*/  BSSY B0, `(.L_x_1214) ;  /* 0x0000007000007945 */ /* 0x000fe20003800000 */
[----:B------:R-:W-:Y:S02]  /*bc10*/  IMAD.MOV.U32 R13, RZ, RZ, R0 ;  /* 0x000000ffff0d7224 */ /* 0x000fe400078e0000 */
[----:B------:R-:W-:Y:S02]  /*bc20*/  IMAD.MOV.U32 R11, RZ, RZ, 0x1f ;  /* 0x0000001fff0b7424 */ /* 0x000fe400078e00ff */
[----:B------:R-:W-:-:S07]  /*bc30*/  IMAD.MOV.U32 R15, RZ, RZ, -0x1 ;  /* 0xffffffffff0f7424 */ /* 0x000fce00078e00ff */
[----:B--2--5:R-:W-:Y:S05]  /*bc40*/  WARPSYNC.COLLECTIVE R15, `(.L_x_1215) ;  /* 0x000000000f087348 */ /* 0x024fea0003c00000 */
[----:B------:R0:W1:Y:S02]  /*bc50*/  SHFL.BFLY P6, R14, R13, R12, R11 ;  /* 0x0c00000c0d0e7389 */ /* 0x00006400000c000b */
[----:B012--5:R-:W-:Y:S05]  /*bc60*/  ENDCOLLECTIVE ;  /* 0x000000000000791b */ /* 0x027fea0003800000 */
.L_x_1215:
[----:B------:R-:W-:Y:S05]  /*bc70*/  BSYNC B0 ;  /* 0x0000000000007941 */ /* 0x000fea0003800000 */
.L_x_1214:
[----:B------:R-:W-:Y:S01]  /*bc80*/  FMNMX.FTZ R13, R14, R0, !PT ;  /* 0x000000000e0d7209 */ /* 0x000fe20007810000 */
[----:B------:R-:W-:Y:S01]  /*bc90*/  IMAD.MOV.U32 R11, RZ, RZ, 0x1f ;  /* 0x0000001fff0b7424 */ /* 0x000fe200078e00ff */
[----:B------:R-:W-:Y:S01]  /*bca0*/  MOV R12, 0x8 ;  /* 0x00000008000c7802 */ /* 0x000fe20000000f00 */
[----:B------:R-:W-:-:S07]  /*bcb0*/  IMAD.MOV.U32 R15, RZ, RZ, -0x1 ;  /* 0xffffffffff0f7424 */ /* 0x000fce00078e00ff */
[----:B------:R-:W-:Y:S05]  /*bcc0*/  WARPSYNC.COLLECTIVE R15, `(.L_x_1216) ;  /* 0x000000000f087348 */ /* 0x000fea0003c00000 */
[----:B------:R0:W1:Y:S02]  /*bcd0*/  SHFL.BFLY P6, R14, R13, R12, R11 ;  /* 0x0c00000c0d0e7389 */ /* 0x00006400000c000b */
[----:B01----:R-:W-:Y:S05]  /*bce0*/  ENDCOLLECTIVE ;  /* 0x000000000000791b */ /* 0x003fea0003800000 */
.L_x_1216:
[----:B------:R-:W-:Y:S01]  /*bcf0*/  IMAD.MOV.U32 R12, RZ, RZ, 0x4 ;  /* 0x00000004ff0c7424 */ /* 0x000fe200078e00ff */
[----:B------:R-:W-:-:S04]  /*bd00*/  FMNMX.FTZ R3, R13, R14, !PT ;  /* 0x0000000e0d037209 */ /* 0x000fc80007810000 */
[----:B------:R-:W-:-:S07]  /*bd10*/  MOV R13, R3 ;  /* 0x00000003000d7202 */ /* 0x000fce0000000f00 */
[----:B------:R-:W-:Y:S05]  /*bd20*/  WARPSYNC.COLLECTIVE R15, `(.L_x_1217) ;  /* 0x000000000f087348 */ /* 0x000fea0003c00000 */
[----:B------:R0:W1:Y:S02]  /*bd30*/  SHFL.BFLY P6, R14, R13, R12, R11 ;  /* 0x0c00000c0d0e7389 */ /* 0x00006400000c000b */
[----:B01----:R-:W-:Y:S05]  /*bd40*/  ENDCOLLECTIVE ;  /* 0x000000000000791b */ /* 0x003fea0003800000 */
.L_x_1217:
[----:B------:R-:W-:Y:S05]  /*bd50*/  BRA `(.L_x_1218) ;  /* 0xffffffac00747947 */ /* 0x000fea000383ffff */
.L_x_1219:
        /* <DEDUP_REMOVED lines=10> */
.L_x_3008:


//--------------------- .text._ZN4mmha33masked_multihead_attention_kernelIfLi64ELi64ELi1ELi16ELi256ELb1ELb0EEEv26Multihead_attention_paramsIT_XT5_EE --------------------------
	.section	.text._ZN4mmha33masked_multihead_attention_kernelIfLi64ELi64ELi1ELi16ELi256ELb1ELb0EEEv26Multihead_attention_paramsIT_XT5_EE,"ax",@progbits
	.align	128
        .global         _ZN4mmha33masked_multihead_attention_kernelIfLi64ELi64ELi1ELi16ELi256ELb1ELb0EEEv26Multihead_attention_paramsIT_XT5_EE
        .type           _ZN4mmha33masked_multihead_attention_kernelIfLi64ELi64ELi1ELi16ELi256ELb1ELb0EEEv26Multihead_attention_paramsIT_XT5_EE,@function
        .size           _ZN4mmha33masked_multihead_attention_kernelIfLi64ELi64ELi1ELi16ELi256ELb1ELb0EEEv26Multihead_attention_paramsIT_XT5_EE,(.L_x_3009 - _ZN4mmha33masked_multihead_attention_kernelIfLi64ELi64ELi1ELi16ELi256ELb1ELb0EEEv26Multihead_attention_paramsIT_XT5_EE)
        .other          _ZN4mmha33masked_multihead_attention_kernelIfLi64ELi64ELi1ELi16ELi256ELb1ELb0EEEv26Multihead_attention_paramsIT_XT5_EE,@"STO_CUDA_ENTRY STV_DEFAULT"
_ZN4mmha33masked_multihead_attention_kernelIfLi64ELi64ELi1ELi16ELi256ELb1ELb0EEEv26Multihead_attention_paramsIT_XT5_EE:
.text._ZN4mmha33masked_multihead_attention_kernelIfLi64ELi64ELi1ELi16ELi256ELb1ELb0EEEv26Multihead_attention_paramsIT_XT5_EE:
        /* <DEDUP_REMOVED lines=12> */
.L_x_1220:
[----:B------:R-:W1:Y:S08]  /*00c0*/  LDC R6, c[0x0][0x3f0] ;  /* 0x0000fc00ff067b82 */ /* 0x000e700000000800 */
[----:B------:R-:W3:Y:S08]  /*00d0*/  LDC.64 R8, c[0x0][0x460] ;  /* 0x00011800ff087b82 */ /* 0x000ef00000000a00 */
[----:B------:R-:W4:Y:S01]  /*00e0*/  LDC R37, c[0x0][0x40c] ;  /* 0x00010300ff257b82 */ /* 0x000f220000000800 */
[----:B-1----:R-:W-:-:S07]  /*00f0*/  IABS R5, R6 ;  /* 0x0000000600057213 */ /* 0x002fce0000000000 */
[----:B------:R-:W2:Y:S01]  /*0100*/  LDC.64 R16, c[0x0][0x498] ;  /* 0x00012600ff107b82 */ /* 0x000ea20000000a00 */
[----:B------:R-:W1:Y:S01]  /*0110*/  I2F.RP R0, R5 ;  /* 0x0000000500007306 */ /* 0x000e620000209400 */
[----:B---3--:R-:W-:Y:S01]  /*0120*/  ISETP.NE.U32.AND P0, PT, R8, RZ, PT ;  /* 0x000000ff0800720c */ /* 0x008fe20003f05070 */
[----:B------:R-:W3:Y:S05]  /*0130*/  S2R R32, SR_TID.X ;  /* 0x0000000000207919 */ /* 0x000eea0000002100 */
[----:B------:R-:W0:Y:S01]  /*0140*/  LDC R30, c[0x0][0x3f8] ;  /* 0x0000fe00ff1e7b82 */ /* 0x000e220000000800 */
[----:B------:R-:W-:-:S04]  /*0150*/  ISETP.NE.AND.EX P0, PT, R9, RZ, PT, P0 ;  /* 0x000000ff0900720c */ /* 0x000fc80003f05300 */
[----:B----4-:R-:W-:Y:S01]  /*0160*/  ISETP.EQ.AND P3, PT, R37, RZ, P0 ;  /* 0x000000ff2500720c */ /* 0x010fe20000762270 */
[----:B-1----:R-:W1:Y:S01]  /*0170*/  MUFU.RCP R0, R0 ;  /* 0x0000000000007308 */ /* 0x002e620000001000 */
[----:B------:R-:W0:Y:S01]  /*0180*/  S2R R31, SR_CTAID.X ;  /* 0x00000000001f7919 */ /* 0x000e220000002500 */
[----:B------:R-:W-:Y:S01]  /*0190*/  BSSY.RECONVERGENT B0, `(.L_x_1221) ;  /* 0x0000036000007945 */ /* 0x000fe20003800200 */
[----:B------:R-:W-:Y:S01]  /*01a0*/  P2R R23, PR, RZ, 0x8 ;  /* 0x00000008ff177803 */ /* 0x000fe20000000000 */
[----:B--2---:R-:W-:-:S06]  /*01b0*/  IMAD.WIDE.U32 R16, R15, 0x4, R16 ;  /* 0x000000040f107825 */ /* 0x004fcc00078e0010 */
[----:B------:R2:W5:Y:S01]  /*01c0*/  LDG.E R16, desc[UR36][R16.64] ;  /* 0x0000002410107981 */ /* 0x000562000c1e1900 */
[----:B-1----:R-:W-:-:S04]  /*01d0*/  VIADD R2, R0, 0xffffffe ;  /* 0x0ffffffe00027836 */ /* 0x002fc80000000000 */
[----:B------:R1:W4:Y:S02]  /*01e0*/  F2I.FTZ.U32.TRUNC.NTZ R3, R2 ;  /* 0x0000000200037305 */ /* 0x000324000021f000 */
[----:B-1----:R-:W-:Y:S01]  /*01f0*/  IMAD.MOV.U32 R2, RZ, RZ, RZ ;  /* 0x000000ffff027224 */ /* 0x002fe200078e00ff */
[----:B----4-:R-:W-:-:S05]  /*0200*/  IADD3 R4, PT, PT, RZ, -R3, RZ ;  /* 0x80000003ff047210 */ /* 0x010fca0007ffe0ff */
[----:B------:R-:W-:Y:S01]  /*0210*/  IMAD R7, R4, R5, RZ ;  /* 0x0000000504077224 */ /* 0x000fe200078e02ff */
[----:B------:R-:W-:-:S03]  /*0220*/  IABS R4, R15 ;  /* 0x0000000f00047213 */ /* 0x000fc60000000000 */
[----:B------:R-:W-:Y:S02]  /*0230*/  IMAD.HI.U32 R3, R3, R7, R2 ;  /* 0x0000000703037227 */ /* 0x000fe400078e0002 */
[----:B------:R-:W1:Y:S04]  /*0240*/  LDC R7, c[0x0][0x3e8] ;  /* 0x0000fa00ff077b82 */ /* 0x000e680000000800 */
[----:B------:R-:W-:-:S05]  /*0250*/  IMAD.HI.U32 R3, R3, R4, RZ ;  /* 0x0000000403037227 */ /* 0x000fca00078e00ff */
[----:B------:R-:W-:-:S05]  /*0260*/  IADD3 R0, PT, PT, -R3, RZ, RZ ;  /* 0x000000ff03007210 */ /* 0x000fca0007ffe1ff */
[----:B------:R-:W-:-:S05]  /*0270*/  IMAD R0, R5, R0, R4 ;  /* 0x0000000005007224 */ /* 0x000fca00078e0204 */
[----:B------:R-:W-:-:S13]  /*0280*/  ISETP.GT.U32.AND P1, PT, R5, R0, PT ;  /* 0x000000000500720c */ /* 0x000fda0003f24070 */
[----:B------:R-:W-:Y:S01]  /*0290*/  @!P1 IMAD.IADD R0, R0, 0x1, -R5 ;  /* 0x0000000100009824 */ /* 0x000fe200078e0a05 */
[----:B------:R-:W-:Y:S02]  /*02a0*/  @!P1 IADD3 R3, PT, PT, R3, 0x1, RZ ;  /* 0x0000000103039810 */ /* 0x000fe40007ffe0ff */
[----:B------:R-:W-:Y:S02]  /*02b0*/  ISETP.NE.AND P1, PT, R6, RZ, PT ;  /* 0x000000ff0600720c */ /* 0x000fe40003f25270 */
[----:B------:R-:W-:Y:S02]  /*02c0*/  ISETP.GE.U32.AND P0, PT, R0, R5, PT ;  /* 0x000000050000720c */ /* 0x000fe40003f06070 */
[----:B------:R-:W4:Y:S01]  /*02d0*/  @P3 LDC.64 R4, c[0x0][0x460] ;  /* 0x00011800ff043b82 */ /* 0x000f220000000a00 */
[----:B------:R-:W-:-:S04]  /*02e0*/  LOP3.LUT R0, R15, R6, RZ, 0x3c, !PT ;  /* 0x000000060f007212 */ /* 0x000fc800078e3cff */
[----:B------:R-:W-:-:S06]  /*02f0*/  ISETP.GE.AND P2, PT, R0, RZ, PT ;  /* 0x000000ff0000720c */ /* 0x000fcc0003f46270 */
[----:B------:R-:W-:-:S05]  /*0300*/  @P0 VIADD R3, R3, 0x1 ;  /* 0x0000000103030836 */ /* 0x000fca0000000000 */
[----:B------:R-:W-:-:S05]  /*0310*/  MOV R39, R3 ;  /* 0x0000000300277202 */ /* 0x000fca0000000f00 */
[----:B------:R-:W-:Y:S01]  /*0320*/  @!P2 IMAD.MOV R39, RZ, RZ, -R39 ;  /* 0x000000ffff27a224 */ /* 0x000fe200078e0a27 */
[----:B------:R-:W-:-:S05]  /*0330*/  @!P1 LOP3.LUT R39, RZ, R6, RZ, 0x33, !PT ;  /* 0x00000006ff279212 */ /* 0x000fca00078e33ff */
[----:B----4-:R-:W-:-:S05]  /*0340*/  @P3 IMAD.WIDE R4, R39, 0x4, R4 ;  /* 0x0000000427043825 */ /* 0x010fca00078e0204 */
[----:B------:R2:W5:Y:S01]  /*0350*/  @P3 LDG.E R2, desc[UR36][R4.64] ;  /* 0x0000002404023981 */ /* 0x000562000c1e1900 */
[----:B-1----:R-:W-:Y:S02]  /*0360*/  ISETP.NE.AND P0, PT, R7, RZ, PT ;  /* 0x000000ff0700720c */ /* 0x002fe40003f05270 */
[C---:B---3--:R-:W-:Y:S01]  /*0370*/  ISETP.GT.U32.AND P2, PT, R32.reuse, 0x1f, PT ;  /* 0x0000001f2000780c */ /* 0x048fe20003f44070 */
[----:B0-----:R-:W-:Y:S01]  /*0380*/  IMAD R0, R15, R30, R31 ;  /* 0x0000001e0f007224 */ /* 0x001fe200078e021f */
[----:B------:R-:W-:Y:S02]  /*0390*/  CS2R R28, SRZ ;  /* 0x00000000001c7805 */ /* 0x000fe4000001ff00 */
[----:B------:R-:W-:-:S07]  /*03a0*/  SHF.L.U32 R14, R32, 0x1, RZ ;  /* 0x00000001200e7819 */ /* 0x000fce00000006ff */
[----:B------:R-:W-:Y:S01]  /*03b0*/  @P0 IMAD.SHL.U32 R6, R31, 0x40, RZ ;  /* 0x000000401f060824 */ /* 0x000fe200078e00ff */
[----:B------:R-:W-:-:S03]  /*03c0*/  @!P0 SHF.L.U32 R3, R0, 0x6, RZ ;  /* 0x0000000600038819 */ /* 0x000fc600000006ff */
[----:B------:R-:W-:Y:S01]  /*03d0*/  @P0 IMAD R3, R15, R7, R6 ;  /* 0x000000070f030224 */ /* 0x000fe200078e0206 */
[----:B--2---:R-:W-:Y:S06]  /*03e0*/  @P2 BRA `(.L_x_1222) ;  /* 0x0000000000402947 */ /* 0x004fec0003800000 */
        /* <DEDUP_REMOVED lines=16> */
.L_x_1222:
[----:B------:R-:W-:Y:S05]  /*04f0*/  BSYNC.RECONVERGENT B0 ;  /* 0x0000000000007941 */ /* 0x000fea0003800200 */
.L_x_1221:
[----:B------:R-:W1:Y:S01]  /*0500*/  LDCU.64 UR6, c[0x0][0x3a0] ;  /* 0x00007400ff0677ac */ /* 0x000e620008000a00 */
[----:B------:R-:W2:Y:S01]  /*0510*/  LDC.64 R10, c[0x0][0x418] ;  /* 0x00010600ff0a7b82 */ /* 0x000ea20000000a00 */
[----:B------:R-:W-:Y:S01]  /*0520*/  ISETP.GT.U32.OR P3, PT, R32, 0x1f, !P3 ;  /* 0x0000001f2000780c */ /* 0x000fe20005f64470 */
[----:B-----5:R-:W-:Y:S01]  /*0530*/  VIADD R17, R16, 0xffffffff ;  /* 0xffffffff10117836 */ /* 0x020fe20000000000 */
[----:B------:R-:W3:Y:S01]  /*0540*/  LDCU.64 UR4, c[0x0][0x390] ;  /* 0x00007200ff0477ac */ /* 0x000ee20008000a00 */
[----:B------:R-:W-:Y:S02]  /*0550*/  SHF.R.U32.HI R34, RZ, 0x1, R32 ;  /* 0x00000001ff227819 */ /* 0x000fe40000011620 */
[----:B------:R-:W-:Y:S02]  /*0560*/  CS2R R26, SRZ ;  /* 0x00000000001a7805 */ /* 0x000fe4000001ff00 */
[----:B------:R-:W-:Y:S02]  /*0570*/  LOP3.LUT R33, R14, 0x2, RZ, 0xc0, !PT ;  /* 0x000000020e217812 */ /* 0x000fe400078ec0ff */
[----:B------:R-:W-:Y:S01]  /*0580*/  CS2R R24, SRZ ;  /* 0x0000000000187805 */ /* 0x000fe2000001ff00 */
[----:B------:R-:W4:Y:S01]  /*0590*/  LDC R35, c[0x0][0x3f4] ;  /* 0x0000fd00ff237b82 */ /* 0x000f220000000800 */
[----:B------:R-:W-:-:S02]  /*05a0*/  SHF.L.U32 R38, R0, 0x6, RZ ;  /* 0x0000000600267819 */ /* 0x000fc400000006ff */
[----:B------:R-:W-:-:S05]  /*05b0*/  CS2R R20, SRZ ;  /* 0x0000000000147805 */ /* 0x000fca000001ff00 */
[----:B------:R-:W0:Y:S01]  /*05c0*/  @!P2 LDC.64 R4, c[0x0][0x3b8] ;  /* 0x0000ee00ff04ab82 */ /* 0x000e220000000a00 */
[----:B-1----:R-:W-:-:S04]  /*05d0*/  ISETP.NE.U32.AND P0, PT, RZ, UR6, PT ;  /* 0x00000006ff007c0c */ /* 0x002fc8000bf05070 */
[----:B------:R-:W-:Y:S02]  /*05e0*/  ISETP.NE.AND.EX P0, PT, RZ, UR7, PT, P0 ;  /* 0x00000007ff007c0c */ /* 0x000fe4000bf05300 */
[----:B---3--:R-:W-:Y:S01]  /*05f0*/  ISETP.NE.U32.AND P1, PT, RZ, UR4, PT ;  /* 0x00000004ff007c0c */ /* 0x008fe2000bf25070 */
[----:B------:R-:W1:Y:S01]  /*0600*/  LDCU.U8 UR4, c[0x0][0x404] ;  /* 0x00008080ff0477ac */ /* 0x000e620008000000 */
[C---:B------:R-:W-:Y:S02]  /*0610*/  ISETP.GT.U32.OR P0, PT, R32.reuse, 0x1f, !P0 ;  /* 0x0000001f2000780c */ /* 0x040fe40004704470 */
[----:B------:R-:W-:Y:S02]  /*0620*/  ISETP.NE.AND.EX P1, PT, RZ, UR5, PT, P1 ;  /* 0x00000005ff007c0c */ /* 0x000fe4000bf25310 */
[----:B------:R-:W-:Y:S02]  /*0630*/  ISETP.NE.OR P0, PT, R37, RZ, P0 ;  /* 0x000000ff2500720c */ /* 0x000fe40000705670 */
[----:B------:R-:W-:Y:S01]  /*0640*/  ISETP.GT.U32.OR P1, PT, R32, 0x1f, !P1 ;  /* 0x0000001f2000780c */ /* 0x000fe20004f24470 */
[-C--:B----4-:R-:W-:Y:S01]  /*0650*/  @!P2 IMAD R0, R38, R35.reuse, R33 ;  /* 0x000000232600a224 */ /* 0x090fe200078e0221 */
[----:B--2---:R-:W-:Y:S01]  /*0660*/  ISETP.NE.U32.AND P4, PT, R10, RZ, PT ;  /* 0x000000ff0a00720c */ /* 0x004fe20003f85070 */
[----:B------:R-:W-:-:S03]  /*0670*/  @!P2 IMAD R3, R34, R35, R17 ;  /* 0x000000232203a224 */ /* 0x000fc600078e0211 */
[----:B------:R-:W-:Y:S02]  /*0680*/  ISETP.NE.AND.EX P4, PT, R11, RZ, PT, P4 ;  /* 0x000000ff0b00720c */ /* 0x000fe40003f85340 */
[----:B------:R-:W2:Y:S01]  /*0690*/  @!P3 LDC.64 R10, c[0x0][0x450] ;  /* 0x00011400ff0abb82 */ /* 0x000ea20000000a00 */
[----:B------:R-:W-:Y:S01]  /*06a0*/  @!P2 LEA R3, R3, R0, 0x2 ;  /* 0x000000000303a211 */ /* 0x000fe200078e10ff */
[----:B------:R-:W-:-:S04]  /*06b0*/  @!P3 IMAD R0, R2, R30, RZ ;  /* 0x0000001e0200b224 */ /* 0x000fc800078e02ff */
[----:B0-----:R-:W-:Y:S02]  /*06c0*/  @!P2 IMAD.WIDE R4, R3, 0x4, R4 ;  /* 0x000000040304a825 */ /* 0x001fe400078e0204 */
[----:B------:R-:W0:Y:S02]  /*06d0*/  @!P0 LDC.64 R8, c[0x0][0x3a0] ;  /* 0x0000e800ff088b82 */ /* 0x000e240000000a00 */
[----:B------:R-:W-:Y:S01]  /*06e0*/  IMAD R3, R31, 0x40, R14 ;  /* 0x000000401f037824 */ /* 0x000fe200078e020e */
[----:B------:R3:W4:Y:S05]  /*06f0*/  @!P2 LDG.E.64 R26, desc[UR36][R4.64] ;  /* 0x00000024041aa981 */ /* 0x00072a000c1e1b00 */
[----:B------:R-:W1:Y:S01]  /*0700*/  @!P1 LDC.64 R6, c[0x0][0x390] ;  /* 0x0000e400ff069b82 */ /* 0x000e620000000a00 */
[----:B------:R-:W-:-:S02]  /*0710*/  IABS R22, R35 ;  /* 0x0000002300167213 */ /* 0x000fc40000000000 */
[----:B------:R-:W-:-:S05]  /*0720*/  IABS R19, R17 ;  /* 0x0000001100137213 */ /* 0x000fca0000000000 */
[----:B------:R-:W3:Y:S01]  /*0730*/  @P4 LDC.64 R12, c[0x0][0x418] ;  /* 0x00010600ff0c4b82 */ /* 0x000ee20000000a00 */
[----:B0-----:R-:W-:-:S05]  /*0740*/  @!P0 IMAD.WIDE.U32 R8, R3, 0x4, R8 ;  /* 0x0000000403088825 */ /* 0x001fca00078e0008 */
[----:B------:R-:W4:Y:S01]  /*0750*/  @!P0 LDG.E.64 R24, desc[UR36][R8.64] ;  /* 0x0000002408188981 */ /* 0x000f22000c1e1b00 */
[----:B-1----:R-:W-:Y:S01]  /*0760*/  @!P1 IMAD.WIDE.U32 R6, R3, 0x4, R6 ;  /* 0x0000000403069825 */ /* 0x002fe200078e0006 */
[----:B------:R-:W-:-:S04]  /*0770*/  @!P3 LEA R3, R0, R3, 0x6 ;  /* 0x000000030003b211 */ /* 0x000fc800078e30ff */
[----:B------:R-:W4:Y:S01]  /*0780*/  @!P1 LDG.E.64 R20, desc[UR36][R6.64] ;  /* 0x0000002406149981 */ /* 0x000f22000c1e1b00 */
[----:B--2---:R-:W-:-:S06]  /*0790*/  @!P3 IMAD.WIDE R10, R3, 0x4, R10 ;  /* 0x00000004030ab825 */ /* 0x004fcc00078e020a */
[----:B------:R-:W2:Y:S01]  /*07a0*/  @!P3 LDG.E.64 R10, desc[UR36][R10.64] ;  /* 0x000000240a0ab981 */ /* 0x000ea2000c1e1b00 */
[----:B------:R-:W0:Y:S08]  /*07b0*/  I2F.RP R0, R22 ;  /* 0x0000001600007306 */ /* 0x000e300000209400 */
[----:B0-----:R-:W3:Y:S02]  /*07c0*/  MUFU.RCP R0, R0 ;  /* 0x0000000000007308 */ /* 0x001ee40000001000 */
[----:B---3--:R-:W-:-:S06]  /*07d0*/  IADD3 R4, PT, PT, R0, 0xffffffe, RZ ;  /* 0x0ffffffe00047810 */ /* 0x008fcc0007ffe0ff */
[----:B------:R0:W1:Y:S02]  /*07e0*/  F2I.FTZ.U32.TRUNC.NTZ R5, R4 ;  /* 0x0000000400057305 */ /* 0x000064000021f000 */
[----:B0-----:R-:W-:Y:S02]  /*07f0*/  HFMA2 R4, -RZ, RZ, 0, 0 ;  /* 0x00000000ff047431 */ /* 0x001fe400000001ff */
[----:B-1----:R-:W-:-:S04]  /*0800*/  IMAD.MOV R3, RZ, RZ, -R5 ;  /* 0x000000ffff037224 */ /* 0x002fc800078e0a05 */
[----:B------:R-:W-:-:S04]  /*0810*/  IMAD R3, R3, R22, RZ ;  /* 0x0000001603037224 */ /* 0x000fc800078e02ff */
[----:B------:R-:W-:Y:S02]  /*0820*/  IMAD.HI.U32 R5, R5, R3, R4 ;  /* 0x0000000305057227 */ /* 0x000fe400078e0004 */
[----:B------:R-:W0:Y:S04]  /*0830*/  LDC R3, c[0x0][0x400] ;  /* 0x00010000ff037b82 */ /* 0x000e280000000800 */
[----:B------:R-:W-:-:S04]  /*0840*/  IMAD.HI.U32 R5, R5, R19, RZ ;  /* 0x0000001305057227 */ /* 0x000fc800078e00ff */
[----:B------:R-:W-:-:S04]  /*0850*/  IMAD.MOV R5, RZ, RZ, -R5 ;  /* 0x000000ffff057224 */ /* 0x000fc800078e0a05 */
[----:B------:R-:W-:-:S05]  /*0860*/  IMAD R19, R22, R5, R19 ;  /* 0x0000000516137224 */ /* 0x000fca00078e0213 */
[----:B------:R-:W-:-:S13]  /*0870*/  ISETP.GT.U32.AND P0, PT, R22, R19, PT ;  /* 0x000000131600720c */ /* 0x000fda0003f04070 */
[----:B------:R-:W-:-:S04]  /*0880*/  @!P0 IADD3 R19, PT, PT, R19, -R22, RZ ;  /* 0x8000001613138210 */ /* 0x000fc80007ffe0ff */
[----:B------:R-:W-:Y:S02]  /*0890*/  ISETP.GT.U32.AND P0, PT, R22, R19, PT ;  /* 0x000000131600720c */ /* 0x000fe40003f04070 */
[----:B------:R-:W-:Y:S01]  /*08a0*/  ISETP.GE.AND P1, PT, R17, RZ, PT ;  /* 0x000000ff1100720c */ /* 0x000fe20003f26270 */
[----:B------:R-:W-:Y:S01]  /*08b0*/  IMAD.MOV.U32 R18, RZ, RZ, RZ ;  /* 0x000000ffff127224 */ /* 0x000fe200078e00ff */
[----:B------:R-:W-:-:S09]  /*08c0*/  ISETP.NE.AND P2, PT, R35, RZ, PT ;  /* 0x000000ff2300720c */ /* 0x000fd20003f45270 */
[----:B------:R-:W-:Y:S01]  /*08d0*/  @!P0 IMAD.IADD R19, R19, 0x1, -R22 ;  /* 0x0000000113138824 */ /* 0x000fe200078e0a16 */
[----:B------:R-:W-:-:S04]  /*08e0*/  ISETP.NE.AND P0, PT, RZ, UR4, PT ;  /* 0x00000004ff007c0c */ /* 0x000fc8000bf05270 */
[----:B0-----:R-:W-:Y:S01]  /*08f0*/  ISETP.LT.OR P0, PT, R3, 0x1, P0 ;  /* 0x000000010300780c */ /* 0x001fe20000701670 */
[----:B------:R-:W-:Y:S01]  /*0900*/  @P4 IMAD.WIDE.U32 R12, R15, 0x4, R12 ;  /* 0x000000040f0c4825 */ /* 0x000fe200078e000c */
[----:B------:R-:W-:Y:S04]  /*0910*/  BSSY.RECONVERGENT B6, `(.L_x_1223) ;  /* 0x00000d6000067945 */ /* 0x000fe80003800200 */
[----:B------:R0:W5:Y:S01]  /*0920*/  @P4 LDG.E R18, desc[UR36][R12.64] ;  /* 0x000000240c124981 */ /* 0x000162000c1e1900 */
[----:B------:R-:W-:Y:S01]  /*0930*/  ISETP.NE.AND P4, PT, R37, RZ, PT ;  /* 0x000000ff2500720c */ /* 0x000fe20003f85270 */
[----:B------:R-:W-:Y:S01]  /*0940*/  IMAD R30, R39, R30, RZ ;  /* 0x0000001e271e7224 */ /* 0x000fe200078e02ff */
[----:B------:R-:W-:Y:S02]  /*0950*/  @!P1 IADD3 R19, PT, PT, -R19, RZ, RZ ;  /* 0x000000ff13139210 */ /* 0x000fe40007ffe1ff */
[----:B------:R-:W-:-:S02]  /*0960*/  @!P2 LOP3.LUT R19, RZ, R35, RZ, 0x33, !PT ;  /* 0x00000023ff13a212 */ /* 0x000fc400078e33ff */
[----:B------:R-:W-:Y:S01]  /*0970*/  VIADDMNMX R22, R16, -R35, RZ, !PT ;  /* 0x8000002310167246 */ /* 0x000fe200078001ff */
[----:B----4-:R-:W-:Y:S01]  /*0980*/  FADD.FTZ R5, R24, R26 ;  /* 0x0000001a18057221 */ /* 0x010fe20000010000 */
[----:B------:R-:W-:-:S04]  /*0990*/  FADD.FTZ R0, R25, R27 ;  /* 0x0000001b19007221 */ /* 0x000fc80000010000 */
[----:B------:R-:W-:Y:S02]  /*09a0*/  FSEL R26, R5, R26, !P4 ;  /* 0x0000001a051a7208 */ /* 0x000fe40006000000 */
[----:B------:R-:W-:Y:S01]  /*09b0*/  FSEL R27, R0, R27, !P4 ;  /* 0x0000001b001b7208 */ /* 0x000fe20006000000 */
[----:B------:R-:W-:Y:S01]  /*09c0*/  FADD.FTZ R28, R20, R28 ;  /* 0x0000001c141c7221 */ /* 0x000fe20000010000 */
[----:B------:R-:W-:Y:S01]  /*09d0*/  FADD.FTZ R29, R21, R29 ;  /* 0x0000001d151d7221 */ /* 0x000fe20000010000 */
[----:B--2---:R-:W-:Y:S01]  /*09e0*/  @!P3 FMUL.FTZ R26, R5, R10 ;  /* 0x0000000a051ab220 */ /* 0x004fe20000410000 */
[----:B------:R-:W-:Y:S01]  /*09f0*/  @!P3 FMUL.FTZ R27, R0, R11 ;  /* 0x0000000b001bb220 */ /* 0x000fe20000410000 */
[----:B0-----:R-:W-:Y:S06]  /*0a00*/  @P0 BRA `(.L_x_1224) ;  /* 0x0000000000b00947 */ /* 0x001fec0003800000 */
[----:B------:R-:W-:-:S13]  /*0a10*/  ISETP.NE.AND P0, PT, R37, RZ, PT ;  /* 0x000000ff2500720c */ /* 0x000fda0003f05270 */
[----:B------:R-:W-:Y:S05]  /*0a20*/  @P0 BRA `(.L_x_1225) ;  /* 0x00000000005c0947 */ /* 0x000fea0003800000 */
        /* <DEDUP_REMOVED lines=23> */
.L_x_1225:
        /* <DEDUP_REMOVED lines=19> */
.L_x_1224:
        /* <DEDUP_REMOVED lines=30> */
[----:B------:R-:W-:-:S05]  /*0eb0*/  IMAD.MOV.U32 R36, RZ, RZ, R5 ;  /* 0x000000ffff247224 */ /* 0x000fca00078e0005 */
        /* <DEDUP_REMOVED lines=23> */
[----:B--2--5:R-:W-:Y:S05]  /*1030*/  CALL.ABS.NOINC R14 ;  /* 0x000000000e007343 */ /* 0x024fea0003c00000 */
.L_x_1227:
        /* <DEDUP_REMOVED lines=15> */
.L_x_1228:
        /* <DEDUP_REMOVED lines=12> */
[----:B------:R-:W-:Y:S03]  /*11f0*/  BSSY.RECONVERGENT B1, `(.L_x_1231) ;  /* 0x0000038000017945 */ /* 0x000fe60003800200 */
[----:B------:R-:W-:Y:S01]  /*1200*/  LEA R12, R35, R11, 0x2 ;  /* 0x0000000b230c7211 */ /* 0x000fe200078e10ff */
        /* <DEDUP_REMOVED lines=12> */
[----:B------:R-:W-:Y:S02]  /*12d0*/  I2FP.F32.S32 R5, R7 ;  /* 0x0000000700057245 */ /* 0x000fe40000201400 */
[----:B------:R-:W-:Y:S02]  /*12e0*/  I2FP.F32.S32 R4, R4 ;  /* 0x0000000400047245 */ /* 0x000fe40000201400 */
        /* <DEDUP_REMOVED lines=18> */
.L_x_1234:
[----:B------:R-:W-:Y:S05]  /*1410*/  BSYNC.RECONVERGENT B2 ;  /* 0x0000000000027941 */ /* 0x000fea0003800200 */
.L_x_1233:
[----:B-1----:R0:W-:Y:S04]  /*1420*/  STS [R13], R26 ;  /* 0x0000001a0d007388 */ /* 0x0021e80000000800 */
[----:B--2---:R0:W-:Y:S01]  /*1430*/  STS [R14], R27 ;  /* 0x0000001b0e007388 */ /* 0x0041e20000000800 */
[----:B------:R-:W-:Y:S05]  /*1440*/  BRA `(.L_x_1235) ;  /* 0x0000000000487947 */ /* 0x000fea0003800000 */
.L_x_1232:
        /* <DEDUP_REMOVED lines=18> */
.L_x_1235:
[----:B------:R-:W-:Y:S05]  /*1570*/  BSYNC.RECONVERGENT B1 ;  /* 0x0000000000017941 */ /* 0x000fea0003800200 */
.L_x_1231:
[----:B------:R1:W-:Y:S04]  /*1580*/  STS [R11], R28 ;  /* 0x0000001c0b007388 */ /* 0x0003e80000000800 */
[----:B------:R1:W-:Y:S02]  /*1590*/  STS [R12], R29 ;  /* 0x0000001d0c007388 */ /* 0x0003e40000000800 */
.L_x_1230:
[----:B------:R-:W-:Y:S05]  /*15a0*/  BSYNC.RECONVERGENT B0 ;  /* 0x0000000000007941 */ /* 0x000fea0003800200 */
.L_x_1229:
        /* <DEDUP_REMOVED lines=10> */
.L_x_1237:
[----:B------:R-:W-:Y:S05]  /*1650*/  BSYNC.RECONVERGENT B0 ;  /* 0x0000000000007941 */ /* 0x000fea0003800200 */
.L_x_1236:
[----:B------:R-:W-:Y:S06]  /*1660*/  BAR.SYNC.DEFER_BLOCKING 0x0 ;  /* 0x0000000000007b1d */ /* 0x000fec0000010000 */
.L_x_1226:
[----:B------:R-:W-:Y:S05]  /*1670*/  BSYNC.RECONVERGENT B6 ;  /* 0x0000000000067941 */ /* 0x000fea0003800200 */
.L_x_1223:
[----:B------:R-:W0:Y:S01]  /*1680*/  S2R R21, SR_CgaCtaId ;  /* 0x0000000000157919 */ /* 0x000e220000008800 */
[----:B------:R-:W-:Y:S01]  /*1690*/  ISETP.GT.U32.AND P0, PT, R32, 0x1f, PT ;  /* 0x0000001f2000780c */ /* 0x000fe20003f04070 */
[----:B---3--:R-:W-:Y:S01]  /*16a0*/  IMAD.IADD R3, R16, 0x1, -R22 ;  /* 0x0000000110037824 */ /* 0x008fe200078e0a16 */
[----:B------:R-:W-:-:S04]  /*16b0*/  MOV R10, 0x400 ;  /* 0x00000400000a7802 */ /* 0x000fc80000000f00 */
[----:B------:R-:W-:-:S04]  /*16c0*/  IADD3 R0, PT, PT, R10, 0x240, RZ ;  /* 0x000002400a007810 */ /* 0x000fc80007ffe0ff */
[----:B0-----:R-:W-:Y:S02]  /*16d0*/  LEA R214, R21, R0, 0x18 ;  /* 0x0000000015d67211 */ /* 0x001fe400078ec0ff */
[----:B------:R-:W-:-:S03]  /*16e0*/  MOV R0, 0xff7fffff ;  /* 0xff7fffff00007802 */ /* 0x000fc60000000f00 */
[----:B------:R-:W-:Y:S01]  /*16f0*/  IMAD R3, R3, 0x4, R214 ;  /* 0x0000000403037824 */ /* 0x000fe200078e02d6 */
[----:B------:R-:W-:Y:S06]  /*1700*/  @P0 BRA `(.L_x_1238) ;  /* 0x0000000000c00947 */ /* 0x000fec0003800000 */
[----:B-1----:R-:W0:Y:S01]  /*1710*/  LDC R4, c[0x0][0x40c] ;  /* 0x00010300ff047b82 */ /* 0x002e220000000800 */
[----:B------:R-:W1:Y:S01]  /*1720*/  LDCU UR4, c[0x0][0x3f4] ;  /* 0x00007e80ff0477ac */ /* 0x000e620008000800 */
[----:B------:R-:W-:-:S04]  /*1730*/  IADD3 R6, PT, PT, R10, 0x40, RZ ;  /* 0x000000400a067810 */ /* 0x000fc80007ffe0ff */
[----:B------:R-:W-:Y:S01]  /*1740*/  LEA R7, R21, R6, 0x18 ;  /* 0x0000000615077211 */ /* 0x000fe200078ec0ff */
[----:B--2-4-:R-:W-:-:S04]  /*1750*/  FMUL.FTZ R6, R26, R28 ;  /* 0x0000001c1a067220 */ /* 0x014fc80000410000 */
[----:B------:R-:W-:Y:S02]  /*1760*/  IMAD R7, R32, 0x8, R7 ;  /* 0x0000000820077824 */ /* 0x000fe400078e0207 */
[----:B------:R-:W-:-:S03]  /*1770*/  FFMA.FTZ R13, R27, R29, R6 ;  /* 0x0000001d1b0d7223 */ /* 0x000fc60000010006 */
[----:B------:R2:W-:Y:S01]  /*1780*/  STS.64 [R7], R28 ;  /* 0x0000001c07007388 */ /* 0x0005e20000000a00 */
[----:B-1----:R-:W-:Y:S02]  /*1790*/  IMAD R11, R38, UR4, R33 ;  /* 0x00000004260b7c24 */ /* 0x002fe4000f8e0221 */
[----:B------:R-:W-:Y:S01]  /*17a0*/  IMAD R34, R34, UR4, R19 ;  /* 0x0000000422227c24 */ /* 0x000fe2000f8e0213 */
[----:B------:R-:W-:Y:S01]  /*17b0*/  UMOV UR4, 0xffffffff ;  /* 0xffffffff00047882 */ /* 0x000fe20000000000 */
[----:B0-----:R-:W-:-:S03]  /*17c0*/  ISETP.NE.AND P0, PT, R4, RZ, PT ;  /* 0x000000ff0400720c */ /* 0x001fc60003f05270 */
[----:B------:R-:W-:-:S10]  /*17d0*/  LEA R11, R34, R11, 0x2 ;  /* 0x0000000b220b7211 */ /* 0x000fd400078e10ff */
[----:B------:R-:W0:Y:S01]  /*17e0*/  @!P0 LDC.64 R4, c[0x0][0x3b8] ;  /* 0x0000ee00ff048b82 */ /* 0x000e220000000a00 */
[----:B------:R-:W-:-:S05]  /*17f0*/  @!P0 VIADD R8, R10, 0x140 ;  /* 0x000001400a088836 */ /* 0x000fca0000000000 */
[----:B------:R-:W-:-:S04]  /*1800*/  @!P0 LEA R9, R21, R8, 0x18 ;  /* 0x0000000815098211 */ /* 0x000fc800078ec0ff */
[----:B------:R-:W-:-:S05]  /*1810*/  @!P0 LEA R9, R32, R9, 0x3 ;  /* 0x0000000920098211 */ /* 0x000fca00078e18ff */
[----:B------:R2:W-:Y:S01]  /*1820*/  @!P0 STS.64 [R9], R24 ;  /* 0x0000001809008388 */ /* 0x0005e20000000a00 */
[----:B0-----:R-:W-:-:S05]  /*1830*/  @!P0 IMAD.WIDE R4, R11, 0x4, R4 ;  /* 0x000000040b048825 */ /* 0x001fca00078e0204 */
[----:B------:R2:W-:Y:S01]  /*1840*/  @!P0 STG.E.64 desc[UR36][R4.64], R26 ;  /* 0x0000001a04008986 */ /* 0x0005e2000c101b24 */
[----:B------:R-:W-:Y:S05]  /*1850*/  BRA.DIV UR4, `(.L_x_1239) ;  /* 0x000000a204947947 */ /* 0x000fea000b800000 */
[----:B------:R-:W2:Y:S02]  /*1860*/  SHFL.BFLY PT, R14, R13, 0x10, 0x1f ;  /* 0x0e001f000d0e7f89 */ /* 0x000ea400000e0000 */
[----:B--2---:R-:W-:-:S05]  /*1870*/  FADD.FTZ R4, R13, R14 ;  /* 0x0000000e0d047221 */ /* 0x004fca0000010000 */
[----:B------:R-:W0:Y:S02]  /*1880*/  SHFL.BFLY PT, R14, R4, 0x8, 0x1f ;  /* 0x0d001f00040e7f89 */ /* 0x000e2400000e0000 */
[----:B0-----:R-:W-:-:S05]  /*1890*/  FADD.FTZ R5, R4, R14 ;  /* 0x0000000e04057221 */ /* 0x001fca0000010000 */
[----:B------:R-:W0:Y:S02]  /*18a0*/  SHFL.BFLY PT, R14, R5, 0x4, 0x1f ;  /* 0x0c801f00050e7f89 */ /* 0x000e2400000e0000 */
[----:B0-----:R-:W-:-:S05]  /*18b0*/  FADD.FTZ R6, R5, R14 ;  /* 0x0000000e05067221 */ /* 0x001fca0000010000 */
[----:B------:R-:W0:Y:S02]  /*18c0*/  SHFL.BFLY PT, R14, R6, 0x2, 0x1f ;  /* 0x0c401f00060e7f89 */ /* 0x000e2400000e0000 */
[----:B0-----:R-:W-:-:S05]  /*18d0*/  FADD.FTZ R7, R6, R14 ;  /* 0x0000000e06077221 */ /* 0x001fca0000010000 */
[----:B------:R0:W1:Y:S02]  /*18e0*/  SHFL.BFLY PT, R14, R7, 0x1, 0x1f ;  /* 0x0c201f00070e7f89 */ /* 0x00006400000e0000 */
.L_x_1370:
        /* <DEDUP_REMOVED lines=10> */
[----:B------:R-:W2:Y:S01]  /*1990*/  LDC.64 R4, c[0x0][0x438] ;  /* 0x00010e00ff047b82 */ /* 0x000ea20000000a00 */
[----:B-----5:R-:W-:-:S04]  /*19a0*/  IMAD.IADD R6, R17, 0x1, -R18 ;  /* 0x0000000111067824 */ /* 0x020fc800078e0a12 */
[----:B-1----:R-:W-:-:S04]  /*19b0*/  IMAD R31, R31, UR4, R6 ;  /* 0x000000041f1f7c24 */ /* 0x002fc8000f8e0206 */
[----:B------:R-:W-:-:S04]  /*19c0*/  IMAD R31, R31, UR4, R6 ;  /* 0x000000041f1f7c24 */ /* 0x000fc8000f8e0206 */
[----:B--2---:R-:W-:-:S06]  /*19d0*/  IMAD.WIDE R4, R31, 0x4, R4 ;  /* 0x000000041f047825 */ /* 0x004fcc00078e0204 */
[----:B------:R-:W2:Y:S02]  /*19e0*/  LDG.E R5, desc[UR36][R4.64] ;  /* 0x0000002404057981 */ /* 0x000ea4000c1e1900 */
[----:B--2---:R-:W-:-:S07]  /*19f0*/  FADD.FTZ R0, R0, R5 ;  /* 0x0000000500007221 */ /* 0x004fce0000010000 */
.L_x_1240:
[----:B------:R3:W-:Y:S02]  /*1a00*/  STS [R3+-0x4], R0 ;  /* 0xfffffc0003007388 */ /* 0x0007e40000000800 */
.L_x_1238:
[----:B------:R-:W-:Y:S05]  /*1a10*/  WARPSYNC.ALL ;  /* 0x0000000000007948 */ /* 0x000fea0003800000 */
[----:B------:R-:W-:Y:S01]  /*1a20*/  BAR.SYNC.DEFER_BLOCKING 0x0 ;  /* 0x0000000000007b1d */ /* 0x000fe20000010000 */
[----:B------:R-:W-:Y:S02]  /*1a30*/  LEA R6, R21, R10, 0x18 ;  /* 0x0000000a15067211 */ /* 0x000fe400078ec0ff */
[----:B-1----:R-:W-:-:S03]  /*1a40*/  IADD3 R4, PT, PT, R17, 0x1f, -R22 ;  /* 0x0000001f11047810 */ /* 0x002fc60007ffe816 */
[----:B------:R-:W1:Y:S02]  /*1a50*/  LDCU UR4, c[0x0][0x40c] ;  /* 0x00008180ff0477ac */ /* 0x000e640008000800 */
[----:B------:R-:W2:Y:S01]  /*1a60*/  S2UR UR14, SR_CTAID.X ;  /* 0x00000000000e79c3 */ /* 0x000ea20000002500 */
[----:B------:R-:W4:Y:S01]  /*1a70*/  S2R R147, SR_TID.X ;  /* 0x0000000000937919 */ /* 0x000f220000002100 */
[----:B------:R-:W-:Y:S01]  /*1a80*/  SHF.R.S32.HI R5, RZ, 0x1f, R4 ;  /* 0x0000001fff057819 */ /* 0x000fe20000011404 */
[----:B------:R-:W2:Y:S03]  /*1a90*/  LDCU UR16, c[0x0][0x3f8] ;  /* 0x00007f00ff1077ac */ /* 0x000ea60008000800 */
[----:B------:R-:W-:Y:S01]  /*1aa0*/  LEA.HI R5, R5, R4, RZ, 0x5 ;  /* 0x0000000405057211 */ /* 0x000fe200078f28ff */
[----:B------:R-:W2:Y:S01]  /*1ab0*/  LDCU UR15, c[0x0][0x40c] ;  /* 0x00008180ff0f77ac */ /* 0x000ea20008000800 */
[----:B0-----:R-:W2:Y:S02]  /*1ac0*/  LDC R7, c[0x0][0x3f0] ;  /* 0x0000fc00ff077b82 */ /* 0x001ea40000000800 */
[----:B------:R-:W-:Y:S01]  /*1ad0*/  LOP3.LUT R145, R5, 0xffffffe0, RZ, 0xc0, !PT ;  /* 0xffffffe005917812 */ /* 0x000fe200078ec0ff */
[----:B------:R-:W0:Y:S01]  /*1ae0*/  LDCU UR17, c[0x0][0x410] ;  /* 0x00008200ff1177ac */ /* 0x000e220008000800 */
[----:B------:R-:W0:Y:S01]  /*1af0*/  LDCU.64 UR6, c[0x0][0x3b8] ;  /* 0x00007700ff0677ac */ /* 0x000e220008000a00 */
[----:B------:R0:W0:Y:S01]  /*1b00*/  LDS.128 R140, [R6+0x40] ;  /* 0x00004000068c7984 */ /* 0x0000220000000c00 */
[----:B-1----:R-:W-:-:S03]  /*1b10*/  UISETP.NE.AND UP0, UPT, UR4, URZ, UPT ;  /* 0x000000ff0400728c */ /* 0x002fc6000bf05270 */
[----:B------:R1:W0:Y:S01]  /*1b20*/  LDS.128 R136, [R6+0x50] ;  /* 0x0000500006887984 */ /* 0x0002220000000c00 */
[----:B------:R-:W0:Y:S03]  /*1b30*/  LDCU.64 UR8, c[0x0][0x438] ;  /* 0x00008700ff0877ac */ /* 0x000e260008000a00 */
[----:B------:R1:W0:Y:S01]  /*1b40*/  LDS.128 R132, [R6+0x60] ;  /* 0x0000600006847984 */ /* 0x0002220000000c00 */
[----:B------:R-:W0:Y:S03]  /*1b50*/  LDCU.64 UR10, c[0x0][0x448] ;  /* 0x00008900ff0a77ac */ /* 0x000e260008000a00 */
[----:B------:R1:W0:Y:S01]  /*1b60*/  LDS.128 R128, [R6+0x70] ;  /* 0x0000700006807984 */ /* 0x0002220000000c00 */
[----:B--2---:R-:W-:-:S03]  /*1b70*/  IMAD R4, R30, R7, UR14 ;  /* 0x0000000e1e047e24 */ /* 0x004fc6000f8e0207 */
[----:B------:R1:W2:Y:S01]  /*1b80*/  LDS.128 R124, [R6+0x80] ;  /* 0x00008000067c7984 */ /* 0x0002a20000000c00 */
[----:B----4-:R-:W-:-:S03]  /*1b90*/  ISETP.GE.AND P0, PT, R147, R145, PT ;  /* 0x000000919300720c */ /* 0x010fc60003f06270 */
[----:B------:R1:W4:Y:S04]  /*1ba0*/  LDS.128 R120, [R6+0x90] ;  /* 0x0000900006787984 */ /* 0x0003280000000c00 */
        /* <DEDUP_REMOVED lines=10> */
[----:B--2-4-:R-:W-:Y:S05]  /*1c50*/  BRA.U UP0, `(.L_x_1241) ;  /* 0x0000000100407547 */ /* 0x014fea000b800000 */
        /* <DEDUP_REMOVED lines=15> */
[----:B----4-:R2:W0:Y:S02]  /*1d50*/  LDS.128 R8, [R6+0x230] ;  /* 0x0002300006087984 */ /* 0x0104240000000c00 */
.L_x_1241:
[----:B------:R-:W-:Y:S01]  /*1d60*/  BSSY.RECONVERGENT B1, `(.L_x_1242) ;  /* 0x00004e1000017945 */ /* 0x000fe20003800200 */
[----:B------:R-:W-:-:S03]  /*1d70*/  SHF.L.U32 R4, R4, 0x6, RZ ;  /* 0x0000000604047819 */ /* 0x000fc600000006ff */
[----:B------:R-:W-:Y:S05]  /*1d80*/  @P0 BRA `(.L_x_1243) ;  /* 0x0000004c00780947 */ /* 0x000fea0003800000 */
[----:B------:R-:W4:Y:S01]  /*1d90*/  LDC R21, c[0x0][0x3f4] ;  /* 0x0000fd00ff157b82 */ /* 0x000f220000000800 */
[----:B------:R-:W1:Y:S01]  /*1da0*/  LDCU.64 UR12, c[0x0][0x420] ;  /* 0x00008400ff0c77ac */ /* 0x000e620008000a00 */
[CC--:B------:R-:W-:Y:S01]  /*1db0*/  IADD3 R144, PT, PT, R147.reuse, R22.reuse, RZ ;  /* 0x0000001693907210 */ /* 0x0c0fe20007ffe0ff */
[----:B------:R-:W-:Y:S01]  /*1dc0*/  IMAD R214, R147, 0x4, R214 ;  /* 0x0000000493d67824 */ /* 0x000fe200078e02d6 */
[----:B------:R-:W-:Y:S01]  /*1dd0*/  IADD3 R216, PT, PT, R145, R22, RZ ;  /* 0x0000001691d87210 */ /* 0x000fe20007ffe0ff */
[----:B------:R-:W2:Y:S02]  /*1de0*/  LDCU UR4, c[0x0][0x408] ;  /* 0x00008100ff0477ac */ /* 0x000ea40008000800 */
[----:B------:R-:W-:Y:S01]  /*1df0*/  VIADD R215, R144, 0x1 ;  /* 0x0000000190d77836 */ /* 0x000fe20000000000 */
[----:B------:R-:W3:Y:S08]  /*1e00*/  S2UR UR5, SR_CTAID.Y ;  /* 0x00000000000579c3 */ /* 0x000ef00000002600 */
[----:B------:R-:W2:Y:S01]  /*1e10*/  LDC R148, c[0x0][0x440] ;  /* 0x00011000ff947b82 */ /* 0x000ea20000000800 */
[----:B-1----:R-:W-:-:S04]  /*1e20*/  ISETP.NE.U32.AND P0, PT, RZ, UR12, PT ;  /* 0x0000000cff007c0c */ /* 0x002fc8000bf05070 */
[----:B------:R-:W-:-:S03]  /*1e30*/  ISETP.NE.AND.EX P0, PT, RZ, UR13, PT, P0 ;  /* 0x0000000dff007c0c */ /* 0x000fc6000bf05300 */
[----:B------:R-:W1:Y:S01]  /*1e40*/  LDC R217, c[0x0][0x430] ;  /* 0x00010c00ffd97b82 */ /* 0x000e620000000800 */
[----:B----4-:R-:W-:-:S04]  /*1e50*/  IABS R5, R21 ;  /* 0x0000001500057213 */ /* 0x010fc80000000000 */
[----:B------:R-:W4:Y:S01]  /*1e60*/  I2F.RP R20, R5 ;  /* 0x0000000500147306 */ /* 0x000f220000209400 */
[----:B---3--:R-:W-:-:S05]  /*1e70*/  IMAD R21, R21, UR5, RZ ;  /* 0x0000000515157c24 */ /* 0x008fca000f8e02ff */
[----:B------:R-:W-:Y:S01]  /*1e80*/  SHF.R.S32.HI R146, RZ, 0x1f, R21 ;  /* 0x0000001fff927819 */ /* 0x000fe20000011415 */
[----:B--2---:R-:W-:Y:S01]  /*1e90*/  IMAD R213, R148, UR14, R17 ;  /* 0x0000000e94d57c24 */ /* 0x004fe2000f8e0211 */
[----:B----4-:R-:W0:Y:S03]  /*1ea0*/  MUFU.RCP R20, R20 ;  /* 0x0000001400147308 */ /* 0x010e260000001000 */
[----:B------:R-:W-:Y:S01]  /*1eb0*/  IMAD R213, R213, R148, R144 ;  /* 0x00000094d5d57224 */ /* 0x000fe200078e0290 */
[----:B-1----:R-:W-:Y:S01]  /*1ec0*/  IADD3 R217, PT, PT, R217, UR4, RZ ;  /* 0x00000004d9d97c10 */ /* 0x002fe2000fffe0ff */
[----:B0-----:R-:W-:-:S04]  /*1ed0*/  VIADD R6, R20, 0xffffffe ;  /* 0x0ffffffe14067836 */ /* 0x001fc80000000000 */
[----:B------:R0:W1:Y:S02]  /*1ee0*/  F2I.FTZ.U32.TRUNC.NTZ R7, R6 ;  /* 0x0000000600077305 */ /* 0x000064000021f000 */
[----:B0-----:R-:W-:Y:S01]  /*1ef0*/  IMAD.MOV.U32 R6, RZ, RZ, RZ ;  /* 0x000000ffff067224 */ /* 0x001fe200078e00ff */
[----:B-1----:R-:W-:-:S05]  /*1f00*/  IADD3 R20, PT, PT, RZ, -R7, RZ ;  /* 0x80000007ff147210 */ /* 0x002fca0007ffe0ff */
[----:B------:R-:W-:Y:S01]  /*1f10*/  IMAD R147, R20, R5, RZ ;  /* 0x0000000514937224 */ /* 0x000fe200078e02ff */
[----:B------:R-:W-:-:S03]  /*1f20*/  IADD3 R20, P1, P2, R21, UR12, R144 ;  /* 0x0000000c15147c10 */ /* 0x000fc6000fa3e090 */
[----:B------:R-:W-:Y:S01]  /*1f30*/  IMAD.HI.U32 R6, R7, R147, R6 ;  /* 0x0000009307067227 */ /* 0x000fe200078e0006 */
[----:B------:R-:W-:-:S09]  /*1f40*/  IADD3.X R21, PT, PT, R146, UR13, RZ, P1, P2 ;  /* 0x0000000d92157c10 */ /* 0x000fd20008fe44ff */
.L_x_1298:
[----:B-12---:R-:W2:Y:S01]  /*1f50*/  @P0 LDG.E.U8 R206, desc[UR36][R20.64] ;  /* 0x0000002414ce0981 */ /* 0x006ea2000c1e1100 */
[----:B------:R-:W0:Y:S01]  /*1f60*/  LDC R7, c[0x0][0x3f4] ;  /* 0x0000fd00ff077b82 */ /* 0x000e220000000800 */
[----:B------:R-:W-:Y:S01]  /*1f70*/  VIADD R212, R215, 0xffffffff ;  /* 0xffffffffd7d47836 */ /* 0x000fe20000000000 */
[----:B------:R-:W-:Y:S01]  /*1f80*/  UISETP.NE.AND UP0, UPT, UR15, URZ, UPT ;  /* 0x000000ff0f00728c */ /* 0x000fe2000bf05270 */
[----:B------:R-:W-:Y:S03]  /*1f90*/  BSSY.RECONVERGENT B0, `(.L_x_1244) ;  /* 0x000045b000007945 */ /* 0x000fe60003800200 */
[----:B------:R-:W-:Y:S02]  /*1fa0*/  IABS R205, R212 ;  /* 0x000000d400cd7213 */ /* 0x000fe40000000000 */
[----:B------:R-:W-:-:S03]  /*1fb0*/  ISETP.GE.AND P2, PT, R212, RZ, PT ;  /* 0x000000ffd400720c */ /* 0x000fc60003f46270 */
        /* <DEDUP_REMOVED lines=8> */
[----:B------:R-:W-:-:S05]  /*2040*/  @!P1 IADD3 R224, PT, PT, R224, -R207, RZ ;  /* 0x800000cfe0e09210 */ /* 0x000fca0007ffe0ff */
[----:B------:R-:W-:Y:S01]  /*2050*/  @!P2 IMAD.MOV R224, RZ, RZ, -R224 ;  /* 0x000000ffffe0a224 */ /* 0x000fe200078e0ae0 */
[----:B------:R-:W-:Y:S02]  /*2060*/  @!P4 LOP3.LUT R224, RZ, R7, RZ, 0x33, !PT ;  /* 0x00000007ffe0c212 */ /* 0x000fe400078e33ff */
[----:B--2---:R-:W-:Y:S01]  /*2070*/  ISETP.NE.AND P3, PT, R206, RZ, P0 ;  /* 0x000000ffce00720c */ /* 0x004fe20000765270 */
[----:B---345:R-:W-:-:S12]  /*2080*/  BRA.U UP0, `(.L_x_1245) ;  /* 0x0000003900c47547 */ /* 0x038fd8000b800000 */
[----:B------:R-:W-:-:S13]  /*2090*/  ISETP.NE.AND P5, PT, R23, RZ, PT ;  /* 0x000000ff1700720c */ /* 0x000fda0003fa5270 */
[----:B------:R-:W-:Y:S05]  /*20a0*/  @!P5 BRA `(.L_x_1246) ;  /* 0x000000200080d947 */ /* 0x000fea0003800000 */
[----:B------:R-:W-:Y:S01]  /*20b0*/  IADD3 R204, PT, PT, R224, R7, RZ ;  /* 0x00000007e0cc7210 */ /* 0x000fe20007ffe0ff */
[----:B------:R-:W-:Y:S01]  /*20c0*/  BSSY.RECONVERGENT B2, `(.L_x_1247) ;  /* 0x000002a000027945 */ /* 0x000fe20003800200 */
[----:B------:R-:W-:-:S03]  /*20d0*/  ISETP.GE.AND P1, PT, R212, R17, PT ;  /* 0x00000011d400720c */ /* 0x000fc60003f26270 */
[----:B------:R-:W-:-:S05]  /*20e0*/  IMAD R204, R7, 0x4, R204 ;  /* 0x0000000407cc7824 */ /* 0x000fca00078e02cc */
[----:B------:R-:W-:-:S05]  /*20f0*/  LEA R232, R7, R204, 0x1 ;  /* 0x000000cc07e87211 */ /* 0x000fca00078e08ff */
[----:B------:R-:W-:-:S05]  /*2100*/  IMAD R230, R7, 0x2, R232 ;  /* 0x0000000207e67824 */ /* 0x000fca00078e02e8 */
[----:B------:R-:W-:-:S05]  /*2110*/  IADD3 R228, PT, PT, R230, R7, RZ ;  /* 0x00000007e6e47210 */ /* 0x000fca0007ffe0ff */
[----:B------:R-:W-:-:S05]  /*2120*/  IMAD.IADD R226, R228, 0x1, R7 ;  /* 0x00000001e4e27824 */ /* 0x000fca00078e0207 */
[----:B------:R-:W-:-:S05]  /*2130*/  IADD3 R222, PT, PT, R226, R7, RZ ;  /* 0x00000007e2de7210 */ /* 0x000fca0007ffe0ff */
[----:B------:R-:W-:-:S05]  /*2140*/  IMAD.IADD R220, R222, 0x1, R7 ;  /* 0x00000001dedc7824 */ /* 0x000fca00078e0207 */
[----:B------:R-:W-:Y:S01]  /*2150*/  IADD3 R218, PT, PT, R220, R7, RZ ;  /* 0x00000007dcda7210 */ /* 0x000fe20007ffe0ff */
[----:B------:R-:W-:Y:S06]  /*2160*/  @P1 BRA `(.L_x_1248) ;  /* 0x00000000007c1947 */ /* 0x000fec0003800000 */
[----:B------:R-:W0:Y:S01]  /*2170*/  S2UR UR4, SR_CTAID.X ;  /* 0x00000000000479c3 */ /* 0x000e220000002500 */
[----:B------:R-:W-:Y:S02]  /*2180*/  IMAD R204, R4, R7, RZ ;  /* 0x0000000704cc7224 */ /* 0x000fe400078e02ff */
[----:B------:R-:W-:-:S05]  /*2190*/  IMAD.SHL.U32 R219, R224, 0x4, RZ ;  /* 0x00000004e0db7824 */ /* 0x000fca00078e00ff */
[----:B------:R-:W0:Y:S01]  /*21a0*/  LDC R221, c[0x0][0x3f8] ;  /* 0x0000fe00ffdd7b82 */ /* 0x000e220000000800 */
[----:B------:R-:W-:-:S04]  /*21b0*/  IADD3 R206, P2, PT, R219, R204, RZ ;  /* 0x000000ccdbce7210 */ /* 0x000fc80007f5e0ff */
[----:B------:R-:W-:Y:S02]  /*21c0*/  LEA.HI.X.SX32 R211, R204, RZ, 0x1, P2 ;  /* 0x000000ffccd37211 */ /* 0x000fe400010f0eff */
[----:B------:R-:W-:Y:S01]  /*21d0*/  LEA R204, P2, R206, UR6, 0x2 ;  /* 0x00000006cecc7c11 */ /* 0x000fe2000f8410ff */
[----:B------:R-:W1:Y:S01]  /*21e0*/  LDC.64 R208, c[0x0][0x450] ;  /* 0x00011400ffd07b82 */ /* 0x000e620000000a00 */
[----:B0-----:R-:W-:-:S05]  /*21f0*/  IMAD R205, R2, R221, UR4 ;  /* 0x0000000402cd7e24 */ /* 0x001fca000f8e02dd */
[----:B------:R-:W-:Y:S02]  /*2200*/  SHF.L.U32 R207, R205, 0x6, RZ ;  /* 0x00000006cdcf7819 */ /* 0x000fe400000006ff */
[----:B------:R-:W-:-:S03]  /*2210*/  LEA.HI.X R205, R206, UR7, R211, 0x2, P2 ;  /* 0x00000007cecd7c11 */ /* 0x000fc600090f14d3 */
[----:B-1----:R-:W-:-:S03]  /*2220*/  IMAD.WIDE R208, R207, 0x4, R208 ;  /* 0x00000004cfd07825 */ /* 0x002fc600078e02d0 */
[----:B------:R-:W2:Y:S04]  /*2230*/  LDG.E.128 R204, desc[UR36][R204.64] ;  /* 0x00000024cccc7981 */ /* 0x000ea8000c1e1d00 */
[----:B------:R-:W3:Y:S01]  /*2240*/  LDG.E.128 R208, desc[UR36][R208.64] ;  /* 0x00000024d0d07981 */ /* 0x000ee2000c1e1d00 */
[----:B------:R-:W0:Y:S02]  /*2250*/  S2R R234, SR_CTAID.Y ;  /* 0x0000000000ea7919 */ /* 0x000e240000002600 */
[----:B0-----:R-:W-:-:S04]  /*2260*/  IMAD R234, R234, R221, UR4 ;  /* 0x00000004eaea7e24 */ /* 0x001fc8000f8e02dd */
[----:B------:R-:W-:-:S04]  /*2270*/  IMAD R221, R234, R7, RZ ;  /* 0x00000007eadd7224 */ /* 0x000fc800078e02ff */
[----:B------:R-:W-:-:S05]  /*2280*/  IMAD.SHL.U32 R234, R221, 0x40, RZ ;  /* 0x00000040ddea7824 */ /* 0x000fca00078e00ff */
[----:B------:R-:W-:-:S04]  /*2290*/  IADD3 R219, P2, PT, R219, R234, RZ ;  /* 0x000000eadbdb7210 */ /* 0x000fc80007f5e0ff */
[----:B------:R-:W-:Y:S02]  /*22a0*/  LEA.HI.X.SX32 R236, R234, RZ, 0x1, P2 ;  /* 0x000000ffeaec7211 */ /* 0x000fe400010f0eff */
        /* <DEDUP_REMOVED lines=10> */
[----:B------:R0:W-:Y:S02]  /*2350*/  STG.E.128 desc[UR36][R234.64], R208 ;  /* 0x000000d0ea007986 */ /* 0x0001e4000c101d24 */
.L_x_1248:
[----:B------:R-:W-:Y:S05]  /*2360*/  BSYNC.RECONVERGENT B2 ;  /* 0x0000000000027941 */ /* 0x000fea0003800200 */
.L_x_1247:
[----:B------:R-:W-:Y:S04]  /*2370*/  BSSY.RECONVERGENT B2, `(.L_x_1249) ;  /* 0x000003b000027945 */ /* 0x000fe80003800200 */
[----:B------:R-:W-:Y:S05]  /*2380*/  @P1 BRA `(.L_x_1250) ;  /* 0x0000000000e41947 */ /* 0x000fea0003800000 */
[----:B------:R-:W1:Y:S01]  /*2390*/  S2UR UR4, SR_CTAID.X ;  /* 0x00000000000479c3 */ /* 0x000e620000002500 */
[-C--:B------:R-:W-:Y:S01]  /*23a0*/  IADD3 R144, PT, PT, R224, R7.reuse, RZ ;  /* 0x00000007e0907210 */ /* 0x080fe20007ffe0ff */
[----:B------:R-:W-:-:S04]  /*23b0*/  IMAD R223, R4, R7, RZ ;  /* 0x0000000704df7224 */ /* 0x000fc800078e02ff */
[----:B------:R-:W-:Y:S01]  /*23c0*/  IMAD.SHL.U32 R206, R144, 0x4, RZ ;  /* 0x0000000490ce7824 */ /* 0x000fe200078e00ff */
[----:B------:R-:W-:Y:S01]  /*23d0*/  SHF.R.S32.HI R236, RZ, 0x1f, R223 ;  /* 0x0000001fffec7819 */ /* 0x000fe200000114df */
[----:B------:R-:W1:Y:S03]  /*23e0*/  LDC R219, c[0x0][0x3f8] ;  /* 0x0000fe00ffdb7b82 */ /* 0x000e660000000800 */
[----:B------:R-:W-:Y:S02]  /*23f0*/  SHF.R.S32.HI R207, RZ, 0x1f, R206 ;  /* 0x0000001fffcf7819 */ /* 0x000fe400000114ce */
[----:B------:R-:W-:-:S03]  /*2400*/  IADD3 R145, P2, PT, R223, R206, RZ ;  /* 0x000000cedf917210 */ /* 0x000fc60007f5e0ff */
[----:B------:R-:W2:Y:S01]  /*2410*/  LDC.64 R204, c[0x0][0x450] ;  /* 0x00011400ffcc7b82 */ /* 0x000ea20000000a00 */
[----:B------:R-:W-:Y:S02]  /*2420*/  IADD3.X R146, PT, PT, R236, R207, RZ, P2, !PT ;  /* 0x000000cfec927210 */ /* 0x000fe400017fe4ff */
[----:B------:R-:W-:-:S04]  /*2430*/  LEA R144, P2, R145, UR6, 0x2 ;  /* 0x0000000691907c11 */ /* 0x000fc8000f8410ff */
[----:B------:R-:W-:Y:S01]  /*2440*/  LEA.HI.X R145, R145, UR7, R146, 0x2, P2 ;  /* 0x0000000791917c11 */ /* 0x000fe200090f1492 */
[----:B-1----:R-:W-:-:S04]  /*2450*/  IMAD R147, R2, R219, UR4 ;  /* 0x0000000402937e24 */ /* 0x002fc8000f8e02db */
[----:B------:R-:W-:-:S04]  /*2460*/  IMAD.SHL.U32 R147, R147, 0x40, RZ ;  /* 0x0000004093937824 */ /* 0x000fc800078e00ff */
[----:B--2---:R-:W-:Y:S02]  /*2470*/  IMAD.WIDE R204, R147, 0x4, R204 ;  /* 0x0000000493cc7825 */ /* 0x004fe400078e02cc */
[----:B------:R-:W2:Y:S04]  /*2480*/  LDG.E.128 R144, desc[UR36][R144.64] ;  /* 0x0000002490907981 */ /* 0x000ea8000c1e1d00 */
[----:B------:R-:W3:Y:S01]  /*2490*/  LDG.E.128 R148, desc[UR36][R204.64+0x10] ;  /* 0x00001024cc947981 */ /* 0x000ee2000c1e1d00 */
[----:B------:R-:W-:Y:S01]  /*24a0*/  LEA R240, R7, R224, 0x1 ;  /* 0x000000e007f07211 */ /* 0x000fe200078e08ff */
[----:B0-----:R-:W0:Y:S04]  /*24b0*/  S2R R234, SR_CTAID.Y ;  /* 0x0000000000ea7919 */ /* 0x001e280000002600 */
[----:B------:R-:W-:-:S05]  /*24c0*/  IMAD.SHL.U32 R240, R240, 0x4, RZ ;  /* 0x00000004f0f07824 */ /* 0x000fca00078e00ff */
[----:B------:R-:W-:Y:S01]  /*24d0*/  IADD3 R223, P4, PT, R223, R240, RZ ;  /* 0x000000f0dfdf7210 */ /* 0x000fe20007f9e0ff */
[----:B0-----:R-:W-:Y:S01]  /*24e0*/  IMAD R234, R234, R219, UR4 ;  /* 0x00000004eaea7e24 */ /* 0x001fe2000f8e02db */
[----:B------:R-:W-:-:S03]  /*24f0*/  SHF.R.S32.HI R219, RZ, 0x1f, R240 ;  /* 0x0000001fffdb7819 */ /* 0x000fc600000114f0 */
[----:B------:R-:W-:-:S05]  /*2500*/  IMAD R221, R234, R7, RZ ;  /* 0x00000007eadd7224 */ /* 0x000fca00078e02ff */
[----:B------:R-:W-:-:S04]  /*2510*/  SHF.L.U32 R221, R221, 0x6, RZ ;  /* 0x00000006dddd7819 */ /* 0x000fc800000006ff */
[----:B------:R-:W-:Y:S01]  /*2520*/  IADD3 R225, P2, PT, R221, R206, RZ ;  /* 0x000000cedde17210 */ /* 0x000fe20007f5e0ff */
[----:B------:R-:W-:Y:S01]  /*2530*/  IMAD.X R206, R236, 0x1, R219, P4 ;  /* 0x00000001ecce7824 */ /* 0x000fe200020e06db */
[----:B------:R-:W-:Y:S02]  /*2540*/  SHF.R.S32.HI R234, RZ, 0x1f, R221 ;  /* 0x0000001fffea7819 */ /* 0x000fe400000114dd */
[----:B------:R-:W-:Y:S02]  /*2550*/  LEA R236, P4, R223, UR6, 0x2 ;  /* 0x00000006dfec7c11 */ /* 0x000fe4000f8810ff */
[----:B------:R-:W-:Y:S02]  /*2560*/  IADD3.X R242, PT, PT, R234, R207, RZ, P2, !PT ;  /* 0x000000cfeaf27210 */ /* 0x000fe400017fe4ff */
[----:B------:R-:W-:Y:S02]  /*2570*/  LEA R238, P2, R225, UR6, 0x2 ;  /* 0x00000006e1ee7c11 */ /* 0x000fe4000f8410ff */
[----:B------:R-:W-:-:S02]  /*2580*/  LEA.HI.X R237, R223, UR7, R206, 0x2, P4 ;  /* 0x00000007dfed7c11 */ /* 0x000fc4000a0f14ce */
        /* <DEDUP_REMOVED lines=10> */
[----:B------:R-:W2:Y:S04]  /*2630*/  LDG.E.128 R148, desc[UR36][R236.64] ;  /* 0x00000024ec947981 */ /* 0x000ea8000c1e1d00 */
[----:B------:R-:W3:Y:S01]  /*2640*/  LDG.E.128 R204, desc[UR36][R204.64+0x20] ;  /* 0x00002024cccc7981 */ /* 0x000ee2000c1e1d00 */
[----:B------:R-:W-:-:S05]  /*2650*/  IADD3 R221, P2, PT, R221, R240, RZ ;  /* 0x000000f0dddd7210 */ /* 0x000fca0007f5e0ff */
[----:B------:R-:W-:Y:S01]  /*2660*/  IMAD.X R240, R234, 0x1, R219, P2 ;  /* 0x00000001eaf07824 */ /* 0x000fe200010e06db */
        /* <DEDUP_REMOVED lines=11> */
.L_x_1250:
[----:B------:R-:W-:Y:S05]  /*2720*/  BSYNC.RECONVERGENT B2 ;  /* 0x0000000000027941 */ /* 0x000fea0003800200 */
.L_x_1249:
[----:B------:R-:W-:Y:S04]  /*2730*/  BSSY.RECONVERGENT B2, `(.L_x_1251) ;  /* 0x000003c000027945 */ /* 0x000fe80003800200 */
[----:B------:R-:W-:Y:S05]  /*2740*/  @P1 BRA `(.L_x_1252) ;  /* 0x0000000000e81947 */ /* 0x000fea0003800000 */
[----:B------:R-:W2:Y:S01]  /*2750*/  S2UR UR4, SR_CTAID.X ;  /* 0x00000000000479c3 */ /* 0x000ea20000002500 */
[-C--:B------:R-:W-:Y:S01]  /*2760*/  IADD3 R206, PT, PT, R224, R7.reuse, RZ ;  /* 0x00000007e0ce7210 */ /* 0x080fe20007ffe0ff */
[----:B------:R-:W-:-:S04]  /*2770*/  IMAD R223, R4, R7, RZ ;  /* 0x0000000704df7224 */ /* 0x000fc800078e02ff */
[----:B------:R-:W-:Y:S01]  /*2780*/  IMAD R206, R7, 0x2, R206 ;  /* 0x0000000207ce7824 */ /* 0x000fe200078e02ce */
[----:B------:R-:W-:Y:S01]  /*2790*/  SHF.R.S32.HI R236, RZ, 0x1f, R223 ;  /* 0x0000001fffec7819 */ /* 0x000fe200000114df */
[----:B------:R-:W2:Y:S03]  /*27a0*/  LDC R219, c[0x0][0x3f8] ;  /* 0x0000fe00ffdb7b82 */ /* 0x000ea60000000800 */
[----:B------:R-:W-:-:S04]  /*27b0*/  SHF.L.U32 R206, R206, 0x2, RZ ;  /* 0x00000002cece7819 */ /* 0x000fc800000006ff */
[----:B------:R-:W-:Y:S01]  /*27c0*/  SHF.R.S32.HI R207, RZ, 0x1f, R206 ;  /* 0x0000001fffcf7819 */ /* 0x000fe200000114ce */
[----:B------:R-:W3:Y:S01]  /*27d0*/  LDC.64 R204, c[0x0][0x450] ;  /* 0x00011400ffcc7b82 */ /* 0x000ee20000000a00 */
[----:B------:R-:W-:-:S05]  /*27e0*/  IADD3 R153, P2, PT, R223, R206, RZ ;  /* 0x000000cedf997210 */ /* 0x000fca0007f5e0ff */
[----:B------:R-:W-:Y:S01]  /*27f0*/  IMAD.X R154, R236, 0x1, R207, P2 ;  /* 0x00000001ec9a7824 */ /* 0x000fe200010e06cf */
[----:B------:R-:W-:-:S04]  /*2800*/  LEA R152, P2, R153, UR6, 0x2 ;  /* 0x0000000699987c11 */ /* 0x000fc8000f8410ff */
[----:B------:R-:W-:Y:S01]  /*2810*/  LEA.HI.X R153, R153, UR7, R154, 0x2, P2 ;  /* 0x0000000799997c11 */ /* 0x000fe200090f149a */
[----:B--2---:R-:W-:-:S05]  /*2820*/  IMAD R155, R2, R219, UR4 ;  /* 0x00000004029b7e24 */ /* 0x004fca000f8e02db */
[----:B------:R-:W-:-:S05]  /*2830*/  SHF.L.U32 R155, R155, 0x6, RZ ;  /* 0x000000069b9b7819 */ /* 0x000fca00000006ff */
[----:B---3--:R-:W-:Y:S02]  /*2840*/  IMAD.WIDE R204, R155, 0x4, R204 ;  /* 0x000000049bcc7825 */ /* 0x008fe400078e02cc */
[----:B------:R-:W2:Y:S04]  /*2850*/  LDG.E.128 R152, desc[UR36][R152.64] ;  /* 0x0000002498987981 */ /* 0x000ea8000c1e1d00 */
[----:B------:R-:W3:Y:S01]  /*2860*/  LDG.E.128 R156, desc[UR36][R204.64+0x30] ;  /* 0x00003024cc9c7981 */ /* 0x000ee2000c1e1d00 */
[----:B------:R-:W-:Y:S01]  /*2870*/  IMAD R240, R7, 0x4, R224 ;  /* 0x0000000407f07824 */ /* 0x000fe200078e02e0 */
[----:B01----:R-:W0:Y:S04]  /*2880*/  S2R R234, SR_CTAID.Y ;  /* 0x0000000000ea7919 */ /* 0x003e280000002600 */
[----:B------:R-:W-:-:S04]  /*2890*/  SHF.L.U32 R240, R240, 0x2, RZ ;  /* 0x00000002f0f07819 */ /* 0x000fc800000006ff */
        /* <DEDUP_REMOVED lines=22> */
[----:B------:R-:W3:Y:S04]  /*2a00*/  LDG.E.128 R156, desc[UR36][R236.64] ;  /* 0x00000024ec9c7981 */ /* 0x000ee8000c1e1d00 */
[----:B------:R-:W4:Y:S01]  /*2a10*/  LDG.E.128 R204, desc[UR36][R204.64+0x40] ;  /* 0x00004024cccc7981 */ /* 0x000f22000c1e1d00 */
[----:B------:R-:W-:-:S04]  /*2a20*/  IADD3 R221, P2, PT, R221, R240, RZ ;  /* 0x000000f0dddd7210 */ /* 0x000fc80007f5e0ff */
[----:B------:R-:W-:Y:S02]  /*2a30*/  IADD3.X R240, PT, PT, R234, R219, RZ, P2, !PT ;  /* 0x000000dbeaf07210 */ /* 0x000fe400017fe4ff */
[----:B------:R-:W-:-:S04]  /*2a40*/  LEA R234, P2, R221, UR6, 0x2 ;  /* 0x00000006ddea7c11 */ /* 0x000fc8000f8410ff */
[----:B------:R-:W-:Y:S01]  /*2a50*/  LEA.HI.X R235, R221, UR7, R240, 0x2, P2 ;  /* 0x00000007ddeb7c11 */ /* 0x000fe200090f14f0 */
[----:B---3--:R-:W-:Y:S01]  /*2a60*/  FADD.FTZ R219, R60, R156 ;  /* 0x0000009c3cdb7221 */ /* 0x008fe20000010000 */
[----:B------:R-:W-:Y:S01]  /*2a70*/  FADD.FTZ R240, R61, R157 ;  /* 0x0000009d3df07221 */ /* 0x000fe20000010000 */
[----:B------:R-:W-:Y:S01]  /*2a80*/  FADD.FTZ R221, R62, R158 ;  /* 0x0000009e3edd7221 */ /* 0x000fe20000010000 */
[----:B------:R-:W-:Y:S01]  /*2a90*/  FADD.FTZ R242, R63, R159 ;  /* 0x0000009f3ff27221 */ /* 0x000fe20000010000 */
[----:B----4-:R-:W-:Y:S01]  /*2aa0*/  FMUL.FTZ R156, R219, R204 ;  /* 0x000000ccdb9c7220 */ /* 0x010fe20000410000 */
[----:B------:R-:W-:Y:S01]  /*2ab0*/  FMUL.FTZ R157, R240, R205 ;  /* 0x000000cdf09d7220 */ /* 0x000fe20000410000 */
[----:B------:R-:W-:Y:S01]  /*2ac0*/  FMUL.FTZ R158, R221, R206 ;  /* 0x000000cedd9e7220 */ /* 0x000fe20000410000 */
[----:B------:R-:W-:-:S05]  /*2ad0*/  FMUL.FTZ R159, R242, R207 ;  /* 0x000000cff29f7220 */ /* 0x000fca0000410000 */
[----:B------:R2:W-:Y:S02]  /*2ae0*/  STG.E.128 desc[UR36][R234.64], R156 ;  /* 0x0000009cea007986 */ /* 0x0005e4000c101d24 */
.L_x_1252:
[----:B------:R-:W-:Y:S05]  /*2af0*/  BSYNC.RECONVERGENT B2 ;  /* 0x0000000000027941 */ /* 0x000fea0003800200 */
.L_x_1251:
[----:B------:R-:W-:Y:S04]  /*2b00*/  BSSY.RECONVERGENT B2, `(.L_x_1253) ;  /* 0x0000024000027945 */ /* 0x000fe80003800200 */
[----:B------:R-:W-:Y:S05]  /*2b10*/  @P1 BRA `(.L_x_1254) ;  /* 0x0000000000881947 */ /* 0x000fea0003800000 */
[----:B------:R-:W3:Y:S01]  /*2b20*/  S2UR UR4, SR_CTAID.X ;  /* 0x00000000000479c3 */ /* 0x000ee20000002500 */
[----:B------:R-:W-:Y:S02]  /*2b30*/  IMAD.IADD R160, R224, 0x1, R7 ;  /* 0x00000001e0a07824 */ /* 0x000fe400078e0207 */
[----:B------:R-:W-:-:S03]  /*2b40*/  IMAD R162, R4, R7, RZ ;  /* 0x0000000704a27224 */ /* 0x000fc600078e02ff */
[----:B------:R-:W-:Y:S02]  /*2b50*/  LEA R160, R7, R160, 0x2 ;  /* 0x000000a007a07211 */ /* 0x000fe400078e10ff */
[----:B------:R-:W3:Y:S02]  /*2b60*/  LDC R223, c[0x0][0x3f8] ;  /* 0x0000fe00ffdf7b82 */ /* 0x000ee40000000800 */
[----:B------:R-:W-:-:S04]  /*2b70*/  SHF.L.U32 R219, R160, 0x2, RZ ;  /* 0x00000002a0db7819 */ /* 0x000fc800000006ff */
[----:B------:R-:W-:Y:S02]  /*2b80*/  SHF.R.S32.HI R221, RZ, 0x1f, R219 ;  /* 0x0000001fffdd7819 */ /* 0x000fe400000114db */
[----:B------:R-:W4:Y:S01]  /*2b90*/  LDC.64 R204, c[0x0][0x450] ;  /* 0x00011400ffcc7b82 */ /* 0x000f220000000a00 */
[----:B------:R-:W-:-:S04]  /*2ba0*/  IADD3 R161, P2, PT, R162, R219, RZ ;  /* 0x000000dba2a17210 */ /* 0x000fc80007f5e0ff */
[----:B------:R-:W-:Y:S02]  /*2bb0*/  LEA.HI.X.SX32 R162, R162, R221, 0x1, P2 ;  /* 0x000000dda2a27211 */ /* 0x000fe400010f0eff */
[----:B------:R-:W-:-:S04]  /*2bc0*/  LEA R160, P2, R161, UR6, 0x2 ;  /* 0x00000006a1a07c11 */ /* 0x000fc8000f8410ff */
[----:B------:R-:W-:Y:S01]  /*2bd0*/  LEA.HI.X R161, R161, UR7, R162, 0x2, P2 ;  /* 0x00000007a1a17c11 */ /* 0x000fe200090f14a2 */
[----:B---3--:R-:W-:-:S04]  /*2be0*/  IMAD R163, R2, R223, UR4 ;  /* 0x0000000402a37e24 */ /* 0x008fc8000f8e02df */
[----:B------:R-:W-:-:S04]  /*2bf0*/  IMAD.SHL.U32 R163, R163, 0x40, RZ ;  /* 0x00000040a3a37824 */ /* 0x000fc800078e00ff */
[----:B----4-:R-:W-:Y:S02]  /*2c00*/  IMAD.WIDE R204, R163, 0x4, R204 ;  /* 0x00000004a3cc7825 */ /* 0x010fe400078e02cc */
[----:B------:R-:W3:Y:S04]  /*2c10*/  LDG.E.128 R160, desc[UR36][R160.64] ;  /* 0x00000024a0a07981 */ /* 0x000ee8000c1e1d00 */
[----:B------:R-:W4:Y:S01]  /*2c20*/  LDG.E.128 R204, desc[UR36][R204.64+0x50] ;  /* 0x00005024cccc7981 */ /* 0x000f22000c1e1d00 */
[----:B012---:R-:W0:Y:S02]  /*2c30*/  S2R R234, SR_CTAID.Y ;  /* 0x0000000000ea7919 */ /* 0x007e240000002600 */
[----:B0-----:R-:W-:-:S04]  /*2c40*/  IMAD R234, R234, R223, UR4 ;  /* 0x00000004eaea7e24 */ /* 0x001fc8000f8e02df */
[----:B------:R-:W-:-:S05]  /*2c50*/  IMAD R234, R234, R7, RZ ;  /* 0x00000007eaea7224 */ /* 0x000fca00078e02ff */
[----:B------:R-:W-:-:S04]  /*2c60*/  SHF.L.U32 R234, R234, 0x6, RZ ;  /* 0x00000006eaea7819 */ /* 0x000fc800000006ff */
        /* <DEDUP_REMOVED lines=13> */
.L_x_1254:
[----:B------:R-:W-:Y:S05]  /*2d40*/  BSYNC.RECONVERGENT B2 ;  /* 0x0000000000027941 */ /* 0x000fea0003800200 */
.L_x_1253:
[----:B------:R-:W-:Y:S04]  /*2d50*/  BSSY.RECONVERGENT B2, `(.L_x_1255) ;  /* 0x0000025000027945 */ /* 0x000fe80003800200 */
[----:B------:R-:W-:Y:S05]  /*2d60*/  @P1 BRA `(.L_x_1256) ;  /* 0x00000000008c1947 */ /* 0x000fea0003800000 */
[----:B------:R-:W4:Y:S01]  /*2d70*/  S2UR UR4, SR_CTAID.X ;  /* 0x00000000000479c3 */ /* 0x000f220000002500 */
[-C--:B------:R-:W-:Y:S01]  /*2d80*/  IADD3 R164, PT, PT, R224, R7.reuse, RZ ;  /* 0x00000007e0a47210 */ /* 0x080fe20007ffe0ff */
[----:B------:R-:W-:-:S04]  /*2d90*/  IMAD R166, R4, R7, RZ ;  /* 0x0000000704a67224 */ /* 0x000fc800078e02ff */
[----:B------:R-:W-:Y:S02]  /*2da0*/  IMAD R164, R7, 0x4, R164 ;  /* 0x0000000407a47824 */ /* 0x000fe400078e02a4 */
[----:B------:R-:W4:Y:S03]  /*2db0*/  LDC R223, c[0x0][0x3f8] ;  /* 0x0000fe00ffdf7b82 */ /* 0x000f260000000800 */
[----:B------:R-:W-:-:S04]  /*2dc0*/  IADD3 R164, PT, PT, R164, R7, RZ ;  /* 0x00000007a4a47210 */ /* 0x000fc80007ffe0ff */
[----:B------:R-:W-:Y:S01]  /*2dd0*/  SHF.L.U32 R219, R164, 0x2, RZ ;  /* 0x00000002a4db7819 */ /* 0x000fe200000006ff */
[----:B------:R-:W0:Y:S03]  /*2de0*/  LDC.64 R204, c[0x0][0x450] ;  /* 0x00011400ffcc7b82 */ /* 0x000e260000000a00 */
[----:B------:R-:W-:Y:S02]  /*2df0*/  SHF.R.S32.HI R221, RZ, 0x1f, R219 ;  /* 0x0000001fffdd7819 */ /* 0x000fe400000114db */
[----:B------:R-:W-:-:S04]  /*2e00*/  IADD3 R165, P2, PT, R166, R219, RZ ;  /* 0x000000dba6a57210 */ /* 0x000fc80007f5e0ff */
[----:B------:R-:W-:Y:S02]  /*2e10*/  LEA.HI.X.SX32 R166, R166, R221, 0x1, P2 ;  /* 0x000000dda6a67211 */ /* 0x000fe400010f0eff */
[----:B------:R-:W-:-:S04]  /*2e20*/  LEA R164, P2, R165, UR6, 0x2 ;  /* 0x00000006a5a47c11 */ /* 0x000fc8000f8410ff */
[----:B------:R-:W-:Y:S01]  /*2e30*/  LEA.HI.X R165, R165, UR7, R166, 0x2, P2 ;  /* 0x00000007a5a57c11 */ /* 0x000fe200090f14a6 */
[----:B----4-:R-:W-:-:S04]  /*2e40*/  IMAD R167, R2, R223, UR4 ;  /* 0x0000000402a77e24 */ /* 0x010fc8000f8e02df */
[----:B------:R-:W-:-:S04]  /*2e50*/  IMAD.SHL.U32 R167, R167, 0x40, RZ ;  /* 0x00000040a7a77824 */ /* 0x000fc800078e00ff */
[----:B0-----:R-:W-:Y:S02]  /*2e60*/  IMAD.WIDE R204, R167, 0x4, R204 ;  /* 0x00000004a7cc7825 */ /* 0x001fe400078e02cc */
[----:B------:R-:W4:Y:S04]  /*2e70*/  LDG.E.128 R164, desc[UR36][R164.64] ;  /* 0x00000024a4a47981 */ /* 0x000f28000c1e1d00 */
[----:B------:R-:W4:Y:S01]  /*2e80*/  LDG.E.128 R204, desc[UR36][R204.64+0x60] ;  /* 0x00006024cccc7981 */ /* 0x000f22000c1e1d00 */
[----:B-123--:R-:W0:Y:S02]  /*2e90*/  S2R R234, SR_CTAID.Y ;  /* 0x0000000000ea7919 */ /* 0x00ee240000002600 */
[----:B0-----:R-:W-:-:S04]  /*2ea0*/  IMAD R234, R234, R223, UR4 ;  /* 0x00000004eaea7e24 */ /* 0x001fc8000f8e02df */
[----:B------:R-:W-:-:S05]  /*2eb0*/  IMAD R234, R234, R7, RZ ;  /* 0x00000007eaea7224 */ /* 0x000fca00078e02ff */
[----:B------:R-:W-:-:S04]  /*2ec0*/  SHF.L.U32 R234, R234, 0x6, RZ ;  /* 0x00000006eaea7819 */ /* 0x000fc800000006ff */
[----:B------:R-:W-:-:S04]  /*2ed0*/  IADD3 R219, P2, PT, R234, R219, RZ ;  /* 0x000000dbeadb7210 */ /* 0x000fc80007f5e0ff */
[----:B------:R-:W-:Y:S02]  /*2ee0*/  LEA.HI.X.SX32 R236, R234, R221, 0x1, P2 ;  /* 0x000000ddeaec7211 */ /* 0x000fe400010f0eff */
[----:B------:R-:W-:-:S04]  /*2ef0*/  LEA R234, P2, R219, UR6, 0x2 ;  /* 0x00000006dbea7c11 */ /* 0x000fc8000f8410ff */
[----:B------:R-:W-:Y:S01]  /*2f00*/  LEA.HI.X R235, R219, UR7, R236, 0x2, P2 ;  /* 0x00000007dbeb7c11 */ /* 0x000fe200090f14ec */
[----:B----4-:R-:W-:Y:S01]  /*2f10*/  FADD.FTZ R219, R52, R164 ;  /* 0x000000a434db7221 */ /* 0x010fe20000010000 */
[----:B------:R-:W-:Y:S01]  /*2f20*/  FADD.FTZ R236, R53, R165 ;  /* 0x000000a535ec7221 */ /* 0x000fe20000010000 */
[----:B------:R-:W-:Y:S01]  /*2f30*/  FADD.FTZ R221, R54, R166 ;  /* 0x000000a636dd7221 */ /* 0x000fe20000010000 */
[----:B------:R-:W-:Y:S01]  /*2f40*/  FADD.FTZ R238, R55, R167 ;  /* 0x000000a737ee7221 */ /* 0x000fe20000010000 */
[----:B------:R-:W-:Y:S01]  /*2f50*/  FMUL.FTZ R164, R219, R204 ;  /* 0x000000ccdba47220 */ /* 0x000fe20000410000 */
[----:B------:R-:W-:Y:S01]  /*2f60*/  FMUL.FTZ R165, R236, R205 ;  /* 0x000000cdeca57220 */ /* 0x000fe20000410000 */
[----:B------:R-:W-:Y:S01]  /*2f70*/  FMUL.FTZ R166, R221, R206 ;  /* 0x000000cedda67220 */ /* 0x000fe20000410000 */
[----:B------:R-:W-:-:S05]  /*2f80*/  FMUL.FTZ R167, R238, R207 ;  /* 0x000000cfeea77220 */ /* 0x000fca0000410000 */
[----:B------:R4:W-:Y:S02]  /*2f90*/  STG.E.128 desc[UR36][R234.64], R164 ;  /* 0x000000a4ea007986 */ /* 0x0009e4000c101d24 */
.L_x_1256:
[----:B------:R-:W-:Y:S05]  /*2fa0*/  BSYNC.RECONVERGENT B2 ;  /* 0x0000000000027941 */ /* 0x000fea0003800200 */
.L_x_1255:
[----:B------:R-:W-:Y:S04]  /*2fb0*/  BSSY.RECONVERGENT B2, `(.L_x_1257) ;  /* 0x000003a000027945 */ /* 0x000fe80003800200 */
[----:B------:R-:W-:Y:S05]  /*2fc0*/  @P1 BRA `(.L_x_1258) ;  /* 0x0000000000e01947 */ /* 0x000fea0003800000 */
[----:B------:R-:W0:Y:S01]  /*2fd0*/  S2UR UR4, SR_CTAID.X ;  /* 0x00000000000479c3 */ /* 0x000e220000002500 */
[----:B------:R-:W-:Y:S01]  /*2fe0*/  SHF.L.U32 R207, R232, 0x2, RZ ;  /* 0x00000002e8cf7819 */ /* 0x000fe200000006ff */
[----:B------:R-:W-:-:S03]  /*2ff0*/  IMAD R232, R4, R7, RZ ;  /* 0x0000000704e87224 */ /* 0x000fc600078e02ff */
[----:B------:R-:W-:Y:S02]  /*3000*/  SHF.R.S32.HI R206, RZ, 0x1f, R207 ;  /* 0x0000001fffce7819 */ /* 0x000fe400000114cf */
[----:B------:R-:W-:Y:S01]  /*3010*/  SHF.R.S32.HI R236, RZ, 0x1f, R232 ;  /* 0x0000001fffec7819 */ /* 0x000fe200000114e8 */
[----:B------:R-:W0:Y:S01]  /*3020*/  LDC R219, c[0x0][0x3f8] ;  /* 0x0000fe00ffdb7b82 */ /* 0x000e220000000800 */
[----:B------:R-:W-:-:S05]  /*3030*/  IADD3 R169, P2, PT, R232, R207, RZ ;  /* 0x000000cfe8a97210 */ /* 0x000fca0007f5e0ff */
[----:B------:R-:W-:Y:S01]  /*3040*/  IMAD.X R170, R236, 0x1, R206, P2 ;  /* 0x00000001ecaa7824 */ /* 0x000fe200010e06ce */
[C---:B------:R-:W-:Y:S01]  /*3050*/  LEA R168, P2, R169.reuse, UR6, 0x2 ;  /* 0x00000006a9a87c11 */ /* 0x040fe2000f8410ff */
[----:B------:R-:W1:Y:S03]  /*3060*/  LDC.64 R204, c[0x0][0x450] ;  /* 0x00011400ffcc7b82 */ /* 0x000e660000000a00 */
[----:B------:R-:W-:Y:S01]  /*3070*/  LEA.HI.X R169, R169, UR7, R170, 0x2, P2 ;  /* 0x00000007a9a97c11 */ /* 0x000fe200090f14aa */
[----:B0-----:R-:W-:-:S05]  /*3080*/  IMAD R171, R2, R219, UR4 ;  /* 0x0000000402ab7e24 */ /* 0x001fca000f8e02db */
[----:B------:R-:W-:-:S05]  /*3090*/  SHF.L.U32 R171, R171, 0x6, RZ ;  /* 0x00000006abab7819 */ /* 0x000fca00000006ff */
[----:B-1----:R-:W-:Y:S02]  /*30a0*/  IMAD.WIDE R204, R171, 0x4, R204 ;  /* 0x00000004abcc7825 */ /* 0x002fe400078e02cc */
[----:B------:R-:W2:Y:S04]  /*30b0*/  LDG.E.128 R168, desc[UR36][R168.64] ;  /* 0x00000024a8a87981 */ /* 0x000ea8000c1e1d00 */
[----:B------:R-:W2:Y:S02]  /*30c0*/  LDG.E.128 R172, desc[UR36][R204.64+0x70] ;  /* 0x00007024ccac7981 */ /* 0x000ea4000c1e1d00 */
[----:B--234-:R-:W0:Y:S02]  /*30d0*/  S2R R234, SR_CTAID.Y ;  /* 0x0000000000ea7919 */ /* 0x01ce240000002600 */
[----:B0-----:R-:W-:Y:S01]  /*30e0*/  IMAD R234, R234, R219, UR4 ;  /* 0x00000004eaea7e24 */ /* 0x001fe2000f8e02db */
[----:B------:R-:W-:-:S03]  /*30f0*/  LEA R219, R7, R224, 0x3 ;  /* 0x000000e007db7211 */ /* 0x000fc600078e18ff */
[----:B------:R-:W-:Y:S02]  /*3100*/  IMAD R224, R234, R7, RZ ;  /* 0x00000007eae07224 */ /* 0x000fe400078e02ff */
[----:B------:R-:W-:-:S03]  /*3110*/  IMAD.SHL.U32 R219, R219, 0x4, RZ ;  /* 0x00000004dbdb7824 */ /* 0x000fc600078e00ff */
[----:B------:R-:W-:Y:S02]  /*3120*/  SHF.L.U32 R224, R224, 0x6, RZ ;  /* 0x00000006e0e07819 */ /* 0x000fe400000006ff */
[----:B------:R-:W-:Y:S02]  /*3130*/  IADD3 R223, P4, PT, R232, R219, RZ ;  /* 0x000000dbe8df7210 */ /* 0x000fe40007f9e0ff */
[----:B------:R-:W-:Y:S02]  /*3140*/  IADD3 R207, P2, PT, R224, R207, RZ ;  /* 0x000000cfe0cf7210 */ /* 0x000fe40007f5e0ff */
[----:B------:R-:W-:Y:S02]  /*3150*/  SHF.R.S32.HI R225, RZ, 0x1f, R224 ;  /* 0x0000001fffe17819 */ /* 0x000fe400000114e0 */
[----:B------:R-:W-:-:S03]  /*3160*/  SHF.R.S32.HI R221, RZ, 0x1f, R219 ;  /* 0x0000001fffdd7819 */ /* 0x000fc600000114db */
[----:B------:R-:W-:Y:S01]  /*3170*/  IMAD.X R206, R225, 0x1, R206, P2 ;  /* 0x00000001e1ce7824 */ /* 0x000fe200010e06ce */
[----:B------:R-:W-:Y:S02]  /*3180*/  IADD3.X R236, PT, PT, R236, R221, RZ, P4, !PT ;  /* 0x000000ddecec7210 */ /* 0x000fe400027fe4ff */
[----:B------:R-:W-:Y:S02]  /*3190*/  LEA R232, P4, R223, UR6, 0x2 ;  /* 0x00000006dfe87c11 */ /* 0x000fe4000f8810ff */
[----:B------:R-:W-:Y:S02]  /*31a0*/  LEA R234, P2, R207, UR6, 0x2 ;  /* 0x00000006cfea7c11 */ /* 0x000fe4000f8410ff */
[----:B------:R-:W-:Y:S02]  /*31b0*/  LEA.HI.X R233, R223, UR7, R236, 0x2, P4 ;  /* 0x00000007dfe97c11 */ /* 0x000fe4000a0f14ec */
[----:B------:R-:W-:Y:S01]  /*31c0*/  LEA.HI.X R235, R207, UR7, R206, 0x2, P2 ;  /* 0x00000007cfeb7c11 */ /* 0x000fe200090f14ce */
[----:B------:R-:W-:Y:S01]  /*31d0*/  FADD.FTZ R207, R48, R168 ;  /* 0x000000a830cf7221 */ /* 0x000fe20000010000 */
[----:B------:R-:W-:Y:S01]  /*31e0*/  FADD.FTZ R206, R49, R169 ;  /* 0x000000a931ce7221 */ /* 0x000fe20000010000 */
[----:B------:R-:W-:Y:S01]  /*31f0*/  FADD.FTZ R223, R50, R170 ;  /* 0x000000aa32df7221 */ /* 0x000fe20000010000 */
[----:B------:R-:W-:Y:S01]  /*3200*/  FADD.FTZ R236, R51, R171 ;  /* 0x000000ab33ec7221 */ /* 0x000fe20000010000 */
[----:B------:R-:W-:Y:S01]  /*3210*/  FMUL.FTZ R168, R207, R172 ;  /* 0x000000accfa87220 */ /* 0x000fe20000410000 */
[----:B------:R-:W-:Y:S01]  /*3220*/  FMUL.FTZ R169, R206, R173 ;  /* 0x000000adcea97220 */ /* 0x000fe20000410000 */
[----:B------:R-:W-:Y:S01]  /*3230*/  FMUL.FTZ R170, R223, R174 ;  /* 0x000000aedfaa7220 */ /* 0x000fe20000410000 */
[----:B------:R-:W-:-:S05]  /*3240*/  FMUL.FTZ R171, R236, R175 ;  /* 0x000000afecab7220 */ /* 0x000fca0000410000 */
[----:B------:R0:W-:Y:S04]  /*3250*/  STG.E.128 desc[UR36][R234.64], R168 ;  /* 0x000000a8ea007986 */ /* 0x0001e8000c101d24 */
[----:B------:R-:W2:Y:S04]  /*3260*/  LDG.E.128 R172, desc[UR36][R232.64] ;  /* 0x00000024e8ac7981 */ /* 0x000ea8000c1e1d00 */
[----:B------:R-:W3:Y:S01]  /*3270*/  LDG.E.128 R204, desc[UR36][R204.64+0x80] ;  /* 0x00008024cccc7981 */ /* 0x000ee2000c1e1d00 */
[----:B------:R-:W-:-:S04]  /*3280*/  IADD3 R219, P2, PT, R224, R219, RZ ;  /* 0x000000dbe0db7210 */ /* 0x000fc80007f5e0ff */
[----:B------:R-:W-:Y:S02]  /*3290*/  IADD3.X R236, PT, PT, R225, R221, RZ, P2, !PT ;  /* 0x000000dde1ec7210 */ /* 0x000fe400017fe4ff */
        /* <DEDUP_REMOVED lines=11> */
.L_x_1258:
[----:B------:R-:W-:Y:S05]  /*3350*/  BSYNC.RECONVERGENT B2 ;  /* 0x0000000000027941 */ /* 0x000fea0003800200 */
.L_x_1257:
[----:B------:R-:W-:Y:S04]  /*3360*/  BSSY.RECONVERGENT B2, `(.L_x_1259) ;  /* 0x0000022000027945 */ /* 0x000fe80003800200 */
[----:B------:R-:W-:Y:S05]  /*3370*/  @P1 BRA `(.L_x_1260) ;  /* 0x0000000000801947 */ /* 0x000fea0003800000 */
[----:B------:R-:W1:Y:S01]  /*3380*/  S2UR UR4, SR_CTAID.X ;  /* 0x00000000000479c3 */ /* 0x000e620000002500 */
[----:B------:R-:W-:Y:S01]  /*3390*/  IMAD R178, R4, R7, RZ ;  /* 0x0000000704b27224 */ /* 0x000fe200078e02ff */
[----:B------:R-:W-:-:S04]  /*33a0*/  SHF.L.U32 R230, R230, 0x2, RZ ;  /* 0x00000002e6e67819 */ /* 0x000fc800000006ff */
[----:B------:R-:W-:Y:S02]  /*33b0*/  SHF.R.S32.HI R219, RZ, 0x1f, R230 ;  /* 0x0000001fffdb7819 */ /* 0x000fe400000114e6 */
[----:B------:R-:W1:Y:S01]  /*33c0*/  LDC R221, c[0x0][0x3f8] ;  /* 0x0000fe00ffdd7b82 */ /* 0x000e620000000800 */
[----:B------:R-:W-:-:S04]  /*33d0*/  IADD3 R177, P2, PT, R178, R230, RZ ;  /* 0x000000e6b2b17210 */ /* 0x000fc80007f5e0ff */
[----:B------:R-:W-:Y:S02]  /*33e0*/  LEA.HI.X.SX32 R178, R178, R219, 0x1, P2 ;  /* 0x000000dbb2b27211 */ /* 0x000fe400010f0eff */
[C---:B------:R-:W-:Y:S01]  /*33f0*/  LEA R176, P2, R177.reuse, UR6, 0x2 ;  /* 0x00000006b1b07c11 */ /* 0x040fe2000f8410ff */
[----:B------:R-:W2:Y:S03]  /*3400*/  LDC.64 R204, c[0x0][0x450] ;  /* 0x00011400ffcc7b82 */ /* 0x000ea60000000a00 */
[----:B------:R-:W-:Y:S01]  /*3410*/  LEA.HI.X R177, R177, UR7, R178, 0x2, P2 ;  /* 0x00000007b1b17c11 */ /* 0x000fe200090f14b2 */
[----:B-1----:R-:W-:-:S04]  /*3420*/  IMAD R179, R2, R221, UR4 ;  /* 0x0000000402b37e24 */ /* 0x002fc8000f8e02dd */
[----:B------:R-:W-:-:S04]  /*3430*/  IMAD.SHL.U32 R179, R179, 0x40, RZ ;  /* 0x00000040b3b37824 */ /* 0x000fc800078e00ff */
[----:B--2---:R-:W-:Y:S02]  /*3440*/  IMAD.WIDE R204, R179, 0x4, R204 ;  /* 0x00000004b3cc7825 */ /* 0x004fe400078e02cc */
[----:B------:R-:W2:Y:S04]  /*3450*/  LDG.E.128 R176, desc[UR36][R176.64] ;  /* 0x00000024b0b07981 */ /* 0x000ea8000c1e1d00 */
[----:B------:R-:W3:Y:S01]  /*3460*/  LDG.E.128 R204, desc[UR36][R204.64+0x90] ;  /* 0x00009024cccc7981 */ /* 0x000ee2000c1e1d00 */
[----:B0-----:R-:W0:Y:S02]  /*3470*/  S2R R224, SR_CTAID.Y ;  /* 0x0000000000e07919 */ /* 0x001e240000002600 */
[----:B0-----:R-:W-:-:S04]  /*3480*/  IMAD R224, R224, R221, UR4 ;  /* 0x00000004e0e07e24 */ /* 0x001fc8000f8e02dd */
[----:B------:R-:W-:-:S05]  /*3490*/  IMAD R224, R224, R7, RZ ;  /* 0x00000007e0e07224 */ /* 0x000fca00078e02ff */
[----:B------:R-:W-:-:S04]  /*34a0*/  SHF.L.U32 R224, R224, 0x6, RZ ;  /* 0x00000006e0e07819 */ /* 0x000fc800000006ff */
        /* <DEDUP_REMOVED lines=13> */
.L_x_1260:
[----:B------:R-:W-:Y:S05]  /*3580*/  BSYNC.RECONVERGENT B2 ;  /* 0x0000000000027941 */ /* 0x000fea0003800200 */
.L_x_1259:
        /* <DEDUP_REMOVED lines=34> */
.L_x_1262:
[----:B------:R-:W-:Y:S05]  /*37b0*/  BSYNC.RECONVERGENT B2 ;  /* 0x0000000000027941 */ /* 0x000fea0003800200 */
.L_x_1261:
        /* <DEDUP_REMOVED lines=34> */
.L_x_1264:
[----:B------:R-:W-:Y:S05]  /*39e0*/  BSYNC.RECONVERGENT B2 ;  /* 0x0000000000027941 */ /* 0x000fea0003800200 */
.L_x_1263:
        /* <DEDUP_REMOVED lines=34> */
.L_x_1266:
[----:B------:R-:W-:Y:S05]  /*3c10*/  BSYNC.RECONVERGENT B2 ;  /* 0x0000000000027941 */ /* 0x000fea0003800200 */
.L_x_1265:
        /* <DEDUP_REMOVED lines=34> */
.L_x_1268:
[----:B------:R-:W-:Y:S05]  /*3e40*/  BSYNC.RECONVERGENT B2 ;  /* 0x0000000000027941 */ /* 0x000fea0003800200 */
.L_x_1267:
[----:B------:R-:W-:Y:S04]  /*3e50*/  BSSY.RECONVERGENT B2, `(.L_x_1269) ;  /* 0x0000022000027945 */ /* 0x000fe80003800200 */
[----:B------:R-:W-:Y:S05]  /*3e60*/  @P1 BRA `(.L_x_1270) ;  /* 0x0000000000801947 */ /* 0x000fea0003800000 */
[----:B------:R-:W1:Y:S01]  /*3e70*/  S2UR UR4, SR_CTAID.X ;  /* 0x00000000000479c3 */ /* 0x000e620000002500 */
[----:B------:R-:W-:Y:S01]  /*3e80*/  IMAD R204, R4, R7, RZ ;  /* 0x0000000704cc7224 */ /* 0x000fe200078e02ff */
[----:B------:R-:W-:-:S04]  /*3e90*/  SHF.L.U32 R219, R218, 0x2, RZ ;  /* 0x00000002dadb7819 */ /* 0x000fc800000006ff */
[----:B0-----:R-:W-:Y:S02]  /*3ea0*/  SHF.R.S32.HI R220, RZ, 0x1f, R219 ;  /* 0x0000001fffdc7819 */ /* 0x001fe400000114db */
[----:B------:R-:W1:Y:S01]  /*3eb0*/  LDC R221, c[0x0][0x3f8] ;  /* 0x0000fe00ffdd7b82 */ /* 0x000e620000000800 */
[----:B------:R-:W-:-:S04]  /*3ec0*/  IADD3 R197, P2, PT, R204, R219, RZ ;  /* 0x000000dbccc57210 */ /* 0x000fc80007f5e0ff */
[----:B------:R-:W-:Y:S02]  /*3ed0*/  LEA.HI.X.SX32 R204, R204, R220, 0x1, P2 ;  /* 0x000000dccccc7211 */ /* 0x000fe400010f0eff */
[C---:B------:R-:W-:Y:S01]  /*3ee0*/  LEA R196, P2, R197.reuse, UR6, 0x2 ;  /* 0x00000006c5c47c11 */ /* 0x040fe2000f8410ff */
[----:B------:R-:W0:Y:S03]  /*3ef0*/  LDC.64 R198, c[0x0][0x450] ;  /* 0x00011400ffc67b82 */ /* 0x000e260000000a00 */
[----:B------:R-:W-:Y:S01]  /*3f00*/  LEA.HI.X R197, R197, UR7, R204, 0x2, P2 ;  /* 0x00000007c5c57c11 */ /* 0x000fe200090f14cc */
[----:B-1----:R-:W-:-:S04]  /*3f10*/  IMAD R205, R2, R221, UR4 ;  /* 0x0000000402cd7e24 */ /* 0x002fc8000f8e02dd */
[----:B------:R-:W-:-:S04]  /*3f20*/  IMAD.SHL.U32 R205, R205, 0x40, RZ ;  /* 0x00000040cdcd7824 */ /* 0x000fc800078e00ff */
[----:B0-----:R-:W-:Y:S02]  /*3f30*/  IMAD.WIDE R204, R205, 0x4, R198 ;  /* 0x00000004cdcc7825 */ /* 0x001fe400078e02c6 */
[----:B------:R-:W2:Y:S04]  /*3f40*/  LDG.E.128 R196, desc[UR36][R196.64] ;  /* 0x00000024c4c47981 */ /* 0x000ea8000c1e1d00 */
[----:B------:R-:W3:Y:S01]  /*3f50*/  LDG.E.128 R204, desc[UR36][R204.64+0xe0] ;  /* 0x0000e024cccc7981 */ /* 0x000ee2000c1e1d00 */
[----:B------:R-:W0:Y:S02]  /*3f60*/  S2R R222, SR_CTAID.Y ;  /* 0x0000000000de7919 */ /* 0x000e240000002600 */
        /* <DEDUP_REMOVED lines=16> */
.L_x_1270:
[----:B------:R-:W-:Y:S05]  /*4070*/  BSYNC.RECONVERGENT B2 ;  /* 0x0000000000027941 */ /* 0x000fea0003800200 */
.L_x_1269:
[----:B------:R-:W-:Y:S05]  /*4080*/  @P1 BRA `(.L_x_1271) ;  /* 0x00000024002c1947 */ /* 0x000fea0003800000 */
[----:B------:R-:W1:Y:S01]  /*4090*/  S2UR UR4, SR_CTAID.X ;  /* 0x00000000000479c3 */ /* 0x000e620000002500 */
[-C--:B------:R-:W-:Y:S01]  /*40a0*/  IADD3 R218, PT, PT, R218, R7.reuse, RZ ;  /* 0x00000007dada7210 */ /* 0x080fe20007ffe0ff */
[----:B------:R-:W-:-:S04]  /*40b0*/  IMAD R204, R4, R7, RZ ;  /* 0x0000000704cc7224 */ /* 0x000fc800078e02ff */
[----:B------:R-:W-:Y:S02]  /*40c0*/  IMAD.SHL.U32 R218, R218, 0x4, RZ ;  /* 0x00000004dada7824 */ /* 0x000fe400078e00ff */
[----:B0-----:R-:W1:Y:S03]  /*40d0*/  LDC R221, c[0x0][0x3f8] ;  /* 0x0000fe00ffdd7b82 */ /* 0x001e660000000800 */
[----:B------:R-:W-:Y:S02]  /*40e0*/  SHF.R.S32.HI R219, RZ, 0x1f, R218 ;  /* 0x0000001fffdb7819 */ /* 0x000fe400000114da */
[----:B------:R-:W-:-:S03]  /*40f0*/  IADD3 R203, P2, PT, R204, R218, RZ ;  /* 0x000000dacccb7210 */ /* 0x000fc60007f5e0ff */
[----:B------:R-:W0:Y:S01]  /*4100*/  LDC.64 R200, c[0x0][0x450] ;  /* 0x00011400ffc87b82 */ /* 0x000e220000000a00 */
[----:B------:R-:W-:Y:S02]  /*4110*/  LEA.HI.X.SX32 R204, R204, R219, 0x1, P2 ;  /* 0x000000dbcccc7211 */ /* 0x000fe400010f0eff */
[----:B------:R-:W-:-:S04]  /*4120*/  LEA R202, P2, R203, UR6, 0x2 ;  /* 0x00000006cbca7c11 */ /* 0x000fc8000f8410ff */
[----:B------:R-:W-:Y:S01]  /*4130*/  LEA.HI.X R203, R203, UR7, R204, 0x2, P2 ;  /* 0x00000007cbcb7c11 */ /* 0x000fe200090f14cc */
[----:B-1----:R-:W-:-:S05]  /*4140*/  IMAD R205, R2, R221, UR4 ;  /* 0x0000000402cd7e24 */ /* 0x002fca000f8e02dd */
[----:B------:R-:W-:-:S05]  /*4150*/  SHF.L.U32 R205, R205, 0x6, RZ ;  /* 0x00000006cdcd7819 */ /* 0x000fca00000006ff */
        /* <DEDUP_REMOVED lines=19> */
[----:B------:R0:W-:Y:S01]  /*4290*/  STG.E.128 desc[UR36][R218.64], R200 ;  /* 0x000000c8da007986 */ /* 0x0001e2000c101d24 */
[----:B------:R-:W-:Y:S05]  /*42a0*/  BRA `(.L_x_1271) ;  /* 0x0000002000a47947 */ /* 0x000fea0003800000 */
.L_x_1246:
[----:B------:R-:W-:Y:S01]  /*42b0*/  IMAD.IADD R204, R224, 0x1, R7 ;  /* 0x00000001e0cc7824 */ /* 0x000fe200078e0207 */
[----:B------:R-:W-:Y:S01]  /*42c0*/  ISETP.GE.AND P1, PT, R212, R17, PT ;  /* 0x00000011d400720c */ /* 0x000fe20003f26270 */
[----:B------:R-:W-:Y:S03]  /*42d0*/  BSSY.RECONVERGENT B2, `(.L_x_1272) ;  /* 0x000001f000027945 */ /* 0x000fe60003800200 */
[----:B------:R-:W-:-:S04]  /*42e0*/  LEA R204, R7, R204, 0x2 ;  /* 0x000000cc07cc7211 */ /* 0x000fc800078e10ff */
[----:B------:R-:W-:-:S05]  /*42f0*/  LEA R230, R7, R204, 0x1 ;  /* 0x000000cc07e67211 */ /* 0x000fca00078e08ff */
[----:B------:R-:W-:-:S05]  /*4300*/  IMAD R226, R7, 0x2, R230 ;  /* 0x0000000207e27824 */ /* 0x000fca00078e02e6 */
[----:B------:R-:W-:-:S04]  /*4310*/  IADD3 R222, PT, PT, R226, R7, RZ ;  /* 0x00000007e2de7210 */ /* 0x000fc80007ffe0ff */
[----:B------:R-:W-:-:S05]  /*4320*/  IADD3 R220, PT, PT, R222, R7, RZ ;  /* 0x00000007dedc7210 */ /* 0x000fca0007ffe0ff */
[----:B------:R-:W-:-:S05]  /*4330*/  IMAD.IADD R218, R220, 0x1, R7 ;  /* 0x00000001dcda7824 */ /* 0x000fca00078e0207 */
[----:B------:R-:W-:-:S04]  /*4340*/  IADD3 R206, PT, PT, R218, R7, RZ ;  /* 0x00000007dace7210 */ /* 0x000fc80007ffe0ff */
[----:B------:R-:W-:Y:S01]  /*4350*/  IADD3 R204, PT, PT, R206, R7, RZ ;  /* 0x00000007cecc7210 */ /* 0x000fe20007ffe0ff */
[----:B------:R-:W-:Y:S06]  /*4360*/  @P1 BRA `(.L_x_1273) ;  /* 0x0000000000541947 */ /* 0x000fec0003800000 */
[----:B------:R-:W-:Y:S02]  /*4370*/  IMAD R208, R4, R7, RZ ;  /* 0x0000000704d07224 */ /* 0x000fe400078e02ff */
[----:B------:R-:W-:-:S05]  /*4380*/  IMAD.SHL.U32 R205, R224, 0x4, RZ ;  /* 0x00000004e0cd7824 */ /* 0x000fca00078e00ff */
[----:B------:R-:W-:-:S04]  /*4390*/  IADD3 R207, P2, PT, R205, R208, RZ ;  /* 0x000000d0cdcf7210 */ /* 0x000fc80007f5e0ff */
[----:B------:R-:W-:Y:S02]  /*43a0*/  LEA.HI.X.SX32 R208, R208, RZ, 0x1, P2 ;  /* 0x000000ffd0d07211 */ /* 0x000fe400010f0eff */
[----:B------:R-:W-:-:S04]  /*43b0*/  LEA R210, P2, R207, UR6, 0x2 ;  /* 0x00000006cfd27c11 */ /* 0x000fc8000f8410ff */
[----:B------:R-:W-:-:S06]  /*43c0*/  LEA.HI.X R211, R207, UR7, R208, 0x2, P2 ;  /* 0x00000007cfd37c11 */ /* 0x000fcc00090f14d0 */
[----:B------:R-:W2:Y:S01]  /*43d0*/  LDG.E.128 R208, desc[UR36][R210.64] ;  /* 0x00000024d2d07981 */ /* 0x000ea2000c1e1d00 */
[----:B------:R-:W-:Y:S08]  /*43e0*/  S2UR UR4, SR_CTAID.Y ;  /* 0x00000000000479c3 */ /* 0x000ff00000002600 */
[----:B------:R-:W0:Y:S02]  /*43f0*/  S2UR UR5, SR_CTAID.X ;  /* 0x00000000000579c3 */ /* 0x000e240000002500 */
[----:B0-----:R-:W-:-:S06]  /*4400*/  UIMAD UR4, UR4, UR16, UR5 ;  /* 0x00000010040472a4 */ /* 0x001fcc000f8e0205 */
[----:B------:R-:W-:-:S05]  /*4410*/  IMAD R207, R7, UR4, RZ ;  /* 0x0000000407cf7c24 */ /* 0x000fca000f8e02ff */
[----:B------:R-:W-:-:S04]  /*4420*/  SHF.L.U32 R228, R207, 0x6, RZ ;  /* 0x00000006cfe47819 */ /* 0x000fc800000006ff */
[----:B------:R-:W-:-:S04]  /*4430*/  IADD3 R205, P2, PT, R205, R228, RZ ;  /* 0x000000e4cdcd7210 */ /* 0x000fc80007f5e0ff */
[----:B------:R-:W-:Y:S02]  /*4440*/  LEA.HI.X.SX32 R232, R228, RZ, 0x1, P2 ;  /* 0x000000ffe4e87211 */ /* 0x000fe400010f0eff */
[----:B------:R-:W-:-:S04]  /*4450*/  LEA R228, P2, R205, UR6, 0x2 ;  /* 0x00000006cde47c11 */ /* 0x000fc8000f8410ff */
[----:B------:R-:W-:Y:S01]  /*4460*/  LEA.HI.X R229, R205, UR7, R232, 0x2, P2 ;  /* 0x00000007cde57c11 */ /* 0x000fe200090f14e8 */
[----:B--2---:R-:W-:Y:S01]  /*4470*/  FADD.FTZ R208, R76, R208 ;  /* 0x000000d04cd07221 */ /* 0x004fe20000010000 */
[----:B------:R-:W-:Y:S01]  /*4480*/  FADD.FTZ R209, R77, R209 ;  /* 0x000000d14dd17221 */ /* 0x000fe20000010000 */
[----:B------:R-:W-:Y:S01]  /*4490*/  FADD.FTZ R210, R78, R210 ;  /* 0x000000d24ed27221 */ /* 0x000fe20000010000 */
[----:B------:R-:W-:-:S05]  /*44a0*/  FADD.FTZ R211, R79, R211 ;  /* 0x000000d34fd37221 */ /* 0x000fca0000010000 */
[----:B------:R0:W-:Y:S02]  /*44b0*/  STG.E.128 desc[UR36][R228.64], R208 ;  /* 0x000000d0e4007986 */ /* 0x0001e4000c101d24 */
.L_x_1273:
[----:B------:R-:W-:Y:S05]  /*44c0*/  BSYNC.RECONVERGENT B2 ;  /* 0x0000000000027941 */ /* 0x000fea0003800200 */
.L_x_1272:
[----:B------:R-:W-:Y:S04]  /*44d0*/  BSSY.RECONVERGENT B2, `(.L_x_1274) ;  /* 0x000002c000027945 */ /* 0x000fe80003800200 */
[----:B------:R-:W-:Y:S05]  /*44e0*/  @P1 BRA `(.L_x_1275) ;  /* 0x0000000000a81947 */ /* 0x000fea0003800000 */
[-C--:B------:R-:W-:Y:S01]  /*44f0*/  IADD3 R144, PT, PT, R224, R7.reuse, RZ ;  /* 0x00000007e0907210 */ /* 0x080fe20007ffe0ff */
[----:B------:R-:W-:-:S04]  /*4500*/  IMAD R151, R4, R7, RZ ;  /* 0x0000000704977224 */ /* 0x000fc800078e02ff */
[----:B------:R-:W-:Y:S01]  /*4510*/  IMAD.SHL.U32 R148, R144, 0x4, RZ ;  /* 0x0000000490947824 */ /* 0x000fe200078e00ff */
[----:B------:R-:W-:-:S04]  /*4520*/  SHF.R.S32.HI R150, RZ, 0x1f, R151 ;  /* 0x0000001fff967819 */ /* 0x000fc80000011497 */
[----:B------:R-:W-:Y:S02]  /*4530*/  SHF.R.S32.HI R149, RZ, 0x1f, R148 ;  /* 0x0000001fff957819 */ /* 0x000fe40000011494 */
[----:B------:R-:W-:-:S04]  /*4540*/  IADD3 R145, P2, PT, R151, R148, RZ ;  /* 0x0000009497917210 */ /* 0x000fc80007f5e0ff */
[----:B------:R-:W-:Y:S02]  /*4550*/  IADD3.X R146, PT, PT, R150, R149, RZ, P2, !PT ;  /* 0x0000009596927210 */ /* 0x000fe400017fe4ff */
[----:B------:R-:W-:-:S04]  /*4560*/  LEA R144, P2, R145, UR6, 0x2 ;  /* 0x0000000691907c11 */ /* 0x000fc8000f8410ff */
[----:B------:R-:W-:-:S06]  /*4570*/  LEA.HI.X R145, R145, UR7, R146, 0x2, P2 ;  /* 0x0000000791917c11 */ /* 0x000fcc00090f1492 */
[----:B------:R-:W2:Y:S01]  /*4580*/  LDG.E.128 R144, desc[UR36][R144.64] ;  /* 0x0000002490907981 */ /* 0x000ea2000c1e1d00 */
[----:B------:R-:W-:Y:S01]  /*4590*/  S2UR UR4, SR_CTAID.Y ;  /* 0x00000000000479c3 */ /* 0x000fe20000002600 */
[----:B------:R-:W-:-:S05]  /*45a0*/  LEA R207, R7, R224, 0x1 ;  /* 0x000000e007cf7211 */ /* 0x000fca00078e08ff */
[----:B------:R-:W-:Y:S02]  /*45b0*/  IMAD.SHL.U32 R236, R207, 0x4, RZ ;  /* 0x00000004cfec7824 */ /* 0x000fe400078e00ff */
[----:B------:R-:W1:Y:S03]  /*45c0*/  S2UR UR5, SR_CTAID.X ;  /* 0x00000000000579c3 */ /* 0x000e660000002500 */
[----:B------:R-:W-:Y:S02]  /*45d0*/  IADD3 R151, P4, PT, R151, R236, RZ ;  /* 0x000000ec97977210 */ /* 0x000fe40007f9e0ff */
[----:B------:R-:W-:-:S04]  /*45e0*/  SHF.R.S32.HI R207, RZ, 0x1f, R236 ;  /* 0x0000001fffcf7819 */ /* 0x000fc800000114ec */
[----:B------:R-:W-:Y:S02]  /*45f0*/  IADD3.X R150, PT, PT, R150, R207, RZ, P4, !PT ;  /* 0x000000cf96967210 */ /* 0x000fe400027fe4ff */
[----:B------:R-:W-:-:S04]  /*4600*/  LEA R232, P4, R151, UR6, 0x2 ;  /* 0x0000000697e87c11 */ /* 0x000fc8000f8810ff */
[----:B------:R-:W-:Y:S01]  /*4610*/  LEA.HI.X R233, R151, UR7, R150, 0x2, P4 ;  /* 0x0000000797e97c11 */ /* 0x000fe2000a0f1496 */
[----:B-1----:R-:W-:-:S06]  /*4620*/  UIMAD UR4, UR4, UR16, UR5 ;  /* 0x00000010040472a4 */ /* 0x002fcc000f8e0205 */
[----:B------:R-:W-:-:S05]  /*4630*/  IMAD R205, R7, UR4, RZ ;  /* 0x0000000407cd7c24 */ /* 0x000fca000f8e02ff */
[----:B------:R-:W-:-:S04]  /*4640*/  SHF.L.U32 R205, R205, 0x6, RZ ;  /* 0x00000006cdcd7819 */ /* 0x000fc800000006ff */
[----:B------:R-:W-:Y:S02]  /*4650*/  IADD3 R148, P2, PT, R205, R148, RZ ;  /* 0x00000094cd947210 */ /* 0x000fe40007f5e0ff */
[----:B0-----:R-:W-:-:S05]  /*4660*/  SHF.R.S32.HI R228, RZ, 0x1f, R205 ;  /* 0x0000001fffe47819 */ /* 0x001fca00000114cd */
[----:B------:R-:W-:Y:S01]  /*4670*/  IMAD.X R149, R228, 0x1, R149, P2 ;  /* 0x00000001e4957824 */ /* 0x000fe200010e0695 */
[----:B------:R-:W-:-:S04]  /*4680*/  LEA R234, P2, R148, UR6, 0x2 ;  /* 0x0000000694ea7c11 */ /* 0x000fc8000f8410ff */
[----:B------:R-:W-:Y:S01]  /*4690*/  LEA.HI.X R235, R148, UR7, R149, 0x2, P2 ;  /* 0x0000000794eb7c11 */ /* 0x000fe200090f1495 */
[----:B--2---:R-:W-:Y:S01]  /*46a0*/  FADD.FTZ R144, R72, R144 ;  /* 0x0000009048907221 */ /* 0x004fe20000010000 */
[----:B------:R-:W-:Y:S01]  /*46b0*/  FADD.FTZ R145, R73, R145 ;  /* 0x0000009149917221 */ /* 0x000fe20000010000 */
[----:B------:R-:W-:Y:S01]  /*46c0*/  FADD.FTZ R146, R74, R146 ;  /* 0x000000924a927221 */ /* 0x000fe20000010000 */
[----:B------:R-:W-:-:S05]  /*46d0*/  FADD.FTZ R147, R75, R147 ;  /* 0x000000934b937221 */ /* 0x000fca0000010000 */
[----:B------:R1:W-:Y:S04]  /*46e0*/  STG.E.128 desc[UR36][R234.64], R144 ;  /* 0x00000090ea007986 */ /* 0x0003e8000c101d24 */
[----:B------:R-:W2:Y:S01]  /*46f0*/  LDG.E.128 R148, desc[UR36][R232.64] ;  /* 0x00000024e8947981 */ /* 0x000ea2000c1e1d00 */
[----:B------:R-:W-:-:S04]  /*4700*/  IADD3 R205, P2, PT, R205, R236, RZ ;  /* 0x000000eccdcd7210 */ /* 0x000fc80007f5e0ff */
[----:B------:R-:W-:Y:S02]  /*4710*/  IADD3.X R236, PT, PT, R228, R207, RZ, P2, !PT ;  /* 0x000000cfe4ec7210 */ /* 0x000fe400017fe4ff */
[----:B------:R-:W-:-:S04]  /*4720*/  LEA R228, P2, R205, UR6, 0x2 ;  /* 0x00000006cde47c11 */ /* 0x000fc8000f8410ff */
[----:B------:R-:W-:Y:S01]  /*4730*/  LEA.HI.X R229, R205, UR7, R236, 0x2, P2 ;  /* 0x00000007cde57c11 */ /* 0x000fe200090f14ec */
[----:B--2---:R-:W-:Y:S01]  /*4740*/  FADD.FTZ R148, R68, R148 ;  /* 0x0000009444947221 */ /* 0x004fe20000010000 */
[----:B------:R-:W-:Y:S01]  /*4750*/  FADD.FTZ R149, R69, R149 ;  /* 0x0000009545957221 */ /* 0x000fe20000010000 */
[----:B------:R-:W-:Y:S01]  /*4760*/  FADD.FTZ R150, R70, R150 ;  /* 0x0000009646967221 */ /* 0x000fe20000010000 */
[----:B------:R-:W-:-:S05]  /*4770*/  FADD.FTZ R151, R71, R151 ;  /* 0x0000009747977221 */ /* 0x000fca0000010000 */
[----:B------:R1:W-:Y:S02]  /*4780*/  STG.E.128 desc[UR36][R228.64], R148 ;  /* 0x00000094e4007986 */ /* 0x0003e4000c101d24 */
.L_x_1275:
[----:B------:R-:W-:Y:S05]  /*4790*/  BSYNC.RECONVERGENT B2 ;  /* 0x0000000000027941 */ /* 0x000fea0003800200 */
.L_x_1274:
[----:B------:R-:W-:Y:S04]  /*47a0*/  BSSY.RECONVERGENT B2, `(.L_x_1276) ;  /* 0x000002d000027945 */ /* 0x000fe80003800200 */
[----:B------:R-:W-:Y:S05]  /*47b0*/  @P1 BRA `(.L_x_1277) ;  /* 0x0000000000ac1947 */ /* 0x000fea0003800000 */
[-C--:B------:R-:W-:Y:S01]  /*47c0*/  IADD3 R152, PT, PT, R224, R7.reuse, RZ ;  /* 0x00000007e0987210 */ /* 0x080fe20007ffe0ff */
[----:B------:R-:W-:-:S04]  /*47d0*/  IMAD R159, R4, R7, RZ ;  /* 0x00000007049f7224 */ /* 0x000fc800078e02ff */
[----:B------:R-:W-:Y:S01]  /*47e0*/  IMAD R152, R7, 0x2, R152 ;  /* 0x0000000207987824 */ /* 0x000fe200078e0298 */
[----:B------:R-:W-:-:S04]  /*47f0*/  SHF.R.S32.HI R158, RZ, 0x1f, R159 ;  /* 0x0000001fff9e7819 */ /* 0x000fc8000001149f */
[----:B------:R-:W-:-:S04]  /*4800*/  SHF.L.U32 R156, R152, 0x2, RZ ;  /* 0x00000002989c7819 */ /* 0x000fc800000006ff */
[----:B------:R-:W-:Y:S02]  /*4810*/  SHF.R.S32.HI R157, RZ, 0x1f, R156 ;  /* 0x0000001fff9d7819 */ /* 0x000fe4000001149c */
[----:B------:R-:W-:-:S04]  /*4820*/  IADD3 R153, P2, PT, R159, R156, RZ ;  /* 0x0000009c9f997210 */ /* 0x000fc80007f5e0ff */
[----:B------:R-:W-:Y:S02]  /*4830*/  IADD3.X R154, PT, PT, R158, R157, RZ, P2, !PT ;  /* 0x0000009d9e9a7210 */ /* 0x000fe400017fe4ff */
[----:B------:R-:W-:-:S04]  /*4840*/  LEA R152, P2, R153, UR6, 0x2 ;  /* 0x0000000699987c11 */ /* 0x000fc8000f8410ff */
[----:B------:R-:W-:-:S06]  /*4850*/  LEA.HI.X R153, R153, UR7, R154, 0x2, P2 ;  /* 0x0000000799997c11 */ /* 0x000fcc00090f149a */
[----:B------:R-:W2:Y:S01]  /*4860*/  LDG.E.128 R152, desc[UR36][R152.64] ;  /* 0x0000002498987981 */ /* 0x000ea2000c1e1d00 */
[----:B------:R-:W-:Y:S01]  /*4870*/  S2UR UR4, SR_CTAID.Y ;  /* 0x00000000000479c3 */ /* 0x000fe20000002600 */
[----:B------:R-:W-:-:S05]  /*4880*/  IMAD R207, R7, 0x4, R224 ;  /* 0x0000000407cf7824 */ /* 0x000fca00078e02e0 */
[----:B------:R-:W-:Y:S02]  /*4890*/  SHF.L.U32 R236, R207, 0x2, RZ ;  /* 0x00000002cfec7819 */ /* 0x000fe400000006ff */
[----:B------:R-:W3:Y:S02]  /*48a0*/  S2UR UR5, SR_CTAID.X ;  /* 0x00000000000579c3 */ /* 0x000ee40000002500 */
[----:B------:R-:W-:Y:S02]  /*48b0*/  IADD3 R159, P4, PT, R159, R236, RZ ;  /* 0x000000ec9f9f7210 */ /* 0x000fe40007f9e0ff */
[----:B------:R-:W-:-:S05]  /*48c0*/  SHF.R.S32.HI R207, RZ, 0x1f, R236 ;  /* 0x0000001fffcf7819 */ /* 0x000fca00000114ec */
[----:B------:R-:W-:Y:S01]  /*48d0*/  IMAD.X R158, R158, 0x1, R207, P4 ;  /* 0x000000019e9e7824 */ /* 0x000fe200020e06cf */
[----:B------:R-:W-:-:S04]  /*48e0*/  LEA R232, P4, R159, UR6, 0x2 ;  /* 0x000000069fe87c11 */ /* 0x000fc8000f8810ff */
[----:B------:R-:W-:Y:S01]  /*48f0*/  LEA.HI.X R233, R159, UR7, R158, 0x2, P4 ;  /* 0x000000079fe97c11 */ /* 0x000fe2000a0f149e */
[----:B---3--:R-:W-:-:S06]  /*4900*/  UIMAD UR4, UR4, UR16, UR5 ;  /* 0x00000010040472a4 */ /* 0x008fcc000f8e0205 */
[----:B------:R-:W-:-:S05]  /*4910*/  IMAD R205, R7, UR4, RZ ;  /* 0x0000000407cd7c24 */ /* 0x000fca000f8e02ff */
[----:B------:R-:W-:-:S04]  /*4920*/  SHF.L.U32 R205, R205, 0x6, RZ ;  /* 0x00000006cdcd7819 */ /* 0x000fc800000006ff */
[----:B------:R-:W-:Y:S02]  /*4930*/  IADD3 R156, P2, PT, R205, R156, RZ ;  /* 0x0000009ccd9c7210 */ /* 0x000fe40007f5e0ff */
[----:B01----:R-:W-:-:S04]  /*4940*/  SHF.R.S32.HI R228, RZ, 0x1f, R205 ;  /* 0x0000001fffe47819 */ /* 0x003fc800000114cd */
[----:B------:R-:W-:Y:S02]  /*4950*/  IADD3.X R157, PT, PT, R228, R157, RZ, P2, !PT ;  /* 0x0000009de49d7210 */ /* 0x000fe400017fe4ff */
[----:B------:R-:W-:-:S04]  /*4960*/  LEA R234, P2, R156, UR6, 0x2 ;  /* 0x000000069cea7c11 */ /* 0x000fc8000f8410ff */
[----:B------:R-:W-:Y:S01]  /*4970*/  LEA.HI.X R235, R156, UR7, R157, 0x2, P2 ;  /* 0x000000079ceb7c11 */ /* 0x000fe200090f149d */
[----:B--2---:R-:W-:Y:S01]  /*4980*/  FADD.FTZ R152, R64, R152 ;  /* 0x0000009840987221 */ /* 0x004fe20000010000 */
[----:B------:R-:W-:Y:S01]  /*4990*/  FADD.FTZ R153, R65, R153 ;  /* 0x0000009941997221 */ /* 0x000fe20000010000 */
[----:B------:R-:W-:Y:S01]  /*49a0*/  FADD.FTZ R154, R66, R154 ;  /* 0x0000009a429a7221 */ /* 0x000fe20000010000 */
[----:B------:R-:W-:-:S05]  /*49b0*/  FADD.FTZ R155, R67, R155 ;  /* 0x0000009b439b7221 */ /* 0x000fca0000010000 */
[----:B------:R2:W-:Y:S04]  /*49c0*/  STG.E.128 desc[UR36][R234.64], R152 ;  /* 0x00000098ea007986 */ /* 0x0005e8000c101d24 */
[----:B------:R-:W3:Y:S01]  /*49d0*/  LDG.E.128 R156, desc[UR36][R232.64] ;  /* 0x00000024e89c7981 */ /* 0x000ee2000c1e1d00 */
[----:B------:R-:W-:-:S04]  /*49e0*/  IADD3 R205, P2, PT, R205, R236, RZ ;  /* 0x000000eccdcd7210 */ /* 0x000fc80007f5e0ff */
[----:B------:R-:W-:Y:S02]  /*49f0*/  IADD3.X R236, PT, PT, R228, R207, RZ, P2, !PT ;  /* 0x000000cfe4ec7210 */ /* 0x000fe400017fe4ff */
[----:B------:R-:W-:-:S04]  /*4a00*/  LEA R228, P2, R205, UR6, 0x2 ;  /* 0x00000006cde47c11 */ /* 0x000fc8000f8410ff */
[----:B------:R-:W-:Y:S01]  /*4a10*/  LEA.HI.X R229, R205, UR7, R236, 0x2, P2 ;  /* 0x00000007cde57c11 */ /* 0x000fe200090f14ec */
[----:B---3--:R-:W-:Y:S01]  /*4a20*/  FADD.FTZ R156, R60, R156 ;  /* 0x0000009c3c9c7221 */ /* 0x008fe20000010000 */
[----:B------:R-:W-:Y:S01]  /*4a30*/  FADD.FTZ R157, R61, R157 ;  /* 0x0000009d3d9d7221 */ /* 0x000fe20000010000 */
[----:B------:R-:W-:Y:S01]  /*4a40*/  FADD.FTZ R158, R62, R158 ;  /* 0x0000009e3e9e7221 */ /* 0x000fe20000010000 */
[----:B------:R-:W-:-:S05]  /*4a50*/  FADD.FTZ R159, R63, R159 ;  /* 0x0000009f3f9f7221 */ /* 0x000fca0000010000 */
[----:B------:R2:W-:Y:S02]  /*4a60*/  STG.E.128 desc[UR36][R228.64], R156 ;  /* 0x0000009ce4007986 */ /* 0x0005e4000c101d24 */
.L_x_1277:
[----:B------:R-:W-:Y:S05]  /*4a70*/  BSYNC.RECONVERGENT B2 ;  /* 0x0000000000027941 */ /* 0x000fea0003800200 */
.L_x_1276:
[----:B------:R-:W-:Y:S04]  /*4a80*/  BSSY.RECONVERGENT B2, `(.L_x_1278) ;  /* 0x000001a000027945 */ /* 0x000fe80003800200 */
[----:B------:R-:W-:Y:S05]  /*4a90*/  @P1 BRA `(.L_x_1279) ;  /* 0x0000000000601947 */ /* 0x000fea0003800000 */
[----:B------:R-:W-:Y:S02]  /*4aa0*/  IMAD.IADD R160, R224, 0x1, R7 ;  /* 0x00000001e0a07824 */ /* 0x000fe400078e0207 */
[----:B------:R-:W-:-:S03]  /*4ab0*/  IMAD R162, R4, R7, RZ ;  /* 0x0000000704a27224 */ /* 0x000fc600078e02ff */
[----:B------:R-:W-:-:S04]  /*4ac0*/  LEA R160, R7, R160, 0x2 ;  /* 0x000000a007a07211 */ /* 0x000fc800078e10ff */
[----:B------:R-:W-:-:S04]  /*4ad0*/  SHF.L.U32 R205, R160, 0x2, RZ ;  /* 0x00000002a0cd7819 */ /* 0x000fc800000006ff */
[----:B------:R-:W-:Y:S02]  /*4ae0*/  SHF.R.S32.HI R207, RZ, 0x1f, R205 ;  /* 0x0000001fffcf7819 */ /* 0x000fe400000114cd */
[----:B------:R-:W-:-:S04]  /*4af0*/  IADD3 R160, P2, PT, R162, R205, RZ ;  /* 0x000000cda2a07210 */ /* 0x000fc80007f5e0ff */
[----:B------:R-:W-:Y:S02]  /*4b00*/  LEA.HI.X.SX32 R161, R162, R207, 0x1, P2 ;  /* 0x000000cfa2a17211 */ /* 0x000fe400010f0eff */
[----:B------:R-:W-:-:S04]  /*4b10*/  LEA R162, P2, R160, UR6, 0x2 ;  /* 0x00000006a0a27c11 */ /* 0x000fc8000f8410ff */
[----:B------:R-:W-:-:S06]  /*4b20*/  LEA.HI.X R163, R160, UR7, R161, 0x2, P2 ;  /* 0x00000007a0a37c11 */ /* 0x000fcc00090f14a1 */
[----:B------:R-:W3:Y:S01]  /*4b30*/  LDG.E.128 R160, desc[UR36][R162.64] ;  /* 0x00000024a2a07981 */ /* 0x000ee2000c1e1d00 */
[----:B------:R-:W-:Y:S08]  /*4b40*/  S2UR UR4, SR_CTAID.Y ;  /* 0x00000000000479c3 */ /* 0x000ff00000002600 */
[----:B------:R-:W4:Y:S02]  /*4b50*/  S2UR UR5, SR_CTAID.X ;  /* 0x00000000000579c3 */ /* 0x000f240000002500 */
[----:B----4-:R-:W-:-:S06]  /*4b60*/  UIMAD UR4, UR4, UR16, UR5 ;  /* 0x00000010040472a4 */ /* 0x010fcc000f8e0205 */
[----:B------:R-:W-:-:S04]  /*4b70*/  IMAD R219, R7, UR4, RZ ;  /* 0x0000000407db7c24 */ /* 0x000fc8000f8e02ff */
[----:B012---:R-:W-:-:S05]  /*4b80*/  IMAD.SHL.U32 R228, R219, 0x40, RZ ;  /* 0x00000040dbe47824 */ /* 0x007fca00078e00ff */
[----:B------:R-:W-:-:S04]  /*4b90*/  IADD3 R205, P2, PT, R228, R205, RZ ;  /* 0x000000cde4cd7210 */ /* 0x000fc80007f5e0ff */
[----:B------:R-:W-:Y:S02]  /*4ba0*/  LEA.HI.X.SX32 R232, R228, R207, 0x1, P2 ;  /* 0x000000cfe4e87211 */ /* 0x000fe400010f0eff */
[----:B------:R-:W-:-:S04]  /*4bb0*/  LEA R228, P2, R205, UR6, 0x2 ;  /* 0x00000006cde47c11 */ /* 0x000fc8000f8410ff */
[----:B------:R-:W-:Y:S01]  /*4bc0*/  LEA.HI.X R229, R205, UR7, R232, 0x2, P2 ;  /* 0x00000007cde57c11 */ /* 0x000fe200090f14e8 */
[----:B---3--:R-:W-:Y:S01]  /*4bd0*/  FADD.FTZ R160, R56, R160 ;  /* 0x000000a038a07221 */ /* 0x008fe20000010000 */
[----:B------:R-:W-:Y:S01]  /*4be0*/  FADD.FTZ R161, R57, R161 ;  /* 0x000000a139a17221 */ /* 0x000fe20000010000 */
[----:B------:R-:W-:Y:S01]  /*4bf0*/  FADD.FTZ R162, R58, R162 ;  /* 0x000000a23aa27221 */ /* 0x000fe20000010000 */
[----:B------:R-:W-:-:S05]  /*4c00*/  FADD.FTZ R163, R59, R163 ;  /* 0x000000a33ba37221 */ /* 0x000fca0000010000 */
[----:B------:R3:W-:Y:S02]  /*4c10*/  STG.E.128 desc[UR36][R228.64], R160 ;  /* 0x000000a0e4007986 */ /* 0x0007e4000c101d24 */
.L_x_1279:
[----:B------:R-:W-:Y:S05]  /*4c20*/  BSYNC.RECONVERGENT B2 ;  /* 0x0000000000027941 */ /* 0x000fea0003800200 */
.L_x_1278:
[----:B------:R-:W-:Y:S04]  /*4c30*/  BSSY.RECONVERGENT B2, `(.L_x_1280) ;  /* 0x000001b000027945 */ /* 0x000fe80003800200 */
[----:B------:R-:W-:Y:S05]  /*4c40*/  @P1 BRA `(.L_x_1281) ;  /* 0x0000000000641947 */ /* 0x000fea0003800000 */
[-C--:B------:R-:W-:Y:S01]  /*4c50*/  IADD3 R164, PT, PT, R224, R7.reuse, RZ ;  /* 0x00000007e0a47210 */ /* 0x080fe20007ffe0ff */
[----:B------:R-:W-:-:S03]  /*4c60*/  IMAD R166, R4, R7, RZ ;  /* 0x0000000704a67224 */ /* 0x000fc600078e02ff */
[----:B------:R-:W-:-:S05]  /*4c70*/  LEA R164, R7, R164, 0x2 ;  /* 0x000000a407a47211 */ /* 0x000fca00078e10ff */
[----:B------:R-:W-:-:S05]  /*4c80*/  IMAD.IADD R164, R164, 0x1, R7 ;  /* 0x00000001a4a47824 */ /* 0x000fca00078e0207 */
[----:B------:R-:W-:-:S04]  /*4c90*/  SHF.L.U32 R205, R164, 0x2, RZ ;  /* 0x00000002a4cd7819 */ /* 0x000fc800000006ff */
[----:B------:R-:W-:Y:S02]  /*4ca0*/  SHF.R.S32.HI R207, RZ, 0x1f, R205 ;  /* 0x0000001fffcf7819 */ /* 0x000fe400000114cd */
[----:B------:R-:W-:-:S04]  /*4cb0*/  IADD3 R164, P2, PT, R166, R205, RZ ;  /* 0x000000cda6a47210 */ /* 0x000fc80007f5e0ff */
[----:B------:R-:W-:Y:S02]  /*4cc0*/  LEA.HI.X.SX32 R165, R166, R207, 0x1, P2 ;  /* 0x000000cfa6a57211 */ /* 0x000fe400010f0eff */
[----:B------:R-:W-:-:S04]  /*4cd0*/  LEA R166, P2, R164, UR6, 0x2 ;  /* 0x00000006a4a67c11 */ /* 0x000fc8000f8410ff */
[----:B------:R-:W-:-:S06]  /*4ce0*/  LEA.HI.X R167, R164, UR7, R165, 0x2, P2 ;  /* 0x00000007a4a77c11 */ /* 0x000fcc00090f14a5 */
[----:B------:R-:W4:Y:S01]  /*4cf0*/  LDG.E.128 R164, desc[UR36][R166.64] ;  /* 0x00000024a6a47981 */ /* 0x000f22000c1e1d00 */
[----:B------:R-:W-:Y:S08]  /*4d00*/  S2UR UR4, SR_CTAID.Y ;  /* 0x00000000000479c3 */ /* 0x000ff00000002600 */
[----:B------:R-:W0:Y:S02]  /*4d10*/  S2UR UR5, SR_CTAID.X ;  /* 0x00000000000579c3 */ /* 0x000e240000002500 */
[----:B0-----:R-:W-:-:S06]  /*4d20*/  UIMAD UR4, UR4, UR16, UR5 ;  /* 0x00000010040472a4 */ /* 0x001fcc000f8e0205 */
[----:B------:R-:W-:-:S05]  /*4d30*/  IMAD R219, R7, UR4, RZ ;  /* 0x0000000407db7c24 */ /* 0x000fca000f8e02ff */
[----:B-123--:R-:W-:-:S04]  /*4d40*/  SHF.L.U32 R228, R219, 0x6, RZ ;  /* 0x00000006dbe47819 */ /* 0x00efc800000006ff */
[----:B------:R-:W-:-:S04]  /*4d50*/  IADD3 R205, P2, PT, R228, R205, RZ ;  /* 0x000000cde4cd7210 */ /* 0x000fc80007f5e0ff */
        /* <DEDUP_REMOVED lines=8> */
.L_x_1281:
[----:B------:R-:W-:Y:S05]  /*4de0*/  BSYNC.RECONVERGENT B2 ;  /* 0x0000000000027941 */ /* 0x000fea0003800200 */
.L_x_1280:
[----:B------:R-:W-:Y:S04]  /*4df0*/  BSSY.RECONVERGENT B2, `(.L_x_1282) ;  /* 0x000002b000027945 */ /* 0x000fe80003800200 */
[----:B------:R-:W-:Y:S05]  /*4e00*/  @P1 BRA `(.L_x_1283) ;  /* 0x0000000000a41947 */ /* 0x000fea0003800000 */
[----:B------:R-:W-:Y:S02]  /*4e10*/  IMAD.SHL.U32 R230, R230, 0x4, RZ ;  /* 0x00000004e6e67824 */ /* 0x000fe400078e00ff */
[----:B------:R-:W-:-:S03]  /*4e20*/  IMAD R173, R4, R7, RZ ;  /* 0x0000000704ad7224 */ /* 0x000fc600078e02ff */
[----:B------:R-:W-:Y:S02]  /*4e30*/  SHF.R.S32.HI R172, RZ, 0x1f, R230 ;  /* 0x0000001fffac7819 */ /* 0x000fe400000114e6 */
        /* <DEDUP_REMOVED lines=9> */
[----:B------:R-:W0:Y:S03]  /*4ed0*/  S2UR UR5, SR_CTAID.X ;  /* 0x00000000000579c3 */ /* 0x000e260000002500 */
[----:B------:R-:W-:Y:S01]  /*4ee0*/  SHF.R.S32.HI R232, RZ, 0x1f, R224 ;  /* 0x0000001fffe87819 */ /* 0x000fe200000114e0 */
[----:B0-----:R-:W-:-:S06]  /*4ef0*/  UIMAD UR4, UR4, UR16, UR5 ;  /* 0x00000010040472a4 */ /* 0x001fcc000f8e0205 */
[----:B------:R-:W-:-:S05]  /*4f00*/  IMAD R174, R7, UR4, RZ ;  /* 0x0000000407ae7c24 */ /* 0x000fca000f8e02ff */
[----:B------:R-:W-:Y:S02]  /*4f10*/  SHF.L.U32 R205, R174, 0x6, RZ ;  /* 0x00000006aecd7819 */ /* 0x000fe400000006ff */
[----:B------:R-:W-:Y:S02]  /*4f20*/  IADD3 R174, P4, PT, R173, R224, RZ ;  /* 0x000000e0adae7210 */ /* 0x000fe40007f9e0ff */
[----:B------:R-:W-:Y:S02]  /*4f30*/  IADD3 R173, P2, PT, R205, R230, RZ ;  /* 0x000000e6cdad7210 */ /* 0x000fe40007f5e0ff */
[----:B------:R-:W-:Y:S02]  /*4f40*/  SHF.R.S32.HI R207, RZ, 0x1f, R205 ;  /* 0x0000001fffcf7819 */ /* 0x000fe400000114cd */
[----:B------:R-:W-:Y:S02]  /*4f50*/  IADD3.X R175, PT, PT, R175, R232, RZ, P4, !PT ;  /* 0x000000e8afaf7210 */ /* 0x000fe400027fe4ff */
[----:B-1234-:R-:W-:Y:S01]  /*4f60*/  LEA R228, P4, R174, UR6, 0x2 ;  /* 0x00000006aee47c11 */ /* 0x01efe2000f8810ff */
[----:B------:R-:W-:Y:S01]  /*4f70*/  IMAD.X R172, R207, 0x1, R172, P2 ;  /* 0x00000001cfac7824 */ /* 0x000fe200010e06ac */
[----:B------:R-:W-:-:S02]  /*4f80*/  LEA R230, P2, R173, UR6, 0x2 ;  /* 0x00000006ade67c11 */ /* 0x000fc4000f8410ff */
[----:B------:R-:W-:Y:S02]  /*4f90*/  LEA.HI.X R229, R174, UR7, R175, 0x2, P4 ;  /* 0x00000007aee57c11 */ /* 0x000fe4000a0f14af */
[----:B------:R-:W-:Y:S01]  /*4fa0*/  LEA.HI.X R231, R173, UR7, R172, 0x2, P2 ;  /* 0x00000007ade77c11 */ /* 0x000fe200090f14ac */
[----:B------:R-:W-:Y:S01]  /*4fb0*/  FADD.FTZ R168, R48, R168 ;  /* 0x000000a830a87221 */ /* 0x000fe20000010000 */
        /* <DEDUP_REMOVED lines=14> */
.L_x_1283:
[----:B------:R-:W-:Y:S05]  /*50a0*/  BSYNC.RECONVERGENT B2 ;  /* 0x0000000000027941 */ /* 0x000fea0003800200 */
.L_x_1282:
[----:B------:R-:W-:Y:S04]  /*50b0*/  BSSY.RECONVERGENT B2, `(.L_x_1284) ;  /* 0x0000018000027945 */ /* 0x000fe80003800200 */
[----:B------:R-:W-:Y:S05]  /*50c0*/  @P1 BRA `(.L_x_1285) ;  /* 0x0000000000581947 */ /* 0x000fea0003800000 */
[----:B------:R-:W-:Y:S01]  /*50d0*/  IMAD R177, R4, R7, RZ ;  /* 0x0000000704b17224 */ /* 0x000fe200078e02ff */
[----:B------:R-:W-:-:S04]  /*50e0*/  SHF.L.U32 R226, R226, 0x2, RZ ;  /* 0x00000002e2e27819 */ /* 0x000fc800000006ff */
[----:B------:R-:W-:Y:S02]  /*50f0*/  SHF.R.S32.HI R205, RZ, 0x1f, R226 ;  /* 0x0000001fffcd7819 */ /* 0x000fe400000114e2 */
[----:B------:R-:W-:-:S04]  /*5100*/  IADD3 R176, P2, PT, R177, R226, RZ ;  /* 0x000000e2b1b07210 */ /* 0x000fc80007f5e0ff */
[----:B------:R-:W-:Y:S02]  /*5110*/  LEA.HI.X.SX32 R177, R177, R205, 0x1, P2 ;  /* 0x000000cdb1b17211 */ /* 0x000fe400010f0eff */
[----:B------:R-:W-:-:S04]  /*5120*/  LEA R178, P2, R176, UR6, 0x2 ;  /* 0x00000006b0b27c11 */ /* 0x000fc8000f8410ff */
[----:B------:R-:W-:-:S06]  /*5130*/  LEA.HI.X R179, R176, UR7, R177, 0x2, P2 ;  /* 0x00000007b0b37c11 */ /* 0x000fcc00090f14b1 */
[----:B------:R-:W2:Y:S01]  /*5140*/  LDG.E.128 R176, desc[UR36][R178.64] ;  /* 0x00000024b2b07981 */ /* 0x000ea2000c1e1d00 */
[----:B------:R-:W-:Y:S08]  /*5150*/  S2UR UR4, SR_CTAID.Y ;  /* 0x00000000000479c3 */ /* 0x000ff00000002600 */
[----:B------:R-:W1:Y:S02]  /*5160*/  S2UR UR5, SR_CTAID.X ;  /* 0x00000000000579c3 */ /* 0x000e640000002500 */
[----:B-1----:R-:W-:-:S06]  /*5170*/  UIMAD UR4, UR4, UR16, UR5 ;  /* 0x00000010040472a4 */ /* 0x002fcc000f8e0205 */
[----:B------:R-:W-:-:S04]  /*5180*/  IMAD R207, R7, UR4, RZ ;  /* 0x0000000407cf7c24 */ /* 0x000fc8000f8e02ff */
[----:B------:R-:W-:-:S05]  /*5190*/  IMAD.SHL.U32 R207, R207, 0x40, RZ ;  /* 0x00000040cfcf7824 */ /* 0x000fca00078e00ff */
[----:B------:R-:W-:-:S04]  /*51a0*/  IADD3 R226, P2, PT, R207, R226, RZ ;  /* 0x000000e2cfe27210 */ /* 0x000fc80007f5e0ff */
[----:B------:R-:W-:Y:S02]  /*51b0*/  LEA.HI.X.SX32 R205, R207, R205, 0x1, P2 ;  /* 0x000000cdcfcd7211 */ /* 0x000fe400010f0eff */
[----:B0-----:R-:W-:-:S04]  /*51c0*/  LEA R224, P2, R226, UR6, 0x2 ;  /* 0x00000006e2e07c11 */ /* 0x001fc8000f8410ff */
[----:B------:R-:W-:Y:S01]  /*51d0*/  LEA.HI.X R225, R226, UR7, R205, 0x2, P2 ;  /* 0x00000007e2e17c11 */ /* 0x000fe200090f14cd */
[----:B--2---:R-:W-:Y:S01]  /*51e0*/  FADD.FTZ R176, R40, R176 ;  /* 0x000000b028b07221 */ /* 0x004fe20000010000 */
[----:B------:R-:W-:Y:S01]  /*51f0*/  FADD.FTZ R177, R41, R177 ;  /* 0x000000b129b17221 */ /* 0x000fe20000010000 */
[----:B------:R-:W-:Y:S01]  /*5200*/  FADD.FTZ R178, R42, R178 ;  /* 0x000000b22ab27221 */ /* 0x000fe20000010000 */
[----:B------:R-:W-:-:S05]  /*5210*/  FADD.FTZ R179, R43, R179 ;  /* 0x000000b32bb37221 */ /* 0x000fca0000010000 */
[----:B------:R0:W-:Y:S02]  /*5220*/  STG.E.128 desc[UR36][R224.64], R176 ;  /* 0x000000b0e0007986 */ /* 0x0001e4000c101d24 */
.L_x_1285:
[----:B------:R-:W-:Y:S05]  /*5230*/  BSYNC.RECONVERGENT B2 ;  /* 0x0000000000027941 */ /* 0x000fea0003800200 */
.L_x_1284:
        /* <DEDUP_REMOVED lines=13> */
[----:B------:R-:W-:-:S05]  /*5310*/  IMAD R207, R7, UR4, RZ ;  /* 0x0000000407cf7c24 */ /* 0x000fca000f8e02ff */
[----:B0-----:R-:W-:-:S04]  /*5320*/  SHF.L.U32 R224, R207, 0x6, RZ ;  /* 0x00000006cfe07819 */ /* 0x001fc800000006ff */
        /* <DEDUP_REMOVED lines=9> */
.L_x_1287:
[----:B------:R-:W-:Y:S05]  /*53c0*/  BSYNC.RECONVERGENT B2 ;  /* 0x0000000000027941 */ /* 0x000fea0003800200 */
.L_x_1286:
[----:B------:R-:W-:Y:S04]  /*53d0*/  BSSY.RECONVERGENT B2, `(.L_x_1288) ;  /* 0x0000018000027945 */ /* 0x000fe80003800200 */
[----:B------:R-:W-:Y:S05]  /*53e0*/  @P1 BRA `(.L_x_1289) ;  /* 0x0000000000581947 */ /* 0x000fea0003800000 */
[----:B------:R-:W-:Y:S02]  /*53f0*/  IMAD.SHL.U32 R220, R220, 0x4, RZ ;  /* 0x00000004dcdc7824 */ /* 0x000fe400078e00ff */
[----:B------:R-:W-:-:S03]  /*5400*/  IMAD R185, R4, R7, RZ ;  /* 0x0000000704b97224 */ /* 0x000fc600078e02ff */
        /* <DEDUP_REMOVED lines=20> */
.L_x_1289:
[----:B------:R-:W-:Y:S05]  /*5550*/  BSYNC.RECONVERGENT B2 ;  /* 0x0000000000027941 */ /* 0x000fea0003800200 */
.L_x_1288:
        /* <DEDUP_REMOVED lines=14> */
[----:B0-----:R-:W-:-:S05]  /*5640*/  IMAD.SHL.U32 R220, R207, 0x40, RZ ;  /* 0x00000040cfdc7824 */ /* 0x001fca00078e00ff */
        /* <DEDUP_REMOVED lines=9> */
.L_x_1291:
[----:B------:R-:W-:Y:S05]  /*56e0*/  BSYNC.RECONVERGENT B2 ;  /* 0x0000000000027941 */ /* 0x000fea0003800200 */
.L_x_1290:
        /* <DEDUP_REMOVED lines=24> */
.L_x_1293:
[----:B------:R-:W-:Y:S05]  /*5870*/  BSYNC.RECONVERGENT B2 ;  /* 0x0000000000027941 */ /* 0x000fea0003800200 */
.L_x_1292:
[----:B------:R-:W-:Y:S04]  /*5880*/  BSSY.RECONVERGENT B2, `(.L_x_1294) ;  /* 0x0000018000027945 */ /* 0x000fe80003800200 */
[----:B------:R-:W-:Y:S05]  /*5890*/  @P1 BRA `(.L_x_1295) ;  /* 0x0000000000581947 */ /* 0x000fea0003800000 */
[----:B------:R-:W-:Y:S02]  /*58a0*/  IMAD.SHL.U32 R205, R204, 0x4, RZ ;  /* 0x00000004cccd7824 */ /* 0x000fe400078e00ff */
[----:B------:R-:W-:-:S03]  /*58b0*/  IMAD R197, R4, R7, RZ ;  /* 0x0000000704c57224 */ /* 0x000fc600078e02ff */
[----:B0-----:R-:W-:Y:S02]  /*58c0*/  SHF.R.S32.HI R206, RZ, 0x1f, R205 ;  /* 0x0000001fffce7819 */ /* 0x001fe400000114cd */
[----:B------:R-:W-:-:S04]  /*58d0*/  IADD3 R196, P2, PT, R197, R205, RZ ;  /* 0x000000cdc5c47210 */ /* 0x000fc80007f5e0ff */
[----:B------:R-:W-:Y:S02]  /*58e0*/  LEA.HI.X.SX32 R197, R197, R206, 0x1, P2 ;  /* 0x000000cec5c57211 */ /* 0x000fe400010f0eff */
        /* <DEDUP_REMOVED lines=17> */
.L_x_1295:
[----:B------:R-:W-:Y:S05]  /*5a00*/  BSYNC.RECONVERGENT B2 ;  /* 0x0000000000027941 */ /* 0x000fea0003800200 */
.L_x_1294:
[----:B------:R-:W-:Y:S05]  /*5a10*/  @P1 BRA `(.L_x_1271) ;  /* 0x0000000800c81947 */ /* 0x000fea0003800000 */
[-C--:B------:R-:W-:Y:S01]  /*5a20*/  IADD3 R204, PT, PT, R204, R7.reuse, RZ ;  /* 0x00000007cccc7210 */ /* 0x080fe20007ffe0ff */
[----:B------:R-:W-:-:S04]  /*5a30*/  IMAD R201, R4, R7, RZ ;  /* 0x0000000704c97224 */ /* 0x000fc800078e02ff */
[----:B------:R-:W-:-:S05]  /*5a40*/  IMAD.SHL.U32 R204, R204, 0x4, RZ ;  /* 0x00000004cccc7824 */ /* 0x000fca00078e00ff */
        /* <DEDUP_REMOVED lines=21> */
.L_x_1245:
[----:B------:R-:W-:Y:S02]  /*5ba0*/  ISETP.GE.AND P1, PT, R212, R17, PT ;  /* 0x00000011d400720c */ /* 0x000fe40003f26270 */
[----:B------:R-:W-:-:S11]  /*5bb0*/  IADD3 R234, PT, PT, R224, R7, RZ ;  /* 0x00000007e0ea7210 */ /* 0x000fd60007ffe0ff */
[----:B------:R-:W0:Y:S01]  /*5bc0*/  @!P1 LDC.64 R206, c[0x0][0x3b8] ;  /* 0x0000ee00ffce9b82 */ /* 0x000e220000000a00 */
[C---:B------:R-:W-:Y:S01]  /*5bd0*/  @!P1 IMAD R218, R7.reuse, 0x2, R224 ;  /* 0x0000000207da9824 */ /* 0x040fe200078e02e0 */
[----:B------:R-:W-:Y:S01]  /*5be0*/  @!P1 SHF.L.U32 R204, R234, 0x2, RZ ;  /* 0x00000002eacc9819 */ /* 0x000fe200000006ff */
[-C--:B------:R-:W-:Y:S01]  /*5bf0*/  @!P1 IMAD R205, R4, R7.reuse, RZ ;  /* 0x0000000704cd9224 */ /* 0x080fe200078e02ff */
[C---:B------:R-:W-:Y:S01]  /*5c00*/  @!P1 LEA R221, R7.reuse, R224, 0x2 ;  /* 0x000000e007dd9211 */ /* 0x040fe200078e10ff */
[----:B------:R-:W-:Y:S01]  /*5c10*/  @!P1 IMAD.SHL.U32 R218, R218, 0x4, RZ ;  /* 0x00000004dada9824 */ /* 0x000fe200078e00ff */
[----:B------:R-:W-:Y:S01]  /*5c20*/  @!P1 LEA R220, R7, R234, 0x1 ;  /* 0x000000ea07dc9211 */ /* 0x000fe200078e08ff */
[CC--:B------:R-:W-:Y:S01]  /*5c30*/  @!P1 IMAD R226, R4.reuse, R7.reuse, RZ ;  /* 0x0000000704e29224 */ /* 0x0c0fe200078e02ff */
[----:B------:R-:W1:Y:S01]  /*5c40*/  @!P1 LDC.64 R222, c[0x0][0x3b8] ;  /* 0x0000ee00ffde9b82 */ /* 0x000e620000000a00 */
[----:B------:R-:W-:Y:S01]  /*5c50*/  @!P1 SHF.R.S32.HI R219, RZ, 0x1f, R205 ;  /* 0x0000001fffdb9819 */ /* 0x000fe200000114cd */
[----:B------:R-:W-:Y:S01]  /*5c60*/  @!P1 IMAD.SHL.U32 R229, R221, 0x4, RZ ;  /* 0x00000004dde59824 */ /* 0x000fe200078e00ff */
[C---:B------:R-:W-:Y:S01]  /*5c70*/  @!P1 IADD3 R225, P2, PT, R205.reuse, R204, RZ ;  /* 0x000000cccde19210 */ /* 0x040fe20007f5e0ff */
[CC--:B------:R-:W-:Y:S01]  /*5c80*/  @!P1 IMAD R233, R4.reuse, R7.reuse, RZ ;  /* 0x0000000704e99224 */ /* 0x0c0fe200078e02ff */
[----:B------:R-:W-:Y:S01]  /*5c90*/  @!P1 IADD3 R205, P4, PT, R205, R218, RZ ;  /* 0x000000dacdcd9210 */ /* 0x000fe20007f9e0ff */
[-C--:B------:R-:W-:Y:S01]  /*5ca0*/  @!P1 IMAD R240, R4, R7.reuse, RZ ;  /* 0x0000000704f09224 */ /* 0x080fe200078e02ff */
[----:B------:R-:W-:Y:S01]  /*5cb0*/  @!P1 SHF.L.U32 R227, R220, 0x2, RZ ;  /* 0x00000002dce39819 */ /* 0x000fe200000006ff */
[----:B------:R-:W-:Y:S01]  /*5cc0*/  @!P1 IMAD R244, R4, R7, RZ ;  /* 0x0000000704f49224 */ /* 0x000fe200078e02ff */
[-C--:B------:R-:W-:Y:S01]  /*5cd0*/  @!P1 LEA.HI.X.SX32 R204, R204, R219.reuse, 0x1, P2 ;  /* 0x000000dbcccc9211 */ /* 0x080fe200010f0eff */
[----:B------:R-:W2:Y:S01]  /*5ce0*/  @!P1 LDC.64 R220, c[0x0][0x3b8] ;  /* 0x0000ee00ffdc9b82 */ /* 0x000ea20000000a00 */
[----:B------:R-:W-:Y:S01]  /*5cf0*/  @!P1 LEA.HI.X.SX32 R218, R218, R219, 0x1, P4 ;  /* 0x000000dbdada9211 */ /* 0x000fe200020f0eff */
[----:B------:R-:W-:Y:S01]  /*5d00*/  @!P1 IMAD R248, R4, R7, RZ ;  /* 0x0000000704f89224 */ /* 0x000fe200078e02ff */
[----:B------:R-:W-:-:S02]  /*5d10*/  @!P1 SHF.R.S32.HI R228, RZ, 0x1f, R226 ;  /* 0x0000001fffe49819 */ /* 0x000fc400000114e2 */
[C---:B------:R-:W-:Y:S02]  /*5d20*/  @!P1 IADD3 R219, P5, PT, R226.reuse, R227, RZ ;  /* 0x000000e3e2db9210 */ /* 0x040fe40007fbe0ff */
[----:B------:R-:W-:Y:S02]  /*5d30*/  @!P1 IADD3 R231, P2, PT, R226, R229, RZ ;  /* 0x000000e5e2e79210 */ /* 0x000fe40007f5e0ff */
[----:B0-----:R-:W-:Y:S02]  /*5d40*/  @!P1 LEA R226, P4, R225, R206, 0x2 ;  /* 0x000000cee1e29211 */ /* 0x001fe400078810ff */
[----:B------:R-:W-:Y:S02]  /*5d50*/  @!P1 LEA.HI.X.SX32 R230, R227, R228, 0x1, P5 ;  /* 0x000000e4e3e69211 */ /* 0x000fe400028f0eff */
[----:B------:R-:W-:Y:S02]  /*5d60*/  @!P1 LEA R206, P5, R205, R206, 0x2 ;  /* 0x000000cecdce9211 */ /* 0x000fe400078a10ff */
[----:B------:R-:W-:-:S02]  /*5d70*/  @!P1 LEA.HI.X.SX32 R232, R229, R228, 0x1, P2 ;  /* 0x000000e4e5e89211 */ /* 0x000fc400010f0eff */
[-C--:B------:R-:W-:Y:S02]  /*5d80*/  @!P1 LEA.HI.X R225, R225, R207.reuse, R204, 0x2, P4 ;  /* 0x000000cfe1e19211 */ /* 0x080fe400020f14cc */
[----:B-1----:R-:W-:Y:S02]  /*5d90*/  @!P1 LEA R204, P2, R219, R222, 0x2 ;  /* 0x000000dedbcc9211 */ /* 0x002fe400078410ff */
[----:B------:R-:W-:Y:S02]  /*5da0*/  LEA R234, R7, R234, 0x2 ;  /* 0x000000ea07ea7211 */ /* 0x000fe400078e10ff */
[----:B------:R-:W-:Y:S02]  /*5db0*/  @!P1 LEA.HI.X R207, R205, R207, R218, 0x2, P5 ;  /* 0x000000cfcdcf9211 */ /* 0x000fe400028f14da */
[----:B------:R-:W-:Y:S01]  /*5dc0*/  @!P1 LEA.HI.X R205, R219, R223, R230, 0x2, P2 ;  /* 0x000000dfdbcd9211 */ /* 0x000fe200010f14e6 */
[C---:B------:R-:W-:Y:S01]  /*5dd0*/  IMAD R236, R7.reuse, 0x2, R234 ;  /* 0x0000000207ec7824 */ /* 0x040fe200078e02ea */
[----:B------:R-:W0:Y:S01]  /*5de0*/  @!P1 LDC.64 R218, c[0x0][0x3b8] ;  /* 0x0000ee00ffda9b82 */ /* 0x000e220000000a00 */
[----:B------:R-:W-:Y:S01]  /*5df0*/  @!P1 LEA R227, R7, R224, 0x3 ;  /* 0x000000e007e39211 */ /* 0x000fe200078e18ff */
[----:B------:R1:W5:Y:S01]  /*5e00*/  @!P1 LDG.E.128 R148, desc[UR36][R206.64] ;  /* 0x00000024ce949981 */ /* 0x000362000c1e1d00 */
[----:B------:R-:W-:-:S02]  /*5e10*/  @!P1 LEA R228, P2, R231, R222, 0x2 ;  /* 0x000000dee7e49211 */ /* 0x000fc400078410ff */
[----:B------:R-:W-:Y:S01]  /*5e20*/  @!P1 SHF.L.U32 R230, R227, 0x2, RZ ;  /* 0x00000002e3e69819 */ /* 0x000fe200000006ff */
[----:B------:R1:W5:Y:S01]  /*5e30*/  @!P1 LDG.E.128 R152, desc[UR36][R204.64] ;  /* 0x00000024cc989981 */ /* 0x000362000c1e1d00 */
[----:B------:R-:W-:Y:S02]  /*5e40*/  @!P1 SHF.L.U32 R222, R236, 0x2, RZ ;  /* 0x00000002ecde9819 */ /* 0x000fe400000006ff */
[----:B------:R-:W-:Y:S02]  /*5e50*/  @!P1 SHF.R.S32.HI R227, RZ, 0x1f, R233 ;  /* 0x0000001fffe39819 */ /* 0x000fe400000114e9 */
[----:B------:R-:W-:Y:S02]  /*5e60*/  @!P1 IADD3 R235, P4, PT, R233, R230, RZ ;  /* 0x000000e6e9eb9210 */ /* 0x000fe40007f9e0ff */
[----:B------:R-:W-:Y:S02]  /*5e70*/  @!P1 LEA.HI.X R229, R231, R223, R232, 0x2, P2 ;  /* 0x000000dfe7e59211 */ /* 0x000fe400010f14e8 */
[----:B------:R-:W-:-:S02]  /*5e80*/  @!P1 IADD3 R233, P2, PT, R233, R222, RZ ;  /* 0x000000dee9e99210 */ /* 0x000fc40007f5e0ff */
[-C--:B------:R-:W-:Y:S01]  /*5e90*/  @!P1 LEA.HI.X.SX32 R232, R230, R227.reuse, 0x1, P4 ;  /* 0x000000e3e6e89211 */ /* 0x080fe200020f0eff */
[----:B------:R1:W5:Y:S01]  /*5ea0*/  @!P1 LDG.E.128 R156, desc[UR36][R228.64] ;  /* 0x00000024e49c9981 */ /* 0x000362000c1e1d00 */
[CC--:B--2---:R-:W-:Y:S02]  /*5eb0*/  @!P1 LEA R230, P4, R235.reuse, R220.reuse, 0x2 ;  /* 0x000000dcebe69211 */ /* 0x0c4fe400078810ff */
[----:B------:R-:W-:Y:S01]  /*5ec0*/  @!P1 LEA.HI.X.SX32 R238, R222, R227, 0x1, P2 ;  /* 0x000000e3deee9211 */ /* 0x000fe200010f0eff */
[----:B------:R-:W-:Y:S01]  /*5ed0*/  @!P1 IMAD R227, R4, R7, RZ ;  /* 0x0000000704e39224 */ /* 0x000fe200078e02ff */
[----:B------:R-:W2:Y:S01]  /*5ee0*/  @!P1 LDC.64 R222, c[0x0][0x3b8] ;  /* 0x0000ee00ffde9b82 */ /* 0x000ea20000000a00 */
[----:B------:R-:W-:Y:S02]  /*5ef0*/  @!P1 LEA.HI.X R231, R235, R221, R232, 0x2, P4 ;  /* 0x000000ddebe79211 */ /* 0x000fe400020f14e8 */
[C---:B------:R-:W-:Y:S02]  /*5f00*/  @!P1 LEA R232, P2, R233.reuse, R220, 0x2 ;  /* 0x000000dce9e89211 */ /* 0x040fe400078410ff */
[----:B------:R-:W-:Y:S01]  /*5f10*/  @!P1 LEA R235, P4, R224, R227, 0x2 ;  /* 0x000000e3e0eb9211 */ /* 0x000fe200078810ff */
[----:B------:R1:W5:Y:S01]  /*5f20*/  @!P1 LDG.E.128 R172, desc[UR36][R230.64] ;  /* 0x00000024e6ac9981 */ /* 0x000362000c1e1d00 */
[----:B------:R-:W-:Y:S01]  /*5f30*/  @!P1 LEA.HI.X R233, R233, R221, R238, 0x2, P2 ;  /* 0x000000dde9e99211 */ /* 0x000fe200010f14ee */
[-C--:B------:R-:W-:Y:S01]  /*5f40*/  @!P1 IMAD R221, R4, R7.reuse, RZ ;  /* 0x0000000704dd9224 */ /* 0x080fe200078e02ff */
[----:B0-----:R-:W-:Y:S01]  /*5f50*/  @!P1 LEA R224, P2, R235, R218, 0x2 ;  /* 0x000000daebe09211 */ /* 0x001fe200078410ff */
[C---:B------:R-:W-:Y:S01]  /*5f60*/  @!P1 IMAD.SHL.U32 R218, R234.reuse, 0x4, RZ ;  /* 0x00000004eada9824 */ /* 0x040fe200078e00ff */
[----:B------:R-:W-:Y:S01]  /*5f70*/  @!P1 LEA.HI.X.SX32 R220, R227, RZ, 0x1, P4 ;  /* 0x000000ffe3dc9211 */ /* 0x000fe200020f0eff */
[----:B------:R1:W5:Y:S01]  /*5f80*/  @!P1 LDG.E.128 R168, desc[UR36][R232.64] ;  /* 0x00000024e8a89981 */ /* 0x000362000c1e1d00 */
[----:B------:R-:W-:-:S02]  /*5f90*/  @!P1 IADD3 R234, PT, PT, R234, R7, RZ ;  /* 0x00000007eaea9210 */ /* 0x000fc40007ffe0ff */
[----:B------:R-:W-:Y:S02]  /*5fa0*/  @!P1 LEA.HI.X R235, R235, R219, R220, 0x2, P2 ;  /* 0x000000dbebeb9211 */ /* 0x000fe400010f14dc */
[----:B------:R-:W-:Y:S02]  /*5fb0*/  @!P1 SHF.R.S32.HI R219, RZ, 0x1f, R218 ;  /* 0x0000001fffdb9819 */ /* 0x000fe400000114da */
[C---:B------:R-:W-:Y:S02]  /*5fc0*/  @!P1 IADD3 R220, P2, PT, R221.reuse, R218, RZ ;  /* 0x000000dadddc9210 */ /* 0x040fe40007f5e0ff */
[----:B------:R-:W-:Y:S02]  /*5fd0*/  @!P1 SHF.L.U32 R234, R234, 0x2, RZ ;  /* 0x00000002eaea9819 */ /* 0x000fe400000006ff */
[----:B------:R-:W-:Y:S02]  /*5fe0*/  @!P1 LEA.HI.X.SX32 R221, R221, R219, 0x1, P2 ;  /* 0x000000dbdddd9211 */ /* 0x000fe400010f0eff */
[----:B------:R-:W0:Y:S01]  /*5ff0*/  @!P1 LDC.64 R218, c[0x0][0x3b8] ;  /* 0x0000ee00ffda9b82 */ /* 0x000e220000000a00 */
[----:B--2---:R-:W-:-:S04]  /*6000*/  @!P1 LEA R222, P2, R220, R222, 0x2 ;  /* 0x000000dedcde9211 */ /* 0x004fc800078410ff */
[----:B------:R-:W-:Y:S01]  /*6010*/  @!P1 LEA.HI.X R223, R220, R223, R221, 0x2, P2 ;  /* 0x000000dfdcdf9211 */ /* 0x000fe200010f14dd */
[----:B------:R-:W-:Y:S01]  /*6020*/  @!P1 IMAD R221, R4, R7, RZ ;  /* 0x0000000704dd9224 */ /* 0x000fe200078e02ff */
[----:B------:R-:W-:-:S03]  /*6030*/  @!P1 SHF.R.S32.HI R220, RZ, 0x1f, R234 ;  /* 0x0000001fffdc9819 */ /* 0x000fc600000114ea */
[----:B------:R1:W5:Y:S01]  /*6040*/  @!P1 LDG.E.128 R160, desc[UR36][R222.64] ;  /* 0x00000024dea09981 */ /* 0x000362000c1e1d00 */
[----:B------:R-:W-:-:S04]  /*6050*/  @!P1 IADD3 R237, P2, PT, R221, R234, RZ ;  /* 0x000000eadded9210 */ /* 0x000fc80007f5e0ff */
[----:B------:R-:W-:Y:S02]  /*6060*/  @!P1 LEA.HI.X.SX32 R238, R221, R220, 0x1, P2 ;  /* 0x000000dcddee9211 */ /* 0x000fe400010f0eff */
[----:B------:R-:W2:Y:S01]  /*6070*/  @!P1 LDC.64 R220, c[0x0][0x3b8] ;  /* 0x0000ee00ffdc9b82 */ /* 0x000ea20000000a00 */
[----:B0-----:R-:W-:-:S04]  /*6080*/  @!P1 LEA R234, P2, R237, R218, 0x2 ;  /* 0x000000daedea9211 */ /* 0x001fc800078410ff */
[----:B------:R-:W-:Y:S01]  /*6090*/  @!P1 LEA.HI.X R237, R237, R219, R238, 0x2, P2 ;  /* 0x000000dbeded9211 */ /* 0x000fe200010f14ee */
[----:B------:R-:W-:-:S05]  /*60a0*/  IMAD R238, R7, 0x2, R236 ;  /* 0x0000000207ee7824 */ /* 0x000fca00078e02ec */
[C---:B------:R-:W-:Y:S02]  /*60b0*/  @!P1 SHF.L.U32 R218, R238.reuse, 0x2, RZ ;  /* 0x00000002eeda9819 */ /* 0x040fe400000006ff */
[----:B------:R-:W-:Y:S02]  /*60c0*/  IADD3 R242, PT, PT, R238, R7, RZ ;  /* 0x00000007eef27210 */ /* 0x000fe40007ffe0ff */
[----:B------:R-:W-:Y:S02]  /*60d0*/  @!P1 SHF.R.S32.HI R219, RZ, 0x1f, R218 ;  /* 0x0000001fffdb9819 */ /* 0x000fe400000114da */
[----:B------:R-:W-:-:S04]  /*60e0*/  @!P1 IADD3 R218, P2, PT, R227, R218, RZ ;  /* 0x000000dae3da9210 */ /* 0x000fc80007f5e0ff */
[----:B------:R-:W-:Y:S02]  /*60f0*/  @!P1 LEA.HI.X.SX32 R219, R227, R219, 0x1, P2 ;  /* 0x000000dbe3db9211 */ /* 0x000fe400010f0eff */
[----:B--2---:R-:W-:Y:S01]  /*6100*/  @!P1 LEA R236, P2, R218, R220, 0x2 ;  /* 0x000000dcdaec9211 */ /* 0x004fe200078410ff */
[C---:B------:R-:W-:Y:S01]  /*6110*/  @!P1 IMAD.SHL.U32 R220, R242.reuse, 0x4, RZ ;  /* 0x00000004f2dc9824 */ /* 0x040fe200078e00ff */
[----:B------:R-:W-:Y:S02]  /*6120*/  IADD3 R242, PT, PT, R242, R7, RZ ;  /* 0x00000007f2f27210 */ /* 0x000fe40007ffe0ff */
[----:B------:R-:W-:Y:S02]  /*6130*/  @!P1 LEA.HI.X R239, R218, R221, R219, 0x2, P2 ;  /* 0x000000dddaef9211 */ /* 0x000fe400010f14db */
[----:B------:R-:W0:Y:S01]  /*6140*/  @!P1 LDC.64 R218, c[0x0][0x3b8] ;  /* 0x0000ee00ffda9b82 */ /* 0x000e220000000a00 */
[----:B------:R-:W-:Y:S01]  /*6150*/  @!P1 SHF.R.S32.HI R221, RZ, 0x1f, R220 ;  /* 0x0000001fffdd9819 */ /* 0x000fe200000114dc */
[----:B------:R-:W-:Y:S01]  /*6160*/  IMAD.IADD R246, R242, 0x1, R7 ;  /* 0x00000001f2f67824 */ /* 0x000fe200078e0207 */
[----:B------:R-:W-:-:S04]  /*6170*/  @!P1 IADD3 R241, P2, PT, R240, R220, RZ ;  /* 0x000000dcf0f19210 */ /* 0x000fc80007f5e0ff */
[----:B------:R-:W-:Y:S02]  /*6180*/  @!P1 LEA.HI.X.SX32 R240, R240, R221, 0x1, P2 ;  /* 0x000000ddf0f09211 */ /* 0x000fe400010f0eff */
[----:B------:R-:W2:Y:S01]  /*6190*/  @!P1 LDC.64 R220, c[0x0][0x3b8] ;  /* 0x0000ee00ffdc9b82 */ /* 0x000ea20000000a00 */
[C---:B0-----:R-:W-:Y:S02]  /*61a0*/  @!P1 LEA R238, P2, R241.reuse, R218, 0x2 ;  /* 0x000000daf1ee9211 */ /* 0x041fe400078410ff */
[----:B------:R-:W-:Y:S02]  /*61b0*/  @!P1 SHF.L.U32 R218, R242, 0x2, RZ ;  /* 0x00000002f2da9819 */ /* 0x000fe400000006ff */
[----:B------:R-:W-:Y:S02]  /*61c0*/  @!P1 LEA.HI.X R241, R241, R219, R240, 0x2, P2 ;  /* 0x000000dbf1f19211 */ /* 0x000fe400010f14f0 */
[----:B------:R-:W-:Y:S02]  /*61d0*/  @!P1 SHF.R.S32.HI R219, RZ, 0x1f, R218 ;  /* 0x0000001fffdb9819 */ /* 0x000fe400000114da */
[----:B------:R-:W-:-:S04]  /*61e0*/  @!P1 IADD3 R218, P2, PT, R227, R218, RZ ;  /* 0x000000dae3da9210 */ /* 0x000fc80007f5e0ff */
[----:B------:R-:W-:Y:S02]  /*61f0*/  @!P1 LEA.HI.X.SX32 R219, R227, R219, 0x1, P2 ;  /* 0x000000dbe3db9211 */ /* 0x000fe400010f0eff */
[----:B--2---:R-:W-:Y:S02]  /*6200*/  @!P1 LEA R240, P2, R218, R220, 0x2 ;  /* 0x000000dcdaf09211 */ /* 0x004fe400078410ff */
[----:B------:R-:W-:Y:S02]  /*6210*/  @!P1 SHF.L.U32 R220, R246, 0x2, RZ ;  /* 0x00000002f6dc9819 */ /* 0x000fe400000006ff */
[----:B------:R-:W-:Y:S02]  /*6220*/  @!P1 LEA.HI.X R243, R218, R221, R219, 0x2, P2 ;  /* 0x000000dddaf39211 */ /* 0x000fe400010f14db */
[----:B------:R-:W0:Y:S01]  /*6230*/  @!P1 LDC.64 R218, c[0x0][0x3b8] ;  /* 0x0000ee00ffda9b82 */ /* 0x000e220000000a00 */
[----:B------:R-:W-:Y:S02]  /*6240*/  @!P1 SHF.R.S32.HI R221, RZ, 0x1f, R220 ;  /* 0x0000001fffdd9819 */ /* 0x000fe400000114dc */
[----:B------:R-:W-:-:S02]  /*6250*/  @!P1 IADD3 R245, P2, PT, R244, R220, RZ ;  /* 0x000000dcf4f59210 */ /* 0x000fc40007f5e0ff */
[----:B------:R-:W-:Y:S02]  /*6260*/  IADD3 R246, PT, PT, R246, R7, RZ ;  /* 0x00000007f6f67210 */ /* 0x000fe40007ffe0ff */
[----:B------:R-:W-:Y:S02]  /*6270*/  @!P1 LEA.HI.X.SX32 R244, R244, R221, 0x1, P2 ;  /* 0x000000ddf4f49211 */ /* 0x000fe400010f0eff */
[----:B------:R-:W2:Y:S01]  /*6280*/  @!P1 LDC.64 R220, c[0x0][0x3b8] ;  /* 0x0000ee00ffdc9b82 */ /* 0x000ea20000000a00 */
[C---:B0-----:R-:W-:Y:S01]  /*6290*/  @!P1 LEA R242, P2, R245.reuse, R218, 0x2 ;  /* 0x000000daf5f29211 */ /* 0x041fe200078410ff */
[C---:B------:R-:W-:Y:S01]  /*62a0*/  @!P1 IMAD.SHL.U32 R218, R246.reuse, 0x4, RZ ;  /* 0x00000004f6da9824 */ /* 0x040fe200078e00ff */
[----:B------:R-:W-:Y:S02]  /*62b0*/  IADD3 R246, PT, PT, R246, R7, RZ ;  /* 0x00000007f6f67210 */ /* 0x000fe40007ffe0ff */
[----:B------:R-:W-:Y:S02]  /*62c0*/  @!P1 LEA.HI.X R245, R245, R219, R244, 0x2, P2 ;  /* 0x000000dbf5f59211 */ /* 0x000fe400010f14f4 */
[----:B------:R-:W-:-:S02]  /*62d0*/  @!P1 SHF.R.S32.HI R219, RZ, 0x1f, R218 ;  /* 0x0000001fffdb9819 */ /* 0x000fc400000114da */
[----:B------:R-:W-:-:S04]  /*62e0*/  @!P1 IADD3 R218, P2, PT, R227, R218, RZ ;  /* 0x000000dae3da9210 */ /* 0x000fc80007f5e0ff */
[----:B------:R-:W-:Y:S02]  /*62f0*/  @!P1 LEA.HI.X.SX32 R219, R227, R219, 0x1, P2 ;  /* 0x000000dbe3db9211 */ /* 0x000fe400010f0eff */
[----:B--2---:R-:W-:Y:S02]  /*6300*/  @!P1 LEA R244, P2, R218, R220, 0x2 ;  /* 0x000000dcdaf49211 */ /* 0x004fe400078410ff */
[C---:B------:R-:W-:Y:S01]  /*6310*/  @!P1 SHF.L.U32 R220, R246.reuse, 0x2, RZ ;  /* 0x00000002f6dc9819 */ /* 0x040fe200000006ff */
[----:B------:R-:W-:Y:S01]  /*6320*/  @!P1 IMAD.IADD R246, R246, 0x1, R7 ;  /* 0x00000001f6f69824 */ /* 0x000fe200078e0207 */
[----:B------:R-:W-:Y:S02]  /*6330*/  @!P1 LEA.HI.X R247, R218, R221, R219, 0x2, P2 ;  /* 0x000000dddaf79211 */ /* 0x000fe400010f14db */
[----:B------:R-:W0:Y:S01]  /*6340*/  @!P1 LDC.64 R218, c[0x0][0x3b8] ;  /* 0x0000ee00ffda9b82 */ /* 0x000e220000000a00 */
[----:B------:R-:W-:Y:S02]  /*6350*/  @!P1 SHF.R.S32.HI R221, RZ, 0x1f, R220 ;  /* 0x0000001fffdd9819 */ /* 0x000fe400000114dc */
[----:B------:R-:W-:-:S02]  /*6360*/  @!P1 IADD3 R227, P2, PT, R248, R220, RZ ;  /* 0x000000dcf8e39210 */ /* 0x000fc40007f5e0ff */
[----:B------:R-:W-:Y:S02]  /*6370*/  @!P1 SHF.L.U32 R246, R246, 0x2, RZ ;  /* 0x00000002f6f69819 */ /* 0x000fe400000006ff */
[----:B------:R-:W-:Y:S02]  /*6380*/  @!P1 LEA.HI.X.SX32 R248, R248, R221, 0x1, P2 ;  /* 0x000000ddf8f89211 */ /* 0x000fe400010f0eff */
[----:B------:R-:W2:Y:S01]  /*6390*/  @!P1 LDC.64 R220, c[0x0][0x3b8] ;  /* 0x0000ee00ffdc9b82 */ /* 0x000ea20000000a00 */
[----:B0-----:R-:W-:-:S04]  /*63a0*/  @!P1 LEA R218, P2, R227, R218, 0x2 ;  /* 0x000000dae3da9211 */ /* 0x001fc800078410ff */
[----:B------:R-:W-:Y:S01]  /*63b0*/  @!P1 LEA.HI.X R219, R227, R219, R248, 0x2, P2 ;  /* 0x000000dbe3db9211 */ /* 0x000fe200010f14f8 */
[----:B------:R-:W-:Y:S01]  /*63c0*/  @!P1 IMAD R227, R4, R7, RZ ;  /* 0x0000000704e39224 */ /* 0x000fe200078e02ff */
[----:B------:R-:W-:-:S03]  /*63d0*/  @!P1 SHF.R.S32.HI R7, RZ, 0x1f, R246 ;  /* 0x0000001fff079819 */ /* 0x000fc600000114f6 */
[----:B------:R1:W5:Y:S01]  /*63e0*/  @!P1 LDG.E.128 R196, desc[UR36][R218.64] ;  /* 0x00000024dac49981 */ /* 0x000362000c1e1d00 */
[----:B------:R-:W-:-:S04]  /*63f0*/  @!P1 IADD3 R246, P2, PT, R227, R246, RZ ;  /* 0x000000f6e3f69210 */ /* 0x000fc80007f5e0ff */
[----:B------:R-:W-:Y:S02]  /*6400*/  @!P1 LEA.HI.X.SX32 R7, R227, R7, 0x1, P2 ;  /* 0x00000007e3079211 */ /* 0x000fe400010f0eff */
[----:B------:R-:W-:Y:S01]  /*6410*/  @!P1 MOV R227, R225 ;  /* 0x000000e100e39202 */ /* 0x000fe20000000f00 */
[----:B------:R-:W-:Y:S01]  /*6420*/  @!P1 IMAD.MOV.U32 R225, RZ, RZ, R235 ;  /* 0x000000ffffe19224 */ /* 0x000fe200078e00eb */
[----:B------:R-:W-:Y:S02]  /*6430*/  @!P1 MOV R235, R237 ;  /* 0x000000ed00eb9202 */ /* 0x000fe40000000f00 */
[C---:B--2---:R-:W-:Y:S01]  /*6440*/  @!P1 LEA R220, P2, R246.reuse, R220, 0x2 ;  /* 0x000000dcf6dc9211 */ /* 0x044fe200078410ff */
[----:B------:R1:W5:Y:S01]  /*6450*/  @!P1 LDG.E.128 R144, desc[UR36][R226.64] ;  /* 0x00000024e2909981 */ /* 0x000362000c1e1d00 */
[----:B------:R-:W-:Y:S01]  /*6460*/  @!P1 MOV R237, R239 ;  /* 0x000000ef00ed9202 */ /* 0x000fe20000000f00 */
[----:B------:R-:W-:Y:S01]  /*6470*/  @!P1 IMAD.MOV.U32 R239, RZ, RZ, R241 ;  /* 0x000000ffffef9224 */ /* 0x000fe200078e00f1 */
[----:B------:R-:W-:Y:S01]  /*6480*/  @!P1 MOV R241, R243 ;  /* 0x000000f300f19202 */ /* 0x000fe20000000f00 */
[----:B------:R1:W5:Y:S01]  /*6490*/  @!P1 LDG.E.128 R208, desc[UR36][R224.64] ;  /* 0x00000024e0d09981 */ /* 0x000362000c1e1d00 */
[----:B------:R-:W-:Y:S01]  /*64a0*/  @!P1 MOV R243, R245 ;  /* 0x000000f500f39202 */ /* 0x000fe20000000f00 */
[----:B------:R-:W-:Y:S01]  /*64b0*/  @!P1 IMAD.MOV.U32 R245, RZ, RZ, R247 ;  /* 0x000000fffff59224 */ /* 0x000fe200078e00f7 */
[----:B------:R-:W-:Y:S01]  /*64c0*/  @!P1 LEA.HI.X R221, R246, R221, R7, 0x2, P2 ;  /* 0x000000ddf6dd9211 */ /* 0x000fe200010f1407 */
[----:B------:R1:W5:Y:S04]  /*64d0*/  @!P1 LDG.E.128 R164, desc[UR36][R234.64] ;  /* 0x00000024eaa49981 */ /* 0x000368000c1e1d00 */
[----:B------:R1:W5:Y:S04]  /*64e0*/  @!P1 LDG.E.128 R176, desc[UR36][R236.64] ;  /* 0x00000024ecb09981 */ /* 0x000368000c1e1d00 */
[----:B------:R1:W5:Y:S04]  /*64f0*/  @!P1 LDG.E.128 R180, desc[UR36][R238.64] ;  /* 0x00000024eeb49981 */ /* 0x000368000c1e1d00 */
[----:B------:R1:W5:Y:S04]  /*6500*/  @!P1 LDG.E.128 R184, desc[UR36][R240.64] ;  /* 0x00000024f0b89981 */ /* 0x000368000c1e1d00 */
[----:B------:R1:W5:Y:S04]  /*6510*/  @!P1 LDG.E.128 R188, desc[UR36][R242.64] ;  /* 0x00000024f2bc9981 */ /* 0x000368000c1e1d00 */
[----:B------:R1:W5:Y:S04]  /*6520*/  @!P1 LDG.E.128 R192, desc[UR36][R244.64] ;  /* 0x00000024f4c09981 */ /* 0x000368000c1e1d00 */
[----:B------:R1:W5:Y:S02]  /*6530*/  @!P1 LDG.E.128 R200, desc[UR36][R220.64] ;  /* 0x00000024dcc89981 */ /* 0x000364000c1e1d00 */
.L_x_1271:
[----:B------:R-:W-:Y:S05]  /*6540*/  BSYNC.RECONVERGENT B0 ;  /* 0x0000000000007941 */ /* 0x000fea0003800200 */
.L_x_1244:
[----:B------:R-:W-:Y:S04]  /*6550*/  BSSY.RECONVERGENT B0, `(.L_x_1296) ;  /* 0x0000059000007945 */ /* 0x000fe80003800200 */
[----:B------:R-:W-:Y:S05]  /*6560*/  @P1 BRA `(.L_x_1297) ;  /* 0x00000004005c1947 */ /* 0x000fea0003800000 */
[----:B------:R-:W-:Y:S02]  /*6570*/  ISETP.NE.U32.AND P1, PT, RZ, UR10, PT ;  /* 0x0000000aff007c0c */ /* 0x000fe4000bf25070 */
[----:B------:R-:W-:Y:S02]  /*6580*/  ISETP.NE.U32.AND P2, PT, RZ, UR8, PT ;  /* 0x00000008ff007c0c */ /* 0x000fe4000bf45070 */
[----:B------:R-:W-:Y:S02]  /*6590*/  ISETP.NE.AND.EX P1, PT, RZ, UR11, PT, P1 ;  /* 0x0000000bff007c0c */ /* 0x000fe4000bf25310 */
[----:B------:R-:W-:-:S11]  /*65a0*/  ISETP.NE.AND.EX P2, PT, RZ, UR9, PT, P2 ;  /* 0x00000009ff007c0c */ /* 0x000fd6000bf45320 */
[----:B------:R-:W2:Y:S01]  /*65b0*/  @P1 S2R R7, SR_CTAID.X ;  /* 0x0000000000071919 */ /* 0x000ea20000002500 */
[----:B01----:R-:W2:Y:S08]  /*65c0*/  @P1 LDC.64 R204, c[0x0][0x448] ;  /* 0x00011200ffcc1b82 */ /* 0x003eb00000000a00 */
[----:B------:R-:W0:Y:S01]  /*65d0*/  @P2 LDC.64 R206, c[0x0][0x438] ;  /* 0x00010e00ffce2b82 */ /* 0x000e220000000a00 */
[----:B--2---:R-:W-:-:S04]  /*65e0*/  @P1 IMAD.WIDE.U32 R204, R7, 0x4, R204 ;  /* 0x0000000407cc1825 */ /* 0x004fc800078e00cc */
[----:B0-----:R-:W-:Y:S02]  /*65f0*/  @P2 IMAD.WIDE R206, R213, 0x4, R206 ;  /* 0x00000004d5ce2825 */ /* 0x001fe400078e02ce */
[----:B------:R0:W2:Y:S04]  /*6600*/  @P1 LDG.E R204, desc[UR36][R204.64] ;  /* 0x00000024cccc1981 */ /* 0x0000a8000c1e1900 */
[----:B------:R1:W3:Y:S01]  /*6610*/  @P2 LDG.E R7, desc[UR36][R206.64] ;  /* 0x00000024ce072981 */ /* 0x0002e2000c1e1900 */
[----:B-----5:R-:W-:Y:S01]  /*6620*/  FMUL.FTZ R218, R137, R145 ;  /* 0x0000009189da7220 */ /* 0x020fe20000410000 */
[----:B------:R-:W-:Y:S01]  /*6630*/  FMUL.FTZ R219, R136, R144 ;  /* 0x0000009088db7220 */ /* 0x000fe20000410000 */
[----:B------:R-:W-:Y:S02]  /*6640*/  FMUL.FTZ R221, R138, R146 ;  /* 0x000000928add7220 */ /* 0x000fe40000410000 */
[----:B------:R-:W-:Y:S01]  /*6650*/  FFMA.FTZ R218, R141, R209, R218 ;  /* 0x000000d18dda7223 */ /* 0x000fe200000100da */
[----:B------:R-:W-:Y:S01]  /*6660*/  FFMA.FTZ R219, R140, R208, R219 ;  /* 0x000000d08cdb7223 */ /* 0x000fe200000100db */
[----:B------:R-:W-:-:S02]  /*6670*/  FFMA.FTZ R221, R142, R210, R221 ;  /* 0x000000d28edd7223 */ /* 0x000fc400000100dd */
        /* <DEDUP_REMOVED lines=61> */
[----:B0-----:R-:W-:-:S03]  /*6a50*/  @P1 SEL R205, R18, RZ, !P4 ;  /* 0x000000ff12cd1207 */ /* 0x001fc60006000000 */
[----:B------:R-:W-:Y:S01]  /*6a60*/  FADD.FTZ R218, R218, R221 ;  /* 0x000000dddada7221 */ /* 0x000fe20000010000 */
[----:B-1----:R-:W-:-:S03]  /*6a70*/  @P1 IADD3 R206, PT, PT, R215, R205, -R16 ;  /* 0x000000cdd7ce1210 */ /* 0x002fc60007ffe810 */
[----:B------:R-:W-:Y:S01]  /*6a80*/  FMUL.FTZ R205, R218, UR17 ;  /* 0x00000011dacd7c20 */ /* 0x000fe20008410000 */
[----:B------:R-:W-:-:S03]  /*6a90*/  @P1 I2FP.F32.S32 R206, R206 ;  /* 0x000000ce00ce1245 */ /* 0x000fc60000201400 */
[----:B---3--:R-:W-:-:S04]  /*6aa0*/  @P2 FADD.FTZ R205, R205, R7 ;  /* 0x00000007cdcd2221 */ /* 0x008fc80000010000 */
[----:B--2---:R-:W-:-:S05]  /*6ab0*/  @P1 FFMA.FTZ R205, R206, R204, R205 ;  /* 0x000000cccecd1223 */ /* 0x004fca00000100cd */
[----:B------:R0:W-:Y:S01]  /*6ac0*/  STS [R214], R205 ;  /* 0x000000cdd6007388 */ /* 0x0001e20000000800 */
[----:B------:R-:W-:-:S07]  /*6ad0*/  @!P3 FMNMX.FTZ R0, R0, R205, !PT ;  /* 0x000000cd0000b209 */ /* 0x000fce0007810000 */
.L_x_1297:
[----:B------:R-:W-:Y:S05]  /*6ae0*/  BSYNC.RECONVERGENT B0 ;  /* 0x0000000000007941 */ /* 0x000fea0003800200 */
.L_x_1296:
[----:B------:R-:W-:Y:S01]  /*6af0*/  IADD3 R7, PT, PT, R215, 0xff, RZ ;  /* 0x000000ffd7077810 */ /* 0x000fe20007ffe0ff */
[----:B0-----:R-:W-:Y:S01]  /*6b00*/  VIADD R214, R214, 0x400 ;  /* 0x00000400d6d67836 */ /* 0x001fe20000000000 */
[----:B------:R-:W-:Y:S02]  /*6b10*/  IADD3 R20, P2, PT, R20, 0x100, RZ ;  /* 0x0000010014147810 */ /* 0x000fe40007f5e0ff */
[----:B------:R-:W-:Y:S02]  /*6b20*/  ISETP.GE.AND P1, PT, R7, R216, PT ;  /* 0x000000d80700720c */ /* 0x000fe40003f26270 */
[----:B------:R-:W-:Y:S02]  /*6b30*/  IADD3 R215, PT, PT, R215, 0x100, RZ ;  /* 0x00000100d7d77810 */ /* 0x000fe40007ffe0ff */
[----:B------:R-:W-:Y:S02]  /*6b40*/  IADD3 R213, PT, PT, R213, 0x100, RZ ;  /* 0x00000100d5d57810 */ /* 0x000fe40007ffe0ff */
[----:B------:R-:W-:-:S07]  /*6b50*/  IADD3.X R21, PT, PT, RZ, R21, RZ, P2, !PT ;  /* 0x00000015ff157210 */ /* 0x000fce00017fe4ff */
[----:B------:R-:W-:Y:S05]  /*6b60*/  @!P1 BRA `(.L_x_1298) ;  /* 0xffffffb000f89947 */ /* 0x000fea000383ffff */
.L_x_1243:
[----:B0-----:R-:W-:Y:S05]  /*6b70*/  BSYNC.RECONVERGENT B1 ;  /* 0x0000000000017941 */ /* 0x001fea0003800200 */
.L_x_1242:
[----:B------:R-:W0:Y:S01]  /*6b80*/  SHFL.BFLY PT, R5, R0, 0x10, 0x1f ;  /* 0x0e001f0000057f89 */ /* 0x000e2200000e0000 */
[----:B------:R-:W-:Y:S01]  /*6b90*/  MOV R14, 0x400 ;  /* 0x00000400000e7802 */ /* 0x000fe20000000f00 */
[----:B------:R-:W-:Y:S01]  /*6ba0*/  BSSY.RECONVERGENT B0, `(.L_x_1299) ;  /* 0x0000169000007945 */ /* 0x000fe20003800200 */
[----:B------:R-:W3:Y:S01]  /*6bb0*/  S2R R15, SR_CgaCtaId ;  /* 0x00000000000f7919 */ /* 0x000ee20000008800 */
[----:B0-----:R-:W-:-:S05]  /*6bc0*/  FMNMX.FTZ R7, R5, R0, !PT ;  /* 0x0000000005077209 */ /* 0x001fca0007810000 */
[----:B-12---:R-:W0:Y:S02]  /*6bd0*/  SHFL.BFLY PT, R6, R7, 0x8, 0x1f ;  /* 0x0d001f0007067f89 */ /* 0x006e2400000e0000 */
[----:B0-----:R-:W-:Y:S02]  /*6be0*/  FMNMX.FTZ R8, R7, R6, !PT ;  /* 0x0000000607087209 */ /* 0x001fe40007810000 */
[----:B---3--:R-:W-:-:S03]  /*6bf0*/  LEA R7, R15, R14, 0x18 ;  /* 0x0000000e0f077211 */ /* 0x008fc600078ec0ff */
[----:B------:R-:W0:Y:S02]  /*6c00*/  SHFL.BFLY PT, R5, R8, 0x4, 0x1f ;  /* 0x0c801f0008057f89 */ /* 0x000e2400000e0000 */
[----:B0-----:R-:W-:Y:S02]  /*6c10*/  FMNMX.FTZ R9, R8, R5, !PT ;  /* 0x0000000508097209 */ /* 0x001fe40007810000 */
[----:B------:R-:W0:Y:S03]  /*6c20*/  S2R R5, SR_TID.X ;  /* 0x0000000000057919 */ /* 0x000e260000002100 */
[----:B------:R-:W1:Y:S02]  /*6c30*/  SHFL.BFLY PT, R6, R9, 0x2, 0x1f ;  /* 0x0c401f0009067f89 */ /* 0x000e6400000e0000 */
[----:B-1----:R-:W-:Y:S01]  /*6c40*/  FMNMX.FTZ R10, R9, R6, !PT ;  /* 0x00000006090a7209 */ /* 0x002fe20007810000 */
[----:B------:R-:W-:Y:S01]  /*6c50*/  IMAD.MOV.U32 R9, RZ, RZ, -0x800001 ;  /* 0xff7fffffff097424 */ /* 0x000fe200078e00ff */
[----:B0-----:R-:W-:-:S03]  /*6c60*/  LOP3.LUT P0, R6, R5, 0x1f, RZ, 0xc0, !PT ;  /* 0x0000001f05067812 */ /* 0x001fc6000780c0ff */
[----:B------:R-:W0:Y:S01]  /*6c70*/  SHFL.BFLY PT, R11, R10, 0x1, 0x1f ;  /* 0x0c201f000a0b7f89 */ /* 0x000e2200000e0000 */
[-C--:B------:R-:W-:Y:S02]  /*6c80*/  LEA.HI R0, R5, R7.reuse, RZ, 0x1d ;  /* 0x0000000705007211 */ /* 0x080fe400078fe8ff */
[C---:B------:R-:W-:Y:S02]  /*6c90*/  ISETP.GT.U32.AND P1, PT, R6.reuse, 0x7, PT ;  /* 0x000000070600780c */ /* 0x040fe40003f24070 */
[----:B------:R-:W-:Y:S02]  /*6ca0*/  LEA R8, R6, R7, 0x2 ;  /* 0x0000000706087211 */ /* 0x000fe400078e10ff */
[----:B0-----:R-:W-:-:S05]  /*6cb0*/  FMNMX.FTZ R13, R10, R11, !PT ;  /* 0x0000000b0a0d7209 */ /* 0x001fca0007810000 */
[----:B------:R0:W-:Y:S01]  /*6cc0*/  @!P0 STS [R0], R13 ;  /* 0x0000000d00008388 */ /* 0x0001e20000000800 */
[----:B------:R-:W-:Y:S01]  /*6cd0*/  BAR.SYNC.DEFER_BLOCKING 0x0 ;  /* 0x0000000000007b1d */ /* 0x000fe20000010000 */
[----:B0-----:R-:W-:-:S05]  /*6ce0*/  IMAD.MOV.U32 R13, RZ, RZ, RZ ;  /* 0x000000ffff0d7224 */ /* 0x001fca00078e00ff */
[----:B------:R-:W0:Y:S04]  /*6cf0*/  @!P1 LDS R9, [R8] ;  /* 0x0000000008099984 */ /* 0x000e280000000800 */
[----:B0-----:R-:W0:Y:S02]  /*6d00*/  SHFL.BFLY PT, R10, R9, 0x4, 0x1f ;  /* 0x0c801f00090a7f89 */ /* 0x001e2400000e0000 */
[----:B0-----:R-:W-:-:S05]  /*6d10*/  FMNMX.FTZ R10, R10, R9, !PT ;  /* 0x000000090a0a7209 */ /* 0x001fca0007810000 */
[----:B------:R-:W0:Y:S02]  /*6d20*/  SHFL.BFLY PT, R7, R10, 0x2, 0x1f ;  /* 0x0c401f000a077f89 */ /* 0x000e2400000e0000 */
[----:B0-----:R-:W-:Y:S02]  /*6d30*/  FMNMX.FTZ R11, R10, R7, !PT ;  /* 0x000000070a0b7209 */ /* 0x001fe40007810000 */
[----:B------:R-:W-:-:S03]  /*6d40*/  IADD3 R7, PT, PT, R5, R22, RZ ;  /* 0x0000001605077210 */ /* 0x000fc60007ffe0ff */
[----:B------:R-:W0:Y:S01]  /*6d50*/  SHFL.BFLY PT, R12, R11, 0x1, 0x1f ;  /* 0x0c201f000b0c7f89 */ /* 0x000e2200000e0000 */
[----:B------:R-:W-:Y:S02]  /*6d60*/  ISETP.GE.AND P0, PT, R7, R16, PT ;  /* 0x000000100700720c */ /* 0x000fe40003f06270 */
[----:B0-----:R-:W-:-:S05]  /*6d70*/  FMNMX.FTZ R12, R11, R12, !PT ;  /* 0x0000000c0b0c7209 */ /* 0x001fca0007810000 */
[----:B------:R0:W1:Y:S06]  /*6d80*/  SHFL.IDX PT, R33, R12, RZ, 0x1f ;  /* 0x00001fff0c217589 */ /* 0x00006c00000e0000 */
[----:B------:R-:W-:Y:S05]  /*6d90*/  @P0 BRA `(.L_x_1300) ;  /* 0x0000001400240947 */ /* 0x000fea0003800000 */
[----:B------:R-:W2:Y:S02]  /*6da0*/  LDC.64 R10, c[0x0][0x420] ;  /* 0x00010800ff0a7b82 */ /* 0x000ea40000000a00 */
[----:B--2---:R-:W-:-:S04]  /*6db0*/  ISETP.NE.U32.AND P0, PT, R10, RZ, PT ;  /* 0x000000ff0a00720c */ /* 0x004fc80003f05070 */
[----:B------:R-:W-:-:S13]  /*6dc0*/  ISETP.NE.AND.EX P0, PT, R11, RZ, PT, P0 ;  /* 0x000000ff0b00720c */ /* 0x000fda0003f05300 */
[----:B------:R-:W-:Y:S05]  /*6dd0*/  @P0 BRA `(.L_x_1301) ;  /* 0x0000000c008c0947 */ /* 0x000fea0003800000 */
[----:B------:R-:W-:Y:S01]  /*6de0*/  VIADDMNMX R9, R7, 0x100, R16, !PT ;  /* 0x0000010007097846 */ /* 0x000fe20007800110 */
[----:B------:R-:W-:Y:S01]  /*6df0*/  BSSY.RECONVERGENT B1, `(.L_x_1302) ;  /* 0x000001c000017945 */ /* 0x000fe20003800200 */
[----:B------:R-:W-:Y:S01]  /*6e00*/  LOP3.LUT R10, RZ, R5, RZ, 0x33, !PT ;  /* 0x00000005ff0a7212 */ /* 0x000fe200078e33ff */
[----:B------:R-:W-:-:S03]  /*6e10*/  HFMA2 R13, -RZ, RZ, 0, 0 ;  /* 0x00000000ff0d7431 */ /* 0x000fc600000001ff */
[----:B------:R-:W-:-:S04]  /*6e20*/  IADD3 R10, PT, PT, -R22, R9, R10 ;  /* 0x00000009160a7210 */ /* 0x000fc80007ffe10a */
[C---:B------:R-:W-:Y:S02]  /*6e30*/  LOP3.LUT R9, R10.reuse, 0x300, RZ, 0xc0, !PT ;  /* 0x000003000a097812 */ /* 0x040fe400078ec0ff */
[----:B------:R-:W-:Y:S02]  /*6e40*/  ISETP.GE.U32.AND P1, PT, R10, 0x300, PT ;  /* 0x000003000a00780c */ /* 0x000fe40003f26070 */
[----:B------:R-:W-:Y:S02]  /*6e50*/  ISETP.NE.AND P0, PT, R9, 0x300, PT ;  /* 0x000003000900780c */ /* 0x000fe40003f05270 */
[----:B------:R-:W-:-:S11]  /*6e60*/  MOV R9, R7 ;  /* 0x0000000700097202 */ /* 0x000fd60000000f00 */
[----:B------:R-:W-:Y:S05]  /*6e70*/  @!P0 BRA `(.L_x_1303) ;  /* 0x00000000004c8947 */ /* 0x000fea0003800000 */
[----:B0-----:R-:W-:Y:S01]  /*6e80*/  VIADD R12, R14, 0x240 ;  /* 0x000002400e0c7836 */ /* 0x001fe20000000000 */
[----:B------:R-:W-:Y:S02]  /*6e90*/  LEA.HI R9, R10, 0x1, RZ, 0x18 ;  /* 0x000000010a097811 */ /* 0x000fe400078fc0ff */
[----:B------:R-:W-:Y:S02]  /*6ea0*/  MOV R13, RZ ;  /* 0x000000ff000d7202 */ /* 0x000fe40000000f00 */
[----:B------:R-:W-:Y:S02]  /*6eb0*/  LEA R12, R15, R12, 0x18 ;  /* 0x0000000c0f0c7211 */ /* 0x000fe400078ec0ff */
[----:B------:R-:W-:Y:S02]  /*6ec0*/  LOP3.LUT R10, R9, 0x3, RZ, 0xc0, !PT ;  /* 0x00000003090a7812 */ /* 0x000fe400078ec0ff */
[----:B------:R-:W-:Y:S01]  /*6ed0*/  MOV R9, R7 ;  /* 0x0000000700097202 */ /* 0x000fe20000000f00 */
[----:B------:R-:W-:Y:S01]  /*6ee0*/  IMAD R11, R5, 0x4, R12 ;  /* 0x00000004050b7824 */ /* 0x000fe200078e020c */
[----:B------:R-:W-:-:S07]  /*6ef0*/  IADD3 R10, PT, PT, -R10, RZ, RZ ;  /* 0x000000ff0a0a7210 */ /* 0x000fce0007ffe1ff */
.L_x_1304:
        /* <DEDUP_REMOVED lines=11> */
.L_x_1303:
[----:B------:R-:W-:Y:S05]  /*6fb0*/  BSYNC.RECONVERGENT B1 ;  /* 0x0000000000017941 */ /* 0x000fea0003800200 */
.L_x_1302:
[----:B------:R-:W-:Y:S05]  /*6fc0*/  @!P1 BRA `(.L_x_1300) ;  /* 0x0000001000989947 */ /* 0x000fea0003800000 */
[----:B------:R-:W-:Y:S01]  /*6fd0*/  IADD3 R11, PT, PT, R16, -R9, RZ ;  /* 0x80000009100b7210 */ /* 0x000fe20007ffe0ff */
[----:B------:R-:W-:Y:S01]  /*6fe0*/  VIADD R14, R14, 0x240 ;  /* 0x000002400e0e7836 */ /* 0x000fe20000000000 */
[----:B------:R-:W-:Y:S01]  /*6ff0*/  SHF.L.U32 R10, R22, 0x2, RZ ;  /* 0x00000002160a7819 */ /* 0x000fe200000006ff */
[----:B------:R-:W-:Y:S01]  /*7000*/  BSSY.RECONVERGENT B1, `(.L_x_1305) ;  /* 0x000006d000017945 */ /* 0x000fe20003800200 */
[----:B------:R-:W-:Y:S02]  /*7010*/  ISETP.GT.AND P1, PT, R11, 0xc00, PT ;  /* 0x00000c000b00780c */ /* 0x000fe40003f24270 */
[----:B------:R-:W-:Y:S02]  /*7020*/  LEA R15, R15, R14, 0x18 ;  /* 0x0000000e0f0f7211 */ /* 0x000fe400078ec0ff */
[----:B------:R-:W-:Y:S02]  /*7030*/  LEA R10, R9, -R10, 0x2 ;  /* 0x8000000a090a7211 */ /* 0x000fe400078e10ff */
[----:B------:R-:W-:-:S02]  /*7040*/  PLOP3.LUT P0, PT, PT, PT, PT, 0x80, 0x8 ;  /* 0x000000000008781c */ /* 0x000fc40003f0f070 */
[----:B------:R-:W-:-:S05]  /*7050*/  IADD3 R10, PT, PT, R10, 0x800, R15 ;  /* 0x000008000a0a7810 */ /* 0x000fca0007ffe00f */
[----:B------:R-:W-:Y:S06]  /*7060*/  @!P1 BRA `(.L_x_1306) ;  /* 0x0000000400989947 */ /* 0x000fec0003800000 */
[----:B------:R-:W-:Y:S01]  /*7070*/  PLOP3.LUT P0, PT, PT, PT, PT, 0x8, 0x80 ;  /* 0x000000000080781c */ /* 0x000fe20003f0e170 */
[----:B------:R-:W-:-:S12]  /*7080*/  VIADD R34, R16, 0xfffff400 ;  /* 0xfffff40010227836 */ /* 0x000fd80000000000 */
.L_x_1307:
[----:B------:R-:W1:Y:S01]  /*7090*/  LDS R11, [R10+-0x800] ;  /* 0xfff800000a0b7984 */ /* 0x000e620000000800 */
[----:B------:R-:W-:-:S03]  /*70a0*/  IADD3 R9, PT, PT, R9, 0x1000, RZ ;  /* 0x0000100009097810 */ /* 0x000fc60007ffe0ff */
[----:B0-----:R-:W0:Y:S01]  /*70b0*/  LDS R12, [R10+-0x400] ;  /* 0xfffc00000a0c7984 */ /* 0x001e220000000800 */
[----:B------:R-:W-:-:S03]  /*70c0*/  ISETP.GE.AND P1, PT, R9, R34, PT ;  /* 0x000000220900720c */ /* 0x000fc60003f26270 */
[----:B------:R-:W2:Y:S04]  /*70d0*/  LDS R14, [R10] ;  /* 0x000000000a0e7984 */ /* 0x000ea80000000800 */
[----:B------:R-:W3:Y:S04]  /*70e0*/  LDS R15, [R10+0x400] ;  /* 0x000400000a0f7984 */ /* 0x000ee80000000800 */
[----:B-----5:R-:W4:Y:S04]  /*70f0*/  LDS R18, [R10+0x800] ;  /* 0x000800000a127984 */ /* 0x020f280000000800 */
[----:B------:R-:W4:Y:S04]  /*7100*/  LDS R20, [R10+0xc00] ;  /* 0x000c00000a147984 */ /* 0x000f280000000800 */
[----:B------:R-:W4:Y:S04]  /*7110*/  LDS R21, [R10+0x1000] ;  /* 0x001000000a157984 */ /* 0x000f280000000800 */
[----:B------:R-:W4:Y:S04]  /*7120*/  LDS R24, [R10+0x1400] ;  /* 0x001400000a187984 */ /* 0x000f280000000800 */
[----:B------:R-:W4:Y:S04]  /*7130*/  LDS R25, [R10+0x1800] ;  /* 0x001800000a197984 */ /* 0x000f280000000800 */
[----:B------:R-:W4:Y:S01]  /*7140*/  LDS R26, [R10+0x1c00] ;  /* 0x001c00000a1a7984 */ /* 0x000f220000000800 */
[----:B-1----:R-:W-:-:S03]  /*7150*/  FADD.FTZ R11, -R33, R11 ;  /* 0x0000000b210b7221 */ /* 0x002fc60000010100 */
[----:B------:R-:W1:Y:S01]  /*7160*/  LDS R27, [R10+0x2000] ;  /* 0x002000000a1b7984 */ /* 0x000e620000000800 */
[----:B------:R-:W-:Y:S01]  /*7170*/  FMUL.FTZ R11, R11, 1.4426950216293334961 ;  /* 0x3fb8aa3b0b0b7820 */ /* 0x000fe20000410000 */
[C---:B0-----:R-:W-:Y:S02]  /*7180*/  FADD.FTZ R12, -R33.reuse, R12 ;  /* 0x0000000c210c7221 */ /* 0x041fe40000010100 */
[----:B------:R-:W0:Y:S01]  /*7190*/  LDS R28, [R10+0x2400] ;  /* 0x002400000a1c7984 */ /* 0x000e220000000800 */
[C---:B--2---:R-:W-:Y:S01]  /*71a0*/  FADD.FTZ R14, -R33.reuse, R14 ;  /* 0x0000000e210e7221 */ /* 0x044fe20000010100 */
[----:B------:R-:W-:Y:S02]  /*71b0*/  FMUL.FTZ R12, R12, 1.4426950216293334961 ;  /* 0x3fb8aa3b0c0c7820 */ /* 0x000fe40000410000 */
[----:B------:R-:W2:Y:S01]  /*71c0*/  LDS R29, [R10+0x2800] ;  /* 0x002800000a1d7984 */ /* 0x000ea20000000800 */
[----:B------:R-:W4:Y:S01]  /*71d0*/  MUFU.EX2 R11, R11 ;  /* 0x0000000b000b7308 */ /* 0x000f220000000800 */
[----:B------:R-:W-:Y:S01]  /*71e0*/  FMUL.FTZ R14, R14, 1.4426950216293334961 ;  /* 0x3fb8aa3b0e0e7820 */ /* 0x000fe20000410000 */
[C---:B---3--:R-:W-:Y:S01]  /*71f0*/  FADD.FTZ R15, -R33.reuse, R15 ;  /* 0x0000000f210f7221 */ /* 0x048fe20000010100 */
[----:B------:R-:W3:Y:S01]  /*7200*/  LDS R30, [R10+0x2c00] ;  /* 0x002c00000a1e7984 */ /* 0x000ee20000000800 */
[----:B----4-:R-:W-:-:S02]  /*7210*/  FADD.FTZ R18, -R33, R18 ;  /* 0x0000001221127221 */ /* 0x010fc40000010100 */
[----:B------:R-:W-:Y:S01]  /*7220*/  FMUL.FTZ R15, R15, 1.4426950216293334961 ;  /* 0x3fb8aa3b0f0f7820 */ /* 0x000fe20000410000 */
[----:B------:R-:W4:Y:S01]  /*7230*/  LDS R31, [R10+0x3000] ;  /* 0x003000000a1f7984 */ /* 0x000f220000000800 */
[----:B------:R-:W1:Y:S01]  /*7240*/  MUFU.EX2 R12, R12 ;  /* 0x0000000c000c7308 */ /* 0x000e620000000800 */
[----:B------:R-:W-:Y:S01]  /*7250*/  FMUL.FTZ R18, R18, 1.4426950216293334961 ;  /* 0x3fb8aa3b12127820 */ /* 0x000fe20000410000 */
[C---:B------:R-:W-:Y:S01]  /*7260*/  FADD.FTZ R20, -R33.reuse, R20 ;  /* 0x0000001421147221 */ /* 0x040fe20000010100 */
[----:B------:R-:W4:Y:S01]  /*7270*/  LDS R32, [R10+0x3400] ;  /* 0x003400000a207984 */ /* 0x000f220000000800 */
[----:B------:R-:W-:Y:S02]  /*7280*/  FADD.FTZ R21, -R33, R21 ;  /* 0x0000001521157221 */ /* 0x000fe40000010100 */
[----:B------:R-:W-:Y:S02]  /*7290*/  FMUL.FTZ R20, R20, 1.4426950216293334961 ;  /* 0x3fb8aa3b14147820 */ /* 0x000fe40000410000 */
[----:B------:R-:W0:Y:S01]  /*72a0*/  MUFU.EX2 R14, R14 ;  /* 0x0000000e000e7308 */ /* 0x000e220000000800 */
[----:B------:R-:W-:Y:S01]  /*72b0*/  FADD.FTZ R13, R11, R13 ;  /* 0x0000000d0b0d7221 */ /* 0x000fe20000010000 */
[----:B------:R-:W-:Y:S01]  /*72c0*/  FMUL.FTZ R21, R21, 1.4426950216293334961 ;  /* 0x3fb8aa3b15157820 */ /* 0x000fe20000410000 */
[C---:B------:R-:W-:Y:S01]  /*72d0*/  FADD.FTZ R24, -R33.reuse, R24 ;  /* 0x0000001821187221 */ /* 0x040fe20000010100 */
[----:B------:R-:W-:Y:S01]  /*72e0*/  STS [R10+-0x800], R11 ;  /* 0xfff8000b0a007388 */ /* 0x000fe20000000800 */
[----:B------:R-:W-:-:S02]  /*72f0*/  FADD.FTZ R25, -R33, R25 ;  /* 0x0000001921197221 */ /* 0x000fc40000010100 */
[----:B------:R-:W-:Y:S01]  /*7300*/  FMUL.FTZ R24, R24, 1.4426950216293334961 ;  /* 0x3fb8aa3b18187820 */ /* 0x000fe20000410000 */
[----:B------:R-:W2:Y:S01]  /*7310*/  MUFU.EX2 R15, R15 ;  /* 0x0000000f000f7308 */ /* 0x000ea20000000800 */
[----:B-1----:R-:W-:Y:S01]  /*7320*/  FADD.FTZ R13, R13, R12 ;  /* 0x0000000c0d0d7221 */ /* 0x002fe20000010000 */
[----:B------:R-:W-:Y:S01]  /*7330*/  FMUL.FTZ R25, R25, 1.4426950216293334961 ;  /* 0x3fb8aa3b19197820 */ /* 0x000fe20000410000 */
[C---:B------:R-:W-:Y:S01]  /*7340*/  FADD.FTZ R26, -R33.reuse, R26 ;  /* 0x0000001a211a7221 */ /* 0x040fe20000010100 */
[----:B------:R-:W-:Y:S01]  /*7350*/  STS [R10+-0x400], R12 ;  /* 0xfffc000c0a007388 */ /* 0x000fe20000000800 */
[----:B------:R-:W-:Y:S02]  /*7360*/  FADD.FTZ R27, -R33, R27 ;  /* 0x0000001b211b7221 */ /* 0x000fe40000010100 */
[----:B------:R-:W-:Y:S01]  /*7370*/  FMUL.FTZ R26, R26, 1.4426950216293334961 ;  /* 0x3fb8aa3b1a1a7820 */ /* 0x000fe20000410000 */
[----:B------:R-:W1:Y:S01]  /*7380*/  MUFU.EX2 R18, R18 ;  /* 0x0000001200127308 */ /* 0x000e620000000800 */
[----:B0-----:R-:W-:Y:S01]  /*7390*/  FADD.FTZ R13, R13, R14 ;  /* 0x0000000e0d0d7221 */ /* 0x001fe20000010000 */
[----:B------:R-:W-:Y:S01]  /*73a0*/  FMUL.FTZ R27, R27, 1.4426950216293334961 ;  /* 0x3fb8aa3b1b1b7820 */ /* 0x000fe20000410000 */
[----:B------:R-:W-:Y:S01]  /*73b0*/  FADD.FTZ R28, -R33, R28 ;  /* 0x0000001c211c7221 */ /* 0x000fe20000010100 */
[----:B------:R-:W-:Y:S03]  /*73c0*/  STS [R10], R14 ;  /* 0x0000000e0a007388 */ /* 0x000fe60000000800 */
[----:B------:R-:W-:Y:S01]  /*73d0*/  FMUL.FTZ R28, R28, 1.4426950216293334961 ;  /* 0x3fb8aa3b1c1c7820 */ /* 0x000fe20000410000 */
[----:B------:R-:W0:Y:S01]  /*73e0*/  MUFU.EX2 R20, R20 ;  /* 0x0000001400147308 */ /* 0x000e220000000800 */
[----:B--2---:R-:W-:Y:S01]  /*73f0*/  FADD.FTZ R13, R13, R15 ;  /* 0x0000000f0d0d7221 */ /* 0x004fe20000010000 */
[C---:B------:R-:W-:Y:S01]  /*7400*/  FADD.FTZ R29, -R33.reuse, R29 ;  /* 0x0000001d211d7221 */ /* 0x040fe20000010100 */
[----:B---3--:R-:W-:Y:S01]  /*7410*/  FADD.FTZ R30, -R33, R30 ;  /* 0x0000001e211e7221 */ /* 0x008fe20000010100 */
[----:B------:R-:W-:Y:S02]  /*7420*/  STS [R10+0x400], R15 ;  /* 0x0004000f0a007388 */ /* 0x000fe40000000800 */
[----:B------:R-:W-:Y:S01]  /*7430*/  FMUL.FTZ R29, R29, 1.4426950216293334961 ;  /* 0x3fb8aa3b1d1d7820 */ /* 0x000fe20000410000 */
[----:B------:R-:W-:Y:S01]  /*7440*/  FMUL.FTZ R30, R30, 1.4426950216293334961 ;  /* 0x3fb8aa3b1e1e7820 */ /* 0x000fe20000410000 */
[----:B------:R-:W2:Y:S01]  /*7450*/  MUFU.EX2 R21, R21 ;  /* 0x0000001500157308 */ /* 0x000ea20000000800 */
[----:B-1----:R-:W-:Y:S01]  /*7460*/  FADD.FTZ R13, R13, R18 ;  /* 0x000000120d0d7221 */ /* 0x002fe20000010000 */
[C---:B----4-:R-:W-:Y:S01]  /*7470*/  FADD.FTZ R31, -R33.reuse, R31 ;  /* 0x0000001f211f7221 */ /* 0x050fe20000010100 */
[----:B------:R-:W-:Y:S01]  /*7480*/  FADD.FTZ R32, -R33, R32 ;  /* 0x0000002021207221 */ /* 0x000fe20000010100 */
[----:B------:R-:W-:Y:S02]  /*7490*/  STS [R10+0x800], R18 ;  /* 0x000800120a007388 */ /* 0x000fe40000000800 */
[----:B------:R-:W-:Y:S01]  /*74a0*/  FMUL.FTZ R31, R31, 1.4426950216293334961 ;  /* 0x3fb8aa3b1f1f7820 */ /* 0x000fe20000410000 */
[----:B------:R-:W-:Y:S01]  /*74b0*/  FMUL.FTZ R32, R32, 1.4426950216293334961 ;  /* 0x3fb8aa3b20207820 */ /* 0x000fe20000410000 */
        /* <DEDUP_REMOVED lines=33> */
.L_x_1306:
[----:B------:R-:W-:Y:S05]  /*76d0*/  BSYNC.RECONVERGENT B1 ;  /* 0x0000000000017941 */ /* 0x000fea0003800200 */
.L_x_1305:
[----:B------:R-:W-:Y:S01]  /*76e0*/  IMAD.IADD R11, R16, 0x1, -R9 ;  /* 0x00000001100b7824 */ /* 0x000fe200078e0a09 */
[----:B------:R-:W-:Y:S04]  /*76f0*/  BSSY.RECONVERGENT B1, `(.L_x_1308) ;  /* 0x0000036000017945 */ /* 0x000fe80003800200 */
[----:B------:R-:W-:-:S13]  /*7700*/  ISETP.GT.AND P1, PT, R11, 0x400, PT ;  /* 0x000004000b00780c */ /* 0x000fda0003f24270 */
[----:B------:R-:W-:Y:S05]  /*7710*/  @!P1 BRA `(.L_x_1309) ;  /* 0x0000000000cc9947 */ /* 0x000fea0003800000 */
[----:B------:R-:W1:Y:S01]  /*7720*/  LDS R11, [R10+-0x800] ;  /* 0xfff800000a0b7984 */ /* 0x000e620000000800 */
[----:B------:R-:W-:Y:S02]  /*7730*/  PLOP3.LUT P0, PT, PT, PT, PT, 0x8, 0x80 ;  /* 0x000000000080781c */ /* 0x000fe40003f0e170 */
[----:B------:R-:W-:Y:S01]  /*7740*/  IADD3 R9, PT, PT, R9, 0x800, RZ ;  /* 0x0000080009097810 */ /* 0x000fe20007ffe0ff */
[----:B0-----:R-:W0:Y:S04]  /*7750*/  LDS R12, [R10+-0x400] ;  /* 0xfffc00000a0c7984 */ /* 0x001e280000000800 */
[----:B------:R-:W2:Y:S04]  /*7760*/  LDS R14, [R10] ;  /* 0x000000000a0e7984 */ /* 0x000ea80000000800 */
[----:B------:R-:W3:Y:S04]  /*7770*/  LDS R15, [R10+0x400] ;  /* 0x000400000a0f7984 */ /* 0x000ee80000000800 */
[----:B-----5:R-:W4:Y:S04]  /*7780*/  LDS R18, [R10+0x800] ;  /* 0x000800000a127984 */ /* 0x020f280000000800 */
[----:B------:R-:W4:Y:S04]  /*7790*/  LDS R20, [R10+0xc00] ;  /* 0x000c00000a147984 */ /* 0x000f280000000800 */
[----:B------:R-:W4:Y:S04]  /*77a0*/  LDS R21, [R10+0x1000] ;  /* 0x001000000a157984 */ /* 0x000f280000000800 */
[----:B------:R-:W4:Y:S01]  /*77b0*/  LDS R24, [R10+0x1400] ;  /* 0x001400000a187984 */ /* 0x000f220000000800 */
[----:B-1----:R-:W-:-:S04]  /*77c0*/  FADD.FTZ R11, -R33, R11 ;  /* 0x0000000b210b7221 */ /* 0x002fc80000010100 */
[----:B------:R-:W-:Y:S01]  /*77d0*/  FMUL.FTZ R11, R11, 1.4426950216293334961 ;  /* 0x3fb8aa3b0b0b7820 */ /* 0x000fe20000410000 */
[C---:B0-----:R-:W-:Y:S01]  /*77e0*/  FADD.FTZ R12, -R33.reuse, R12 ;  /* 0x0000000c210c7221 */ /* 0x041fe20000010100 */
[----:B--2---:R-:W-:-:S03]  /*77f0*/  FADD.FTZ R14, -R33, R14 ;  /* 0x0000000e210e7221 */ /* 0x004fc60000010100 */
[----:B------:R-:W-:Y:S01]  /*7800*/  FMUL.FTZ R12, R12, 1.4426950216293334961 ;  /* 0x3fb8aa3b0c0c7820 */ /* 0x000fe20000410000 */
[----:B------:R-:W0:Y:S01]  /*7810*/  MUFU.EX2 R11, R11 ;  /* 0x0000000b000b7308 */ /* 0x000e220000000800 */
[----:B------:R-:W-:Y:S01]  /*7820*/  FMUL.FTZ R14, R14, 1.4426950216293334961 ;  /* 0x3fb8aa3b0e0e7820 */ /* 0x000fe20000410000 */
[C---:B---3--:R-:W-:Y:S01]  /*7830*/  FADD.FTZ R15, -R33.reuse, R15 ;  /* 0x0000000f210f7221 */ /* 0x048fe20000010100 */
[----:B----4-:R-:W-:-:S03]  /*7840*/  FADD.FTZ R18, -R33, R18 ;  /* 0x0000001221127221 */ /* 0x010fc60000010100 */
        /* <DEDUP_REMOVED lines=32> */
.L_x_1309:
[----:B------:R-:W-:Y:S05]  /*7a50*/  BSYNC.RECONVERGENT B1 ;  /* 0x0000000000017941 */ /* 0x000fea0003800200 */
.L_x_1308:
[----:B------:R-:W-:-:S13]  /*7a60*/  ISETP.LT.OR P0, PT, R9, R16, P0 ;  /* 0x000000100900720c */ /* 0x000fda0000701670 */
[----:B------:R-:W-:Y:S05]  /*7a70*/  @!P0 BRA `(.L_x_1300) ;  /* 0x0000000400ec8947 */ /* 0x000fea0003800000 */
[----:B------:R-:W1:Y:S04]  /*7a80*/  LDS R9, [R10+-0x800] ;  /* 0xfff800000a097984 */ /* 0x000e680000000800 */
[----:B------:R-:W2:Y:S04]  /*7a90*/  LDS R11, [R10+-0x400] ;  /* 0xfffc00000a0b7984 */ /* 0x000ea80000000800 */
[----:B0-----:R-:W0:Y:S04]  /*7aa0*/  LDS R12, [R10] ;  /* 0x000000000a0c7984 */ /* 0x001e280000000800 */
[----:B------:R-:W3:Y:S01]  /*7ab0*/  LDS R14, [R10+0x400] ;  /* 0x000400000a0e7984 */ /* 0x000ee20000000800 */
[C---:B-1----:R-:W-:Y:S01]  /*7ac0*/  FADD.FTZ R9, -R33.reuse, R9 ;  /* 0x0000000921097221 */ /* 0x042fe20000010100 */
[----:B--2---:R-:W-:-:S03]  /*7ad0*/  FADD.FTZ R11, -R33, R11 ;  /* 0x0000000b210b7221 */ /* 0x004fc60000010100 */
[----:B------:R-:W-:Y:S01]  /*7ae0*/  FMUL.FTZ R9, R9, 1.4426950216293334961 ;  /* 0x3fb8aa3b09097820 */ /* 0x000fe20000410000 */
[----:B0-----:R-:W-:Y:S01]  /*7af0*/  FADD.FTZ R12, -R33, R12 ;  /* 0x0000000c210c7221 */ /* 0x001fe20000010100 */
[----:B------:R-:W-:-:S04]  /*7b00*/  FMUL.FTZ R11, R11, 1.4426950216293334961 ;  /* 0x3fb8aa3b0b0b7820 */ /* 0x000fc80000410000 */
        /* <DEDUP_REMOVED lines=16> */
.L_x_1301:
[----:B------:R-:W2:Y:S01]  /*7c10*/  S2UR UR4, SR_CTAID.Y ;  /* 0x00000000000479c3 */ /* 0x000ea20000002600 */
[----:B------:R-:W-:Y:S01]  /*7c20*/  VIADDMNMX R13, R7, 0x100, R16, !PT ;  /* 0x00000100070d7846 */ /* 0x000fe20007800110 */
[----:B------:R-:W-:Y:S01]  /*7c30*/  BSSY.RECONVERGENT B1, `(.L_x_1310) ;  /* 0x0000027000017945 */ /* 0x000fe20003800200 */
[----:B0-----:R-:W-:-:S04]  /*7c40*/  LOP3.LUT R12, RZ, R5, RZ, 0x33, !PT ;  /* 0x00000005ff0c7212 */ /* 0x001fc800078e33ff */
[----:B------:R-:W-:Y:S01]  /*7c50*/  IADD3 R12, PT, PT, -R22, R13, R12 ;  /* 0x0000000d160c7210 */ /* 0x000fe20007ffe10c */
[----:B------:R-:W2:Y:S03]  /*7c60*/  LDC R9, c[0x0][0x3f4] ;  /* 0x0000fd00ff097b82 */ /* 0x000ea60000000800 */
[C---:B------:R-:W-:Y:S02]  /*7c70*/  LOP3.LUT R13, R12.reuse, 0x300, RZ, 0xc0, !PT ;  /* 0x000003000c0d7812 */ /* 0x040fe400078ec0ff */
[----:B------:R-:W-:Y:S02]  /*7c80*/  ISETP.GE.U32.AND P0, PT, R12, 0x300, PT ;  /* 0x000003000c00780c */ /* 0x000fe40003f06070 */
[----:B------:R-:W-:Y:S01]  /*7c90*/  ISETP.NE.AND P1, PT, R13, 0x300, PT ;  /* 0x000003000d00780c */ /* 0x000fe20003f25270 */
[----:B------:R-:W-:Y:S02]  /*7ca0*/  IMAD.MOV.U32 R13, RZ, RZ, RZ ;  /* 0x000000ffff0d7224 */ /* 0x000fe400078e00ff */
[----:B--2---:R-:W-:Y:S01]  /*7cb0*/  IMAD R24, R9, UR4, RZ ;  /* 0x0000000409187c24 */ /* 0x004fe2000f8e02ff */
[----:B------:R-:W-:-:S04]  /*7cc0*/  MOV R9, R7 ;  /* 0x0000000700097202 */ /* 0x000fc80000000f00 */
[----:B------:R-:W-:-:S05]  /*7cd0*/  SHF.R.S32.HI R26, RZ, 0x1f, R24 ;  /* 0x0000001fff1a7819 */ /* 0x000fca0000011418 */
[----:B------:R-:W-:Y:S05]  /*7ce0*/  @!P1 BRA `(.L_x_1311) ;  /* 0x00000000006c9947 */ /* 0x000fea0003800000 */
[----:B------:R-:W-:Y:S01]  /*7cf0*/  IADD3 R14, PT, PT, R14, 0x240, RZ ;  /* 0x000002400e0e7810 */ /* 0x000fe20007ffe0ff */
[----:B------:R-:W-:Y:S01]  /*7d00*/  IMAD.MOV.U32 R13, RZ, RZ, RZ ;  /* 0x000000ffff0d7224 */ /* 0x000fe200078e00ff */
[----:B------:R-:W-:Y:S02]  /*7d10*/  LEA.HI R9, R12, 0x1, RZ, 0x18 ;  /* 0x000000010c097811 */ /* 0x000fe400078fc0ff */
[----:B------:R-:W-:Y:S02]  /*7d20*/  IADD3 R20, P1, P2, R24, R10, R7 ;  /* 0x0000000a18147210 */ /* 0x000fe40007a3e007 */
[----:B------:R-:W-:Y:S02]  /*7d30*/  LEA R14, R15, R14, 0x18 ;  /* 0x0000000e0f0e7211 */ /* 0x000fe400078ec0ff */
[----:B------:R-:W-:Y:S02]  /*7d40*/  LOP3.LUT R10, R9, 0x3, RZ, 0xc0, !PT ;  /* 0x00000003090a7812 */ /* 0x000fe400078ec0ff */
[----:B------:R-:W-:-:S02]  /*7d50*/  LEA R12, R5, R14, 0x2 ;  /* 0x0000000e050c7211 */ /* 0x000fc400078e10ff */
[----:B------:R-:W-:Y:S01]  /*7d60*/  IADD3.X R11, PT, PT, R26, R11, RZ, P1, P2 ;  /* 0x0000000b1a0b7210 */ /* 0x000fe20000fe44ff */
[----:B------:R-:W-:Y:S01]  /*7d70*/  IMAD.MOV R14, RZ, RZ, -R10 ;  /* 0x000000ffff0e7224 */ /* 0x000fe200078e0a0a */
[----:B------:R-:W-:-:S07]  /*7d80*/  MOV R9, R7 ;  /* 0x0000000700097202 */ /* 0x000fce0000000f00 */
.L_x_1312:
[----:B------:R-:W-:-:S06]  /*7d90*/  MOV R10, R20 ;  /* 0x00000014000a7202 */ /* 0x000fcc0000000f00 */
[----:B------:R0:W2:Y:S01]  /*7da0*/  LDG.E.U8 R10, desc[UR36][R10.64] ;  /* 0x000000240a0a7981 */ /* 0x0000a2000c1e1100 */
[----:B------:R-:W-:Y:S01]  /*7db0*/  VIADD R14, R14, 0x1 ;  /* 0x000000010e0e7836 */ /* 0x000fe20000000000 */
[----:B------:R-:W-:Y:S02]  /*7dc0*/  IADD3 R20, P2, PT, R20, 0x100, RZ ;  /* 0x0000010014147810 */ /* 0x000fe40007f5e0ff */
[----:B------:R-:W-:Y:S02]  /*7dd0*/  IADD3 R9, PT, PT, R9, 0x100, RZ ;  /* 0x0000010009097810 */ /* 0x000fe40007ffe0ff */
[----:B0-----:R-:W-:Y:S02]  /*7de0*/  IADD3.X R11, PT, PT, RZ, R11, RZ, P2, !PT ;  /* 0x0000000bff0b7210 */ /* 0x001fe400017fe4ff */
[----:B--2---:R-:W-:-:S13]  /*7df0*/  ISETP.NE.AND P1, PT, R10, RZ, PT ;  /* 0x000000ff0a00720c */ /* 0x004fda0003f25270 */
[----:B------:R-:W1:Y:S02]  /*7e00*/  @!P1 LDS R15, [R12] ;  /* 0x000000000c0f9984 */ /* 0x000e640000000800 */
[----:B-1---5:R-:W-:Y:S01]  /*7e10*/  @!P1 FADD.FTZ R18, -R33, R15 ;  /* 0x0000000f21129221 */ /* 0x022fe20000010100 */
[----:B------:R-:W-:-:S03]  /*7e20*/  HFMA2 R15, -RZ, RZ, 0, 0 ;  /* 0x00000000ff0f7431 */ /* 0x000fc600000001ff */
[----:B------:R-:W-:-:S04]  /*7e30*/  @!P1 FMUL.FTZ R18, R18, 1.4426950216293334961 ;  /* 0x3fb8aa3b12129820 */ /* 0x000fc80000410000 */
[----:B------:R-:W0:Y:S01]  /*7e40*/  @!P1 MUFU.EX2 R15, R18 ;  /* 0x00000012000f9308 */ /* 0x000e220000000800 */
[----:B------:R-:W-:Y:S01]  /*7e50*/  ISETP.NE.AND P1, PT, R14, RZ, PT ;  /* 0x000000ff0e00720c */ /* 0x000fe20003f25270 */
[----:B0-----:R0:W-:Y:S01]  /*7e60*/  STS [R12], R15 ;  /* 0x0000000f0c007388 */ /* 0x0011e20000000800 */
[----:B------:R-:W-:Y:S01]  /*7e70*/  FADD.FTZ R13, R15, R13 ;  /* 0x0000000d0f0d7221 */ /* 0x000fe20000010000 */
[----:B0-----:R-:W-:-:S10]  /*7e80*/  VIADD R12, R12, 0x400 ;  /* 0x000004000c0c7836 */ /* 0x001fd40000000000 */
[----:B------:R-:W-:Y:S05]  /*7e90*/  @P1 BRA `(.L_x_1312) ;  /* 0xfffffffc00bc1947 */ /* 0x000fea000383ffff */
.L_x_1311:
[----:B------:R-:W-:Y:S05]  /*7ea0*/  BSYNC.RECONVERGENT B1 ;  /* 0x0000000000017941 */ /* 0x000fea0003800200 */
.L_x_1310:
[----:B------:R-:W-:Y:S05]  /*7eb0*/  @!P0 BRA `(.L_x_1300) ;  /* 0x0000000000dc8947 */ /* 0x000fea0003800000 */
[----:B------:R-:W0:Y:S01]  /*7ec0*/  S2R R12, SR_CgaCtaId ;  /* 0x00000000000c7919 */ /* 0x000e220000008800 */
[----:B------:R-:W2:Y:S01]  /*7ed0*/  LDCU.64 UR4, c[0x0][0x420] ;  /* 0x00008400ff0477ac */ /* 0x000ea20008000a00 */
[----:B------:R-:W-:Y:S02]  /*7ee0*/  MOV R11, 0x400 ;  /* 0x00000400000b7802 */ /* 0x000fe40000000f00 */
[----:B------:R-:W-:Y:S02]  /*7ef0*/  SHF.L.U32 R10, R22, 0x2, RZ ;  /* 0x00000002160a7819 */ /* 0x000fe400000006ff */
[----:B------:R-:W-:-:S03]  /*7f00*/  IADD3 R11, PT, PT, R11, 0x240, RZ ;  /* 0x000002400b0b7810 */ /* 0x000fc60007ffe0ff */
[----:B------:R-:W-:Y:S01]  /*7f10*/  IMAD R10, R9, 0x4, -R10 ;  /* 0x00000004090a7824 */ /* 0x000fe200078e0a0a */
[----:B--2---:R-:W-:-:S04]  /*7f20*/  IADD3 R15, P0, P1, R24, UR4, R9 ;  /* 0x00000004180f7c10 */ /* 0x004fc8000f91e009 */
[----:B------:R-:W-:Y:S02]  /*7f30*/  IADD3 R15, P2, PT, R15, 0x200, RZ ;  /* 0x000002000f0f7810 */ /* 0x000fe40007f5e0ff */
[----:B0-----:R-:W-:Y:S02]  /*7f40*/  LEA R21, R12, R11, 0x18 ;  /* 0x0000000b0c157211 */ /* 0x001fe400078ec0ff */
[----:B------:R-:W-:Y:S02]  /*7f50*/  IADD3.X R11, PT, PT, R26, UR5, RZ, P0, P1 ;  /* 0x000000051a0b7c10 */ /* 0x000fe400087e24ff */
[----:B------:R-:W-:Y:S02]  /*7f60*/  IADD3 R12, PT, PT, R10, 0x800, R21 ;  /* 0x000008000a0c7810 */ /* 0x000fe40007ffe015 */
[----:B------:R-:W-:-:S07]  /*7f70*/  IADD3.X R11, PT, PT, RZ, R11, RZ, P2, !PT ;  /* 0x0000000bff0b7210 */ /* 0x000fce00017fe4ff */
.L_x_1313:
[----:B------:R-:W-:-:S05]  /*7f80*/  MOV R10, R15 ;  /* 0x0000000f000a7202 */ /* 0x000fca0000000f00 */
[----:B-----5:R-:W2:Y:S04]  /*7f90*/  LDG.E.U8 R18, desc[UR36][R10.64+-0x200] ;  /* 0xfffe00240a127981 */ /* 0x020ea8000c1e1100 */
[----:B------:R-:W3:Y:S04]  /*7fa0*/  LDG.E.U8 R14, desc[UR36][R10.64+-0x100] ;  /* 0xffff00240a0e7981 */ /* 0x000ee8000c1e1100 */
[----:B------:R-:W4:Y:S04]  /*7fb0*/  LDG.E.U8 R15, desc[UR36][R10.64] ;  /* 0x000000240a0f7981 */ /* 0x000f28000c1e1100 */
[----:B------:R-:W4:Y:S01]  /*7fc0*/  LDG.E.U8 R20, desc[UR36][R10.64+0x100] ;  /* 0x000100240a147981 */ /* 0x000f22000c1e1100 */
[----:B------:R-:W-:Y:S01]  /*7fd0*/  HFMA2 R21, -RZ, RZ, 0, 0 ;  /* 0x00000000ff157431 */ /* 0x000fe200000001ff */
[----:B------:R-:W-:Y:S01]  /*7fe0*/  MOV R25, RZ ;  /* 0x000000ff00197202 */ /* 0x000fe20000000f00 */
[----:B------:R-:W-:Y:S01]  /*7ff0*/  IMAD.MOV.U32 R27, RZ, RZ, RZ ;  /* 0x000000ffff1b7224 */ /* 0x000fe200078e00ff */
[----:B------:R-:W-:-:S02]  /*8000*/  IADD3 R9, PT, PT, R9, 0x400, RZ ;  /* 0x0000040009097810 */ /* 0x000fc40007ffe0ff */
[----:B--2---:R-:W-:Y:S02]  /*8010*/  ISETP.NE.AND P0, PT, R18, RZ, PT ;  /* 0x000000ff1200720c */ /* 0x004fe40003f05270 */
[----:B---3--:R-:W-:Y:S02]  /*8020*/  ISETP.NE.AND P1, PT, R14, RZ, PT ;  /* 0x000000ff0e00720c */ /* 0x008fe40003f25270 */
[----:B----4-:R-:W-:Y:S02]  /*8030*/  ISETP.NE.AND P2, PT, R15, RZ, PT ;  /* 0x000000ff0f00720c */ /* 0x010fe40003f45270 */
[----:B------:R-:W-:-:S07]  /*8040*/  ISETP.NE.AND P3, PT, R20, RZ, PT ;  /* 0x000000ff1400720c */ /* 0x000fce0003f65270 */
[----:B------:R-:W1:Y:S04]  /*8050*/  @!P0 LDS R14, [R12+-0x800] ;  /* 0xfff800000c0e8984 */ /* 0x000e680000000800 */
[----:B------:R-:W0:Y:S04]  /*8060*/  @!P1 LDS R18, [R12+-0x400] ;  /* 0xfffc00000c129984 */ /* 0x000e280000000800 */
[----:B------:R-:W2:Y:S04]  /*8070*/  @!P2 LDS R20, [R12] ;  /* 0x000000000c14a984 */ /* 0x000ea80000000800 */
[----:B------:R-:W3:Y:S01]  /*8080*/  @!P3 LDS R24, [R12+0x400] ;  /* 0x000400000c18b984 */ /* 0x000ee20000000800 */
[----:B-1----:R-:W-:Y:S01]  /*8090*/  @!P0 FADD.FTZ R15, -R33, R14 ;  /* 0x0000000e210f8221 */ /* 0x002fe20000010100 */
[----:B------:R-:W-:-:S03]  /*80a0*/  IMAD.MOV.U32 R14, RZ, RZ, RZ ;  /* 0x000000ffff0e7224 */ /* 0x000fc600078e00ff */
[----:B------:R-:W-:Y:S01]  /*80b0*/  @!P0 FMUL.FTZ R15, R15, 1.4426950216293334961 ;  /* 0x3fb8aa3b0f0f8820 */ /* 0x000fe20000410000 */
[----:B0-----:R-:W-:-:S03]  /*80c0*/  @!P1 FADD.FTZ R18, -R33, R18 ;  /* 0x0000001221129221 */ /* 0x001fc60000010100 */
[----:B------:R0:W1:Y:S01]  /*80d0*/  @!P0 MUFU.EX2 R14, R15 ;  /* 0x0000000f000e8308 */ /* 0x0000620000000800 */
[----:B------:R-:W-:Y:S01]  /*80e0*/  @!P1 FMUL.FTZ R18, R18, 1.4426950216293334961 ;  /* 0x3fb8aa3b12129820 */ /* 0x000fe20000410000 */
[----:B--2---:R-:W-:Y:S01]  /*80f0*/  @!P2 FADD.FTZ R20, -R33, R20 ;  /* 0x000000142114a221 */ /* 0x004fe20000010100 */
[----:B------:R-:W-:Y:S01]  /*8100*/  ISETP.GE.AND P0, PT, R9, R16, PT ;  /* 0x000000100900720c */ /* 0x000fe20003f06270 */
[----:B---3--:R-:W-:Y:S02]  /*8110*/  @!P3 FADD.FTZ R24, -R33, R24 ;  /* 0x000000182118b221 */ /* 0x008fe40000010100 */
[----:B------:R-:W-:Y:S02]  /*8120*/  @!P2 FMUL.FTZ R20, R20, 1.4426950216293334961 ;  /* 0x3fb8aa3b1414a820 */ /* 0x000fe40000410000 */
[----:B------:R1:W2:Y:S01]  /*8130*/  @!P1 MUFU.EX2 R21, R18 ;  /* 0x0000001200159308 */ /* 0x0002a20000000800 */
[----:B------:R-:W-:Y:S01]  /*8140*/  @!P3 FMUL.FTZ R24, R24, 1.4426950216293334961 ;  /* 0x3fb8aa3b1818b820 */ /* 0x000fe20000410000 */
[----:B0-----:R-:W-:-:S04]  /*8150*/  IADD3 R15, P1, PT, R10, 0x400, RZ ;  /* 0x000004000a0f7810 */ /* 0x001fc80007f3e0ff */
[----:B------:R-:W-:Y:S02]  /*8160*/  IADD3.X R11, PT, PT, RZ, R11, RZ, P1, !PT ;  /* 0x0000000bff0b7210 */ /* 0x000fe40000ffe4ff */
        /* <DEDUP_REMOVED lines=12> */
.L_x_1300:
[----:B------:R-:W-:Y:S05]  /*8230*/  BSYNC.RECONVERGENT B0 ;  /* 0x0000000000007941 */ /* 0x000fea0003800200 */
.L_x_1299:
[----:B---3--:R-:W2:Y:S01]  /*8240*/  SHFL.BFLY PT, R10, R13, 0x10, 0x1f ;  /* 0x0e001f000d0a7f89 */ /* 0x008ea200000e0000 */
[C---:B------:R-:W-:Y:S01]  /*8250*/  ISETP.NE.AND P0, PT, R6.reuse, RZ, PT ;  /* 0x000000ff0600720c */ /* 0x040fe20003f05270 */
[----:B------:R-:W3:Y:S01]  /*8260*/  LDCU.U8 UR6, c[0x0][0x48c] ;  /* 0x00009180ff0677ac */ /* 0x000ee20008000000 */
[----:B------:R-:W-:Y:S01]  /*8270*/  ISETP.GT.U32.AND P1, PT, R6, 0x7, PT ;  /* 0x000000070600780c */ /* 0x000fe20003f24070 */
[----:B------:R-:W0:Y:S01]  /*8280*/  S2R R21, SR_CTAID.X ;  /* 0x0000000000157919 */ /* 0x000e220000002500 */
[----:B---3--:R-:W-:Y:S01]  /*8290*/  UISETP.NE.AND UP0, UPT, UR6, URZ, UPT ;  /* 0x000000ff0600728c */ /* 0x008fe2000bf05270 */
[----:B--2---:R-:W-:-:S05]  /*82a0*/  FADD.FTZ R10, R10, R13 ;  /* 0x0000000d0a0a7221 */ /* 0x004fca0000010000 */
[----:B------:R-:W2:Y:S02]  /*82b0*/  SHFL.BFLY PT, R9, R10, 0x8, 0x1f ;  /* 0x0d001f000a097f89 */ /* 0x000ea400000e0000 */
[----:B--2---:R-:W-:-:S05]  /*82c0*/  FADD.FTZ R9, R10, R9 ;  /* 0x000000090a097221 */ /* 0x004fca0000010000 */
[----:B0-----:R-:W0:Y:S02]  /*82d0*/  SHFL.BFLY PT, R12, R9, 0x4, 0x1f ;  /* 0x0c801f00090c7f89 */ /* 0x001e2400000e0000 */
        /* <DEDUP_REMOVED lines=12> */
[----:B0-----:R-:W-:-:S05]  /*83a0*/  FADD.FTZ R10, R6, R9 ;  /* 0x00000009060a7221 */ /* 0x001fca0000010000 */
[----:B------:R-:W0:Y:S02]  /*83b0*/  SHFL.BFLY PT, R9, R10, 0x1, 0x1f ;  /* 0x0c201f000a097f89 */ /* 0x000e2400000e0000 */
[----:B0-----:R-:W-:Y:S01]  /*83c0*/  FADD.FTZ R11, R10, R9 ;  /* 0x000000090a0b7221 */ /* 0x001fe20000010000 */
[----:B------:R-:W-:-:S05]  /*83d0*/  CS2R R8, SRZ ;  /* 0x0000000000087805 */ /* 0x000fca000001ff00 */
[----:B------:R-:W0:Y:S02]  /*83e0*/  SHFL.IDX PT, R11, R11, RZ, 0x1f ;  /* 0x00001fff0b0b7589 */ /* 0x000e2400000e0000 */
[----:B0-----:R-:W-:-:S04]  /*83f0*/  FADD.FTZ R0, R11, 9.9999999747524270788e-07 ;  /* 0x358637bd0b007421 */ /* 0x001fc80000010000 */
[----:B------:R0:W2:Y:S01]  /*8400*/  MUFU.RCP R39, R0 ;  /* 0x0000000000277308 */ /* 0x0000a20000001000 */
[----:B------:R-:W-:Y:S05]  /*8410*/  BRA.U !UP0, `(.L_x_1314) ;  /* 0x0000000108247547 */ /* 0x000fea000b800000 */
[----:B------:R-:W3:Y:S01]  /*8420*/  S2R R6, SR_CTAID.Y ;  /* 0x0000000000067919 */ /* 0x000ee20000002600 */
[----:B------:R-:W3:Y:S08]  /*8430*/  LDC R8, c[0x0][0x3f8] ;  /* 0x0000fe00ff087b82 */ /* 0x000ef00000000800 */
[----:B0-----:R-:W0:Y:S08]  /*8440*/  LDC R0, c[0x0][0x488] ;  /* 0x00012200ff007b82 */ /* 0x001e300000000800 */
[----:B------:R-:W0:Y:S08]  /*8450*/  LDC R10, c[0x0][0x40c] ;  /* 0x00010300ff0a7b82 */ /* 0x000e300000000800 */
[----:B------:R-:W1:Y:S01]  /*8460*/  LDC R11, c[0x0][0x3f4] ;  /* 0x0000fd00ff0b7b82 */ /* 0x000e620000000800 */
[----:B---3--:R-:W-:-:S04]  /*8470*/  IMAD R9, R6, R8, R21 ;  /* 0x0000000806097224 */ /* 0x008fc800078e0215 */
[----:B0-----:R-:W-:-:S04]  /*8480*/  IMAD R0, R9, R0, R10 ;  /* 0x0000000009007224 */ /* 0x001fc800078e020a */
[----:B-1----:R-:W-:-:S05]  /*8490*/  IMAD R8, R0, R11, RZ ;  /* 0x0000000b00087224 */ /* 0x002fca00078e02ff */
[----:B------:R-:W-:-:S07]  /*84a0*/  SHF.R.S32.HI R9, RZ, 0x1f, R8 ;  /* 0x0000001fff097819 */ /* 0x000fce0000011408 */
.L_x_1314:
[----:B------:R-:W-:Y:S04]  /*84b0*/  BSSY.RECONVERGENT B0, `(.L_x_1315) ;  /* 0x0000154000007945 */ /* 0x000fe80003800200 */
[----:B------:R-:W-:Y:S05]  /*84c0*/  @P0 BRA `(.L_x_1316) ;  /* 0x0000001400480947 */ /* 0x000fea0003800000 */
[----:B------:R-:W-:-:S09]  /*84d0*/  UISETP.NE.AND UP0, UPT, UR6, URZ, UPT ;  /* 0x000000ff0600728c */ /* 0x000fd2000bf05270 */
[----:B------:R-:W-:Y:S05]  /*84e0*/  BRA.U UP0, `(.L_x_1317) ;  /* 0x0000000900387547 */ /* 0x000fea000b800000 */
[----:B------:R-:W-:Y:S01]  /*84f0*/  VIADDMNMX R9, R7, 0x100, R16, !PT ;  /* 0x0000010007097846 */ /* 0x000fe20007800110 */
[----:B------:R-:W-:Y:S01]  /*8500*/  BSSY.RECONVERGENT B1, `(.L_x_1318) ;  /* 0x0000019000017945 */ /* 0x000fe20003800200 */
[----:B0-----:R-:W-:-:S04]  /*8510*/  LOP3.LUT R0, RZ, R5, RZ, 0x33, !PT ;  /* 0x00000005ff007212 */ /* 0x001fc800078e33ff */
        /* <DEDUP_REMOVED lines=11> */
[----:B------:R-:W-:Y:S02]  /*85d0*/  LOP3.LUT R6, R6, 0x300, RZ, 0xc0, !PT ;  /* 0x0000030006067812 */ /* 0x000fe400078ec0ff */
[----:B------:R-:W-:-:S03]  /*85e0*/  IADD3 R8, PT, PT, -R0, RZ, RZ ;  /* 0x000000ff00087210 */ /* 0x000fc60007ffe1ff */
[----:B------:R-:W-:Y:S01]  /*85f0*/  IMAD.IADD R7, R7, 0x1, R6 ;  /* 0x0000000107077824 */ /* 0x000fe200078e0206 */
[----:B0-----:R-:W-:-:S06]  /*8600*/  ULEA UR4, UR5, UR4, 0x18 ;  /* 0x0000000405047291 */ /* 0x001fcc000f8ec0ff */
[----:B------:R-:W-:-:S07]  /*8610*/  LEA R0, R5, UR4, 0x2 ;  /* 0x0000000405007c11 */ /* 0x000fce000f8e10ff */
.L_x_1320:
[----:B------:R-:W2:Y:S01]  /*8620*/  LDS R6, [R0] ;  /* 0x0000000000067984 */ /* 0x000ea20000000800 */
[----:B------:R-:W-:-:S04]  /*8630*/  IADD3 R8, PT, PT, R8, 0x1, RZ ;  /* 0x0000000108087810 */ /* 0x000fc80007ffe0ff */
[----:B------:R-:W-:Y:S01]  /*8640*/  ISETP.NE.AND P0, PT, R8, RZ, PT ;  /* 0x000000ff0800720c */ /* 0x000fe20003f05270 */
[----:B--2---:R-:W-:-:S05]  /*8650*/  FMUL.FTZ R9, R6, R39 ;  /* 0x0000002706097220 */ /* 0x004fca0000410000 */
[----:B------:R0:W-:Y:S02]  /*8660*/  STS [R0], R9 ;  /* 0x0000000900007388 */ /* 0x0001e40000000800 */
[----:B0-----:R-:W-:-:S05]  /*8670*/  IADD3 R0, PT, PT, R0, 0x400, RZ ;  /* 0x0000040000007810 */ /* 0x001fca0007ffe0ff */
[----:B------:R-:W-:Y:S05]  /*8680*/  @P0 BRA `(.L_x_1320) ;  /* 0xfffffffc00e40947 */ /* 0x000fea000383ffff */
.L_x_1319:
[----:B------:R-:W-:Y:S05]  /*8690*/  BSYNC.RECONVERGENT B1 ;  /* 0x0000000000017941 */ /* 0x000fea0003800200 */
.L_x_1318:
[----:B------:R-:W-:Y:S05]  /*86a0*/  @!P1 BRA `(.L_x_1316) ;  /* 0x0000001000d09947 */ /* 0x000fea0003800000 */
[----:B------:R-:W0:Y:S01]  /*86b0*/  S2R R9, SR_CgaCtaId ;  /* 0x0000000000097919 */ /* 0x000e220000008800 */
[----:B------:R-:W-:Y:S01]  /*86c0*/  IMAD.IADD R0, R16, 0x1, -R7 ;  /* 0x0000000110007824 */ /* 0x000fe200078e0a07 */
[----:B------:R-:W-:Y:S01]  /*86d0*/  MOV R6, 0x400 ;  /* 0x0000040000067802 */ /* 0x000fe20000000f00 */
[----:B------:R-:W-:Y:S01]  /*86e0*/  BSSY.RECONVERGENT B1, `(.L_x_1321) ;  /* 0x000003f000017945 */ /* 0x000fe20003800200 */
[----:B------:R-:W-:Y:S02]  /*86f0*/  PLOP3.LUT P0, PT, PT, PT, PT, 0x80, 0x8 ;  /* 0x000000000008781c */ /* 0x000fe40003f0f070 */
[----:B------:R-:W-:Y:S02]  /*8700*/  ISETP.GT.AND P1, PT, R0, 0xc00, PT ;  /* 0x00000c000000780c */ /* 0x000fe40003f24270 */
[----:B------:R-:W-:Y:S02]  /*8710*/  SHF.L.U32 R0, R22, 0x2, RZ ;  /* 0x0000000216007819 */ /* 0x000fe400000006ff */
[----:B------:R-:W-:-:S03]  /*8720*/  IADD3 R6, PT, PT, R6, 0x240, RZ ;  /* 0x0000024006067810 */ /* 0x000fc60007ffe0ff */
[----:B------:R-:W-:Y:S01]  /*8730*/  IMAD R0, R7, 0x4, -R0 ;  /* 0x0000000407007824 */ /* 0x000fe200078e0a00 */
[----:B0-----:R-:W-:-:S04]  /*8740*/  LEA R9, R9, R6, 0x18 ;  /* 0x0000000609097211 */ /* 0x001fc800078ec0ff */
[----:B------:R-:W-:Y:S01]  /*8750*/  IADD3 R0, PT, PT, R0, 0x800, R9 ;  /* 0x0000080000007810 */ /* 0x000fe20007ffe009 */
[----:B------:R-:W-:Y:S06]  /*8760*/  @!P1 BRA `(.L_x_1322) ;  /* 0x0000000000d89947 */ /* 0x000fec0003800000 */
[----:B------:R-:W-:Y:S02]  /*8770*/  PLOP3.LUT P0, PT, PT, PT, PT, 0x8, 0x80 ;  /* 0x000000000080781c */ /* 0x000fe40003f0e170 */
[----:B------:R-:W-:-:S11]  /*8780*/  IADD3 R40, PT, PT, R16, -0xc00, RZ ;  /* 0xfffff40010287810 */ /* 0x000fd60007ffe0ff */
.L_x_1323:
[----:B------:R-:W2:Y:S01]  /*8790*/  LDS R6, [R0+-0x800] ;  /* 0xfff8000000067984 */ /* 0x000ea20000000800 */
[----:B------:R-:W-:-:S03]  /*87a0*/  IADD3 R7, PT, PT, R7, 0x1000, RZ ;  /* 0x0000100007077810 */ /* 0x000fc60007ffe0ff */
[----:B------:R-:W0:Y:S01]  /*87b0*/  LDS R8, [R0+-0x400] ;  /* 0xfffc000000087984 */ /* 0x000e220000000800 */
[----:B------:R-:W-:-:S03]  /*87c0*/  ISETP.GE.AND P1, PT, R7, R40, PT ;  /* 0x000000280700720c */ /* 0x000fc60003f26270 */
[----:B------:R-:W3:Y:S04]  /*87d0*/  LDS R10, [R0] ;  /* 0x00000000000a7984 */ /* 0x000ee80000000800 */
[----:B------:R-:W1:Y:S04]  /*87e0*/  LDS R12, [R0+0x400] ;  /* 0x00040000000c7984 */ /* 0x000e680000000800 */
[----:B------:R-:W4:Y:S04]  /*87f0*/  LDS R14, [R0+0x800] ;  /* 0x00080000000e7984 */ /* 0x000f280000000800 */
[----:B-----5:R-:W4:Y:S04]  /*8800*/  LDS R18, [R0+0xc00] ;  /* 0x000c000000127984 */ /* 0x020f280000000800 */
[----:B------:R-:W-:Y:S04]  /*8810*/  LDS R20, [R0+0x1000] ;  /* 0x0010000000147984 */ /* 0x000fe80000000800 */
[----:B------:R-:W4:Y:S04]  /*8820*/  LDS R24, [R0+0x1400] ;  /* 0x0014000000187984 */ /* 0x000f280000000800 */
[----:B------:R-:W4:Y:S04]  /*8830*/  LDS R26, [R0+0x1800] ;  /* 0x00180000001a7984 */ /* 0x000f280000000800 */
[----:B------:R-:W4:Y:S04]  /*8840*/  LDS R28, [R0+0x1c00] ;  /* 0x001c0000001c7984 */ /* 0x000f280000000800 */
[----:B------:R-:W4:Y:S01]  /*8850*/  LDS R30, [R0+0x2000] ;  /* 0x00200000001e7984 */ /* 0x000f220000000800 */
[----:B--2---:R-:W-:-:S03]  /*8860*/  FMUL.FTZ R9, R39, R6 ;  /* 0x0000000627097220 */ /* 0x004fc60000410000 */
[----:B------:R-:W2:Y:S01]  /*8870*/  LDS R32, [R0+0x2400] ;  /* 0x0024000000207984 */ /* 0x000ea20000000800 */
[----:B0-----:R-:W-:-:S03]  /*8880*/  FMUL.FTZ R11, R39, R8 ;  /* 0x00000008270b7220 */ /* 0x001fc60000410000 */
[----:B------:R-:W0:Y:S01]  /*8890*/  LDS R34, [R0+0x2800] ;  /* 0x0028000000227984 */ /* 0x000e220000000800 */
[----:B---3--:R-:W-:-:S03]  /*88a0*/  FMUL.FTZ R13, R39, R10 ;  /* 0x0000000a270d7220 */ /* 0x008fc60000410000 */
[----:B------:R-:W3:Y:S01]  /*88b0*/  LDS R36, [R0+0x2c00] ;  /* 0x002c000000247984 */ /* 0x000ee20000000800 */
[----:B-1----:R-:W-:-:S03]  /*88c0*/  FMUL.FTZ R15, R39, R12 ;  /* 0x0000000c270f7220 */ /* 0x002fc60000410000 */
[----:B------:R-:W1:Y:S01]  /*88d0*/  LDS R37, [R0+0x3000] ;  /* 0x0030000000257984 */ /* 0x000e620000000800 */
[----:B----4-:R-:W-:-:S03]  /*88e0*/  FMUL.FTZ R25, R39, R14 ;  /* 0x0000000e27197220 */ /* 0x010fc60000410000 */
[----:B------:R-:W4:Y:S01]  /*88f0*/  LDS R38, [R0+0x3400] ;  /* 0x0034000000267984 */ /* 0x000f220000000800 */
[----:B------:R-:W-:-:S03]  /*8900*/  FMUL.FTZ R27, R39, R18 ;  /* 0x00000012271b7220 */ /* 0x000fc60000410000 */
[----:B------:R2:W-:Y:S04]  /*8910*/  STS [R0+-0x800], R9 ;  /* 0xfff8000900007388 */ /* 0x0005e80000000800 */
[----:B------:R0:W-:Y:S01]  /*8920*/  STS [R0+-0x400], R11 ;  /* 0xfffc000b00007388 */ /* 0x0001e20000000800 */
[----:B------:R-:W-:-:S03]  /*8930*/  FMUL.FTZ R29, R39, R24 ;  /* 0x00000018271d7220 */ /* 0x000fc60000410000 */
[----:B------:R0:W-:Y:S01]  /*8940*/  STS [R0], R13 ;  /* 0x0000000d00007388 */ /* 0x0001e20000000800 */
[C---:B------:R-:W-:Y:S01]  /*8950*/  FMUL.FTZ R31, R39.reuse, R26 ;  /* 0x0000001a271f7220 */ /* 0x040fe20000410000 */
[C---:B--2---:R-:W-:Y:S02]  /*8960*/  FMUL.FTZ R9, R39.reuse, R20 ;  /* 0x0000001427097220 */ /* 0x044fe40000410000 */
[----:B------:R3:W-:Y:S01]  /*8970*/  STS [R0+0x400], R15 ;  /* 0x0004000f00007388 */ /* 0x0007e20000000800 */
[----:B------:R-:W-:-:S03]  /*8980*/  FMUL.FTZ R33, R39, R28 ;  /* 0x0000001c27217220 */ /* 0x000fc60000410000 */
[----:B------:R4:W-:Y:S01]  /*8990*/  STS [R0+0x800], R25 ;  /* 0x0008001900007388 */ /* 0x0009e20000000800 */
[C---:B------:R-:W-:Y:S01]  /*89a0*/  FMUL.FTZ R35, R39.reuse, R30 ;  /* 0x0000001e27237220 */ /* 0x040fe20000410000 */
[C---:B0-----:R-:W-:Y:S02]  /*89b0*/  FMUL.FTZ R11, R39.reuse, R32 ;  /* 0x00000020270b7220 */ /* 0x041fe40000410000 */
[----:B------:R-:W-:Y:S01]  /*89c0*/  STS [R0+0xc00], R27 ;  /* 0x000c001b00007388 */ /* 0x000fe20000000800 */
[----:B------:R-:W-:-:S03]  /*89d0*/  FMUL.FTZ R13, R39, R34 ;  /* 0x00000022270d7220 */ /* 0x000fc60000410000 */
[----:B------:R-:W-:Y:S01]  /*89e0*/  STS [R0+0x1000], R9 ;  /* 0x0010000900007388 */ /* 0x000fe20000000800 */
[----:B---3--:R-:W-:-:S03]  /*89f0*/  FMUL.FTZ R15, R39, R36 ;  /* 0x00000024270f7220 */ /* 0x008fc60000410000 */
[----:B------:R-:W-:Y:S01]  /*8a00*/  STS [R0+0x1400], R29 ;  /* 0x0014001d00007388 */ /* 0x000fe20000000800 */
[----:B-1----:R-:W-:-:S03]  /*8a10*/  FMUL.FTZ R37, R39, R37 ;  /* 0x0000002527257220 */ /* 0x002fc60000410000 */
        /* <DEDUP_REMOVED lines=11> */
.L_x_1322:
[----:B------:R-:W-:Y:S05]  /*8ad0*/  BSYNC.RECONVERGENT B1 ;  /* 0x0000000000017941 */ /* 0x000fea0003800200 */
.L_x_1321:
[----:B------:R-:W-:Y:S01]  /*8ae0*/  IADD3 R6, PT, PT, R16, -R7, RZ ;  /* 0x8000000710067210 */ /* 0x000fe20007ffe0ff */
[----:B------:R-:W-:Y:S03]  /*8af0*/  BSSY.RECONVERGENT B1, `(.L_x_1324) ;  /* 0x000001e000017945 */ /* 0x000fe60003800200 */
[----:B------:R-:W-:-:S13]  /*8b00*/  ISETP.GT.AND P1, PT, R6, 0x400, PT ;  /* 0x000004000600780c */ /* 0x000fda0003f24270 */
[----:B------:R-:W-:Y:S05]  /*8b10*/  @!P1 BRA `(.L_x_1325) ;  /* 0x00000000006c9947 */ /* 0x000fea0003800000 */
[----:B------:R-:W2:Y:S01]  /*8b20*/  LDS R6, [R0+-0x800] ;  /* 0xfff8000000067984 */ /* 0x000ea20000000800 */
[----:B------:R-:W-:Y:S02]  /*8b30*/  PLOP3.LUT P0, PT, PT, PT, PT, 0x8, 0x80 ;  /* 0x000000000080781c */ /* 0x000fe40003f0e170 */
[----:B------:R-:W-:Y:S01]  /*8b40*/  IADD3 R7, PT, PT, R7, 0x800, RZ ;  /* 0x0000080007077810 */ /* 0x000fe20007ffe0ff */
[----:B------:R-:W0:Y:S04]  /*8b50*/  LDS R8, [R0+-0x400] ;  /* 0xfffc000000087984 */ /* 0x000e280000000800 */
[----:B------:R-:W3:Y:S04]  /*8b60*/  LDS R10, [R0] ;  /* 0x00000000000a7984 */ /* 0x000ee80000000800 */
[----:B------:R-:W1:Y:S04]  /*8b70*/  LDS R12, [R0+0x400] ;  /* 0x00040000000c7984 */ /* 0x000e680000000800 */
[----:B------:R-:W4:Y:S04]  /*8b80*/  LDS R14, [R0+0x800] ;  /* 0x00080000000e7984 */ /* 0x000f280000000800 */
[----:B-----5:R-:W4:Y:S04]  /*8b90*/  LDS R18, [R0+0xc00] ;  /* 0x000c000000127984 */ /* 0x020f280000000800 */
[----:B------:R-:W4:Y:S04]  /*8ba0*/  LDS R20, [R0+0x1000] ;  /* 0x0010000000147984 */ /* 0x000f280000000800 */
[----:B------:R-:W4:Y:S01]  /*8bb0*/  LDS R24, [R0+0x1400] ;  /* 0x0014000000187984 */ /* 0x000f220000000800 */
[C---:B--2---:R-:W-:Y:S01]  /*8bc0*/  FMUL.FTZ R9, R39.reuse, R6 ;  /* 0x0000000627097220 */ /* 0x044fe20000410000 */
[----:B0-----:R-:W-:-:S04]  /*8bd0*/  FMUL.FTZ R11, R39, R8 ;  /* 0x00000008270b7220 */ /* 0x001fc80000410000 */
[----:B------:R-:W-:Y:S01]  /*8be0*/  STS [R0+-0x800], R9 ;  /* 0xfff8000900007388 */ /* 0x000fe20000000800 */
[----:B---3--:R-:W-:-:S03]  /*8bf0*/  FMUL.FTZ R13, R39, R10 ;  /* 0x0000000a270d7220 */ /* 0x008fc60000410000 */
[----:B------:R-:W-:Y:S01]  /*8c00*/  STS [R0+-0x400], R11 ;  /* 0xfffc000b00007388 */ /* 0x000fe20000000800 */
[----:B-1----:R-:W-:-:S03]  /*8c10*/  FMUL.FTZ R15, R39, R12 ;  /* 0x0000000c270f7220 */ /* 0x002fc60000410000 */
        /* <DEDUP_REMOVED lines=11> */
.L_x_1325:
[----:B------:R-:W-:Y:S05]  /*8cd0*/  BSYNC.RECONVERGENT B1 ;  /* 0x0000000000017941 */ /* 0x000fea0003800200 */
.L_x_1324:
[----:B------:R-:W-:-:S13]  /*8ce0*/  ISETP.LT.OR P0, PT, R7, R16, P0 ;  /* 0x000000100700720c */ /* 0x000fda0000701670 */
[----:B------:R-:W-:Y:S05]  /*8cf0*/  @!P0 BRA `(.L_x_1316) ;  /* 0x0000000c003c8947 */ /* 0x000fea0003800000 */
[----:B------:R-:W2:Y:S04]  /*8d00*/  LDS R6, [R0+-0x800] ;  /* 0xfff8000000067984 */ /* 0x000ea80000000800 */
[----:B------:R-:W0:Y:S04]  /*8d10*/  LDS R8, [R0+-0x400] ;  /* 0xfffc000000087984 */ /* 0x000e280000000800 */
[----:B------:R-:W3:Y:S04]  /*8d20*/  LDS R10, [R0] ;  /* 0x00000000000a7984 */ /* 0x000ee80000000800 */
[----:B------:R-:W1:Y:S01]  /*8d30*/  LDS R12, [R0+0x400] ;  /* 0x00040000000c7984 */ /* 0x000e620000000800 */
[-C--:B--2---:R-:W-:Y:S01]  /*8d40*/  FMUL.FTZ R7, R6, R39.reuse ;  /* 0x0000002706077220 */ /* 0x084fe20000410000 */
[----:B0-----:R-:W-:-:S04]  /*8d50*/  FMUL.FTZ R9, R8, R39 ;  /* 0x0000002708097220 */ /* 0x001fc80000410000 */
[----:B------:R0:W-:Y:S01]  /*8d60*/  STS [R0+-0x800], R7 ;  /* 0xfff8000700007388 */ /* 0x0001e20000000800 */
[----:B---3--:R-:W-:-:S03]  /*8d70*/  FMUL.FTZ R11, R10, R39 ;  /* 0x000000270a0b7220 */ /* 0x008fc60000410000 */
[----:B------:R0:W-:Y:S01]  /*8d80*/  STS [R0+-0x400], R9 ;  /* 0xfffc000900007388 */ /* 0x0001e20000000800 */
[----:B-1----:R-:W-:-:S03]  /*8d90*/  FMUL.FTZ R13, R12, R39 ;  /* 0x000000270c0d7220 */ /* 0x002fc60000410000 */
[----:B------:R0:W-:Y:S04]  /*8da0*/  STS [R0], R11 ;  /* 0x0000000b00007388 */ /* 0x0001e80000000800 */
[----:B------:R0:W-:Y:S01]  /*8db0*/  STS [R0+0x400], R13 ;  /* 0x0004000d00007388 */ /* 0x0001e20000000800 */
[----:B------:R-:W-:Y:S05]  /*8dc0*/  BRA `(.L_x_1316) ;  /* 0x0000000c00087947 */ /* 0x000fea0003800000 */
.L_x_1317:
        /* <DEDUP_REMOVED lines=12> */
[----:B------:R-:W-:Y:S01]  /*8e90*/  UMOV UR4, 0x400 ;  /* 0x0000040000047882 */ /* 0x000fe20000000000 */
[----:B------:R-:W-:Y:S01]  /*8ea0*/  SHF.L.U32 R6, R0, 0x8, RZ ;  /* 0x0000000800067819 */ /* 0x000fe200000006ff */
[----:B------:R-:W-:Y:S01]  /*8eb0*/  UIADD3 UR4, UPT, UPT, UR4, 0x240, URZ ;  /* 0x0000024004047890 */ /* 0x000fe2000fffe0ff */
[----:B------:R-:W-:Y:S02]  /*8ec0*/  IADD3.X R10, PT, PT, RZ, R9, RZ, P0, !PT ;  /* 0x00000009ff0a7210 */ /* 0x000fe400007fe4ff */
[----:B------:R-:W-:-:S02]  /*8ed0*/  LOP3.LUT R6, R6, 0x300, RZ, 0xc0, !PT ;  /* 0x0000030006067812 */ /* 0x000fc400078ec0ff */
[----:B------:R-:W-:-:S03]  /*8ee0*/  LOP3.LUT R0, R0, 0x3, RZ, 0xc0, !PT ;  /* 0x0000000300007812 */ /* 0x000fc600078ec0ff */
[----:B------:R-:W-:Y:S01]  /*8ef0*/  IMAD.IADD R7, R7, 0x1, R6 ;  /* 0x0000000107077824 */ /* 0x000fe200078e0206 */
[----:B------:R-:W-:Y:S02]  /*8f00*/  IADD3 R6, PT, PT, -R0, RZ, RZ ;  /* 0x000000ff00067210 */ /* 0x000fe40007ffe1ff */
[----:B---3--:R-:W-:-:S04]  /*8f10*/  LEA R12, P0, R15, UR8, 0x2 ;  /* 0x000000080f0c7c11 */ /* 0x008fc8000f8010ff */
[----:B------:R-:W-:Y:S01]  /*8f20*/  LEA.HI.X R15, R15, UR9, R10, 0x2, P0 ;  /* 0x000000090f0f7c11 */ /* 0x000fe200080f140a */
[----:B0-----:R-:W-:-:S06]  /*8f30*/  ULEA UR4, UR5, UR4, 0x18 ;  /* 0x0000000405047291 */ /* 0x001fcc000f8ec0ff */
[----:B------:R-:W-:-:S07]  /*8f40*/  LEA R0, R5, UR4, 0x2 ;  /* 0x0000000405007c11 */ /* 0x000fce000f8e10ff */
.L_x_1328:
[----:B---3--:R-:W2:Y:S01]  /*8f50*/  LDS R10, [R0] ;  /* 0x00000000000a7984 */ /* 0x008ea20000000800 */
[----:B------:R-:W-:Y:S01]  /*8f60*/  IMAD.MOV.U32 R11, RZ, RZ, R15 ;  /* 0x000000ffff0b7224 */ /* 0x000fe200078e000f */
[----:B------:R-:W-:-:S04]  /*8f70*/  IADD3 R6, PT, PT, R6, 0x1, RZ ;  /* 0x0000000106067810 */ /* 0x000fc80007ffe0ff */
[----:B------:R-:W-:Y:S01]  /*8f80*/  ISETP.NE.AND P0, PT, R6, RZ, PT ;  /* 0x000000ff0600720c */ /* 0x000fe20003f05270 */
[----:B--2---:R-:W-:Y:S01]  /*8f90*/  FMUL.FTZ R13, R10, R39 ;  /* 0x000000270a0d7220 */ /* 0x004fe20000410000 */
[----:B------:R-:W-:Y:S02]  /*8fa0*/  MOV R10, R12 ;  /* 0x0000000c000a7202 */ /* 0x000fe40000000f00 */
[----:B------:R-:W-:Y:S02]  /*8fb0*/  IADD3 R12, P2, PT, R12, 0x400, RZ ;  /* 0x000004000c0c7810 */ /* 0x000fe40007f5e0ff */
[----:B------:R0:W-:Y:S02]  /*8fc0*/  STS [R0], R13 ;  /* 0x0000000d00007388 */ /* 0x0001e40000000800 */
[----:B------:R-:W-:Y:S02]  /*8fd0*/  IADD3.X R15, PT, PT, RZ, R15, RZ, P2, !PT ;  /* 0x0000000fff0f7210 */ /* 0x000fe400017fe4ff */
[----:B------:R3:W-:Y:S01]  /*8fe0*/  STG.E desc[UR36][R10.64], R13 ;  /* 0x0000000d0a007986 */ /* 0x0007e2000c101924 */
[----:B0-----:R-:W-:-:S02]  /*8ff0*/  VIADD R0, R0, 0x400 ;  /* 0x0000040000007836 */ /* 0x001fc40000000000 */
[----:B------:R-:W-:Y:S05]  /*9000*/  @P0 BRA `(.L_x_1328) ;  /* 0xfffffffc00d00947 */ /* 0x000fea000383ffff */
.L_x_1327:
[----:B------:R-:W-:Y:S05]  /*9010*/  BSYNC.RECONVERGENT B1 ;  /* 0x0000000000017941 */ /* 0x000fea0003800200 */
.L_x_1326:
[----:B------:R-:W-:Y:S05]  /*9020*/  @!P1 BRA `(.L_x_1316) ;  /* 0x0000000800709947 */ /* 0x000fea0003800000 */
[----:B---3--:R-:W0:Y:S01]  /*9030*/  S2R R11, SR_CgaCtaId ;  /* 0x00000000000b7919 */ /* 0x008e220000008800 */
[----:B------:R-:W3:Y:S01]  /*9040*/  LDCU.64 UR4, c[0x0][0x480] ;  /* 0x00009000ff0477ac */ /* 0x000ee20008000a00 */
[----:B------:R-:W-:Y:S01]  /*9050*/  IADD3 R6, P0, PT, R7, R8, RZ ;  /* 0x0000000807067210 */ /* 0x000fe20007f1e0ff */
[----:B------:R-:W-:Y:S01]  /*9060*/  BSSY.RECONVERGENT B1, `(.L_x_1329) ;  /* 0x000005a000017945 */ /* 0x000fe20003800200 */
[----:B------:R-:W-:Y:S02]  /*9070*/  IADD3 R10, PT, PT, R16, -R7, RZ ;  /* 0x80000007100a7210 */ /* 0x000fe40007ffe0ff */
[----:B------:R-:W-:Y:S02]  /*9080*/  IADD3.X R9, PT, PT, RZ, R9, RZ, P0, !PT ;  /* 0x00000009ff097210 */ /* 0x000fe400007fe4ff */
[----:B------:R-:W-:Y:S02]  /*9090*/  ISETP.GT.AND P1, PT, R10, 0xc00, PT ;  /* 0x00000c000a00780c */ /* 0x000fe40003f24270 */
[----:B------:R-:W-:-:S02]  /*90a0*/  MOV R0, 0x400 ;  /* 0x0000040000007802 */ /* 0x000fc40000000f00 */
[----:B---3--:R-:W-:-:S04]  /*90b0*/  LEA R8, P0, R6, UR4, 0x2 ;  /* 0x0000000406087c11 */ /* 0x008fc8000f8010ff */
[----:B------:R-:W-:Y:S01]  /*90c0*/  LEA.HI.X R9, R6, UR5, R9, 0x2, P0 ;  /* 0x0000000506097c11 */ /* 0x000fe200080f1409 */
[----:B------:R-:W-:Y:S01]  /*90d0*/  VIADD R6, R0, 0x240 ;  /* 0x0000024000067836 */ /* 0x000fe20000000000 */
[----:B------:R-:W-:Y:S02]  /*90e0*/  SHF.L.U32 R0, R22, 0x2, RZ ;  /* 0x0000000216007819 */ /* 0x000fe400000006ff */
[----:B------:R-:W-:Y:S02]  /*90f0*/  IADD3 R8, P0, PT, R8, 0x800, RZ ;  /* 0x0000080008087810 */ /* 0x000fe40007f1e0ff */
[----:B------:R-:W-:Y:S02]  /*9100*/  LEA R0, R7, -R0, 0x2 ;  /* 0x8000000007007211 */ /* 0x000fe400078e10ff */
[----:B0-----:R-:W-:Y:S01]  /*9110*/  LEA R11, R11, R6, 0x18 ;  /* 0x000000060b0b7211 */ /* 0x001fe200078ec0ff */
[----:B------:R-:W-:Y:S01]  /*9120*/  IMAD.X R9, RZ, RZ, R9, P0 ;  /* 0x000000ffff097224 */ /* 0x000fe200000e0609 */
[----:B------:R-:W-:-:S02]  /*9130*/  PLOP3.LUT P0, PT, PT, PT, PT, 0x80, 0x8 ;  /* 0x000000000008781c */ /* 0x000fc40003f0f070 */
[----:B------:R-:W-:Y:S01]  /*9140*/  IADD3 R0, PT, PT, R0, 0x800, R11 ;  /* 0x0000080000007810 */ /* 0x000fe20007ffe00b */
[----:B------:R-:W-:Y:S10]  /*9150*/  @!P1 BRA `(.L_x_1330) ;  /* 0x0000000400289947 */ /* 0x000ff40003800000 */
[----:B------:R-:W-:Y:S02]  /*9160*/  PLOP3.LUT P0, PT, PT, PT, PT, 0x8, 0x80 ;  /* 0x000000000080781c */ /* 0x000fe40003f0e170 */
[----:B------:R-:W-:-:S11]  /*9170*/  IADD3 R38, PT, PT, R16, -0xc00, RZ ;  /* 0xfffff40010267810 */ /* 0x000fd60007ffe0ff */
.L_x_1331:
[----:B------:R-:W2:Y:S01]  /*9180*/  LDS R6, [R0+-0x800] ;  /* 0xfff8000000067984 */ /* 0x000ea20000000800 */
[----:B------:R-:W-:-:S03]  /*9190*/  IADD3 R7, PT, PT, R7, 0x1000, RZ ;  /* 0x0000100007077810 */ /* 0x000fc60007ffe0ff */
[----:B------:R-:W0:Y:S01]  /*91a0*/  LDS R10, [R0+-0x400] ;  /* 0xfffc0000000a7984 */ /* 0x000e220000000800 */
[----:B------:R-:W-:-:S03]  /*91b0*/  ISETP.GE.AND P2, PT, R7, R38, PT ;  /* 0x000000260700720c */ /* 0x000fc60003f46270 */
[----:B------:R-:W3:Y:S04]  /*91c0*/  LDS R12, [R0] ;  /* 0x00000000000c7984 */ /* 0x000ee80000000800 */
[----:B------:R-:W-:Y:S04]  /*91d0*/  LDS R28, [R0+0x1800] ;  /* 0x00180000001c7984 */ /* 0x000fe80000000800 */
[----:B------:R-:W4:Y:S04]  /*91e0*/  LDS R14, [R0+0x400] ;  /* 0x00040000000e7984 */ /* 0x000f280000000800 */
[----:B-----5:R-:W4:Y:S04]  /*91f0*/  LDS R18, [R0+0x800] ;  /* 0x0008000000127984 */ /* 0x020f280000000800 */
[----:B------:R-:W-:Y:S04]  /*9200*/  LDS R26, [R0+0x1400] ;  /* 0x00140000001a7984 */ /* 0x000fe80000000800 */
[----:B------:R-:W-:Y:S04]  /*9210*/  LDS R30, [R0+0x1c00] ;  /* 0x001c0000001e7984 */ /* 0x000fe80000000800 */
[----:B------:R-:W4:Y:S04]  /*9220*/  LDS R20, [R0+0xc00] ;  /* 0x000c000000147984 */ /* 0x000f280000000800 */
[----:B------:R-:W4:Y:S01]  /*9230*/  LDS R24, [R0+0x1000] ;  /* 0x0010000000187984 */ /* 0x000f220000000800 */
[----:B--2---:R-:W-:-:S03]  /*9240*/  FMUL.FTZ R11, R39, R6 ;  /* 0x00000006270b7220 */ /* 0x004fc60000410000 */
[----:B------:R-:W-:Y:S01]  /*9250*/  LDS R32, [R0+0x2000] ;  /* 0x0020000000207984 */ /* 0x000fe20000000800 */
[----:B0-----:R-:W-:-:S03]  /*9260*/  FMUL.FTZ R13, R39, R10 ;  /* 0x0000000a270d7220 */ /* 0x001fc60000410000 */
[----:B------:R-:W-:Y:S01]  /*9270*/  LDS R6, [R0+0x3400] ;  /* 0x0034000000067984 */ /* 0x000fe20000000800 */
[----:B---3--:R-:W-:-:S03]  /*9280*/  FMUL.FTZ R15, R39, R12 ;  /* 0x0000000c270f7220 */ /* 0x008fc60000410000 */
[----:B-1----:R-:W0:Y:S04]  /*9290*/  LDS R33, [R0+0x2400] ;  /* 0x0024000000217984 */ /* 0x002e280000000800 */
[----:B------:R-:W-:Y:S01]  /*92a0*/  LDS R34, [R0+0x2800] ;  /* 0x0028000000227984 */ /* 0x000fe20000000800 */
[----:B----4-:R-:W-:-:S03]  /*92b0*/  FMUL.FTZ R25, R39, R14 ;  /* 0x0000000e27197220 */ /* 0x010fc60000410000 */
[----:B------:R-:W1:Y:S01]  /*92c0*/  LDS R35, [R0+0x2c00] ;  /* 0x002c000000237984 */ /* 0x000e620000000800 */
[----:B------:R-:W-:-:S03]  /*92d0*/  FMUL.FTZ R27, R39, R18 ;  /* 0x00000012271b7220 */ /* 0x000fc60000410000 */
[----:B------:R-:W2:Y:S04]  /*92e0*/  LDS R36, [R0+0x3000] ;  /* 0x0030000000247984 */ /* 0x000ea80000000800 */
[----:B------:R-:W-:Y:S04]  /*92f0*/  STG.E desc[UR36][R8.64+-0x400], R13 ;  /* 0xfffc000d08007986 */ /* 0x000fe8000c101924 */
[----:B------:R3:W-:Y:S01]  /*9300*/  STS [R0+-0x400], R13 ;  /* 0xfffc000d00007388 */ /* 0x0007e20000000800 */
[----:B------:R-:W-:-:S03]  /*9310*/  FMUL.FTZ R29, R39, R20 ;  /* 0x00000014271d7220 */ /* 0x000fc60000410000 */
[----:B------:R-:W-:Y:S01]  /*9320*/  STG.E desc[UR36][R8.64+-0x800], R11 ;  /* 0xfff8000b08007986 */ /* 0x000fe2000c101924 */
[----:B------:R-:W-:-:S03]  /*9330*/  FMUL.FTZ R31, R39, R24 ;  /* 0x00000018271f7220 */ /* 0x000fc60000410000 */
[----:B------:R4:W-:Y:S01]  /*9340*/  STS [R0+-0x800], R11 ;  /* 0xfff8000b00007388 */ /* 0x0009e20000000800 */
[----:B---3--:R-:W-:-:S03]  /*9350*/  FMUL.FTZ R13, R39, R28 ;  /* 0x0000001c270d7220 */ /* 0x008fc60000410000 */
[----:B------:R-:W-:Y:S04]  /*9360*/  STG.E desc[UR36][R8.64], R15 ;  /* 0x0000000f08007986 */ /* 0x000fe8000c101924 */
[----:B------:R3:W-:Y:S01]  /*9370*/  STS [R0], R15 ;  /* 0x0000000f00007388 */ /* 0x0007e20000000800 */
[----:B----4-:R-:W-:-:S03]  /*9380*/  FMUL.FTZ R11, R39, R26 ;  /* 0x0000001a270b7220 */ /* 0x010fc60000410000 */
[----:B------:R-:W-:Y:S01]  /*9390*/  STG.E desc[UR36][R8.64+0x1800], R13 ;  /* 0x0018000d08007986 */ /* 0x000fe2000c101924 */
[----:B0-----:R-:W-:-:S03]  /*93a0*/  FMUL.FTZ R33, R39, R33 ;  /* 0x0000002127217220 */ /* 0x001fc60000410000 */
[----:B------:R0:W-:Y:S01]  /*93b0*/  STS [R0+0x1800], R13 ;  /* 0x0018000d00007388 */ /* 0x0001e20000000800 */
[----:B---3--:R-:W-:-:S03]  /*93c0*/  FMUL.FTZ R15, R39, R30 ;  /* 0x0000001e270f7220 */ /* 0x008fc60000410000 */
[----:B------:R-:W-:Y:S01]  /*93d0*/  STG.E desc[UR36][R8.64+0x400], R25 ;  /* 0x0004001908007986 */ /* 0x000fe2000c101924 */
[----:B-1----:R-:W-:-:S03]  /*93e0*/  FMUL.FTZ R35, R39, R35 ;  /* 0x0000002327237220 */ /* 0x002fc60000410000 */
[----:B------:R1:W-:Y:S01]  /*93f0*/  STS [R0+0x400], R25 ;  /* 0x0004001900007388 */ /* 0x0003e20000000800 */
[C---:B0-----:R-:W-:Y:S01]  /*9400*/  FMUL.FTZ R13, R39.reuse, R6 ;  /* 0x00000006270d7220 */ /* 0x041fe20000410000 */
[----:B------:R-:W-:Y:S02]  /*9410*/  IADD3 R6, P1, PT, R8, 0x4000, RZ ;  /* 0x0000400008067810 */ /* 0x000fe40007f3e0ff */
[----:B------:R-:W-:Y:S04]  /*9420*/  STG.E desc[UR36][R8.64+0x800], R27 ;  /* 0x0008001b08007986 */ /* 0x000fe8000c101924 */
[----:B------:R0:W-:Y:S01]  /*9430*/  STS [R0+0x800], R27 ;  /* 0x0008001b00007388 */ /* 0x0001e20000000800 */
[----:B-1----:R-:W-:-:S03]  /*9440*/  FMUL.FTZ R25, R39, R32 ;  /* 0x0000002027197220 */ /* 0x002fc60000410000 */
[----:B------:R-:W-:Y:S04]  /*9450*/  STG.E desc[UR36][R8.64+0x1400], R11 ;  /* 0x0014000b08007986 */ /* 0x000fe8000c101924 */
[----:B------:R2:W-:Y:S01]  /*9460*/  STS [R0+0x1400], R11 ;  /* 0x0014000b00007388 */ /* 0x0005e20000000800 */
[----:B0-----:R-:W-:-:S03]  /*9470*/  FMUL.FTZ R27, R39, R34 ;  /* 0x00000022271b7220 */ /* 0x001fc60000410000 */
[----:B------:R-:W-:Y:S04]  /*9480*/  STG.E desc[UR36][R8.64+0x1c00], R15 ;  /* 0x001c000f08007986 */ /* 0x000fe8000c101924 */
[----:B------:R0:W-:Y:S01]  /*9490*/  STS [R0+0x1c00], R15 ;  /* 0x001c000f00007388 */ /* 0x0001e20000000800 */
[----:B--2---:R-:W-:-:S03]  /*94a0*/  FMUL.FTZ R11, R39, R36 ;  /* 0x00000024270b7220 */ /* 0x004fc60000410000 */
[----:B------:R-:W-:Y:S04]  /*94b0*/  STG.E desc[UR36][R8.64+0xc00], R29 ;  /* 0x000c001d08007986 */ /* 0x000fe8000c101924 */
[----:B------:R-:W-:Y:S01]  /*94c0*/  STS [R0+0xc00], R29 ;  /* 0x000c001d00007388 */ /* 0x000fe20000000800 */
[----:B0-----:R-:W-:-:S03]  /*94d0*/  IMAD.X R15, RZ, RZ, R9, P1 ;  /* 0x000000ffff0f7224 */ /* 0x001fc600008e0609 */
        /* <DEDUP_REMOVED lines=15> */
[----:B------:R-:W-:Y:S01]  /*95d0*/  IMAD.MOV.U32 R9, RZ, RZ, R15 ;  /* 0x000000ffff097224 */ /* 0x000fe200078e000f */
[----:B-1----:R-:W-:Y:S01]  /*95e0*/  IADD3 R0, PT, PT, R0, 0x4000, RZ ;  /* 0x0000400000007810 */ /* 0x002fe20007ffe0ff */
[----:B------:R-:W-:Y:S06]  /*95f0*/  @!P2 BRA `(.L_x_1331) ;  /* 0xfffffff800e0a947 */ /* 0x000fec000383ffff */
.L_x_1330:
[----:B------:R-:W-:Y:S05]  /*9600*/  BSYNC.RECONVERGENT B1 ;  /* 0x0000000000017941 */ /* 0x000fea0003800200 */
.L_x_1329:
[----:B------:R-:W-:Y:S01]  /*9610*/  IADD3 R6, PT, PT, R16, -R7, RZ ;  /* 0x8000000710067210 */ /* 0x000fe20007ffe0ff */
[----:B------:R-:W-:Y:S03]  /*9620*/  BSSY.RECONVERGENT B1, `(.L_x_1332) ;  /* 0x000002a000017945 */ /* 0x000fe60003800200 */
[----:B------:R-:W-:-:S13]  /*9630*/  ISETP.GT.AND P1, PT, R6, 0x400, PT ;  /* 0x000004000600780c */ /* 0x000fda0003f24270 */
[----:B------:R-:W-:Y:S05]  /*9640*/  @!P1 BRA `(.L_x_1333) ;  /* 0x00000000009c9947 */ /* 0x000fea0003800000 */
[----:B------:R-:W2:Y:S01]  /*9650*/  LDS R6, [R0+-0x800] ;  /* 0xfff8000000067984 */ /* 0x000ea20000000800 */
[----:B------:R-:W-:Y:S01]  /*9660*/  PLOP3.LUT P0, PT, PT, PT, PT, 0x8, 0x80 ;  /* 0x000000000080781c */ /* 0x000fe20003f0e170 */
[----:B------:R-:W-:Y:S02]  /*9670*/  VIADD R7, R7, 0x800 ;  /* 0x0000080007077836 */ /* 0x000fe40000000000 */
[----:B------:R-:W0:Y:S04]  /*9680*/  LDS R10, [R0+-0x400] ;  /* 0xfffc0000000a7984 */ /* 0x000e280000000800 */
[----:B------:R-:W3:Y:S04]  /*9690*/  LDS R12, [R0] ;  /* 0x00000000000c7984 */ /* 0x000ee80000000800 */
[----:B------:R-:W1:Y:S04]  /*96a0*/  LDS R14, [R0+0x400] ;  /* 0x00040000000e7984 */ /* 0x000e680000000800 */
[----:B-----5:R-:W4:Y:S04]  /*96b0*/  LDS R18, [R0+0x800] ;  /* 0x0008000000127984 */ /* 0x020f280000000800 */
[----:B------:R-:W4:Y:S04]  /*96c0*/  LDS R20, [R0+0xc00] ;  /* 0x000c000000147984 */ /* 0x000f280000000800 */
[----:B------:R-:W4:Y:S04]  /*96d0*/  LDS R24, [R0+0x1000] ;  /* 0x0010000000187984 */ /* 0x000f280000000800 */
[----:B------:R-:W4:Y:S01]  /*96e0*/  LDS R26, [R0+0x1400] ;  /* 0x00140000001a7984 */ /* 0x000f220000000800 */
[C---:B--2---:R-:W-:Y:S01]  /*96f0*/  FMUL.FTZ R11, R39.reuse, R6 ;  /* 0x00000006270b7220 */ /* 0x044fe20000410000 */
[----:B------:R-:W-:Y:S01]  /*9700*/  IADD3 R6, P1, PT, R8, 0x2000, RZ ;  /* 0x0000200008067810 */ /* 0x000fe20007f3e0ff */
[----:B0-----:R-:W-:-:S03]  /*9710*/  FMUL.FTZ R13, R39, R10 ;  /* 0x0000000a270d7220 */ /* 0x001fc60000410000 */
[----:B------:R-:W-:Y:S01]  /*9720*/  STG.E desc[UR36][R8.64+-0x800], R11 ;  /* 0xfff8000b08007986 */ /* 0x000fe2000c101924 */
[----:B---3--:R-:W-:-:S03]  /*9730*/  FMUL.FTZ R15, R39, R12 ;  /* 0x0000000c270f7220 */ /* 0x008fc60000410000 */
[----:B------:R-:W-:Y:S01]  /*9740*/  STS [R0+-0x800], R11 ;  /* 0xfff8000b00007388 */ /* 0x000fe20000000800 */
[----:B-1----:R-:W-:-:S03]  /*9750*/  FMUL.FTZ R25, R39, R14 ;  /* 0x0000000e27197220 */ /* 0x002fc60000410000 */
[----:B------:R-:W-:Y:S01]  /*9760*/  STG.E desc[UR36][R8.64+-0x400], R13 ;  /* 0xfffc000d08007986 */ /* 0x000fe2000c101924 */
[----:B----4-:R-:W-:-:S03]  /*9770*/  FMUL.FTZ R27, R39, R18 ;  /* 0x00000012271b7220 */ /* 0x010fc60000410000 */
[----:B------:R0:W-:Y:S01]  /*9780*/  STS [R0+-0x400], R13 ;  /* 0xfffc000d00007388 */ /* 0x0001e20000000800 */
[----:B------:R-:W-:-:S03]  /*9790*/  FMUL.FTZ R29, R39, R20 ;  /* 0x00000014271d7220 */ /* 0x000fc60000410000 */
[----:B------:R-:W-:Y:S01]  /*97a0*/  STG.E desc[UR36][R8.64], R15 ;  /* 0x0000000f08007986 */ /* 0x000fe2000c101924 */
[----:B------:R-:W-:-:S03]  /*97b0*/  FMUL.FTZ R31, R39, R24 ;  /* 0x00000018271f7220 */ /* 0x000fc60000410000 */
[----:B------:R-:W-:Y:S01]  /*97c0*/  STS [R0], R15 ;  /* 0x0000000f00007388 */ /* 0x000fe20000000800 */
[----:B0-----:R-:W-:Y:S01]  /*97d0*/  IADD3.X R13, PT, PT, RZ, R9, RZ, P1, !PT ;  /* 0x00000009ff0d7210 */ /* 0x001fe20000ffe4ff */
[----:B------:R-:W-:Y:S02]  /*97e0*/  FMUL.FTZ R11, R39, R26 ;  /* 0x0000001a270b7220 */ /* 0x000fe40000410000 */
        /* <DEDUP_REMOVED lines=12> */
[----:B-1----:R-:W-:-:S07]  /*98b0*/  IADD3 R0, PT, PT, R0, 0x2000, RZ ;  /* 0x0000200000007810 */ /* 0x002fce0007ffe0ff */
.L_x_1333:
[----:B------:R-:W-:Y:S05]  /*98c0*/  BSYNC.RECONVERGENT B1 ;  /* 0x0000000000017941 */ /* 0x000fea0003800200 */
.L_x_1332:
        /* <DEDUP_REMOVED lines=8> */
[----:B------:R0:W-:Y:S01]  /*9950*/  STG.E desc[UR36][R8.64+-0x800], R7 ;  /* 0xfff8000708007986 */ /* 0x0001e2000c101924 */
[----:B---3--:R-:W-:-:S03]  /*9960*/  FMUL.FTZ R13, R12, R39 ;  /* 0x000000270c0d7220 */ /* 0x008fc60000410000 */
[----:B------:R0:W-:Y:S01]  /*9970*/  STS [R0+-0x800], R7 ;  /* 0xfff8000700007388 */ /* 0x0001e20000000800 */
[----:B-1----:R-:W-:-:S03]  /*9980*/  FMUL.FTZ R15, R14, R39 ;  /* 0x000000270e0f7220 */ /* 0x002fc60000410000 */
[----:B------:R0:W-:Y:S04]  /*9990*/  STG.E desc[UR36][R8.64+-0x400], R11 ;  /* 0xfffc000b08007986 */ /* 0x0001e8000c101924 */
[----:B------:R0:W-:Y:S04]  /*99a0*/  STS [R0+-0x400], R11 ;  /* 0xfffc000b00007388 */ /* 0x0001e80000000800 */
[----:B------:R0:W-:Y:S04]  /*99b0*/  STG.E desc[UR36][R8.64], R13 ;  /* 0x0000000d08007986 */ /* 0x0001e8000c101924 */
[----:B------:R0:W-:Y:S04]  /*99c0*/  STS [R0], R13 ;  /* 0x0000000d00007388 */ /* 0x0001e80000000800 */
[----:B------:R0:W-:Y:S04]  /*99d0*/  STG.E desc[UR36][R8.64+0x400], R15 ;  /* 0x0004000f08007986 */ /* 0x0001e8000c101924 */
[----:B------:R0:W-:Y:S02]  /*99e0*/  STS [R0+0x400], R15 ;  /* 0x0004000f00007388 */ /* 0x0001e40000000800 */
.L_x_1316:
[----:B------:R-:W-:Y:S05]  /*99f0*/  BSYNC.RECONVERGENT B0 ;  /* 0x0000000000007941 */ /* 0x000fea0003800200 */
.L_x_1315:
[----:B0-----:R-:W-:Y:S01]  /*9a00*/  SHF.R.S32.HI R0, RZ, 0x1f, R17 ;  /* 0x0000001fff007819 */ /* 0x001fe20000011411 */
[----:B------:R-:W0:Y:S01]  /*9a10*/  LDCU UR10, c[0x0][0x40c] ;  /* 0x00008180ff0a77ac */ /* 0x000e220008000800 */
[----:B------:R-:W1:Y:S01]  /*9a20*/  S2UR UR9, SR_CgaCtaId ;  /* 0x00000000000979c3 */ /* 0x000e620000008800 */
[----:B------:R-:W-:Y:S01]  /*9a30*/  SHF.R.U32.HI R29, RZ, 0x4, R5 ;  /* 0x00000004ff1d7819 */ /* 0x000fe20000011605 */
[----:B-----5:R-:W-:Y:S01]  /*9a40*/  IMAD.SHL.U32 R18, R5, 0x10, RZ ;  /* 0x0000001005127824 */ /* 0x020fe200078e00ff */
[----:B------:R-:W-:Y:S01]  /*9a50*/  LEA.HI R0, R0, R17, RZ, 0x4 ;  /* 0x0000001100007211 */ /* 0x000fe200078f20ff */
[----:B------:R-:W-:Y:S01]  /*9a60*/  UMOV UR8, 0x400 ;  /* 0x0000040000087882 */ /* 0x000fe20000000000 */
[----:B------:R-:W-:Y:S01]  /*9a70*/  BSSY.RECONVERGENT B0, `(.L_x_1334) ;  /* 0x0000017000007945 */ /* 0x000fe20003800200 */
[----:B------:R-:W-:Y:S01]  /*9a80*/  UIADD3 UR4, UPT, UPT, UR8, 0x140, URZ ;  /* 0x0000014008047890 */ /* 0x000fe2000fffe0ff */
[----:B------:R-:W-:Y:S02]  /*9a90*/  LOP3.LUT R0, R0, 0xfffffff0, RZ, 0xc0, !PT ;  /* 0xfffffff000007812 */ /* 0x000fe400078ec0ff */
[----:B---3--:R-:W-:-:S02]  /*9aa0*/  CS2R R10, SRZ ;  /* 0x00000000000a7805 */ /* 0x008fc4000001ff00 */
[----:B------:R-:W-:Y:S02]  /*9ab0*/  CS2R R8, SRZ ;  /* 0x0000000000087805 */ /* 0x000fe4000001ff00 */
[----:B------:R-:W-:Y:S02]  /*9ac0*/  LOP3.LUT R18, R18, 0xf0, RZ, 0xc0, !PT ;  /* 0x000000f012127812 */ /* 0x000fe400078ec0ff */
[----:B------:R-:W-:Y:S02]  /*9ad0*/  IADD3 R16, PT, PT, R17, -R0, RZ ;  /* 0x8000000011107210 */ /* 0x000fe40007ffe0ff */
[----:B------:R-:W-:Y:S02]  /*9ae0*/  SHF.L.U32 R0, R5, 0x2, RZ ;  /* 0x0000000205007819 */ /* 0x000fe400000006ff */
[----:B------:R-:W-:Y:S02]  /*9af0*/  ISETP.NE.AND P0, PT, R29, R16, PT ;  /* 0x000000101d00720c */ /* 0x000fe40003f05270 */
[----:B------:R-:W-:-:S02]  /*9b00*/  LOP3.LUT R0, R0, 0x3c, RZ, 0xc0, !PT ;  /* 0x0000003c00007812 */ /* 0x000fc400078ec0ff */
[----:B0-----:R-:W-:Y:S01]  /*9b10*/  ISETP.NE.OR P0, PT, RZ, UR10, P0 ;  /* 0x0000000aff007c0c */ /* 0x001fe20008705670 */
[----:B-1----:R-:W-:-:S12]  /*9b20*/  ULEA UR4, UR9, UR4, 0x18 ;  /* 0x0000000409047291 */ /* 0x002fd8000f8ec0ff */
        /* <DEDUP_REMOVED lines=10> */
.L_x_1336:
[----:B-----5:R0:W-:Y:S02]  /*9bd0*/  STS.128 [R18+UR4], R8 ;  /* 0x0000000812007988 */ /* 0x0201e40008000c04 */
.L_x_1335:
[----:B------:R-:W-:Y:S05]  /*9be0*/  BSYNC.RECONVERGENT B0 ;  /* 0x0000000000007941 */ /* 0x000fea0003800200 */
.L_x_1334:
[----:B------:R-:W1:Y:S01]  /*9bf0*/  S2UR UR5, SR_CTAID.Y ;  /* 0x00000000000579c3 */ /* 0x000e620000002600 */
[----:B------:R-:W3:Y:S01]  /*9c00*/  LDCU UR6, c[0x0][0x3f4] ;  /* 0x00007e80ff0677ac */ /* 0x000ee20008000800 */
[----:B--2---:R-:W-:Y:S01]  /*9c10*/  IADD3 R39, PT, PT, R29, R22, RZ ;  /* 0x000000161d277210 */ /* 0x004fe20007ffe0ff */
[----:B------:R-:W-:Y:S01]  /*9c20*/  BSSY.RECONVERGENT B0, `(.L_x_1337) ;  /* 0x00000ab000007945 */ /* 0x000fe20003800200 */
[----:B------:R-:W-:Y:S01]  /*9c30*/  CS2R R14, SRZ ;  /* 0x00000000000e7805 */ /* 0x000fe2000001ff00 */
[----:B------:R-:W2:Y:S03]  /*9c40*/  LDCU UR7, c[0x0][0x40c] ;  /* 0x00008180ff0777ac */ /* 0x000ea60008000800 */
[----:B------:R-:W1:Y:S08]  /*9c50*/  LDC R24, c[0x0][0x3f8] ;  /* 0x0000fe00ff187b82 */ /* 0x000e700000000800 */
[----:B------:R-:W5:Y:S01]  /*9c60*/  LDC.64 R6, c[0x0][0x3c0] ;  /* 0x0000f000ff067b82 */ /* 0x000f620000000a00 */
[----:B---3--:R-:W-:Y:S01]  /*9c70*/  VIMNMX R20, PT, PT, R17, UR6, PT ;  /* 0x0000000611147c48 */ /* 0x008fe2000bfe0100 */
[----:B------:R-:W-:-:S06]  /*9c80*/  IMAD R27, R4, UR6, R0 ;  /* 0x00000006041b7c24 */ /* 0x000fcc000f8e0200 */
[----:B------:R-:W-:Y:S01]  /*9c90*/  BAR.SYNC.DEFER_BLOCKING 0x0 ;  /* 0x0000000000007b1d */ /* 0x000fe20000010000 */
[----:B------:R-:W-:Y:S01]  /*9ca0*/  ISETP.GE.AND P0, PT, R39, R20, PT ;  /* 0x000000142700720c */ /* 0x000fe20003f06270 */
[----:B-1----:R-:W-:-:S04]  /*9cb0*/  IMAD R25, R24, UR5, R21 ;  /* 0x0000000518197c24 */ /* 0x002fc8000f8e0215 */
[----:B------:R-:W-:-:S04]  /*9cc0*/  IMAD.SHL.U32 R25, R25, 0x40, RZ ;  /* 0x0000004019197824 */ /* 0x000fc800078e00ff */
[----:B------:R-:W-:Y:S02]  /*9cd0*/  IMAD R13, R25, UR6, R0 ;  /* 0x00000006190d7c24 */ /* 0x000fe4000f8e0200 */
[----:B-----5:R-:W-:-:S04]  /*9ce0*/  IMAD.WIDE R26, R27, 0x4, R6 ;  /* 0x000000041b1a7825 */ /* 0x020fc800078e0206 */
[----:B------:R-:W-:Y:S01]  /*9cf0*/  IMAD.WIDE R6, R13, 0x4, R6 ;  /* 0x000000040d067825 */ /* 0x000fe200078e0206 */
[----:B------:R-:W-:Y:S01]  /*9d00*/  CS2R R12, SRZ ;  /* 0x00000000000c7805 */ /* 0x000fe2000001ff00 */
[----:B--2---:R-:W-:Y:S06]  /*9d10*/  @P0 BRA `(.L_x_1338) ;  /* 0x00000008006c0947 */ /* 0x004fec0003800000 */
[----:B------:R-:W-:Y:S01]  /*9d20*/  VIADDMNMX R4, R39, 0x10, R20, !PT ;  /* 0x0000001027047846 */ /* 0x000fe20007800114 */
[----:B------:R-:W1:Y:S01]  /*9d30*/  LDC.64 R12, c[0x0][0x458] ;  /* 0x00011600ff0c7b82 */ /* 0x000e620000000a00 */
[----:B------:R-:W-:Y:S01]  /*9d40*/  LOP3.LUT R14, RZ, R22, RZ, 0x33, !PT ;  /* 0x00000016ff0e7212 */ /* 0x000fe200078e33ff */
[----:B------:R-:W-:Y:S01]  /*9d50*/  IMAD R37, R2, R24, R21 ;  /* 0x0000001802257224 */ /* 0x000fe200078e0215 */
[----:B------:R-:W-:Y:S01]  /*9d60*/  BSSY.RECONVERGENT B1, `(.L_x_1339) ;  /* 0x000002f000017945 */ /* 0x000fe20003800200 */
[----:B------:R-:W-:Y:S01]  /*9d70*/  IMAD.MOV.U32 R41, RZ, RZ, R39 ;  /* 0x000000ffff297224 */ /* 0x000fe200078e0027 */
[----:B------:R-:W-:Y:S02]  /*9d80*/  IADD3 R4, PT, PT, -R29, R4, R14 ;  /* 0x000000041d047210 */ /* 0x000fe40007ffe10e */
[----:B------:R-:W-:Y:S02]  /*9d90*/  LEA R37, R37, R0, 0x6 ;  /* 0x0000000025257211 */ /* 0x000fe400078e30ff */
[----:B------:R-:W-:-:S04]  /*9da0*/  LOP3.LUT R14, R4, 0x30, RZ, 0xc0, !PT ;  /* 0x00000030040e7812 */ /* 0x000fc800078ec0ff */
[----:B------:R-:W-:Y:S02]  /*9db0*/  ISETP.NE.AND P0, PT, R14, 0x30, PT ;  /* 0x000000300e00780c */ /* 0x000fe40003f05270 */
[----:B------:R-:W-:Y:S01]  /*9dc0*/  CS2R R14, SRZ ;  /* 0x00000000000e7805 */ /* 0x000fe2000001ff00 */
[----:B-1----:R-:W-:Y:S01]  /*9dd0*/  IMAD.WIDE R36, R37, 0x4, R12 ;  /* 0x0000000425247825 */ /* 0x002fe200078e020c */
[----:B------:R-:W-:-:S09]  /*9de0*/  CS2R R12, SRZ ;  /* 0x00000000000c7805 */ /* 0x000fd2000001ff00 */
[----:B------:R-:W-:Y:S05]  /*9df0*/  @!P0 BRA `(.L_x_1340) ;  /* 0x0000000000948947 */ /* 0x000fea0003800000 */
[----:B------:R-:W-:Y:S01]  /*9e00*/  UIADD3 UR5, UPT, UPT, UR8, 0x240, URZ ;  /* 0x0000024008057890 */ /* 0x000fe2000fffe0ff */
[----:B------:R-:W-:Y:S02]  /*9e10*/  LEA.HI R12, R4, 0x1, RZ, 0x1c ;  /* 0x00000001040c7811 */ /* 0x000fe400078fe0ff */
[----:B------:R-:W-:Y:S01]  /*9e20*/  SHF.L.U32 R33, R39, 0x6, RZ ;  /* 0x0000000627217819 */ /* 0x000fe200000006ff */
[----:B------:R-:W-:Y:S01]  /*9e30*/  ULEA UR5, UR9, UR5, 0x18 ;  /* 0x0000000509057291 */ /* 0x000fe2000f8ec0ff */
[----:B------:R-:W-:Y:S01]  /*9e40*/  LOP3.LUT R24, R12, 0x3, RZ, 0xc0, !PT ;  /* 0x000000030c187812 */ /* 0x000fe200078ec0ff */
[----:B------:R-:W-:Y:S01]  /*9e50*/  IMAD.MOV.U32 R12, RZ, RZ, RZ ;  /* 0x000000ffff0c7224 */ /* 0x000fe200078e00ff */
[----:B------:R-:W-:Y:S02]  /*9e60*/  MOV R41, R39 ;  /* 0x0000002700297202 */ /* 0x000fe40000000f00 */
[----:B------:R-:W-:Y:S02]  /*9e70*/  IADD3 R28, PT, PT, -R24, RZ, RZ ;  /* 0x000000ff181c7210 */ /* 0x000fe40007ffe1ff */
[----:B------:R-:W-:-:S07]  /*9e80*/  LEA R24, R29, UR5, 0x2 ;  /* 0x000000051d187c11 */ /* 0x000fce000f8e10ff */
.L_x_1342:
[----:B-1----:R-:W-:Y:S01]  /*9e90*/  IMAD.WIDE.U32 R30, R33, 0x4, R26 ;  /* 0x00000004211e7825 */ /* 0x002fe200078e001a */
[----:B------:R1:W2:Y:S04]  /*9ea0*/  LDS R35, [R24] ;  /* 0x0000000018237984 */ /* 0x0002a80000000800 */
[----:B------:R1:W5:Y:S01]  /*9eb0*/  LDG.E.128 R44, desc[UR36][R30.64] ;  /* 0x000000241e2c7981 */ /* 0x000362000c1e1d00 */
[----:B------:R-:W-:Y:S01]  /*9ec0*/  UISETP.NE.AND UP0, UPT, UR10, URZ, UPT ;  /* 0x000000ff0a00728c */ /* 0x000fe2000bf05270 */
[----:B------:R-:W-:-:S04]  /*9ed0*/  IADD3 R28, PT, PT, R28, 0x1, RZ ;  /* 0x000000011c1c7810 */ /* 0x000fc80007ffe0ff */
[----:B------:R-:W-:-:S04]  /*9ee0*/  ISETP.NE.AND P0, PT, R28, RZ, PT ;  /* 0x000000ff1c00720c */ /* 0x000fc80003f05270 */
[----:B-1----:R-:W-:Y:S09]  /*9ef0*/  BRA.U UP0, `(.L_x_1341) ;  /* 0x0000000100347547 */ /* 0x002ff2000b800000 */
[----:B------:R-:W-:Y:S01]  /*9f00*/  ISETP.NE.AND P1, PT, R23, RZ, PT ;  /* 0x000000ff1700720c */ /* 0x000fe20003f25270 */
[----:B------:R-:W1:-:S12]  /*9f10*/  LDS.128 R48, [R18+UR4] ;  /* 0x0000000412307984 */ /* 0x000e580008000c00 */
[----:B------:R-:W3:Y:S01]  /*9f20*/  @P1 LDG.E.128 R52, desc[UR36][R36.64] ;  /* 0x0000002424341981 */ /* 0x000ee2000c1e1d00 */
[----:B------:R-:W-:-:S04]  /*9f30*/  IMAD.WIDE.U32 R30, R33, 0x4, R6 ;  /* 0x00000004211e7825 */ /* 0x000fc800078e0006 */
[----:B-1---5:R-:W-:Y:S01]  /*9f40*/  FADD.FTZ R44, R44, R48 ;  /* 0x000000302c2c7221 */ /* 0x022fe20000010000 */
[----:B------:R-:W-:Y:S01]  /*9f50*/  FADD.FTZ R45, R45, R49 ;  /* 0x000000312d2d7221 */ /* 0x000fe20000010000 */
[----:B------:R-:W-:Y:S01]  /*9f60*/  FADD.FTZ R46, R46, R50 ;  /* 0x000000322e2e7221 */ /* 0x000fe20000010000 */
[----:B------:R-:W-:Y:S01]  /*9f70*/  FADD.FTZ R47, R47, R51 ;  /* 0x000000332f2f7221 */ /* 0x000fe20000010000 */
[----:B---3--:R-:W-:Y:S01]  /*9f80*/  @P1 FMUL.FTZ R44, R44, R52 ;  /* 0x000000342c2c1220 */ /* 0x008fe20000410000 */
[----:B------:R-:W-:Y:S01]  /*9f90*/  @P1 FMUL.FTZ R45, R45, R53 ;  /* 0x000000352d2d1220 */ /* 0x000fe20000410000 */
[----:B------:R-:W-:Y:S01]  /*9fa0*/  @P1 FMUL.FTZ R46, R46, R54 ;  /* 0x000000362e2e1220 */ /* 0x000fe20000410000 */
[----:B------:R-:W-:-:S05]  /*9fb0*/  @P1 FMUL.FTZ R47, R47, R55 ;  /* 0x000000372f2f1220 */ /* 0x000fca0000410000 */
[----:B------:R1:W-:Y:S02]  /*9fc0*/  STG.E.128 desc[UR36][R30.64], R44 ;  /* 0x0000002c1e007986 */ /* 0x0003e4000c101d24 */
.L_x_1341:
[C---:B--2--5:R-:W-:Y:S01]  /*9fd0*/  FFMA.FTZ R12, R35.reuse, R44, R12 ;  /* 0x0000002c230c7223 */ /* 0x064fe2000001000c */
[C---:B------:R-:W-:Y:S01]  /*9fe0*/  FFMA.FTZ R13, R35.reuse, R45, R13 ;  /* 0x0000002d230d7223 */ /* 0x040fe2000001000d */
[C---:B------:R-:W-:Y:S01]  /*9ff0*/  FFMA.FTZ R14, R35.reuse, R46, R14 ;  /* 0x0000002e230e7223 */ /* 0x040fe2000001000e */
[----:B------:R-:W-:Y:S01]  /*a000*/  FFMA.FTZ R15, R35, R47, R15 ;  /* 0x0000002f230f7223 */ /* 0x000fe2000001000f */
[----:B------:R-:W-:Y:S01]  /*a010*/  VIADD R41, R41, 0x10 ;  /* 0x0000001029297836 */ /* 0x000fe20000000000 */
[----:B------:R-:W-:Y:S02]  /*a020*/  IADD3 R24, PT, PT, R24, 0x40, RZ ;  /* 0x0000004018187810 */ /* 0x000fe40007ffe0ff */
[----:B------:R-:W-:Y:S01]  /*a030*/  IADD3 R33, PT, PT, R33, 0x400, RZ ;  /* 0x0000040021217810 */ /* 0x000fe20007ffe0ff */
[----:B------:R-:W-:Y:S06]  /*a040*/  @P0 BRA `(.L_x_1342) ;  /* 0xfffffffc00900947 */ /* 0x000fec000383ffff */
.L_x_1340:
[----:B------:R-:W-:Y:S05]  /*a050*/  BSYNC.RECONVERGENT B1 ;  /* 0x0000000000017941 */ /* 0x000fea0003800200 */
.L_x_1339:
[----:B------:R-:W-:-:S13]  /*a060*/  ISETP.GE.U32.AND P0, PT, R4, 0x30, PT ;  /* 0x000000300400780c */ /* 0x000fda0003f06070 */
[----:B------:R-:W-:Y:S05]  /*a070*/  @!P0 BRA `(.L_x_1338) ;  /* 0x0000000400948947 */ /* 0x000fea0003800000 */
[----:B------:R-:W2:Y:S02]  /*a080*/  LDCU UR5, c[0x0][0x40c] ;  /* 0x00008180ff0577ac */ /* 0x000ea40008000800 */
[----:B--2---:R-:W-:-:S06]  /*a090*/  UISETP.NE.AND UP0, UPT, UR5, URZ, UPT ;  /* 0x000000ff0500728c */ /* 0x004fcc000bf05270 */
[----:B------:R-:W-:-:S13]  /*a0a0*/  PLOP3.LUT P1, PT, PT, PT, UP0, 0x80, 0x8 ;  /* 0x000000000008781c */ /* 0x000fda0003f2f008 */
.L_x_1348:
[----:B------:R-:W-:Y:S01]  /*a0b0*/  IMAD.SHL.U32 R43, R41, 0x40, RZ ;  /* 0x00000040292b7824 */ /* 0x000fe200078e00ff */
[----:B------:R-:W-:-:S03]  /*a0c0*/  ISETP.NE.AND P0, PT, R23, RZ, PT ;  /* 0x000000ff1700720c */ /* 0x000fc60003f05270 */
[----:B-1----:R-:W-:-:S05]  /*a0d0*/  IMAD.WIDE.U32 R30, R43, 0x4, R26 ;  /* 0x000000042b1e7825 */ /* 0x002fca00078e001a */
[----:B------:R1:W5:Y:S01]  /*a0e0*/  LDG.E.128 R44, desc[UR36][R30.64] ;  /* 0x000000241e2c7981 */ /* 0x000362000c1e1d00 */
        /* <DEDUP_REMOVED lines=14> */
.L_x_1344:
[----:B------:R-:W-:Y:S05]  /*a1d0*/  BSYNC.RECONVERGENT B1 ;  /* 0x0000000000017941 */ /* 0x000fea0003800200 */
.L_x_1343:
[----:B------:R-:W-:Y:S01]  /*a1e0*/  IADD3 R57, PT, PT, R43, 0x400, RZ ;  /* 0x000004002b397810 */ /* 0x000fe20007ffe0ff */
[----:B------:R-:W3:Y:S01]  /*a1f0*/  S2UR UR6, SR_CgaCtaId ;  /* 0x00000000000679c3 */ /* 0x000ee20000008800 */
[----:B------:R-:W-:Y:S01]  /*a200*/  UISETP.NE.AND UP0, UPT, UR7, URZ, UPT ;  /* 0x000000ff0700728c */ /* 0x000fe2000bf05270 */
[----:B------:R-:W-:Y:S01]  /*a210*/  IADD3 R4, PT, PT, R41, -R22, RZ ;  /* 0x8000001629047210 */ /* 0x000fe20007ffe0ff */
[----:B------:R-:W-:Y:S01]  /*a220*/  UMOV UR5, 0x400 ;  /* 0x0000040000057882 */ /* 0x000fe20000000000 */
[----:B-12---:R-:W-:Y:S01]  /*a230*/  IMAD.WIDE.U32 R30, R57, 0x4, R26 ;  /* 0x00000004391e7825 */ /* 0x006fe200078e001a */
[----:B------:R-:W-:Y:S01]  /*a240*/  UIADD3 UR5, UPT, UPT, UR5, 0x240, URZ ;  /* 0x0000024005057890 */ /* 0x000fe2000fffe0ff */
[C---:B------:R-:W-:Y:S02]  /*a250*/  IADD3 R61, PT, PT, R43.reuse, 0x800, RZ ;  /* 0x000008002b3d7810 */ /* 0x040fe40007ffe0ff */
[----:B------:R-:W-:Y:S01]  /*a260*/  PLOP3.LUT P1, PT, PT, PT, UP0, 0x80, 0x8 ;  /* 0x000000000008781c */ /* 0x000fe20003f2f008 */
[----:B------:R1:W5:Y:S01]  /*a270*/  LDG.E.128 R48, desc[UR36][R30.64] ;  /* 0x000000241e307981 */ /* 0x000362000c1e1d00 */
[----:B------:R-:W-:-:S02]  /*a280*/  VIADD R63, R43, 0xc00 ;  /* 0x00000c002b3f7836 */ /* 0x000fc40000000000 */
[----:B------:R-:W-:-:S04]  /*a290*/  IMAD.WIDE.U32 R32, R61, 0x4, R26 ;  /* 0x000000043d207825 */ /* 0x000fc800078e001a */
[----:B------:R-:W-:Y:S01]  /*a2a0*/  IMAD.WIDE.U32 R34, R63, 0x4, R26 ;  /* 0x000000043f227825 */ /* 0x000fe200078e001a */
[----:B---3--:R-:W-:-:S06]  /*a2b0*/  ULEA UR5, UR6, UR5, 0x18 ;  /* 0x0000000506057291 */ /* 0x008fcc000f8ec0ff */
[----:B------:R-:W-:Y:S01]  /*a2c0*/  LEA R28, R4, UR5, 0x2 ;  /* 0x00000005041c7c11 */ /* 0x000fe2000f8e10ff */
[----:B-1----:R-:W-:Y:S06]  /*a2d0*/  @P1 BRA `(.L_x_1345) ;  /* 0x0000000000301947 */ /* 0x002fec0003800000 */
[----:B------:R-:W2:Y:S01]  /*a2e0*/  @P0 LDG.E.128 R52, desc[UR36][R36.64] ;  /* 0x0000002424340981 */ /* 0x000ea2000c1e1d00 */
[----:B------:R-:W-:-:S03]  /*a2f0*/  IMAD.WIDE.U32 R30, R57, 0x4, R6 ;  /* 0x00000004391e7825 */ /* 0x000fc600078e0006 */
        /* <DEDUP_REMOVED lines=10> */
.L_x_1345:
[----:B------:R2:W5:Y:S01]  /*a3a0*/  LDG.E.128 R52, desc[UR36][R32.64] ;  /* 0x0000002420347981 */ /* 0x000562000c1e1d00 */
[----:B------:R-:W-:Y:S05]  /*a3b0*/  @P1 BRA `(.L_x_1346) ;  /* 0x0000000000301947 */ /* 0x000fea0003800000 */
[----:B------:R-:W3:Y:S01]  /*a3c0*/  @P0 LDG.E.128 R56, desc[UR36][R36.64] ;  /* 0x0000002424380981 */ /* 0x000ee2000c1e1d00 */
[----:B-1----:R-:W-:-:S03]  /*a3d0*/  IMAD.WIDE.U32 R30, R61, 0x4, R6 ;  /* 0x000000043d1e7825 */ /* 0x002fc600078e0006 */
[----:B------:R-:W1:Y:S02]  /*a3e0*/  LDS.128 R64, [R18+UR4] ;  /* 0x0000000412407984 */ /* 0x000e640008000c00 */
        /* <DEDUP_REMOVED lines=9> */
.L_x_1346:
[----:B--2---:R-:W5:Y:S04]  /*a480*/  LDG.E.128 R32, desc[UR36][R34.64] ;  /* 0x0000002422207981 */ /* 0x004f68000c1e1d00 */
[----:B-1-3--:R-:W1:Y:S04]  /*a490*/  LDS R31, [R28] ;  /* 0x000000001c1f7984 */ /* 0x00ae680000000800 */
[----:B------:R-:W2:Y:S04]  /*a4a0*/  LDS R4, [R28+0x40] ;  /* 0x000040001c047984 */ /* 0x000ea80000000800 */
[----:B------:R-:W3:Y:S01]  /*a4b0*/  LDS R24, [R28+0x80] ;  /* 0x000080001c187984 */ /* 0x000ee20000000800 */
[C---:B-1---5:R-:W-:Y:S01]  /*a4c0*/  FFMA.FTZ R43, R31.reuse, R44, R12 ;  /* 0x0000002c1f2b7223 */ /* 0x062fe2000001000c */
[C---:B------:R-:W-:Y:S01]  /*a4d0*/  FFMA.FTZ R12, R31.reuse, R45, R13 ;  /* 0x0000002d1f0c7223 */ /* 0x040fe2000001000d */
[C---:B------:R-:W-:Y:S01]  /*a4e0*/  FFMA.FTZ R13, R31.reuse, R46, R14 ;  /* 0x0000002e1f0d7223 */ /* 0x040fe2000001000e */
[----:B------:R-:W-:Y:S01]  /*a4f0*/  FFMA.FTZ R14, R31, R47, R15 ;  /* 0x0000002f1f0e7223 */ /* 0x000fe2000001000f */
[C---:B--2---:R-:W-:Y:S01]  /*a500*/  FFMA.FTZ R43, R4.reuse, R48, R43 ;  /* 0x00000030042b7223 */ /* 0x044fe2000001002b */
[C---:B------:R-:W-:Y:S01]  /*a510*/  FFMA.FTZ R12, R4.reuse, R49, R12 ;  /* 0x00000031040c7223 */ /* 0x040fe2000001000c */
[C---:B------:R-:W-:Y:S01]  /*a520*/  FFMA.FTZ R13, R4.reuse, R50, R13 ;  /* 0x00000032040d7223 */ /* 0x040fe2000001000d */
[----:B------:R-:W-:Y:S01]  /*a530*/  FFMA.FTZ R14, R4, R51, R14 ;  /* 0x00000033040e7223 */ /* 0x000fe2000001000e */
[C---:B---3--:R-:W-:Y:S01]  /*a540*/  FFMA.FTZ R52, R24.reuse, R52, R43 ;  /* 0x0000003418347223 */ /* 0x048fe2000001002b */
[C---:B------:R-:W-:Y:S01]  /*a550*/  FFMA.FTZ R4, R24.reuse, R53, R12 ;  /* 0x0000003518047223 */ /* 0x040fe2000001000c */
[C---:B------:R-:W-:Y:S01]  /*a560*/  FFMA.FTZ R31, R24.reuse, R54, R13 ;  /* 0x00000036181f7223 */ /* 0x040fe2000001000d */
[----:B------:R-:W-:Y:S01]  /*a570*/  FFMA.FTZ R24, R24, R55, R14 ;  /* 0x0000003718187223 */ /* 0x000fe2000001000e */
[----:B------:R-:W-:Y:S06]  /*a580*/  @P1 BRA `(.L_x_1347) ;  /* 0x0000000000301947 */ /* 0x000fec0003800000 */
[----:B------:R-:W2:Y:S04]  /*a590*/  @P0 LDG.E.128 R12, desc[UR36][R36.64] ;  /* 0x00000024240c0981 */ /* 0x000ea8000c1e1d00 */
        /* <DEDUP_REMOVED lines=11> */
.L_x_1347:
[----:B------:R-:W1:Y:S01]  /*a650*/  LDS R15, [R28+0xc0] ;  /* 0x0000c0001c0f7984 */ /* 0x000e620000000800 */
[----:B------:R-:W-:-:S04]  /*a660*/  IADD3 R41, PT, PT, R41, 0x40, RZ ;  /* 0x0000004029297810 */ /* 0x000fc80007ffe0ff */
[----:B------:R-:W-:Y:S01]  /*a670*/  ISETP.GE.AND P0, PT, R41, R20, PT ;  /* 0x000000142900720c */ /* 0x000fe20003f06270 */
[C---:B-1----:R-:W-:Y:S01]  /*a680*/  FFMA.FTZ R12, R15.reuse, R32, R52 ;  /* 0x000000200f0c7223 */ /* 0x042fe20000010034 */
[C---:B------:R-:W-:Y:S01]  /*a690*/  FFMA.FTZ R13, R15.reuse, R33, R4 ;  /* 0x000000210f0d7223 */ /* 0x040fe20000010004 */
[C---:B------:R-:W-:Y:S01]  /*a6a0*/  FFMA.FTZ R14, R15.reuse, R34, R31 ;  /* 0x000000220f0e7223 */ /* 0x040fe2000001001f */
[----:B------:R-:W-:-:S09]  /*a6b0*/  FFMA.FTZ R15, R15, R35, R24 ;  /* 0x000000230f0f7223 */ /* 0x000fd20000010018 */
[----:B------:R-:W-:Y:S05]  /*a6c0*/  @!P0 BRA `(.L_x_1348) ;  /* 0xfffffff800788947 */ /* 0x000fea000383ffff */
.L_x_1338:
[----:B------:R-:W-:Y:S05]  /*a6d0*/  BSYNC.RECONVERGENT B0 ;  /* 0x0000000000007941 */ /* 0x000fea0003800200 */
.L_x_1337:
[----:B------:R-:W-:Y:S01]  /*a6e0*/  ISETP.GE.AND P0, PT, R39, R17, PT ;  /* 0x000000112700720c */ /* 0x000fe20003f06270 */
[----:B------:R-:W2:Y:S01]  /*a6f0*/  LDCU UR7, c[0x0][0x40c] ;  /* 0x00008180ff0777ac */ /* 0x000ea20008000800 */
[----:B------:R-:W-:Y:S11]  /*a700*/  BSSY.RECONVERGENT B0, `(.L_x_1349) ;  /* 0x00000bc000007945 */ /* 0x000ff60003800200 */
[----:B------:R-:W-:Y:S05]  /*a710*/  @P0 BRA `(.L_x_1350) ;  /* 0x0000000800e80947 */ /* 0x000fea0003800000 */
[----:B------:R-:W3:Y:S01]  /*a720*/  LDCU UR5, c[0x0][0x3f8] ;  /* 0x00007f00ff0577ac */ /* 0x000ee20008000800 */
[----:B------:R-:W-:Y:S01]  /*a730*/  VIADD R4, R39, 0x10 ;  /* 0x0000001027047836 */ /* 0x000fe20000000000 */
[----:B-1----:R-:W1:Y:S01]  /*a740*/  LDC.64 R30, c[0x0][0x458] ;  /* 0x00011600ff1e7b82 */ /* 0x002e620000000a00 */
[----:B------:R-:W-:Y:S01]  /*a750*/  LOP3.LUT R24, RZ, R22, RZ, 0x33, !PT ;  /* 0x00000016ff187212 */ /* 0x000fe200078e33ff */
[----:B------:R-:W-:Y:S02]  /*a760*/  BSSY.RECONVERGENT B1, `(.L_x_1351) ;  /* 0x0000041000017945 */ /* 0x000fe40003800200 */
[----:B------:R-:W-:-:S04]  /*a770*/  VIMNMX R20, PT, PT, R17, R4, !PT ;  /* 0x0000000411147248 */ /* 0x000fc80007fe0100 */
[----:B------:R-:W-:Y:S02]  /*a780*/  IADD3 R20, PT, PT, -R29, R20, R24 ;  /* 0x000000141d147210 */ /* 0x000fe40007ffe118 */
[----:B------:R-:W-:Y:S02]  /*a790*/  MOV R24, R39 ;  /* 0x0000002700187202 */ /* 0x000fe40000000f00 */
[----:B------:R-:W-:Y:S01]  /*a7a0*/  LOP3.LUT P0, RZ, R20, 0x10, RZ, 0xc0, !PT ;  /* 0x0000001014ff7812 */ /* 0x000fe2000780c0ff */
[----:B---3--:R-:W-:-:S05]  /*a7b0*/  IMAD R33, R2, UR5, R21 ;  /* 0x0000000502217c24 */ /* 0x008fca000f8e0215 */
[----:B------:R-:W-:-:S05]  /*a7c0*/  LEA R33, R33, R0, 0x6 ;  /* 0x0000000021217211 */ /* 0x000fca00078e30ff */
[----:B-1----:R-:W-:Y:S02]  /*a7d0*/  IMAD.WIDE R32, R33, 0x4, R30 ;  /* 0x0000000421207825 */ /* 0x002fe400078e021e */
[----:B------:R-:W-:Y:S05]  /*a7e0*/  @P0 BRA `(.L_x_1352) ;  /* 0x0000000000e00947 */ /* 0x000fea0003800000 */
[----:B------:R-:W1:Y:S01]  /*a7f0*/  LDC R34, c[0x0][0x3f4] ;  /* 0x0000fd00ff227b82 */ /* 0x000e620000000800 */
[----:B------:R-:W-:Y:S01]  /*a800*/  IMAD.MOV.U32 R24, RZ, RZ, R4 ;  /* 0x000000ffff187224 */ /* 0x000fe200078e0004 */
        /* <DEDUP_REMOVED lines=9> */
[----:B------:R1:W3:Y:S02]  /*a8a0*/  F2I.FTZ.U32.TRUNC.NTZ R31, R30 ;  /* 0x0000001e001f7305 */ /* 0x0002e4000021f000 */
[----:B-1----:R-:W-:Y:S01]  /*a8b0*/  IMAD.MOV.U32 R30, RZ, RZ, RZ ;  /* 0x000000ffff1e7224 */ /* 0x002fe200078e00ff */
[----:B---3--:R-:W-:-:S05]  /*a8c0*/  IADD3 R24, PT, PT, RZ, -R31, RZ ;  /* 0x8000001fff187210 */ /* 0x008fca0007ffe0ff */
[----:B------:R-:W-:-:S04]  /*a8d0*/  IMAD R37, R24, R35, RZ ;  /* 0x0000002318257224 */ /* 0x000fc800078e02ff */
[----:B------:R-:W-:-:S06]  /*a8e0*/  IMAD.HI.U32 R37, R31, R37, R30 ;  /* 0x000000251f257227 */ /* 0x000fcc00078e001e */
        /* <DEDUP_REMOVED lines=10> */
[----:B------:R-:W-:-:S05]  /*a990*/  IMAD.WIDE.U32 R30, R31, 0x4, R26 ;  /* 0x000000041f1e7825 */ /* 0x000fca00078e001a */
[----:B------:R1:W5:Y:S01]  /*a9a0*/  LDG.E.128 R40, desc[UR36][R30.64] ;  /* 0x000000241e287981 */ /* 0x000362000c1e1d00 */
[----:B------:R-:W3:Y:S01]  /*a9b0*/  S2UR UR6, SR_CgaCtaId ;  /* 0x00000000000679c3 */ /* 0x000ee20000008800 */
[----:B------:R-:W-:Y:S02]  /*a9c0*/  UMOV UR5, 0x400 ;  /* 0x0000040000057882 */ /* 0x000fe40000000000 */
[----:B------:R-:W-:-:S04]  /*a9d0*/  UIADD3 UR5, UPT, UPT, UR5, 0x240, URZ ;  /* 0x0000024005057890 */ /* 0x000fc8000fffe0ff */
[----:B---3--:R-:W-:-:S06]  /*a9e0*/  ULEA UR5, UR6, UR5, 0x18 ;  /* 0x0000000506057291 */ /* 0x008fcc000f8ec0ff */
[----:B------:R-:W-:-:S05]  /*a9f0*/  LEA R35, R29, UR5, 0x2 ;  /* 0x000000051d237c11 */ /* 0x000fca000f8e10ff */
[----:B------:R-:W3:Y:S01]  /*aa00*/  LDCU UR5, c[0x0][0x40c] ;  /* 0x00008180ff0577ac */ /* 0x000ee20008000800 */
[----:B------:R-:W0:Y:S01]  /*aa10*/  LDS R35, [R35] ;  /* 0x0000000023237984 */ /* 0x000e220000000800 */
[----:B---3--:R-:W-:-:S09]  /*aa20*/  UISETP.NE.AND UP0, UPT, UR5, URZ, UPT ;  /* 0x000000ff0500728c */ /* 0x008fd2000bf05270 */
[----:B-1----:R-:W-:Y:S05]  /*aa30*/  BRA.U UP0, `(.L_x_1353) ;  /* 0x0000000100387547 */ /* 0x002fea000b800000 */
[----:B------:R-:W-:Y:S01]  /*aa40*/  ISETP.NE.AND P3, PT, R23, RZ, PT ;  /* 0x000000ff1700720c */ /* 0x000fe20003f65270 */
[----:B------:R-:W1:-:S12]  /*aa50*/  LDS.128 R48, [R18+UR4] ;  /* 0x0000000412307984 */ /* 0x000e580008000c00 */
[----:B------:R-:W3:Y:S01]  /*aa60*/  @P3 LDG.E.128 R44, desc[UR36][R32.64] ;  /* 0x00000024202c3981 */ /* 0x000ee2000c1e1d00 */
[----:B------:R-:W-:-:S04]  /*aa70*/  IMAD.SHL.U32 R31, R39, 0x40, RZ ;  /* 0x00000040271f7824 */ /* 0x000fc800078e00ff */
        /* <DEDUP_REMOVED lines=10> */
.L_x_1353:
[C---:B0----5:R-:W-:Y:S01]  /*ab20*/  FFMA.FTZ R12, R35.reuse, R40, R12 ;  /* 0x00000028230c7223 */ /* 0x061fe2000001000c */
[C---:B------:R-:W-:Y:S01]  /*ab30*/  FFMA.FTZ R13, R35.reuse, R41, R13 ;  /* 0x00000029230d7223 */ /* 0x040fe2000001000d */
[C---:B------:R-:W-:Y:S01]  /*ab40*/  FFMA.FTZ R14, R35.reuse, R42, R14 ;  /* 0x0000002a230e7223 */ /* 0x040fe2000001000e */
[----:B------:R-:W-:Y:S01]  /*ab50*/  FFMA.FTZ R15, R35, R43, R15 ;  /* 0x0000002b230f7223 */ /* 0x000fe2000001000f */
[----:B------:R-:W-:-:S07]  /*ab60*/  MOV R24, R4 ;  /* 0x0000000400187202 */ /* 0x000fce0000000f00 */
.L_x_1352:
[----:B--2---:R-:W-:Y:S05]  /*ab70*/  BSYNC.RECONVERGENT B1 ;  /* 0x0000000000017941 */ /* 0x004fea0003800200 */
.L_x_1351:
[----:B------:R-:W-:-:S13]  /*ab80*/  ISETP.GE.U32.AND P0, PT, R20, 0x10, PT ;  /* 0x000000101400780c */ /* 0x000fda0003f06070 */
[----:B------:R-:W-:Y:S05]  /*ab90*/  @!P0 BRA `(.L_x_1350) ;  /* 0x0000000400c88947 */ /* 0x000fea0003800000 */
[----:B------:R-:W2:Y:S01]  /*aba0*/  S2R R35, SR_CgaCtaId ;  /* 0x0000000000237919 */ /* 0x000ea20000008800 */
[----:B------:R-:W-:Y:S02]  /*abb0*/  MOV R4, 0x400 ;  /* 0x0000040000047802 */ /* 0x000fe40000000f00 */
[----:B-1----:R-:W-:-:S03]  /*abc0*/  SHF.L.U32 R31, R22, 0x2, RZ ;  /* 0x00000002161f7819 */ /* 0x002fc600000006ff */
[----:B------:R-:W-:Y:S01]  /*abd0*/  VIADD R20, R4, 0x240 ;  /* 0x0000024004147836 */ /* 0x000fe20000000000 */
[----:B------:R-:W-:-:S04]  /*abe0*/  LEA R4, R24, -R31, 0x2 ;  /* 0x8000001f18047211 */ /* 0x000fc800078e10ff */
[----:B--2---:R-:W-:Y:S01]  /*abf0*/  LEA R31, R35, R20, 0x18 ;  /* 0x00000014231f7211 */ /* 0x004fe200078ec0ff */
[C---:B------:R-:W-:Y:S01]  /*ac00*/  IMAD.SHL.U32 R35, R24.reuse, 0x40, RZ ;  /* 0x0000004018237824 */ /* 0x040fe200078e00ff */
[----:B------:R-:W-:Y:S02]  /*ac10*/  IADD3 R20, PT, PT, R24, 0x10, RZ ;  /* 0x0000001018147810 */ /* 0x000fe40007ffe0ff */
[----:B------:R-:W-:-:S07]  /*ac20*/  IADD3 R4, PT, PT, R4, 0x40, R31 ;  /* 0x0000004004047810 */ /* 0x000fce0007ffe01f */
.L_x_1360:
[----:B------:R-:W1:Y:S01]  /*ac30*/  LDC R51, c[0x0][0x3f4] ;  /* 0x0000fd00ff337b82 */ /* 0x000e620000000800 */
[----:B------:R-:W-:Y:S01]  /*ac40*/  IADD3 R28, PT, PT, R20, -0x10, RZ ;  /* 0xfffffff0141c7810 */ /* 0x000fe20007ffe0ff */
[----:B------:R-:W-:Y:S03]  /*ac50*/  BSSY.RECONVERGENT B1, `(.L_x_1354) ;  /* 0x000002f000017945 */ /* 0x000fe60003800200 */
[----:B-1----:R-:W-:-:S13]  /*ac60*/  ISETP.GE.AND P0, PT, R28, R51, PT ;  /* 0x000000331c00720c */ /* 0x002fda0003f06270 */
[----:B0-----:R-:W-:Y:S05]  /*ac70*/  @!P0 BRA `(.L_x_1355) ;  /* 0x0000000000b08947 */ /* 0x001fea0003800000 */
[----:B------:R-:W-:Y:S01]  /*ac80*/  IABS R37, R51 ;  /* 0x0000003300257213 */ /* 0x000fe20000000000 */
[----:B------:R1:W2:Y:S01]  /*ac90*/  LDS R49, [R4+-0x40] ;  /* 0xffffc00004317984 */ /* 0x0002a20000000800 */
[----:B------:R-:W-:Y:S02]  /*aca0*/  IABS R24, R28 ;  /* 0x0000001c00187213 */ /* 0x000fe40000000000 */
[----:B------:R-:W3:Y:S01]  /*acb0*/  I2F.RP R34, R37 ;  /* 0x0000002500227306 */ /* 0x000ee20000209400 */
[----:B------:R-:W-:Y:S02]  /*acc0*/  ISETP.GE.AND P1, PT, R28, RZ, PT ;  /* 0x000000ff1c00720c */ /* 0x000fe40003f26270 */
[----:B------:R-:W-:-:S05]  /*acd0*/  ISETP.NE.AND P2, PT, R51, RZ, PT ;  /* 0x000000ff3300720c */ /* 0x000fca0003f45270 */
[----:B---3--:R-:W3:Y:S02]  /*ace0*/  MUFU.RCP R34, R34 ;  /* 0x0000002200227308 */ /* 0x008ee40000001000 */
[----:B---3--:R-:W-:-:S06]  /*acf0*/  IADD3 R30, PT, PT, R34, 0xffffffe, RZ ;  /* 0x0ffffffe221e7810 */ /* 0x008fcc0007ffe0ff */
[----:B------:R3:W0:Y:S02]  /*ad00*/  F2I.FTZ.U32.TRUNC.NTZ R31, R30 ;  /* 0x0000001e001f7305 */ /* 0x000624000021f000 */
[----:B---3--:R-:W-:Y:S02]  /*ad10*/  HFMA2 R30, -RZ, RZ, 0, 0 ;  /* 0x00000000ff1e7431 */ /* 0x008fe400000001ff */
[----:B0-----:R-:W-:-:S04]  /*ad20*/  IMAD.MOV R22, RZ, RZ, -R31 ;  /* 0x000000ffff167224 */ /* 0x001fc800078e0a1f */
[----:B------:R-:W-:-:S04]  /*ad30*/  IMAD R39, R22, R37, RZ ;  /* 0x0000002516277224 */ /* 0x000fc800078e02ff */
[----:B------:R-:W-:-:S06]  /*ad40*/  IMAD.HI.U32 R39, R31, R39, R30 ;  /* 0x000000271f277227 */ /* 0x000fcc00078e001e */
        /* <DEDUP_REMOVED lines=8> */
[----:B------:R-:W-:-:S05]  /*add0*/  @!P2 LOP3.LUT R22, RZ, R51, RZ, 0x33, !PT ;  /* 0x00000033ff16a212 */ /* 0x000fca00078e33ff */
[----:B------:R-:W-:-:S04]  /*ade0*/  IMAD.SHL.U32 R31, R22, 0x40, RZ ;  /* 0x00000040161f7824 */ /* 0x000fc800078e00ff */
[----:B------:R-:W-:-:S05]  /*adf0*/  IMAD.WIDE.U32 R30, R31, 0x4, R26 ;  /* 0x000000041f1e7825 */ /* 0x000fca00078e001a */
[----:B------:R1:W5:Y:S01]  /*ae00*/  LDG.E.128 R36, desc[UR36][R30.64] ;  /* 0x000000241e247981 */ /* 0x000362000c1e1d00 */
[----:B------:R-:W-:-:S09]  /*ae10*/  UISETP.NE.AND UP0, UPT, UR7, URZ, UPT ;  /* 0x000000ff0700728c */ /* 0x000fd2000bf05270 */
[----:B-12---:R-:W-:Y:S05]  /*ae20*/  BRA.U UP0, `(.L_x_1356) ;  /* 0x0000000100347547 */ /* 0x006fea000b800000 */
[----:B------:R-:W-:Y:S01]  /*ae30*/  ISETP.NE.AND P3, PT, R23, RZ, PT ;  /* 0x000000ff1700720c */ /* 0x000fe20003f65270 */
[----:B------:R-:W0:-:S12]  /*ae40*/  LDS.128 R40, [R18+UR4] ;  /* 0x0000000412287984 */ /* 0x000e180008000c00 */
[----:B------:R-:W2:Y:S01]  /*ae50*/  @P3 LDG.E.128 R44, desc[UR36][R32.64] ;  /* 0x00000024202c3981 */ /* 0x000ea2000c1e1d00 */
[----:B------:R-:W-:-:S04]  /*ae60*/  IMAD.WIDE.U32 R30, R35, 0x4, R6 ;  /* 0x00000004231e7825 */ /* 0x000fc800078e0006 */
[----:B0----5:R-:W-:Y:S01]  /*ae70*/  FADD.FTZ R36, R36, R40 ;  /* 0x0000002824247221 */ /* 0x021fe20000010000 */
        /* <DEDUP_REMOVED lines=8> */
.L_x_1356:
[C---:B-----5:R-:W-:Y:S01]  /*af00*/  FFMA.FTZ R12, R49.reuse, R36, R12 ;  /* 0x00000024310c7223 */ /* 0x060fe2000001000c */
[C---:B------:R-:W-:Y:S01]  /*af10*/  FFMA.FTZ R13, R49.reuse, R37, R13 ;  /* 0x00000025310d7223 */ /* 0x040fe2000001000d */
[C---:B------:R-:W-:Y:S01]  /*af20*/  FFMA.FTZ R14, R49.reuse, R38, R14 ;  /* 0x00000026310e7223 */ /* 0x040fe2000001000e */
[----:B------:R-:W-:-:S07]  /*af30*/  FFMA.FTZ R15, R49, R39, R15 ;  /* 0x00000027310f7223 */ /* 0x000fce000001000f */
.L_x_1355:
[----:B------:R-:W-:Y:S05]  /*af40*/  BSYNC.RECONVERGENT B1 ;  /* 0x0000000000017941 */ /* 0x000fea0003800200 */
.L_x_1354:
        /* <DEDUP_REMOVED lines=10> */
[----:B--2---:R-:W-:-:S06]  /*aff0*/  IADD3 R30, PT, PT, R28, 0xffffffe, RZ ;  /* 0x0ffffffe1c1e7810 */ /* 0x004fcc0007ffe0ff */
[----:B------:R2:W3:Y:S02]  /*b000*/  F2I.FTZ.U32.TRUNC.NTZ R31, R30 ;  /* 0x0000001e001f7305 */ /* 0x0004e4000021f000 */
[----:B--2---:R-:W-:Y:S01]  /*b010*/  IMAD.MOV.U32 R30, RZ, RZ, RZ ;  /* 0x000000ffff1e7224 */ /* 0x004fe200078e00ff */
        /* <DEDUP_REMOVED lines=15> */
[----:B------:R-:W-:-:S09]  /*b110*/  UISETP.NE.AND UP0, UPT, UR7, URZ, UPT ;  /* 0x000000ff0700728c */ /* 0x000fd2000bf05270 */
[----:B01----:R-:W-:Y:S05]  /*b120*/  BRA.U UP0, `(.L_x_1359) ;  /* 0x0000000100387547 */ /* 0x003fea000b800000 */
[----:B------:R-:W-:Y:S01]  /*b130*/  ISETP.NE.AND P3, PT, R23, RZ, PT ;  /* 0x000000ff1700720c */ /* 0x000fe20003f65270 */
[----:B------:R-:W0:-:S12]  /*b140*/  LDS.128 R48, [R18+UR4] ;  /* 0x0000000412307984 */ /* 0x000e180008000c00 */
[----:B------:R-:W2:Y:S01]  /*b150*/  @P3 LDG.E.128 R40, desc[UR36][R32.64] ;  /* 0x0000002420283981 */ /* 0x000ea2000c1e1d00 */
[----:B------:R-:W-:-:S04]  /*b160*/  VIADD R31, R35, 0x400 ;  /* 0x00000400231f7836 */ /* 0x000fc80000000000 */
        /* <DEDUP_REMOVED lines=10> */
.L_x_1359:
[C---:B-----5:R-:W-:Y:S01]  /*b210*/  FFMA.FTZ R12, R45.reuse, R36, R12 ;  /* 0x000000242d0c7223 */ /* 0x060fe2000001000c */
[C---:B------:R-:W-:Y:S01]  /*b220*/  FFMA.FTZ R13, R45.reuse, R37, R13 ;  /* 0x000000252d0d7223 */ /* 0x040fe2000001000d */
[C---:B------:R-:W-:Y:S01]  /*b230*/  FFMA.FTZ R14, R45.reuse, R38, R14 ;  /* 0x000000262d0e7223 */ /* 0x040fe2000001000e */
[----:B------:R-:W-:-:S07]  /*b240*/  FFMA.FTZ R15, R45, R39, R15 ;  /* 0x000000272d0f7223 */ /* 0x000fce000001000f */
.L_x_1358:
[----:B------:R-:W-:Y:S05]  /*b250*/  BSYNC.RECONVERGENT B1 ;  /* 0x0000000000017941 */ /* 0x000fea0003800200 */
.L_x_1357:
[C---:B------:R-:W-:Y:S01]  /*b260*/  IADD3 R22, PT, PT, R20.reuse, 0x10, RZ ;  /* 0x0000001014167810 */ /* 0x040fe20007ffe0ff */
[----:B------:R-:W-:Y:S01]  /*b270*/  VIADD R35, R35, 0x800 ;  /* 0x0000080023237836 */ /* 0x000fe20000000000 */
[----:B------:R-:W-:Y:S02]  /*b280*/  IADD3 R20, PT, PT, R20, 0x20, RZ ;  /* 0x0000002014147810 */ /* 0x000fe40007ffe0ff */
[----:B------:R-:W-:Y:S02]  /*b290*/  ISETP.GE.AND P0, PT, R22, R17, PT ;  /* 0x000000111600720c */ /* 0x000fe40003f06270 */
[----:B------:R-:W-:-:S11]  /*b2a0*/  IADD3 R4, PT, PT, R4, 0x80, RZ ;  /* 0x0000008004047810 */ /* 0x000fd60007ffe0ff */
[----:B------:R-:W-:Y:S05]  /*b2b0*/  @!P0 BRA `(.L_x_1360) ;  /* 0xfffffff8005c8947 */ /* 0x000fea000383ffff */
.L_x_1350:
[----:B--2---:R-:W-:Y:S05]  /*b2c0*/  BSYNC.RECONVERGENT B0 ;  /* 0x0000000000007941 */ /* 0x004fea0003800200 */
.L_x_1349:
[----:B------:R-:W-:Y:S01]  /*b2d0*/  ISETP.NE.AND P0, PT, R29, R16, PT ;  /* 0x000000101d00720c */ /* 0x000fe20003f05270 */
[----:B------:R-:W-:-:S12]  /*b2e0*/  BSSY.RECONVERGENT B0, `(.L_x_1361) ;  /* 0x0000021000007945 */ /* 0x000fd80003800200 */
[----:B------:R-:W-:Y:S05]  /*b2f0*/  @P0 BRA `(.L_x_1362) ;  /* 0x00000000007c0947 */ /* 0x000fea0003800000 */
[----:B------:R-:W-:Y:S01]  /*b300*/  SHF.L.U32 R17, R17, 0x6, RZ ;  /* 0x0000000611117819 */ /* 0x000fe200000006ff */
[----:B------:R-:W2:Y:S01]  /*b310*/  LDS R3, [R3+-0x4] ;  /* 0xfffffc0003037984 */ /* 0x000ea20000000800 */
[----:B------:R-:W3:Y:S03]  /*b320*/  LDCU UR4, c[0x0][0x40c] ;  /* 0x00008180ff0477ac */ /* 0x000ee60008000800 */
[----:B------:R-:W-:-:S05]  /*b330*/  IMAD.WIDE R16, R17, 0x4, R6 ;  /* 0x0000000411107825 */ /* 0x000fca00078e0206 */
[----:B------:R0:W5:Y:S01]  /*b340*/  LDG.E.128 R32, desc[UR36][R16.64] ;  /* 0x0000002410207981 */ /* 0x000162000c1e1d00 */
[----:B---3--:R-:W-:-:S09]  /*b350*/  UISETP.NE.AND UP0, UPT, UR4, URZ, UPT ;  /* 0x000000ff0400728c */ /* 0x008fd2000bf05270 */
[----:B0-----:R-:W-:Y:S05]  /*b360*/  BRA.U UP0, `(.L_x_1363) ;  /* 0x0000000100507547 */ /* 0x001fea000b800000 */
[----:B------:R-:W0:Y:S02]  /*b370*/  LDCU.64 UR4, c[0x0][0x460] ;  /* 0x00008c00ff0477ac */ /* 0x000e240008000a00 */
[----:B0-----:R-:W-:-:S04]  /*b380*/  ISETP.NE.U32.AND P0, PT, RZ, UR4, PT ;  /* 0x00000004ff007c0c */ /* 0x001fc8000bf05070 */
[----:B------:R-:W-:-:S13]  /*b390*/  ISETP.NE.AND.EX P0, PT, RZ, UR5, PT, P0 ;  /* 0x00000005ff007c0c */ /* 0x000fda000bf05300 */
[----:B------:R-:W0:Y:S08]  /*b3a0*/  @P0 LDC R4, c[0x0][0x3f8] ;  /* 0x0000fe00ff040b82 */ /* 0x000e300000000800 */
[----:B------:R-:W3:Y:S01]  /*b3b0*/  @P0 LDC.64 R16, c[0x0][0x458] ;  /* 0x00011600ff100b82 */ /* 0x000ee20000000a00 */
[----:B0-----:R-:W-:-:S04]  /*b3c0*/  @P0 IMAD R21, R2, R4, R21 ;  /* 0x0000000402150224 */ /* 0x001fc800078e0215 */
[----:B------:R-:W-:-:S04]  /*b3d0*/  @P0 IMAD R21, R21, 0x40, R0 ;  /* 0x0000004015150824 */ /* 0x000fc800078e0200 */
[----:B---3--:R-:W-:-:S05]  /*b3e0*/  @P0 IMAD.WIDE R16, R21, 0x4, R16 ;  /* 0x0000000415100825 */ /* 0x008fca00078e0210 */
[----:B------:R-:W3:Y:S01]  /*b3f0*/  @P0 LDG.E.128 R20, desc[UR36][R16.64] ;  /* 0x0000002410140981 */ /* 0x000ee2000c1e1d00 */
[----:B------:R-:W-:Y:S01]  /*b400*/  SHF.L.U32 R19, R19, 0x6, RZ ;  /* 0x0000000613137819 */ /* 0x000fe200000006ff */
[----:B-----5:R-:W-:Y:S01]  /*b410*/  FADD.FTZ R32, R32, R8 ;  /* 0x0000000820207221 */ /* 0x020fe20000010000 */
[----:B------:R-:W-:Y:S01]  /*b420*/  FADD.FTZ R33, R33, R9 ;  /* 0x0000000921217221 */ /* 0x000fe20000010000 */
[----:B------:R-:W-:Y:S01]  /*b430*/  FADD.FTZ R34, R34, R10 ;  /* 0x0000000a22227221 */ /* 0x000fe20000010000 */
[----:B------:R-:W-:Y:S01]  /*b440*/  FADD.FTZ R35, R35, R11 ;  /* 0x0000000b23237221 */ /* 0x000fe20000010000 */
[----:B------:R-:W-:-:S04]  /*b450*/  IMAD.WIDE R6, R19, 0x4, R6 ;  /* 0x0000000413067825 */ /* 0x000fc800078e0206 */
[----:B---3--:R-:W-:Y:S01]  /*b460*/  @P0 FMUL.FTZ R32, R32, R20 ;  /* 0x0000001420200220 */ /* 0x008fe20000410000 */
[----:B------:R-:W-:Y:S01]  /*b470*/  @P0 FMUL.FTZ R33, R33, R21 ;  /* 0x0000001521210220 */ /* 0x000fe20000410000 */
[----:B------:R-:W-:Y:S01]  /*b480*/  @P0 FMUL.FTZ R34, R34, R22 ;  /* 0x0000001622220220 */ /* 0x000fe20000410000 */
[----:B------:R-:W-:-:S05]  /*b490*/  @P0 FMUL.FTZ R35, R35, R23 ;  /* 0x0000001723230220 */ /* 0x000fca0000410000 */
[----:B------:R0:W-:Y:S02]  /*b4a0*/  STG.E.128 desc[UR36][R6.64], R32 ;  /* 0x0000002006007986 */ /* 0x0001e4000c101d24 */
.L_x_1363:
[C---:B--2--5:R-:W-:Y:S01]  /*b4b0*/  FFMA.FTZ R12, R3.reuse, R32, R12 ;  /* 0x00000020030c7223 */ /* 0x064fe2000001000c */
[C---:B------:R-:W-:Y:S01]  /*b4c0*/  FFMA.FTZ R13, R3.reuse, R33, R13 ;  /* 0x00000021030d7223 */ /* 0x040fe2000001000d */
[C---:B------:R-:W-:Y:S01]  /*b4d0*/  FFMA.FTZ R14, R3.reuse, R34, R14 ;  /* 0x00000022030e7223 */ /* 0x040fe2000001000e */
[----:B------:R-:W-:-:S07]  /*b4e0*/  FFMA.FTZ R15, R3, R35, R15 ;  /* 0x00000023030f7223 */ /* 0x000fce000001000f */
.L_x_1362:
[----:B------:R-:W-:Y:S05]  /*b4f0*/  BSYNC.RECONVERGENT B0 ;  /* 0x0000000000007941 */ /* 0x000fea0003800200 */
.L_x_1361:
[----:B------:R-:W2:Y:S08]  /*b500*/  S2UR UR5, SR_CgaCtaId ;  /* 0x00000000000579c3 */ /* 0x000eb00000008800 */
[----:B------:R-:W-:Y:S01]  /*b510*/  BAR.SYNC.DEFER_BLOCKING 0x0 ;  /* 0x0000000000007b1d */ /* 0x000fe20000010000 */
[C---:B------:R-:W-:Y:S02]  /*b520*/  LOP3.LUT R2, R5.reuse, 0x380, RZ, 0xc0, !PT ;  /* 0x0000038005027812 */ /* 0x040fe400078ec0ff */
[----:B------:R-:W-:-:S02]  /*b530*/  ISETP.GT.U32.AND P1, PT, R5, 0x7f, PT ;  /* 0x0000007f0500780c */ /* 0x000fc40003f24070 */
[----:B------:R-:W-:Y:S01]  /*b540*/  ISETP.NE.AND P0, PT, R2, 0x80, PT ;  /* 0x000000800200780c */ /* 0x000fe20003f05270 */
[----:B------:R-:W-:Y:S01]  /*b550*/  UMOV UR4, 0x400 ;  /* 0x0000040000047882 */ /* 0x000fe20000000000 */
[----:B------:R-:W-:Y:S01]  /*b560*/  SHF.L.U32 R2, R0, 0x2, RZ ;  /* 0x0000000200027819 */ /* 0x000fe200000006ff */
[----:B------:R-:W-:Y:S01]  /*b570*/  UIADD3 UR4, UPT, UPT, UR4, 0x240, URZ ;  /* 0x0000024004047890 */ /* 0x000fe2000fffe0ff */
[C---:B------:R-:W-:Y:S02]  /*b580*/  LOP3.LUT R3, R5.reuse, 0x3c0, RZ, 0xc0, !PT ;  /* 0x000003c005037812 */ /* 0x040fe400078ec0ff */
[----:B------:R-:W-:Y:S01]  /*b590*/  ISETP.GT.U32.AND P2, PT, R5, 0x3f, PT ;  /* 0x0000003f0500780c */ /* 0x000fe20003f44070 */
[----:B------:R-:W-:Y:S01]  /*b5a0*/  IMAD R29, R29, 0x100, R2 ;  /* 0x000001001d1d7824 */ /* 0x000fe200078e0202 */
[----:B------:R-:W-:Y:S01]  /*b5b0*/  ISETP.GT.U32.AND P3, PT, R5, 0x1f, PT ;  /* 0x0000001f0500780c */ /* 0x000fe20003f64070 */
[----:B--2---:R-:W-:-:S09]  /*b5c0*/  ULEA UR4, UR5, UR4, 0x18 ;  /* 0x0000000405047291 */ /* 0x004fd2000f8ec0ff */
[----:B------:R-:W-:Y:S01]  /*b5d0*/  @!P0 STS.128 [R29+UR4+-0x800], R12 ;  /* 0xfff8000c1d008988 */ /* 0x000fe20008000c04 */
[----:B------:R-:W-:Y:S01]  /*b5e0*/  BAR.SYNC.DEFER_BLOCKING 0x0 ;  /* 0x0000000000007b1d */ /* 0x000fe20000010000 */
[----:B------:R-:W-:Y:S02]  /*b5f0*/  ISETP.NE.AND P0, PT, R3, 0x40, PT ;  /* 0x000000400300780c */ /* 0x000fe40003f05270 */
[----:B------:R-:W-:-:S03]  /*b600*/  LOP3.LUT R3, R5, 0x3e0, RZ, 0xc0, !PT ;  /* 0x000003e005037812 */ /* 0x000fc600078ec0ff */
[----:B0-----:R-:W0:Y:S02]  /*b610*/  @!P1 LDS.128 R8, [R29+UR4] ;  /* 0x000000041d089984 */ /* 0x001e240008000c00 */
        /* <DEDUP_REMOVED lines=27> */
[----:B-1----:R-:W1:Y:S02]  /*b7d0*/  @!P1 LDS.128 R28, [R29+UR4] ;  /* 0x000000041d1c9984 */ /* 0x002e640008000c00 */
        /* <DEDUP_REMOVED lines=12> */
[----:B------:R-:W-:Y:S01]  /*b8a0*/  IADD3 R25, PT, PT, R25, R0, RZ ;  /* 0x0000000019197210 */ /* 0x000fe20007ffe0ff */
        /* <DEDUP_REMOVED lines=17> */
[----:B--2---:R-:W-:Y:S02]  /*b9c0*/  PRMT R5, R12, 0x8880, RZ ;  /* 0x000088800c057816 */ /* 0x004fe400000000ff */
[----:B------:R-:W-:Y:S02]  /*b9d0*/  LOP3.LUT R4, R2, 0xff, RZ, 0xc0, !PT ;  /* 0x000000ff02047812 */ /* 0x000fe400078ec0ff */
[----:B------:R-:W-:Y:S02]  /*b9e0*/  PRMT R0, R5, 0x7710, RZ ;  /* 0x0000771005007816 */ /* 0x000fe400000000ff */
[----:B-1----:R-:W-:Y:S02]  /*b9f0*/  IADD3 R2, P0, PT, R25, UR4, RZ ;  /* 0x0000000419027c10 */ /* 0x002fe4000ff1e0ff */
[----:B------:R-:W-:-:S02]  /*ba00*/  LOP3.LUT R5, R0, 0xff, RZ, 0xc0, !PT ;  /* 0x000000ff00057812 */ /* 0x000fc400078ec0ff */
[----:B------:R-:W-:Y:S02]  /*ba10*/  LEA R4, R4, R3, 0x8 ;  /* 0x0000000304047211 */ /* 0x000fe400078e40ff */
[----:B------:R-:W-:Y:S02]  /*ba20*/  LEA.HI.X.SX32 R3, R25, UR5, 0x1, P0 ;  /* 0x0000000519037c11 */ /* 0x000fe400080f0eff */
[----:B------:R-:W-:-:S05]  /*ba30*/  IADD3 R5, PT, PT, R4, R5, RZ ;  /* 0x0000000504057210 */ /* 0x000fca0007ffe0ff */
[----:B------:R-:W-:Y:S01]  /*ba40*/  STG.E desc[UR36][R2.64], R5 ;  /* 0x0000000502007986 */ /* 0x000fe2000c101924 */
[----:B------:R-:W-:Y:S05]  /*ba50*/  EXIT ;  /* 0x000000000000794d */ /* 0x000fea0003800000 */
.L_x_1364:
[----:B------:R-:W0:Y:S01]  /*ba60*/  LDC.64 R2, c[0x0][0x380] ;  /* 0x0000e000ff027b82 */ /* 0x000e220000000a00 */
[----:B------:R-:W-:-:S04]  /*ba70*/  IMAD.IADD R25, R25, 0x1, R0 ;  /* 0x0000000119197824 */ /* 0x000fc800078e0200 */
[----:B0-----:R-:W-:-:S05]  /*ba80*/  IMAD.WIDE R2, R25, 0x4, R2 ;  /* 0x0000000419027825 */ /* 0x001fca00078e0202 */
[----:B------:R-:W-:Y:S01]  /*ba90*/  STG.E.128 desc[UR36][R2.64], R12 ;  /* 0x0000000c02007986 */ /* 0x000fe2000c101d24 */
[----:B------:R-:W-:Y:S05]  /*baa0*/  EXIT ;  /* 0x000000000000794d */ /* 0x000fea0003800000 */
.L_x_1239:
[----:B------:R-:W-:Y:S01]  /*bab0*/  HFMA2 R12, -RZ, RZ, 0, 9.5367431640625e-07 ;  /* 0x00000010ff0c7431 */ /* 0x000fe200000001ff */
[----:B------:R-:W-:Y:S01]  /*bac0*/  MOV R11, 0x1f ;  /* 0x0000001f000b7802 */ /* 0x000fe20000000f00 */
[----:B------:R-:W-:-:S07]  /*bad0*/  IMAD.MOV.U32 R15, RZ, RZ, -0x1 ;  /* 0xffffffffff0f7424 */ /* 0x000fce00078e00ff */
[----:B--2--5:R-:W-:Y:S05]  /*bae0*/  WARPSYNC.COLLECTIVE R15, `(.L_x_1365) ;  /* 0x000000000f087348 */ /* 0x024fea0003c00000 */
[----:B------:R0:W1:Y:S02]  /*baf0*/  SHFL.BFLY P6, R14, R13, R12, R11 ;  /* 0x0c00000c0d0e7389 */ /* 0x00006400000c000b */
[----:B012--5:R-:W-:Y:S05]  /*bb00*/  ENDCOLLECTIVE ;  /* 0x000000000000791b */ /* 0x027fea0003800000 */
.L_x_1365:
[----:B------:R-:W-:Y:S02]  /*bb10*/  HFMA2 R12, -RZ, RZ, 0, 4.76837158203125e-07 ;  /* 0x00000008ff0c7431 */ /* 0x000fe400000001ff */
[----:B------:R-:W-:-:S05]  /*bb20*/  FADD.FTZ R4, R13, R14 ;  /* 0x0000000e0d047221 */ /* 0x000fca0000010000 */
[----:B------:R-:W-:-:S07]  /*bb30*/  MOV R13, R4 ;  /* 0x00000004000d7202 */ /* 0x000fce0000000f00 */
[----:B------:R-:W-:Y:S05]  /*bb40*/  WARPSYNC.COLLECTIVE R15, `(.L_x_1366) ;  /* 0x000000000f087348 */ /* 0x000fea0003c00000 */
[----:B------:R0:W1:Y:S02]  /*bb50*/  SHFL.BFLY P6, R14, R13, R12, R11 ;  /* 0x0c00000c0d0e7389 */ /* 0x00006400000c000b */
[----:B01----:R-:W-:Y:S05]  /*bb60*/  ENDCOLLECTIVE ;  /* 0x000000000000791b */ /* 0x003fea0003800000 */
.L_x_1366:
[----:B------:R-:W-:Y:S01]  /*bb70*/  MOV R12, 0x4 ;  /* 0x00000004000c7802 */ /* 0x000fe20000000f00 */
[----:B------:R-:W-:-:S04]  /*bb80*/  FADD.FTZ R5, R4, R14 ;  /* 0x0000000e04057221 */ /* 0x000fc80000010000 */
[----:B------:R-:W-:-:S07]  /*bb90*/  IMAD.MOV.U32 R13, RZ, RZ, R5 ;  /* 0x000000ffff0d7224 */ /* 0x000fce00078e0005 */
[----:B------:R-:W-:Y:S05]  /*bba0*/  WARPSYNC.COLLECTIVE R15, `(.L_x_1367) ;  /* 0x000000000f087348 */ /* 0x000fea0003c00000 */
[----:B------:R0:W1:Y:S02]  /*bbb0*/  SHFL.BFLY P6, R14, R13, R12, R11 ;  /* 0x0c00000c0d0e7389 */ /* 0x00006400000c000b */
[----:B01----:R-:W-:Y:S05]  /*bbc0*/  ENDCOLLECTIVE ;  /* 0x000000000000791b */ /* 0x003fea0003800000 */
.L_x_1367:
[----:B------:R-:W-:Y:S02]  /*bbd0*/  IMAD.MOV.U32 R12, RZ, RZ, 0x2 ;  /* 0x00000002ff0c7424 */ /* 0x000fe400078e00ff */
[----:B------:R-:W-:-:S05]  /*bbe0*/  FADD.FTZ R6, R5, R14 ;  /* 0x0000000e05067221 */ /* 0x000fca0000010000 */
[----:B------:R-:W-:-:S07]  /*bbf0*/  MOV R13, R6 ;  /* 0x00000006000d7202 */ /* 0x000fce0000000f00 */
[----:B------:R-:W-:Y:S05]  /*bc00*/  WARPSYNC.COLLECTIVE R15, `(.L_x_1368) ;  /* 0x000000000f087348 */ /* 0x000fea0003c00000 */
[----:B------:R0:W1:Y:S02]  /*bc10*/  SHFL.BFLY P6, R14, R13, R12, R11 ;  /* 0x0c00000c0d0e7389 */ /* 0x00006400000c000b */
[----:B01----:R-:W-:Y:S05]  /*bc20*/  ENDCOLLECTIVE ;  /* 0x000000000000791b */ /* 0x003fea0003800000 */
.L_x_1368:
[----:B------:R-:W-:Y:S02]  /*bc30*/  HFMA2 R12, -RZ, RZ, 0, 5.9604644775390625e-08 ;  /* 0x00000001ff0c7431 */ /* 0x000fe400000001ff */
[----:B------:R-:W-:-:S05]  /*bc40*/  FADD.FTZ R7, R6, R14 ;  /* 0x0000000e06077221 */ /* 0x000fca0000010000 */
[----:B------:R-:W-:-:S07]  /*bc50*/  MOV R13, R7 ;  /* 0x00000007000d7202 */ /* 0x000fce0000000f00 */
[----:B------:R-:W-:Y:S05]  /*bc60*/  WARPSYNC.COLLECTIVE R15, `(.L_x_1369) ;  /* 0x000000000f087348 */ /* 0x000fea0003c00000 */
[----:B------:R0:W1:Y:S02]  /*bc70*/  SHFL.BFLY P6, R14, R13, R12, R11 ;  /* 0x0c00000c0d0e7389 */ /* 0x00006400000c000b */
[----:B01----:R-:W-:Y:S05]  /*bc80*/  ENDCOLLECTIVE ;  /* 0x000000000000791b */ /* 0x003fea0003800000 */
.L_x_1369:
[----:B------:R-:W-:Y:S05]  /*bc90*/  BRA `(.L_x_1370) ;  /* 0xffffff5c00147947 */ /* 0x000fea000383ffff */
.L_x_1371:
        /* <DEDUP_REMOVED lines=14> */
.L_x_3009:


//--------------------- .text._ZN4mmha33masked_multihead_attention_kernelIfLi64ELi64ELi2ELi16ELi128ELb1ELb0EEEv26Multihead_attention_paramsIT_XT5_EE --------------------------
	.section	.text._ZN4mmha33masked_multihead_attention_kernelIfLi64ELi64ELi2ELi16ELi128ELb1ELb0EEEv26Multihead_attention_paramsIT_XT5_EE,"ax",@progbits
	.align	128
        .global         _ZN4mmha33masked_multihead_attention_kernelIfLi64ELi64ELi2ELi16ELi128ELb1ELb0EEEv26Multihead_attention_paramsIT_XT5_EE
        .type           _ZN4mmha33masked_multihead_attention_kernelIfLi64ELi64ELi2ELi16ELi128ELb1ELb0EEEv26Multihead_attention_paramsIT_XT5_EE,@function
        .size           _ZN4mmha33masked_multihead_attention_kernelIfLi64ELi64ELi2ELi16ELi128ELb1ELb0EEEv26Multihead_attention_paramsIT_XT5_EE,(.L_x_3010 - _ZN4mmha33masked_multihead_attention_kernelIfLi64ELi64ELi2ELi16ELi128ELb1ELb0EEEv26Multihead_attention_paramsIT_XT5_EE)
        .other          _ZN4mmha33masked_multihead_attention_kernelIfLi64ELi64ELi2ELi16ELi128ELb1ELb0EEEv26Multihead_attention_paramsIT_XT5_EE,@"STO_CUDA_ENTRY STV_DEFAULT"
_ZN4mmha33masked_multihead_attention_kernelIfLi64ELi64ELi2ELi16ELi128ELb1ELb0EEEv26Multihead_attention_paramsIT_XT5_EE:
.text._ZN4mmha33masked_multihead_attention_kernelIfLi64ELi64ELi2ELi16ELi128ELb1ELb0EEEv26Multihead_attention_paramsIT_XT5_EE:
        /* <DEDUP_REMOVED lines=9> */
[----:B------:R-:W-:-:S04]  /*0090*/  IMAD.U32 R2, RZ, RZ, UR4 ;  /* 0x00000004ff027e24 */ /* 0x000fc8000f8e00ff */
[----:B------:R-:W-:-:S05]  /*00a0*/  IMAD.U32 R3, RZ, RZ, UR5 ;  /* 0x00000005ff037e24 */ /* 0x000fca000f8e00ff */
[----:B------:R-:W2:Y:S02]  /*00b0*/  LDG.E.U8 R2, desc[UR36][R2.64] ;  /* 0x0000002402027981 */ /* 0x000ea4000c1e1100 */
[----:B--2---:R-:W-:-:S13]  /*00c0*/  ISETP.NE.AND P0, PT, R2, 0x1, PT ;  /* 0x000000010200780c */ /* 0x004fda0003f05270 */
[----:B------:R-:W-:Y:S05]  /*00d0*/  @!P0 EXIT ;  /* 0x000000000000894d */ /* 0x000fea0003800000 */
.L_x_1372:
[----:B------:R-:W1:Y:S01]  /*00e0*/  LDCU.64 UR4, c[0x0][0x498] ;  /* 0x00009300ff0477ac */ /* 0x000e620008000a00 */
[----:B------:R-:W2:Y:S01]  /*00f0*/  S2R R6, SR_CTAID.Y ;  /* 0x0000000000067919 */ /* 0x000ea20000002600 */
[----:B------:R-:W3:Y:S01]  /*0100*/  LDC R20, c[0x0][0x40c] ;  /* 0x00010300ff147b82 */ /* 0x000ee20000000800 */
[----:B------:R-:W4:Y:S01]  /*0110*/  LDCU UR8, c[0x0][0x3f0] ;  /* 0x00007e00ff0877ac */ /* 0x000f220008000800 */
[----:B------:R-:W0:Y:S06]  /*0120*/  LDCU UR9, c[0x0][0x3f4] ;  /* 0x00007e80ff0977ac */ /* 0x000e2c0008000800 */
[----:B------:R-:W3:Y:S01]  /*0130*/  S2UR UR46, SR_CTAID.X ;  /* 0x00000000002e79c3 */ /* 0x000ee20000002500 */
[----:B-1----:R-:W-:-:S07]  /*0140*/  UIMAD.WIDE.U32 UR4, UR7, 0x4, UR4 ;  /* 0x00000004070478a5 */ /* 0x002fce000f8e0004 */
[----:B------:R-:W1:Y:S01]  /*0150*/  LDC.64 R14, c[0x0][0x418] ;  /* 0x00010600ff0e7b82 */ /* 0x000e620000000a00 */
[----:B----4-:R-:W-:Y:S01]  /*0160*/  MOV R0, UR8 ;  /* 0x0000000800007c02 */ /* 0x010fe20008000f00 */
[----:B------:R-:W-:Y:S01]  /*0170*/  IMAD.U32 R2, RZ, RZ, UR4 ;  /* 0x00000004ff027e24 */ /* 0x000fe2000f8e00ff */
[----:B------:R-:W-:Y:S02]  /*0180*/  MOV R3, UR5 ;  /* 0x0000000500037c02 */ /* 0x000fe40008000f00 */
[----:B------:R-:W-:-:S03]  /*0190*/  IABS R7, R0 ;  /* 0x0000000000077213 */ /* 0x000fc60000000000 */
[----:B------:R4:W3:Y:S01]  /*01a0*/  LDG.E R10, desc[UR36][R2.64] ;  /* 0x00000024020a7981 */ /* 0x0008e2000c1e1900 */
[----:B------:R-:W0:Y:S08]  /*01b0*/  I2F.RP R0, R7 ;  /* 0x0000000700007306 */ /* 0x000e300000209400 */
[----:B0-----:R-:W0:Y:S02]  /*01c0*/  MUFU.RCP R0, R0 ;  /* 0x0000000000007308 */ /* 0x001e240000001000 */
[----:B0-----:R-:W-:-:S06]  /*01d0*/  VIADD R4, R0, 0xffffffe ;  /* 0x0ffffffe00047836 */ /* 0x001fcc0000000000 */
[----:B------:R0:W4:Y:S01]  /*01e0*/  F2I.FTZ.U32.TRUNC.NTZ R5, R4 ;  /* 0x0000000400057305 */ /* 0x000122000021f000 */
[----:B--2---:R-:W-:Y:S01]  /*01f0*/  IABS R0, R6 ;  /* 0x0000000600007213 */ /* 0x004fe20000000000 */
[----:B0-----:R-:W-:Y:S02]  /*0200*/  IMAD.MOV.U32 R4, RZ, RZ, RZ ;  /* 0x000000ffff047224 */ /* 0x001fe400078e00ff */
[----:B----4-:R-:W-:-:S04]  /*0210*/  IMAD.MOV R8, RZ, RZ, -R5 ;  /* 0x000000ffff087224 */ /* 0x010fc800078e0a05 */
        /* <DEDUP_REMOVED lines=9> */
[----:B------:R-:W-:Y:S01]  /*02b0*/  @!P0 VIADD R2, R2, 0x1 ;  /* 0x0000000102028836 */ /* 0x000fe20000000000 */
[----:B------:R-:W-:-:S04]  /*02c0*/  @!P0 IADD3 R0, PT, PT, R0, -R7, RZ ;  /* 0x8000000700008210 */ /* 0x000fc80007ffe0ff */
[----:B------:R-:W-:Y:S02]  /*02d0*/  @!P0 R2UR UR6, R2 ;  /* 0x00000000020682ca */ /* 0x000fe400000e0000 */
[----:B------:R-:W-:Y:S01]  /*02e0*/  ISETP.GE.U32.AND P1, PT, R0, R7, PT ;  /* 0x000000070000720c */ /* 0x000fe20003f26070 */
[----:B------:R-:W-:-:S10]  /*02f0*/  IMAD.U32 R26, RZ, RZ, UR9 ;  /* 0x00000009ff1a7e24 */ /* 0x000fd4000f8e00ff */
[----:B------:R-:W-:Y:S01]  /*0300*/  IMAD.U32 R0, RZ, RZ, UR6 ;  /* 0x00000006ff007e24 */ /* 0x000fe2000f8e00ff */
[----:B------:R-:W-:-:S03]  /*0310*/  IABS R6, R26 ;  /* 0x0000001a00067213 */ /* 0x000fc60000000000 */
[----:B------:R-:W-:-:S05]  /*0320*/  @P1 VIADD R0, R0, 0x1 ;  /* 0x0000000100001836 */ /* 0x000fca0000000000 */
[----:B------:R-:W-:Y:S02]  /*0330*/  @P1 R2UR UR6, R0 ;  /* 0x00000000000612ca */ /* 0x000fe400000e0000 */
[----:B------:R-:W2:Y:S08]  /*0340*/  I2F.RP R0, R6 ;  /* 0x0000000600007306 */ /* 0x000eb00000209400 */
[----:B--2---:R-:W2:Y:S01]  /*0350*/  MUFU.RCP R0, R0 ;  /* 0x0000000000007308 */ /* 0x004ea20000001000 */
[----:B0-----:R-:W-:-:S04]  /*0360*/  ISETP.NE.U32.AND P0, PT, R4, RZ, PT ;  /* 0x000000ff0400720c */ /* 0x001fc80003f05070 */
[----:B------:R-:W-:Y:S02]  /*0370*/  ISETP.NE.AND.EX P0, PT, R5, RZ, PT, P0 ;  /* 0x000000ff0500720c */ /* 0x000fe40003f05300 */
[----:B--2---:R-:W-:-:S04]  /*0380*/  IADD3 R4, PT, PT, R0, 0xffffffe, RZ ;  /* 0x0ffffffe00047810 */ /* 0x004fc80007ffe0ff */
[----:B------:R0:W2:Y:S01]  /*0390*/  F2I.FTZ.U32.TRUNC.NTZ R5, R4 ;  /* 0x0000000400057305 */ /* 0x0000a2000021f000 */
[----:B---3--:R-:W-:Y:S01]  /*03a0*/  ISETP.EQ.AND P4, PT, R20, RZ, P0 ;  /* 0x000000ff1400720c */ /* 0x008fe20000782270 */
[----:B------:R-:W-:Y:S01]  /*03b0*/  ULOP3.LUT UR4, UR7, UR8, URZ, 0x3c, !UPT ;  /* 0x0000000807047292 */ /* 0x000fe2000f8e3cff */
[----:B0-----:R-:W-:Y:S02]  /*03c0*/  IMAD.MOV.U32 R4, RZ, RZ, RZ ;  /* 0x000000ffff047224 */ /* 0x001fe400078e00ff */
[----:B--2---:R-:W-:-:S09]  /*03d0*/  IMAD.MOV R7, RZ, RZ, -R5 ;  /* 0x000000ffff077224 */ /* 0x004fd200078e0a05 */
[----:B------:R-:W-:Y:S01]  /*03e0*/  VOTEU.ANY UP2, P4 ;  /* 0x0000000000ff7886 */ /* 0x000fe20002040100 */
[----:B------:R-:W-:Y:S01]  /*03f0*/  IMAD R7, R7, R6, RZ ;  /* 0x0000000607077224 */ /* 0x000fe200078e02ff */
[----:B------:R-:W-:-:S03]  /*0400*/  UISETP.GE.AND UP1, UPT, UR4, URZ, UPT ;  /* 0x000000ff0400728c */ /* 0x000fc6000bf26270 */
[----:B------:R-:W0:Y:S01]  /*0410*/  @UP2 LDCU.64 UR4, c[0x0][0x460] ;  /* 0x00008c00ff0427ac */ /* 0x000e220008000a00 */
[----:B------:R-:W-:Y:S01]  /*0420*/  IMAD.HI.U32 R5, R5, R7, R4 ;  /* 0x0000000705057227 */ /* 0x000fe200078e0004 */
[----:B------:R-:W-:Y:S01]  /*0430*/  UISETP.NE.AND UP0, UPT, UR8, URZ, UPT ;  /* 0x000000ff0800728c */ /* 0x000fe2000bf05270 */
[----:B------:R-:W-:Y:S01]  /*0440*/  UMOV UR41, UR6 ;  /* 0x0000000600297c82 */ /* 0x000fe20008000000 */
[----:B------:R-:W-:Y:S01]  /*0450*/  PLOP3.LUT P0, PT, PT, PT, UP2, 0x80, 0x8 ;  /* 0x000000000008781c */ /* 0x000fe20003f0f028 */
[----:B------:R-:W2:Y:S03]  /*0460*/  LDCU UR6, c[0x0][0x3f8] ;  /* 0x00007f00ff0677ac */ /* 0x000ea60008000800 */
[----:B------:R-:W-:-:S05]  /*0470*/  @!UP1 UIADD3 UR41, UPT, UPT, -UR41, URZ, URZ ;  /* 0x000000ff29299290 */ /* 0x000fca000fffe1ff */
[----:B------:R-:W-:Y:S01]  /*0480*/  @!UP0 ULOP3.LUT UR41, URZ, UR8, URZ, 0x33, !UPT ;  /* 0x00000008ff298292 */ /* 0x000fe2000f8e33ff */
[----:B------:R-:W3:Y:S03]  /*0490*/  LDCU UR8, c[0x0][0x3e8] ;  /* 0x00007d00ff0877ac */ /* 0x000ee60008000800 */
[----:B0-----:R-:W-:-:S06]  /*04a0*/  @UP2 UIMAD.WIDE UR4, UR41, 0x4, UR4 ;  /* 0x00000004290428a5 */ /* 0x001fcc000f8e0204 */
[----:B------:R-:W-:Y:S01]  /*04b0*/  IMAD.U32 R3, RZ, RZ, UR5 ;  /* 0x00000005ff037e24 */ /* 0x000fe2000f8e00ff */
[----:B------:R-:W-:-:S05]  /*04c0*/  MOV R2, UR4 ;  /* 0x0000000400027c02 */ /* 0x000fca0008000f00 */
[----:B------:R0:W5:Y:S01]  /*04d0*/  @P0 LDG.E R3, desc[UR36][R2.64] ;  /* 0x0000002402030981 */ /* 0x000162000c1e1900 */
[----:B------:R-:W-:-:S13]  /*04e0*/  R2UR UR44, R10 ;  /* 0x000000000a2c72ca */ /* 0x000fda00000e0000 */
[----:B------:R-:W-:-:S06]  /*04f0*/  UIADD3 UR45, UPT, UPT, UR44, -0x1, URZ ;  /* 0xffffffff2c2d7890 */ /* 0x000fcc000fffe0ff */
[----:B------:R-:W-:-:S05]  /*0500*/  IABS R0, UR45 ;  /* 0x0000002d00007c13 */ /* 0x000fca0008000000 */
[----:B------:R-:W-:-:S05]  /*0510*/  IMAD.HI.U32 R5, R5, R0, RZ ;  /* 0x0000000005057227 */ /* 0x000fca00078e00ff */
[----:B------:R-:W-:-:S05]  /*0520*/  IADD3 R5, PT, PT, -R5, RZ, RZ ;  /* 0x000000ff05057210 */ /* 0x000fca0007ffe1ff */
[----:B------:R-:W-:-:S05]  /*0530*/  IMAD R5, R6, R5, R0 ;  /* 0x0000000506057224 */ /* 0x000fca00078e0200 */
[----:B------:R-:W-:-:S13]  /*0540*/  R2UR UR40, R5 ;  /* 0x00000000052872ca */ /* 0x000fda00000e0000 */
[----:B------:R-:W-:Y:S01]  /*0550*/  ISETP.GT.U32.AND P0, PT, R6, UR40, PT ;  /* 0x0000002806007c0c */ /* 0x000fe2000bf04070 */
[----:B0-----:R-:W0:-:S12]  /*0560*/  S2R R2, SR_TID.X ;  /* 0x0000000000027919 */ /* 0x001e180000002100 */
[----:B------:R-:W-:-:S04]  /*0570*/  @!P0 IADD3 R0, PT, PT, -R6, UR40, RZ ;  /* 0x0000002806008c10 */ /* 0x000fc8000fffe1ff */
[----:B------:R-:W-:-:S13]  /*0580*/  @!P0 R2UR UR40, R0 ;  /* 0x00000000002882ca */ /* 0x000fda00000e0000 */
[----:B------:R-:W-:Y:S01]  /*0590*/  ISETP.GT.U32.AND P0, PT, R6, UR40, PT ;  /* 0x0000002806007c0c */ /* 0x000fe2000bf04070 */
[----:B---3--:R-:W-:Y:S02]  /*05a0*/  UISETP.NE.AND UP1, UPT, UR8, URZ, UPT ;  /* 0x000000ff0800728c */ /* 0x008fe4000bf25270 */
[----:B------:R-:W-:Y:S01]  /*05b0*/  UP2UR UR43, UPR, URZ, 0x4 ;  /* 0x00000004ff2b7883 */ /* 0x000fe20008000000 */
[----:B0-----:R-:W-:Y:S01]  /*05c0*/  ISETP.GT.U32.AND P3, PT, R2, 0x1f, PT ;  /* 0x0000001f0200780c */ /* 0x001fe20003f64070 */
        /* <DEDUP_REMOVED lines=13> */
[----:B------:R-:W-:Y:S02]  /*06a0*/  P2R R16, PR, RZ, 0x10 ;  /* 0x00000010ff107803 */ /* 0x000fe40000000000 */
[----:B------:R-:W-:Y:S01]  /*06b0*/  CS2R R24, SRZ ;  /* 0x0000000000187805 */ /* 0x000fe2000001ff00 */
[----:B------:R-:W-:Y:S01]  /*06c0*/  IMAD.SHL.U32 R0, R2, 0x2, RZ ;  /* 0x0000000202007824 */ /* 0x000fe200078e00ff */
[----:B-1----:R-:W-:Y:S07]  /*06d0*/  @P3 BRA `(.L_x_1374) ;  /* 0x0000000000403947 */ /* 0x002fee0003800000 */
        /* <DEDUP_REMOVED lines=16> */
.L_x_1374:
[----:B------:R-:W-:Y:S05]  /*07e0*/  BSYNC.RECONVERGENT B0 ;  /* 0x0000000000007941 */ /* 0x000fea0003800200 */
.L_x_1373:
[----:B------:R-:W1:Y:S01]  /*07f0*/  LDCU.64 UR8, c[0x0][0x3a0] ;  /* 0x00007400ff0877ac */ /* 0x000e620008000a00 */
[----:B------:R-:W-:Y:S01]  /*0800*/  ISETP.NE.U32.AND P1, PT, R14, RZ, PT ;  /* 0x000000ff0e00720c */ /* 0x000fe20003f25070 */
[----:B------:R-:W2:Y:S01]  /*0810*/  S2R R13, SR_CTAID.X ;  /* 0x00000000000d7919 */ /* 0x000ea20000002500 */
[----:B------:R-:W-:Y:S01]  /*0820*/  LOP3.LUT R83, R0, 0x2, RZ, 0xc0, !PT ;  /* 0x0000000200537812 */ /* 0x000fe200078ec0ff */
[----:B------:R-:W3:Y:S01]  /*0830*/  LDCU.64 UR4, c[0x0][0x390] ;  /* 0x00007200ff0477ac */ /* 0x000ee20008000a00 */
[----:B------:R-:W-:Y:S01]  /*0840*/  SHF.R.U32.HI R17, RZ, 0x1, R2 ;  /* 0x00000001ff117819 */ /* 0x000fe20000011602 */
[----:B------:R-:W4:Y:S01]  /*0850*/  @!P3 LDC.64 R4, c[0x0][0x3b8] ;  /* 0x0000ee00ff04bb82 */ /* 0x000f220000000a00 */
[----:B------:R-:W-:Y:S01]  /*0860*/  CS2R R22, SRZ ;  /* 0x0000000000167805 */ /* 0x000fe2000001ff00 */
[----:B------:R-:W-:Y:S01]  /*0870*/  VOTEU.ANY UP1, P4 ;  /* 0x0000000000ff7886 */ /* 0x000fe20002020100 */
[----:B------:R-:W-:Y:S01]  /*0880*/  PLOP3.LUT P4, PT, PT, PT, UP1, 0x80, 0x8 ;  /* 0x000000000008781c */ /* 0x000fe20003f8f018 */
[----:B------:R-:W-:Y:S01]  /*0890*/  USHF.L.U32 UR42, UR42, 0x6, URZ ;  /* 0x000000062a2a7899 */ /* 0x000fe200080006ff */
[----:B------:R-:W-:Y:S01]  /*08a0*/  @!P3 IMAD R10, R17, R26, UR45 ;  /* 0x0000002d110abe24 */ /* 0x000fe2000f8e021a */
[----:B------:R-:W-:-:S02]  /*08b0*/  CS2R R18, SRZ ;  /* 0x0000000000127805 */ /* 0x000fc4000001ff00 */
[----:B------:R-:W-:Y:S01]  /*08c0*/  VOTEU.ANY UP0, P1 ;  /* 0x0000000000ff7886 */ /* 0x000fe20000800100 */
[----:B------:R-:W-:Y:S02]  /*08d0*/  PLOP3.LUT P1, PT, PT, PT, UP1, 0x40, 0x4 ;  /* 0x000000000004781c */ /* 0x000fe40003f2e818 */
[----:B-1----:R-:W-:Y:S02]  /*08e0*/  ISETP.NE.U32.AND P0, PT, RZ, UR8, PT ;  /* 0x00000008ff007c0c */ /* 0x002fe4000bf05070 */
[----:B------:R-:W-:Y:S02]  /*08f0*/  R2UR UR8, R15 ;  /* 0x000000000f0872ca */ /* 0x000fe400000e0000 */
[----:B------:R-:W-:Y:S02]  /*0900*/  ISETP.NE.AND.EX P0, PT, RZ, UR9, PT, P0 ;  /* 0x00000009ff007c0c */ /* 0x000fe4000bf05300 */
[----:B---3--:R-:W-:Y:S02]  /*0910*/  ISETP.NE.U32.AND P2, PT, RZ, UR4, PT ;  /* 0x00000004ff007c0c */ /* 0x008fe4000bf45070 */
[----:B------:R-:W-:-:S02]  /*0920*/  ISETP.GT.U32.OR P0, PT, R2, 0x1f, !P0 ;  /* 0x0000001f0200780c */ /* 0x000fc40004704470 */
[----:B------:R-:W-:Y:S02]  /*0930*/  ISETP.NE.AND.EX P2, PT, RZ, UR5, PT, P2 ;  /* 0x00000005ff007c0c */ /* 0x000fe4000bf45320 */
[----:B------:R-:W-:Y:S02]  /*0940*/  ISETP.NE.OR P0, PT, R20, RZ, P0 ;  /* 0x000000ff1400720c */ /* 0x000fe40000705670 */
[C---:B------:R-:W-:Y:S01]  /*0950*/  ISETP.GT.U32.OR P1, PT, R2.reuse, 0x1f, P1 ;  /* 0x0000001f0200780c */ /* 0x040fe20000f24470 */
[----:B------:R-:W-:Y:S01]  /*0960*/  UISETP.NE.AND.EX UP0, UPT, UR8, URZ, UPT, UP0 ;  /* 0x000000ff0800728c */ /* 0x000fe2000bf05300 */
[----:B------:R-:W-:Y:S02]  /*0970*/  ISETP.GT.U32.OR P2, PT, R2, 0x1f, !P2 ;  /* 0x0000001f0200780c */ /* 0x000fe40005744470 */
[----:B-----5:R-:W-:Y:S01]  /*0980*/  @P4 R2UR UR38, R3 ;  /* 0x00000000032642ca */ /* 0x020fe200000e0000 */
[----:B------:R-:W-:Y:S02]  /*0990*/  @!P3 IMAD R3, R26, UR42, R83 ;  /* 0x0000002a1a03bc24 */ /* 0x000fe4000f8e0253 */
[----:B------:R-:W-:-:S03]  /*09a0*/  PLOP3.LUT P4, PT, PT, PT, UP0, 0x80, 0x8 ;  /* 0x000000000008781c */ /* 0x000fc60003f8f008 */
[----:B------:R-:W-:Y:S01]  /*09b0*/  @!P3 LEA R3, R10, R3, 0x2 ;  /* 0x000000030a03b211 */ /* 0x000fe200078e10ff */
[----:B------:R-:W1:Y:S01]  /*09c0*/  @!P0 LDC.64 R8, c[0x0][0x3a0] ;  /* 0x0000e800ff088b82 */ /* 0x000e620000000a00 */
[----:B------:R-:W3:Y:S03]  /*09d0*/  @UP0 LDCU.64 UR4, c[0x0][0x418] ;  /* 0x00008300ff0407ac */ /* 0x000ee60008000a00 */
[----:B----4-:R-:W-:Y:S01]  /*09e0*/  @!P3 IMAD.WIDE R4, R3, 0x4, R4 ;  /* 0x000000040304b825 */ /* 0x010fe200078e0204 */
[----:B------:R-:W-:-:S03]  /*09f0*/  VOTEU.ALL UP1, P1 ;  /* 0x0000000000ff7886 */ /* 0x000fc60000820000 */
[----:B------:R-:W4:Y:S01]  /*0a00*/  @!P1 LDC.64 R10, c[0x0][0x450] ;  /* 0x00011400ff0a9b82 */ /* 0x000f220000000a00 */
[----:B--2---:R-:W-:Y:S01]  /*0a10*/  IMAD R3, R13, 0x40, R0 ;  /* 0x000000400d037824 */ /* 0x004fe200078e0200 */
[----:B------:R-:W-:Y:S01]  /*0a20*/  @!UP1 UIMAD UR6, UR38, UR6, URZ ;  /* 0x00000006260692a4 */ /* 0x000fe2000f8e02ff */
[----:B------:R-:W2:Y:S05]  /*0a30*/  @!P3 LDG.E.64 R22, desc[UR36][R4.64] ;  /* 0x000000240416b981 */ /* 0x000eaa000c1e1b00 */
[----:B0-----:R-:W0:Y:S01]  /*0a40*/  @!P2 LDC.64 R6, c[0x0][0x390] ;  /* 0x0000e400ff06ab82 */ /* 0x001e220000000a00 */
[----:B------:R-:W-:Y:S01]  /*0a50*/  IMAD.U32 R14, RZ, RZ, UR6 ;  /* 0x00000006ff0e7e24 */ /* 0x000fe2000f8e00ff */
[----:B---3--:R-:W-:-:S03]  /*0a60*/  @UP0 UIMAD.WIDE.U32 UR4, UR7, 0x4, UR4 ;  /* 0x00000004070408a5 */ /* 0x008fc6000f8e0004 */
[----:B------:R-:W-:Y:S02]  /*0a70*/  @!P1 IMAD R21, R14, 0x40, R3 ;  /* 0x000000400e159824 */ /* 0x000fe400078e0203 */
[----:B-1----:R-:W-:Y:S01]  /*0a80*/  @!P0 IMAD.WIDE.U32 R8, R3, 0x4, R8 ;  /* 0x0000000403088825 */ /* 0x002fe200078e0008 */
[----:B------:R-:W-:Y:S02]  /*0a90*/  MOV R12, UR4 ;  /* 0x00000004000c7c02 */ /* 0x000fe40008000f00 */
[----:B------:R-:W-:Y:S01]  /*0aa0*/  CS2R R14, SRZ ;  /* 0x00000000000e7805 */ /* 0x000fe2000001ff00 */
[----:B------:R-:W-:Y:S01]  /*0ab0*/  IMAD.U32 R13, RZ, RZ, UR5 ;  /* 0x00000005ff0d7e24 */ /* 0x000fe2000f8e00ff */
[----:B------:R-:W2:Y:S01]  /*0ac0*/  @!P0 LDG.E.64 R18, desc[UR36][R8.64] ;  /* 0x0000002408128981 */ /* 0x000ea2000c1e1b00 */
[----:B------:R-:W1:Y:S01]  /*0ad0*/  LDCU.U8 UR4, c[0x0][0x404] ;  /* 0x00008080ff0477ac */ /* 0x000e620008000000 */
[----:B----4-:R-:W-:Y:S02]  /*0ae0*/  @!P1 IMAD.WIDE R10, R21, 0x4, R10 ;  /* 0x00000004150a9825 */ /* 0x010fe400078e020a */
[----:B------:R-:W3:Y:S01]  /*0af0*/  @P4 LDG.E R12, desc[UR36][R12.64] ;  /* 0x000000240c0c4981 */ /* 0x000ee2000c1e1900 */
[----:B------:R-:W4:Y:S03]  /*0b00*/  LDC R21, c[0x0][0x400] ;  /* 0x00010000ff157b82 */ /* 0x000f260000000800 */
[----:B------:R-:W3:Y:S01]  /*0b10*/  @!P1 LDG.E.64 R10, desc[UR36][R10.64] ;  /* 0x000000240a0a9981 */ /* 0x000ee2000c1e1b00 */
[----:B0-----:R-:W-:-:S05]  /*0b20*/  @!P2 IMAD.WIDE.U32 R6, R3, 0x4, R6 ;  /* 0x000000040306a825 */ /* 0x001fca00078e0006 */
[----:B------:R-:W3:Y:S01]  /*0b30*/  @!P2 LDG.E.64 R14, desc[UR36][R6.64] ;  /* 0x00000024060ea981 */ /* 0x000ee2000c1e1b00 */
[----:B-1----:R-:W-:Y:S02]  /*0b40*/  ISETP.NE.AND P0, PT, RZ, UR4, PT ;  /* 0x00000004ff007c0c */ /* 0x002fe4000bf05270 */
[----:B------:R-:W-:-:S04]  /*0b50*/  IADD3 R3, PT, PT, RZ, -R26, RZ ;  /* 0x8000001aff037210 */ /* 0x000fc80007ffe0ff */
[----:B------:R-:W-:Y:S02]  /*0b60*/  VIADDMNMX R3, R3, UR44, RZ, !PT ;  /* 0x0000002c03037c46 */ /* 0x000fe4000f8001ff */
[----:B----4-:R-:W-:Y:S02]  /*0b70*/  ISETP.LT.OR P0, PT, R21, 0x1, P0 ;  /* 0x000000011500780c */ /* 0x010fe40000701670 */
[----:B------:R-:W-:Y:S01]  /*0b80*/  R2UR UR47, R3 ;  /* 0x00000000032f72ca */ /* 0x000fe200000e0000 */
[----:B------:R-:W-:Y:S01]  /*0b90*/  UMOV UR39, URZ ;  /* 0x000000ff00277c82 */ /* 0x000fe20008000000 */
[----:B------:R-:W-:Y:S01]  /*0ba0*/  ISETP.NE.AND P2, PT, R20, RZ, PT ;  /* 0x000000ff1400720c */ /* 0x000fe20003f45270 */
[----:B------:R-:W-:Y:S01]  /*0bb0*/  BSSY.RECONVERGENT B6, `(.L_x_1375) ;  /* 0x00000d0000067945 */ /* 0x000fe20003800200 */
[----:B--2---:R-:W-:Y:S01]  /*0bc0*/  FADD.FTZ R3, R18, R22 ;  /* 0x0000001612037221 */ /* 0x004fe20000010000 */
[----:B------:R-:W-:Y:S01]  /*0bd0*/  FADD.FTZ R4, R19, R23 ;  /* 0x0000001713047221 */ /* 0x000fe20000010000 */
[----:B---3--:R-:W-:-:S03]  /*0be0*/  @P4 R2UR UR39, R12 ;  /* 0x000000000c2742ca */ /* 0x008fc600000e0000 */
[C---:B------:R-:W-:Y:S02]  /*0bf0*/  FSEL R22, R3.reuse, R22, !P2 ;  /* 0x0000001603167208 */ /* 0x040fe40005000000 */
[C---:B------:R-:W-:Y:S01]  /*0c00*/  FSEL R23, R4.reuse, R23, !P2 ;  /* 0x0000001704177208 */ /* 0x040fe20005000000 */
[----:B------:R-:W-:Y:S01]  /*0c10*/  @!P1 FMUL.FTZ R22, R3, R10 ;  /* 0x0000000a03169220 */ /* 0x000fe20000410000 */
[----:B------:R-:W-:Y:S01]  /*0c20*/  @!P1 FMUL.FTZ R23, R4, R11 ;  /* 0x0000000b04179220 */ /* 0x000fe20000410000 */
[----:B------:R-:W-:Y:S01]  /*0c30*/  FADD.FTZ R24, R14, R24 ;  /* 0x000000180e187221 */ /* 0x000fe20000010000 */
[----:B------:R-:W-:Y:S01]  /*0c40*/  FADD.FTZ R25, R15, R25 ;  /* 0x000000190f197221 */ /* 0x000fe20000010000 */
[----:B------:R-:W-:Y:S06]  /*0c50*/  @P0 BRA `(.L_x_1376) ;  /* 0x0000000000b00947 */ /* 0x000fec0003800000 */
[----:B------:R-:W-:-:S13]  /*0c60*/  ISETP.NE.AND P0, PT, R20, RZ, PT ;  /* 0x000000ff1400720c */ /* 0x000fda0003f05270 */
[----:B------:R-:W-:Y:S05]  /*0c70*/  @P0 BRA `(.L_x_1377) ;  /* 0x00000000005c0947 */ /* 0x000fea0003800000 */
[----:B------:R-:W-:-:S13]  /*0c80*/  ISETP.GE.AND P0, PT, R0, R21, PT ;  /* 0x000000150000720c */ /* 0x000fda0003f06270 */
[----:B------:R-:W-:Y:S05]  /*0c90*/  @P0 BRA `(.L_x_1378) ;  /* 0x0000000c00040947 */ /* 0x000fea0003800000 */
[----:B------:R-:W-:Y:S02]  /*0ca0*/  I2FP.F32.U32 R3, R21 ;  /* 0x0000001500037245 */ /* 0x000fe40000201000 */
[----:B------:R-:W-:-:S04]  /*0cb0*/  I2FP.F32.U32 R0, R0 ;  /* 0x0000000000007245 */ /* 0x000fc80000201000 */
[----:B------:R-:W0:Y:S02]  /*0cc0*/  MUFU.RCP R3, R3 ;  /* 0x0000000300037308 */ /* 0x000e240000001000 */
[----:B0-----:R-:W-:-:S04]  /*0cd0*/  FMUL.FTZ R0, R0, R3 ;  /* 0x0000000300007220 */ /* 0x001fc80000410000 */
[----:B------:R-:W-:Y:S01]  /*0ce0*/  FMUL.FTZ R4, R0, 13.28771209716796875 ;  /* 0x41549a7800047820 */ /* 0x000fe20000410000 */
[----:B------:R-:W-:-:S03]  /*0cf0*/  VIADD R0, R20, -UR39 ;  /* 0x8000002714007c36 */ /* 0x000fc60008000000 */
[----:B------:R-:W0:Y:S02]  /*0d00*/  MUFU.EX2 R5, -R4 ;  /* 0x8000000400057308 */ /* 0x000e240000000800 */
[----:B------:R-:W-:-:S05]  /*0d10*/  I2FP.F32.S32 R0, R0 ;  /* 0x0000000000007245 */ /* 0x000fca0000201400 */
        /* <DEDUP_REMOVED lines=13> */
.L_x_1377:
[----:B------:R-:W-:-:S13]  /*0df0*/  ISETP.GE.AND P0, PT, R0, R21, PT ;  /* 0x000000150000720c */ /* 0x000fda0003f06270 */
[----:B------:R-:W-:Y:S05]  /*0e00*/  @P0 BRA `(.L_x_1378) ;  /* 0x0000000800a80947 */ /* 0x000fea0003800000 */
[----:B------:R-:W-:Y:S01]  /*0e10*/  I2FP.F32.U32 R21, R21 ;  /* 0x0000001500157245 */ /* 0x000fe20000201000 */
[----:B------:R-:W-:Y:S01]  /*0e20*/  VIADD R20, R20, -UR39 ;  /* 0x8000002714147c36 */ /* 0x000fe20008000000 */
        /* <DEDUP_REMOVED lines=15> */
.L_x_1376:
        /* <DEDUP_REMOVED lines=15> */
[----:B------:R-:W-:-:S04]  /*1010*/  IMAD R7, R7, R6, RZ ;  /* 0x0000000607077224 */ /* 0x000fc800078e02ff */
        /* <DEDUP_REMOVED lines=30> */
[----:B0-----:R-:W-:Y:S02]  /*1200*/  IMAD.U32 R4, RZ, RZ, UR4 ;  /* 0x00000004ff047e24 */ /* 0x001fe4000f8e00ff */
[----:B------:R-:W-:Y:S01]  /*1210*/  IMAD.U32 R5, RZ, RZ, UR5 ;  /* 0x00000005ff057e24 */ /* 0x000fe2000f8e00ff */
[----:B---3--:R-:W-:Y:S01]  /*1220*/  MOV R6, UR6 ;  /* 0x0000000600067c02 */ /* 0x008fe20008000f00 */
[----:B------:R-:W-:-:S02]  /*1230*/  IMAD.U32 R7, RZ, RZ, UR7 ;  /* 0x00000007ff077e24 */ /* 0x000fc4000f8e00ff */
[----:B----4-:R-:W-:Y:S01]  /*1240*/  IMAD.U32 R10, RZ, RZ, UR8 ;  /* 0x00000008ff0a7e24 */ /* 0x010fe2000f8e00ff */
[----:B-1----:R-:W-:-:S07]  /*1250*/  MOV R11, UR9 ;  /* 0x00000009000b7c02 */ /* 0x002fce0008000f00 */
[----:B------:R-:W-:-:S07]  /*1260*/  LEPC R20, `(.L_x_1379) ;  /* 0x000000001014794e */ /* 0x000fce0000000000 */
[----:B--2---:R-:W-:Y:S05]  /*1270*/  CALL.ABS.NOINC R14 ;  /* 0x000000000e007343 */ /* 0x004fea0003c00000 */
.L_x_1379:
        /* <DEDUP_REMOVED lines=15> */
.L_x_1380:
        /* <DEDUP_REMOVED lines=19> */
[----:B------:R-:W-:Y:S01]  /*14a0*/  BSSY.RECONVERGENT B2, `(.L_x_1385) ;  /* 0x000001b000027945 */ /* 0x000fe20003800200 */
[----:B------:R-:W-:-:S03]  /*14b0*/  IMAD.SHL.U32 R4, R4, 0x2, RZ ;  /* 0x0000000204047824 */ /* 0x000fc600078e00ff */
[----:B------:R-:W-:Y:S01]  /*14c0*/  LEA R14, R27, R13, 0x2 ;  /* 0x0000000d1b0e7211 */ /* 0x000fe200078e10ff */
[----:B------:R0:W1:Y:S01]  /*14d0*/  LDS R22, [R13] ;  /* 0x000000000d167984 */ /* 0x0000620000000800 */
[----:B------:R-:W-:-:S03]  /*14e0*/  ISETP.GE.AND P0, PT, R4, R7, PT ;  /* 0x000000070400720c */ /* 0x000fc60003f06270 */
[----:B------:R0:W2:Y:S10]  /*14f0*/  LDS R23, [R14] ;  /* 0x000000000e177984 */ /* 0x0000b40000000800 */
[----:B0-----:R-:W-:Y:S05]  /*1500*/  @P0 BRA `(.L_x_1386) ;  /* 0x0000000000500947 */ /* 0x001fea0003800000 */
[----:B------:R-:W-:Y:S01]  /*1510*/  I2FP.F32.S32 R5, R7 ;  /* 0x0000000700057245 */ /* 0x000fe20000201400 */
[----:B------:R-:W-:Y:S01]  /*1520*/  VIADD R6, R6, -UR39 ;  /* 0x8000002706067c36 */ /* 0x000fe20008000000 */
        /* <DEDUP_REMOVED lines=18> */
.L_x_1386:
[----:B------:R-:W-:Y:S05]  /*1650*/  BSYNC.RECONVERGENT B2 ;  /* 0x0000000000027941 */ /* 0x000fea0003800200 */
.L_x_1385:
[----:B-1----:R0:W-:Y:S04]  /*1660*/  STS [R13], R22 ;  /* 0x000000160d007388 */ /* 0x0021e80000000800 */
[----:B--2---:R0:W-:Y:S01]  /*1670*/  STS [R14], R23 ;  /* 0x000000170e007388 */ /* 0x0041e20000000800 */
[----:B------:R-:W-:Y:S05]  /*1680*/  BRA `(.L_x_1387) ;  /* 0x0000000000487947 */ /* 0x000fea0003800000 */
.L_x_1384:
        /* <DEDUP_REMOVED lines=18> */
.L_x_1387:
[----:B------:R-:W-:Y:S05]  /*17b0*/  BSYNC.RECONVERGENT B1 ;  /* 0x0000000000017941 */ /* 0x000fea0003800200 */
.L_x_1383:
[----:B------:R1:W-:Y:S04]  /*17c0*/  STS [R11], R24 ;  /* 0x000000180b007388 */ /* 0x0003e80000000800 */
[----:B------:R1:W-:Y:S02]  /*17d0*/  STS [R12], R25 ;  /* 0x000000190c007388 */ /* 0x0003e40000000800 */
.L_x_1382:
[----:B------:R-:W-:Y:S05]  /*17e0*/  BSYNC.RECONVERGENT B0 ;  /* 0x0000000000007941 */ /* 0x000fea0003800200 */
.L_x_1381:
        /* <DEDUP_REMOVED lines=10> */
.L_x_1389:
[----:B------:R-:W-:Y:S05]  /*1890*/  BSYNC.RECONVERGENT B0 ;  /* 0x0000000000007941 */ /* 0x000fea0003800200 */
.L_x_1388:
[----:B------:R-:W-:Y:S06]  /*18a0*/  BAR.SYNC.DEFER_BLOCKING 0x0 ;  /* 0x0000000000007b1d */ /* 0x000fec0000010000 */
.L_x_1378:
[----:B------:R-:W-:Y:S05]  /*18b0*/  BSYNC.RECONVERGENT B6 ;  /* 0x0000000000067941 */ /* 0x000fea0003800200 */
.L_x_1375:
[----:B------:R-:W5:Y:S01]  /*18c0*/  S2UR UR12, SR_CgaCtaId ;  /* 0x00000000000c79c3 */ /* 0x000f620000008800 */
[----:B------:R-:W-:Y:S01]  /*18d0*/  ISETP.GT.U32.AND P0, PT, R2, 0x1f, PT ;  /* 0x0000001f0200780c */ /* 0x000fe20003f04070 */
[----:B------:R-:W-:Y:S01]  /*18e0*/  UMOV UR11, 0x400 ;  /* 0x00000400000b7882 */ /* 0x000fe20000000000 */
[----:B------:R-:W-:Y:S01]  /*18f0*/  UIADD3 UR6, UPT, UPT, UR44, -UR47, URZ ;  /* 0x8000002f2c067290 */ /* 0x000fe2000fffe0ff */
[----:B------:R-:W-:Y:S01]  /*1900*/  IMAD.MOV.U32 R116, RZ, RZ, -0x800001 ;  /* 0xff7fffffff747424 */ /* 0x000fe200078e00ff */
[----:B------:R-:W-:-:S04]  /*1910*/  UIADD3 UR4, UPT, UPT, UR11, 0x220, URZ ;  /* 0x000002200b047890 */ /* 0x000fc8000fffe0ff */
[----:B-----5:R-:W-:-:S04]  /*1920*/  ULEA UR4, UR12, UR4, 0x18 ;  /* 0x000000040c047291 */ /* 0x020fc8000f8ec0ff */
[----:B------:R-:W-:Y:S01]  /*1930*/  ULEA UR6, UR6, UR4, 0x2 ;  /* 0x0000000406067291 */ /* 0x000fe2000f8e10ff */
[----:B------:R-:W-:Y:S11]  /*1940*/  @P0 BRA `(.L_x_1390) ;  /* 0x0000000000d00947 */ /* 0x000ff60003800000 */
[----:B------:R-:W-:Y:S01]  /*1950*/  UIADD3 UR5, UPT, UPT, UR11, 0x20, URZ ;  /* 0x000000200b057890 */ /* 0x000fe2000fffe0ff */
[----:B--2-4-:R-:W-:Y:S01]  /*1960*/  FMUL.FTZ R6, R22, R24 ;  /* 0x0000001816067220 */ /* 0x014fe20000410000 */
[----:B------:R-:W2:Y:S02]  /*1970*/  LDCU UR7, c[0x0][0x40c] ;  /* 0x00008180ff0777ac */ /* 0x000ea40008000800 */
[----:B------:R-:W-:-:S06]  /*1980*/  ULEA UR5, UR12, UR5, 0x18 ;  /* 0x000000050c057291 */ /* 0x000fcc000f8ec0ff */
[----:B---3--:R-:W-:-:S05]  /*1990*/  LEA R0, R2, UR5, 0x3 ;  /* 0x0000000502007c11 */ /* 0x008fca000f8e18ff */
[----:B------:R3:W-:Y:S01]  /*19a0*/  STS.64 [R0], R24 ;  /* 0x0000001800007388 */ /* 0x0007e20000000a00 */
[----:B--2---:R-:W-:-:S09]  /*19b0*/  UISETP.NE.AND UP0, UPT, UR7, URZ, UPT ;  /* 0x000000ff0700728c */ /* 0x004fd2000bf05270 */
[----:B---3--:R-:W-:Y:S05]  /*19c0*/  BRA.U UP0, `(.L_x_1391) ;  /* 0x0000000100307547 */ /* 0x008fea000b800000 */
[----:B------:R-:W2:Y:S01]  /*19d0*/  LDCU UR5, c[0x0][0x3f4] ;  /* 0x00007e80ff0577ac */ /* 0x000ea20008000800 */
[----:B-1----:R-:W1:Y:S01]  /*19e0*/  LDC.64 R4, c[0x0][0x3b8] ;  /* 0x0000ee00ff047b82 */ /* 0x002e620000000a00 */
[----:B--2---:R-:W-:Y:S01]  /*19f0*/  MOV R0, UR5 ;  /* 0x0000000500007c02 */ /* 0x004fe20008000f00 */
[----:B------:R-:W-:-:S04]  /*1a00*/  UIADD3 UR5, UPT, UPT, UR11, 0x120, URZ ;  /* 0x000001200b057890 */ /* 0x000fc8000fffe0ff */
[----:B------:R-:W-:Y:S01]  /*1a10*/  IMAD R3, R0, UR42, R83 ;  /* 0x0000002a00037c24 */ /* 0x000fe2000f8e0253 */
[----:B------:R-:W-:Y:S01]  /*1a20*/  ULEA UR5, UR12, UR5, 0x18 ;  /* 0x000000050c057291 */ /* 0x000fe2000f8ec0ff */
[----:B------:R-:W-:-:S04]  /*1a30*/  IMAD R0, R17, R0, UR40 ;  /* 0x0000002811007e24 */ /* 0x000fc8000f8e0200 */
[----:B------:R-:W-:Y:S01]  /*1a40*/  IMAD R3, R0, 0x4, R3 ;  /* 0x0000000400037824 */ /* 0x000fe200078e0203 */
[----:B------:R-:W-:-:S03]  /*1a50*/  LEA R0, R2, UR5, 0x3 ;  /* 0x0000000502007c11 */ /* 0x000fc6000f8e18ff */
[----:B-1----:R-:W-:Y:S02]  /*1a60*/  IMAD.WIDE R4, R3, 0x4, R4 ;  /* 0x0000000403047825 */ /* 0x002fe400078e0204 */
[----:B------:R2:W-:Y:S04]  /*1a70*/  STS.64 [R0], R18 ;  /* 0x0000001200007388 */ /* 0x0005e80000000a00 */
[----:B------:R2:W-:Y:S02]  /*1a80*/  STG.E.64 desc[UR36][R4.64], R22 ;  /* 0x0000001604007986 */ /* 0x0005e4000c101b24 */
.L_x_1391:
[----:B------:R-:W-:Y:S01]  /*1a90*/  UMOV UR5, 0xffffffff ;  /* 0xffffffff00057882 */ /* 0x000fe20000000000 */
[----:B0-----:R-:W-:Y:S02]  /*1aa0*/  FFMA.FTZ R13, R23, R25, R6 ;  /* 0x00000019170d7223 */ /* 0x001fe40000010006 */
[----:B------:R-:W-:Y:S05]  /*1ab0*/  BRA.DIV UR5, `(.L_x_1392) ;  /* 0x0000009a05f47947 */ /* 0x000fea000b800000 */
[----:B------:R-:W2:Y:S02]  /*1ac0*/  SHFL.BFLY PT, R14, R13, 0x10, 0x1f ;  /* 0x0e001f000d0e7f89 */ /* 0x000ea400000e0000 */
[----:B--2---:R-:W-:-:S05]  /*1ad0*/  FADD.FTZ R0, R13, R14 ;  /* 0x0000000e0d007221 */ /* 0x004fca0000010000 */
[----:B------:R-:W0:Y:S02]  /*1ae0*/  SHFL.BFLY PT, R14, R0, 0x8, 0x1f ;  /* 0x0d001f00000e7f89 */ /* 0x000e2400000e0000 */
[----:B0-----:R-:W-:-:S05]  /*1af0*/  FADD.FTZ R3, R0, R14 ;  /* 0x0000000e00037221 */ /* 0x001fca0000010000 */
[----:B------:R-:W1:Y:S02]  /*1b00*/  SHFL.BFLY PT, R14, R3, 0x4, 0x1f ;  /* 0x0c801f00030e7f89 */ /* 0x000e6400000e0000 */
[----:B-1----:R-:W-:-:S05]  /*1b10*/  FADD.FTZ R4, R3, R14 ;  /* 0x0000000e03047221 */ /* 0x002fca0000010000 */
[----:B------:R-:W0:Y:S02]  /*1b20*/  SHFL.BFLY PT, R14, R4, 0x2, 0x1f ;  /* 0x0c401f00040e7f89 */ /* 0x000e2400000e0000 */
[----:B0-----:R-:W-:-:S05]  /*1b30*/  FADD.FTZ R5, R4, R14 ;  /* 0x0000000e04057221 */ /* 0x001fca0000010000 */
[----:B------:R0:W1:Y:S02]  /*1b40*/  SHFL.BFLY PT, R14, R5, 0x1, 0x1f ;  /* 0x0c201f00050e7f89 */ /* 0x00006400000e0000 */
.L_x_1525:
        /* <DEDUP_REMOVED lines=10> */
[----:B------:R-:W2:Y:S01]  /*1bf0*/  LDCU.64 UR8, c[0x0][0x438] ;  /* 0x00008700ff0877ac */ /* 0x000ea20008000a00 */
[----:B------:R-:W-:-:S04]  /*1c00*/  UIADD3 UR5, UPT, UPT, UR45, -UR39, URZ ;  /* 0x800000272d057290 */ /* 0x000fc8000fffe0ff */
[----:B-1----:R-:W-:-:S04]  /*1c10*/  UIMAD UR7, UR46, UR10, UR5 ;  /* 0x0000000a2e0772a4 */ /* 0x002fc8000f8e0205 */
[----:B------:R-:W-:-:S04]  /*1c20*/  UIMAD UR7, UR7, UR10, UR5 ;  /* 0x0000000a070772a4 */ /* 0x000fc8000f8e0205 */
[----:B--2---:R-:W-:-:S06]  /*1c30*/  UIMAD.WIDE UR8, UR7, 0x4, UR8 ;  /* 0x00000004070878a5 */ /* 0x004fcc000f8e0208 */
[----:B0-----:R-:W-:Y:S01]  /*1c40*/  MOV R5, UR9 ;  /* 0x0000000900057c02 */ /* 0x001fe20008000f00 */
[----:B------:R-:W-:-:S05]  /*1c50*/  IMAD.U32 R4, RZ, RZ, UR8 ;  /* 0x00000008ff047e24 */ /* 0x000fca000f8e00ff */
[----:B------:R-:W2:Y:S02]  /*1c60*/  LDG.E R5, desc[UR36][R4.64] ;  /* 0x0000002404057981 */ /* 0x000ea4000c1e1900 */
[----:B--2---:R-:W-:-:S07]  /*1c70*/  FADD.FTZ R116, R116, R5 ;  /* 0x0000000574747221 */ /* 0x004fce0000010000 */
.L_x_1393:
[----:B------:R1:W-:Y:S02]  /*1c80*/  STS [UR6+-0x4], R116 ;  /* 0xfffffc74ff007988 */ /* 0x0003e40008000806 */
.L_x_1390:
[----:B------:R-:W-:Y:S05]  /*1c90*/  WARPSYNC.ALL ;  /* 0x0000000000007948 */ /* 0x000fea0003800000 */
[----:B------:R-:W-:Y:S01]  /*1ca0*/  BAR.SYNC.DEFER_BLOCKING 0x0 ;  /* 0x0000000000007b1d */ /* 0x000fe20000010000 */
[----:B------:R-:W-:Y:S01]  /*1cb0*/  UIADD3 UR5, UPT, UPT, UR11, 0x20, URZ ;  /* 0x000000200b057890 */ /* 0x000fe2000fffe0ff */
[----:B---3--:R-:W-:-:S03]  /*1cc0*/  IMAD.SHL.U32 R0, R2, 0x8, RZ ;  /* 0x0000000802007824 */ /* 0x008fc600078e00ff */
[----:B------:R-:W-:Y:S02]  /*1cd0*/  ULEA UR5, UR12, UR5, 0x18 ;  /* 0x000000050c057291 */ /* 0x000fe4000f8ec0ff */
[----:B------:R-:W-:Y:S01]  /*1ce0*/  LOP3.LUT R0, R0, 0x8, RZ, 0xc0, !PT ;  /* 0x0000000800007812 */ /* 0x000fe200078ec0ff */
[----:B------:R-:W3:Y:S06]  /*1cf0*/  LDCU UR7, c[0x0][0x40c] ;  /* 0x00008180ff0777ac */ /* 0x000eec0008000800 */
[----:B------:R0:W0:Y:S01]  /*1d00*/  LDS.64 R80, [R0+UR5] ;  /* 0x0000000500507984 */ /* 0x0000220008000a00 */
[----:B---3--:R-:W-:-:S03]  /*1d10*/  UISETP.NE.AND UP0, UPT, UR7, URZ, UPT ;  /* 0x000000ff0700728c */ /* 0x008fc6000bf05270 */
        /* <DEDUP_REMOVED lines=15> */
[----:B------:R-:W-:Y:S05]  /*1e10*/  BRA.U UP0, `(.L_x_1394) ;  /* 0x00000001004c7547 */ /* 0x000fea000b800000 */
[----:B------:R-:W-:-:S04]  /*1e20*/  UIADD3 UR11, UPT, UPT, UR11, 0x120, URZ ;  /* 0x000001200b0b7890 */ /* 0x000fc8000fffe0ff */
[----:B------:R-:W-:-:S06]  /*1e30*/  ULEA UR11, UR12, UR11, 0x18 ;  /* 0x0000000b0c0b7291 */ /* 0x000fcc000f8ec0ff */
[----:B0--3--:R-:W-:-:S05]  /*1e40*/  LEA R0, R83, UR11, 0x2 ;  /* 0x0000000b53007c11 */ /* 0x009fca000f8e10ff */
[----:B------:R0:W3:Y:S04]  /*1e50*/  LDS.64 R48, [R0] ;  /* 0x0000000000307984 */ /* 0x0000e80000000a00 */
[----:B------:R0:W0:Y:S04]  /*1e60*/  LDS.64 R46, [R0+0x10] ;  /* 0x00001000002e7984 */ /* 0x0000280000000a00 */
        /* <DEDUP_REMOVED lines=10> */
[----:B-1--4-:R1:W4:Y:S04]  /*1f10*/  LDS.64 R24, [R0+0xc0] ;  /* 0x0000c00000187984 */ /* 0x0123280000000a00 */
[----:B--2---:R1:W2:Y:S04]  /*1f20*/  LDS.64 R22, [R0+0xd0] ;  /* 0x0000d00000167984 */ /* 0x0042a80000000a00 */
[----:B------:R1:W0:Y:S04]  /*1f30*/  LDS.64 R20, [R0+0xe0] ;  /* 0x0000e00000147984 */ /* 0x0002280000000a00 */
[----:B---3--:R1:W0:Y:S02]  /*1f40*/  LDS.64 R18, [R0+0xf0] ;  /* 0x0000f00000127984 */ /* 0x0082240000000a00 */
.L_x_1394:
[----:B------:R-:W-:Y:S01]  /*1f50*/  UIADD3 UR5, UPT, UPT, UR45, 0xf, -UR47 ;  /* 0x0000000f2d057890 */ /* 0x000fe2000fffe82f */
[----:B------:R-:W-:Y:S01]  /*1f60*/  BSSY B1, `(.L_x_1395) ;  /* 0x000044a000017945 */ /* 0x000fe20003800000 */
[----:B------:R-:W5:Y:S02]  /*1f70*/  LDCU.64 UR8, c[0x0][0x3f0] ;  /* 0x00007e00ff0877ac */ /* 0x000f640008000a00 */
[----:B------:R-:W-:Y:S01]  /*1f80*/  USHF.R.S32.HI UR7, URZ, 0x1f, UR5 ;  /* 0x0000001fff077899 */ /* 0x000fe20008011405 */
[----:B------:R-:W2:Y:S03]  /*1f90*/  LDCU UR16, c[0x0][0x3f8] ;  /* 0x00007f00ff1077ac */ /* 0x000ea60008000800 */
[----:B------:R-:W-:Y:S01]  /*1fa0*/  ULEA.HI UR5, UR7, UR5, URZ, 0x4 ;  /* 0x0000000507057291 */ /* 0x000fe2000f8f20ff */
[----:B------:R-:W2:Y:S03]  /*1fb0*/  LDCU UR17, c[0x0][0x40c] ;  /* 0x00008180ff1177ac */ /* 0x000ea60008000800 */
[----:B------:R-:W-:-:S02]  /*1fc0*/  ULOP3.LUT UR5, UR5, 0xfffffff0, URZ, 0xc0, !UPT ;  /* 0xfffffff005057892 */ /* 0x000fc4000f8ec0ff */
[----:B-----5:R-:W-:Y:S01]  /*1fd0*/  UIMAD UR7, UR41, UR8, UR46 ;  /* 0x00000008290772a4 */ /* 0x020fe2000f8e022e */
[----:B01-3--:R-:W-:Y:S01]  /*1fe0*/  IMAD.U32 R0, RZ, RZ, UR9 ;  /* 0x00000009ff007e24 */ /* 0x00bfe2000f8e00ff */
[----:B------:R-:W0:Y:S02]  /*1ff0*/  LDCU UR18, c[0x0][0x3f4] ;  /* 0x00007e80ff1277ac */ /* 0x000e240008000800 */
[----:B------:R-:W-:Y:S01]  /*2000*/  ISETP.GE.AND P0, PT, R17, UR5, PT ;  /* 0x0000000511007c0c */ /* 0x000fe2000bf06270 */
[----:B------:R-:W1:Y:S01]  /*2010*/  LDCU UR19, c[0x0][0x410] ;  /* 0x00008200ff1377ac */ /* 0x000e620008000800 */
[----:B------:R-:W3:Y:S01]  /*2020*/  LDCU.64 UR10, c[0x0][0x3b8] ;  /* 0x00007700ff0a77ac */ /* 0x000ee20008000a00 */
[----:B------:R-:W0:Y:S01]  /*2030*/  LDCU.64 UR12, c[0x0][0x438] ;  /* 0x00008700ff0c77ac */ /* 0x000e220008000a00 */
[----:B------:R-:W0:Y:S01]  /*2040*/  LDCU.64 UR14, c[0x0][0x448] ;  /* 0x00008900ff0e77ac */ /* 0x000e220008000a00 */
[----:B------:R-:W-:-:S08]  /*2050*/  USHF.L.U32 UR7, UR7, 0x6, URZ ;  /* 0x0000000607077899 */ /* 0x000fd000080006ff */
[----:B--2---:R-:W-:Y:S05]  /*2060*/  @P0 BRA `(.L_x_1396) ;  /* 0x0000004000e40947 */ /* 0x004fea0003800000 */
[----:B------:R-:W-:Y:S01]  /*2070*/  IABS R3, R0 ;  /* 0x0000000000037213 */ /* 0x000fe20000000000 */
[----:B------:R-:W2:Y:S01]  /*2080*/  LDCU UR8, c[0x0][0x3f8] ;  /* 0x00007f00ff0877ac */ /* 0x000ea20008000800 */
[----:B------:R-:W5:Y:S01]  /*2090*/  S2UR UR23, SR_CTAID.Y ;  /* 0x00000000001779c3 */ /* 0x000f620000002600 */
[----:B------:R-:W-:Y:S01]  /*20a0*/  VIADD R10, R17, UR47 ;  /* 0x0000002f110a7c36 */ /* 0x000fe20008000000 */
[----:B------:R-:W4:Y:S01]  /*20b0*/  I2F.RP R4, R3 ;  /* 0x0000000300047306 */ /* 0x000f220000209400 */
[----:B------:R-:W1:Y:S01]  /*20c0*/  LDCU UR22, c[0x0][0x440] ;  /* 0x00008800ff1677ac */ /* 0x000e620008000800 */
[----:B------:R-:W-:Y:S01]  /*20d0*/  IMAD.U32 R115, RZ, RZ, UR5 ;  /* 0x00000005ff737e24 */ /* 0x000fe2000f8e00ff */
[----:B------:R-:W3:Y:S03]  /*20e0*/  LDCU.64 UR20, c[0x0][0x420] ;  /* 0x00008400ff1477ac */ /* 0x000ee60008000a00 */
[----:B------:R-:W0:Y:S01]  /*20f0*/  LDC.64 R118, c[0x0][0x450] ;  /* 0x00011400ff767b82 */ /* 0x000e220000000a00 */
[----:B------:R-:W-:Y:S01]  /*2100*/  IADD3 R115, PT, PT, R115, UR47, RZ ;  /* 0x0000002f73737c10 */ /* 0x000fe2000fffe0ff */
[----:B------:R-:W0:Y:S06]  /*2110*/  LDCU UR9, c[0x0][0x408] ;  /* 0x00008100ff0977ac */ /* 0x000e2c0008000800 */
[----:B------:R-:W0:Y:S01]  /*2120*/  LDC R117, c[0x0][0x430] ;  /* 0x00010c00ff757b82 */ /* 0x000e220000000800 */
[----:B----4-:R-:W4:Y:S01]  /*2130*/  MUFU.RCP R4, R4 ;  /* 0x0000000400047308 */ /* 0x010f220000001000 */
[----:B--2---:R-:W-:-:S06]  /*2140*/  UIMAD UR8, UR38, UR8, UR46 ;  /* 0x00000008260872a4 */ /* 0x004fcc000f8e022e */
[----:B------:R-:W-:Y:S01]  /*2150*/  IMAD.U32 R8, RZ, RZ, UR8 ;  /* 0x00000008ff087e24 */ /* 0x000fe2000f8e00ff */
[----:B-1----:R-:W-:Y:S01]  /*2160*/  UIMAD UR8, UR46, UR22, UR45 ;  /* 0x000000162e0872a4 */ /* 0x002fe2000f8e022d */
[----:B-----5:R-:W-:Y:S01]  /*2170*/  IMAD R11, R0, UR23, RZ ;  /* 0x00000017000b7c24 */ /* 0x020fe2000f8e02ff */
[----:B---3--:R-:W-:Y:S02]  /*2180*/  ISETP.NE.U32.AND P0, PT, RZ, UR20, PT ;  /* 0x00000014ff007c0c */ /* 0x008fe4000bf05070 */
[----:B------:R-:W-:Y:S02]  /*2190*/  LEA R9, R8, R83, 0x6 ;  /* 0x0000005308097211 */ /* 0x000fe400078e30ff */
[----:B------:R-:W-:Y:S02]  /*21a0*/  LEA R8, R17, UR4, 0x2 ;  /* 0x0000000411087c11 */ /* 0x000fe4000f8e10ff */
[----:B------:R-:W-:Y:S01]  /*21b0*/  ISETP.NE.AND.EX P0, PT, RZ, UR21, PT, P0 ;  /* 0x00000015ff007c0c */ /* 0x000fe2000bf05300 */
[----:B0-----:R-:W-:Y:S01]  /*21c0*/  IMAD.WIDE R118, R9, 0x4, R118 ;  /* 0x0000000409767825 */ /* 0x001fe200078e0276 */
[----:B----4-:R-:W-:-:S02]  /*21d0*/  IADD3 R6, PT, PT, R4, 0xffffffe, RZ ;  /* 0x0ffffffe04067810 */ /* 0x010fc40007ffe0ff */
[----:B------:R-:W-:Y:S02]  /*21e0*/  MOV R9, UR22 ;  /* 0x0000001600097c02 */ /* 0x000fe40008000f00 */
[----:B------:R0:W1:Y:S01]  /*21f0*/  F2I.FTZ.U32.TRUNC.NTZ R7, R6 ;  /* 0x0000000600077305 */ /* 0x000062000021f000 */
[----:B------:R-:W-:Y:S02]  /*2200*/  VIADD R117, R117, UR9 ;  /* 0x0000000975757c36 */ /* 0x000fe40008000000 */
[----:B------:R-:W-:Y:S02]  /*2210*/  IMAD R9, R9, UR8, R10 ;  /* 0x0000000809097c24 */ /* 0x000fe4000f8e020a */
[----:B0-----:R-:W-:Y:S02]  /*2220*/  IMAD.MOV.U32 R6, RZ, RZ, RZ ;  /* 0x000000ffff067224 */ /* 0x001fe400078e00ff */
[----:B-1----:R-:W-:-:S04]  /*2230*/  IMAD.MOV R4, RZ, RZ, -R7 ;  /* 0x000000ffff047224 */ /* 0x002fc800078e0a07 */
[----:B------:R-:W-:Y:S02]  /*2240*/  IMAD R5, R4, R3, RZ ;  /* 0x0000000304057224 */ /* 0x000fe400078e02ff */
[----:B------:R-:W-:Y:S02]  /*2250*/  IMAD R4, R0, UR7, R83 ;  /* 0x0000000700047c24 */ /* 0x000fe4000f8e0253 */
[----:B------:R-:W-:Y:S01]  /*2260*/  IMAD.HI.U32 R5, R7, R5, R6 ;  /* 0x0000000507057227 */ /* 0x000fe200078e0006 */
[----:B------:R-:W-:Y:S02]  /*2270*/  SHF.R.S32.HI R7, RZ, 0x1f, R11 ;  /* 0x0000001fff077819 */ /* 0x000fe4000001140b */
[----:B------:R-:W-:Y:S01]  /*2280*/  IADD3 R6, P1, P2, R11, UR20, R10 ;  /* 0x000000140b067c10 */ /* 0x000fe2000fa3e00a */
[----:B------:R-:W-:Y:S01]  /*2290*/  VIADD R10, R10, 0x1 ;  /* 0x000000010a0a7836 */ /* 0x000fe20000000000 */
[----:B------:R-:W-:Y:S02]  /*22a0*/  SHF.R.S32.HI R17, RZ, 0x1f, R4 ;  /* 0x0000001fff117819 */ /* 0x000fe40000011404 */
[----:B------:R-:W-:-:S09]  /*22b0*/  IADD3.X R7, PT, PT, R7, UR21, RZ, P1, P2 ;  /* 0x0000001507077c10 */ /* 0x000fd20008fe44ff */
.L_x_1452:
        /* <DEDUP_REMOVED lines=14> */
[----:B------:R-:W-:Y:S02]  /*23a0*/  @!P1 IADD3 R11, PT, PT, R11, -R14, RZ ;  /* 0x8000000e0b0b9210 */ /* 0x000fe40007ffe0ff */
[----:B------:R-:W-:-:S03]  /*23b0*/  ISETP.NE.AND P1, PT, R0, RZ, PT ;  /* 0x000000ff0000720c */ /* 0x000fc60003f25270 */
[----:B------:R-:W-:-:S10]  /*23c0*/  @!P3 IMAD.MOV R11, RZ, RZ, -R11 ;  /* 0x000000ffff0bb224 */ /* 0x000fd400078e0a0b */
[----:B------:R-:W-:Y:S02]  /*23d0*/  @!P1 LOP3.LUT R11, RZ, R0, RZ, 0x33, !PT ;  /* 0x00000000ff0b9212 */ /* 0x000fe400078e33ff */
[----:B--2---:R-:W-:Y:S01]  /*23e0*/  ISETP.NE.AND P2, PT, R13, RZ, P0 ;  /* 0x000000ff0d00720c */ /* 0x004fe20000745270 */
[----:B------:R-:W-:-:S12]  /*23f0*/  BRA.U UP0, `(.L_x_1398) ;  /* 0x0000003100947547 */ /* 0x000fd8000b800000 */
[----:B------:R-:W-:-:S13]  /*2400*/  ISETP.NE.AND P4, PT, R16, RZ, PT ;  /* 0x000000ff1000720c */ /* 0x000fda0003f85270 */
[----:B------:R-:W-:Y:S02]  /*2410*/  VOTEU.ANY UP0, P4 ;  /* 0x0000000000ff7886 */ /* 0x000fe40002000100 */
[----:B------:R-:W-:Y:S05]  /*2420*/  BRA.U !UP0, `(.L_x_1399) ;  /* 0x0000001908a47547 */ /* 0x000fea000b800000 */
[----:B------:R-:W-:Y:S01]  /*2430*/  ISETP.GE.AND P1, PT, R114, UR45, PT ;  /* 0x0000002d72007c0c */ /* 0x000fe2000bf26270 */
[----:B------:R-:W-:-:S12]  /*2440*/  BSSY.RECONVERGENT B2, `(.L_x_1400) ;  /* 0x0000019000027945 */ /* 0x000fd80003800200 */
[----:B------:R-:W-:Y:S05]  /*2450*/  @P1 BRA `(.L_x_1401) ;  /* 0x00000000005c1947 */ /* 0x000fea0003800000 */
[----:B------:R-:W-:Y:S01]  /*2460*/  IMAD.SHL.U32 R13, R11, 0x4, RZ ;  /* 0x000000040b0d7824 */ /* 0x000fe200078e00ff */
[----:B------:R-:W2:Y:S04]  /*2470*/  LDG.E.64 R82, desc[UR36][R118.64] ;  /* 0x0000002476527981 */ /* 0x000ea8000c1e1b00 */
[----:B------:R-:W-:-:S04]  /*2480*/  IADD3 R12, P3, PT, R4, R13, RZ ;  /* 0x0000000d040c7210 */ /* 0x000fc80007f7e0ff */
[----:B------:R-:W-:Y:S02]  /*2490*/  IADD3.X R15, PT, PT, RZ, R17, RZ, P3, !PT ;  /* 0x00000011ff0f7210 */ /* 0x000fe40001ffe4ff */
[----:B------:R-:W-:-:S04]  /*24a0*/  LEA R14, P3, R12, UR10, 0x2 ;  /* 0x0000000a0c0e7c11 */ /* 0x000fc8000f8610ff */
[----:B------:R-:W-:-:S06]  /*24b0*/  LEA.HI.X R15, R12, UR11, R15, 0x2, P3 ;  /* 0x0000000b0c0f7c11 */ /* 0x000fcc00098f140f */
[----:B------:R-:W3:Y:S01]  /*24c0*/  LDG.E.64 R14, desc[UR36][R14.64] ;  /* 0x000000240e0e7981 */ /* 0x000ee2000c1e1b00 */
[----:B------:R-:W-:Y:S08]  /*24d0*/  S2UR UR8, SR_CTAID.Y ;  /* 0x00000000000879c3 */ /* 0x000ff00000002600 */
[----:B------:R-:W0:Y:S01]  /*24e0*/  S2UR UR9, SR_CTAID.X ;  /* 0x00000000000979c3 */ /* 0x000e220000002500 */
[----:B------:R-:W-:-:S05]  /*24f0*/  IMAD.SHL.U32 R12, R2, 0x2, RZ ;  /* 0x00000002020c7824 */ /* 0x000fca00078e00ff */
[----:B------:R-:W-:Y:S01]  /*2500*/  LOP3.LUT R121, R12, 0x2, RZ, 0xc0, !PT ;  /* 0x000000020c797812 */ /* 0x000fe200078ec0ff */
[----:B0-----:R-:W-:-:S06]  /*2510*/  UIMAD UR8, UR8, UR16, UR9 ;  /* 0x00000010080872a4 */ /* 0x001fcc000f8e0209 */
[----:B------:R-:W-:-:S04]  /*2520*/  IMAD R12, R0, UR8, RZ ;  /* 0x00000008000c7c24 */ /* 0x000fc8000f8e02ff */
[----:B------:R-:W-:-:S05]  /*2530*/  IMAD R12, R12, 0x40, R121 ;  /* 0x000000400c0c7824 */ /* 0x000fca00078e0279 */
[----:B------:R-:W-:-:S04]  /*2540*/  IADD3 R13, P3, PT, R13, R12, RZ ;  /* 0x0000000c0d0d7210 */ /* 0x000fc80007f7e0ff */
[----:B------:R-:W-:Y:S02]  /*2550*/  LEA.HI.X.SX32 R120, R12, RZ, 0x1, P3 ;  /* 0x000000ff0c787211 */ /* 0x000fe400018f0eff */
[----:B------:R-:W-:-:S04]  /*2560*/  LEA R12, P3, R13, UR10, 0x2 ;  /* 0x0000000a0d0c7c11 */ /* 0x000fc8000f8610ff */
[----:B------:R-:W-:Y:S01]  /*2570*/  LEA.HI.X R13, R13, UR11, R120, 0x2, P3 ;  /* 0x0000000b0d0d7c11 */ /* 0x000fe200098f1478 */
[----:B---3--:R-:W-:Y:S01]  /*2580*/  FADD.FTZ R121, R48, R14 ;  /* 0x0000000e30797221 */ /* 0x008fe20000010000 */
[----:B------:R-:W-:-:S03]  /*2590*/  FADD.FTZ R14, R49, R15 ;  /* 0x0000000f310e7221 */ /* 0x000fc60000010000 */
[----:B--2---:R-:W-:Y:S01]  /*25a0*/  FMUL.FTZ R82, R121, R82 ;  /* 0x0000005279527220 */ /* 0x004fe20000410000 */
[----:B------:R-:W-:-:S05]  /*25b0*/  FMUL.FTZ R83, R14, R83 ;  /* 0x000000530e537220 */ /* 0x000fca0000410000 */
[----:B------:R0:W-:Y:S02]  /*25c0*/  STG.E.64 desc[UR36][R12.64], R82 ;  /* 0x000000520c007986 */ /* 0x0001e4000c101b24 */
.L_x_1401:
[----:B------:R-:W-:Y:S05]  /*25d0*/  BSYNC.RECONVERGENT B2 ;  /* 0x0000000000027941 */ /* 0x000fea0003800200 */
.L_x_1400:
[----:B------:R-:W-:Y:S04]  /*25e0*/  BSSY.RECONVERGENT B2, `(.L_x_1402) ;  /* 0x000002e000027945 */ /* 0x000fe80003800200 */
[----:B------:R-:W-:Y:S05]  /*25f0*/  @P1 BRA `(.L_x_1403) ;  /* 0x0000000000b01947 */ /* 0x000fea0003800000 */
[----:B0-----:R-:W-:Y:S01]  /*2600*/  IADD3 R13, PT, PT, R11, R0, RZ ;  /* 0x000000000b0d7210 */ /* 0x001fe20007ffe0ff */
[----:B------:R-:W2:Y:S04]  /*2610*/  LDG.E.64 R84, desc[UR36][R118.64+0x10] ;  /* 0x0000102476547981 */ /* 0x000ea8000c1e1b00 */
[----:B------:R-:W-:-:S05]  /*2620*/  IMAD.SHL.U32 R13, R13, 0x4, RZ ;  /* 0x000000040d0d7824 */ /* 0x000fca00078e00ff */
[----:B------:R-:W-:Y:S02]  /*2630*/  SHF.R.S32.HI R86, RZ, 0x1f, R13 ;  /* 0x0000001fff567819 */ /* 0x000fe4000001140d */
[----:B------:R-:W-:-:S05]  /*2640*/  IADD3 R12, P3, PT, R4, R13, RZ ;  /* 0x0000000d040c7210 */ /* 0x000fca0007f7e0ff */
[----:B------:R-:W-:Y:S01]  /*2650*/  IMAD.X R15, R17, 0x1, R86, P3 ;  /* 0x00000001110f7824 */ /* 0x000fe200018e0656 */
[----:B------:R-:W-:-:S04]  /*2660*/  LEA R14, P3, R12, UR10, 0x2 ;  /* 0x0000000a0c0e7c11 */ /* 0x000fc8000f8610ff */
[----:B------:R-:W-:-:S06]  /*2670*/  LEA.HI.X R15, R12, UR11, R15, 0x2, P3 ;  /* 0x0000000b0c0f7c11 */ /* 0x000fcc00098f140f */
[----:B------:R-:W3:Y:S01]  /*2680*/  LDG.E.64 R14, desc[UR36][R14.64] ;  /* 0x000000240e0e7981 */ /* 0x000ee2000c1e1b00 */
[----:B------:R-:W-:Y:S08]  /*2690*/  S2UR UR8, SR_CTAID.Y ;  /* 0x00000000000879c3 */ /* 0x000ff00000002600 */
[----:B------:R-:W0:Y:S01]  /*26a0*/  S2UR UR9, SR_CTAID.X ;  /* 0x00000000000979c3 */ /* 0x000e220000002500 */
[----:B------:R-:W-:-:S04]  /*26b0*/  SHF.L.U32 R12, R2, 0x1, RZ ;  /* 0x00000001020c7819 */ /* 0x000fc800000006ff */
[----:B------:R-:W-:Y:S01]  /*26c0*/  LOP3.LUT R87, R12, 0x2, RZ, 0xc0, !PT ;  /* 0x000000020c577812 */ /* 0x000fe200078ec0ff */
[----:B0-----:R-:W-:-:S06]  /*26d0*/  UIMAD UR8, UR8, UR16, UR9 ;  /* 0x00000010080872a4 */ /* 0x001fcc000f8e0209 */
[----:B------:R-:W-:-:S04]  /*26e0*/  IMAD R12, R0, UR8, RZ ;  /* 0x00000008000c7c24 */ /* 0x000fc8000f8e02ff */
[----:B------:R-:W-:-:S05]  /*26f0*/  IMAD R12, R12, 0x40, R87 ;  /* 0x000000400c0c7824 */ /* 0x000fca00078e0257 */
[----:B------:R-:W-:Y:S01]  /*2700*/  SHF.R.S32.HI R122, RZ, 0x1f, R12 ;  /* 0x0000001fff7a7819 */ /* 0x000fe2000001140c */
[----:B---3--:R-:W-:Y:S01]  /*2710*/  FADD.FTZ R87, R46, R14 ;  /* 0x0000000e2e577221 */ /* 0x008fe20000010000 */
[----:B------:R-:W-:Y:S01]  /*2720*/  IADD3 R14, P3, PT, R12, R13, RZ ;  /* 0x0000000d0c0e7210 */ /* 0x000fe20007f7e0ff */
[----:B------:R-:W-:Y:S01]  /*2730*/  FADD.FTZ R120, R47, R15 ;  /* 0x0000000f2f787221 */ /* 0x000fe20000010000 */
[----:B------:R-:W-:-:S03]  /*2740*/  IMAD R13, R0, 0x2, R11 ;  /* 0x00000002000d7824 */ /* 0x000fc600078e020b */
[----:B--2---:R-:W-:Y:S01]  /*2750*/  FMUL.FTZ R85, R120, R85 ;  /* 0x0000005578557220 */ /* 0x004fe20000410000 */
[----:B------:R-:W-:Y:S01]  /*2760*/  IMAD.X R15, R122, 0x1, R86, P3 ;  /* 0x000000017a0f7824 */ /* 0x000fe200018e0656 */
[C---:B------:R-:W-:Y:S02]  /*2770*/  LEA R120, P3, R14.reuse, UR10, 0x2 ;  /* 0x0000000a0e787c11 */ /* 0x040fe4000f8610ff */
[----:B------:R-:W-:Y:S02]  /*2780*/  SHF.L.U32 R13, R13, 0x2, RZ ;  /* 0x000000020d0d7819 */ /* 0x000fe400000006ff */
[----:B------:R-:W-:Y:S02]  /*2790*/  LEA.HI.X R121, R14, UR11, R15, 0x2, P3 ;  /* 0x0000000b0e797c11 */ /* 0x000fe400098f140f */
[----:B------:R-:W-:Y:S02]  /*27a0*/  SHF.R.S32.HI R123, RZ, 0x1f, R13 ;  /* 0x0000001fff7b7819 */ /* 0x000fe4000001140d */
[----:B------:R-:W-:-:S05]  /*27b0*/  IADD3 R15, P3, PT, R4, R13, RZ ;  /* 0x0000000d040f7210 */ /* 0x000fca0007f7e0ff */
[----:B------:R-:W-:Y:S01]  /*27c0*/  IMAD.X R86, R17, 0x1, R123, P3 ;  /* 0x0000000111567824 */ /* 0x000fe200018e067b */
[----:B------:R-:W-:Y:S01]  /*27d0*/  LEA R14, P3, R15, UR10, 0x2 ;  /* 0x0000000a0f0e7c11 */ /* 0x000fe2000f8610ff */
[----:B------:R-:W-:-:S03]  /*27e0*/  FMUL.FTZ R84, R87, R84 ;  /* 0x0000005457547220 */ /* 0x000fc60000410000 */
[----:B------:R-:W-:Y:S02]  /*27f0*/  LEA.HI.X R15, R15, UR11, R86, 0x2, P3 ;  /* 0x0000000b0f0f7c11 */ /* 0x000fe400098f1456 */
[----:B------:R1:W-:Y:S04]  /*2800*/  STG.E.64 desc[UR36][R120.64], R84 ;  /* 0x0000005478007986 */ /* 0x0003e8000c101b24 */
[----:B------:R-:W2:Y:S04]  /*2810*/  LDG.E.64 R14, desc[UR36][R14.64] ;  /* 0x000000240e0e7981 */ /* 0x000ea8000c1e1b00 */
[----:B------:R-:W3:Y:S01]  /*2820*/  LDG.E.64 R86, desc[UR36][R118.64+0x20] ;  /* 0x0000202476567981 */ /* 0x000ee2000c1e1b00 */
[----:B------:R-:W-:-:S04]  /*2830*/  IADD3 R13, P3, PT, R12, R13, RZ ;  /* 0x0000000d0c0d7210 */ /* 0x000fc80007f7e0ff */
[----:B------:R-:W-:Y:S02]  /*2840*/  IADD3.X R124, PT, PT, R122, R123, RZ, P3, !PT ;  /* 0x0000007b7a7c7210 */ /* 0x000fe40001ffe4ff */
[----:B------:R-:W-:-:S04]  /*2850*/  LEA R12, P3, R13, UR10, 0x2 ;  /* 0x0000000a0d0c7c11 */ /* 0x000fc8000f8610ff */
[----:B------:R-:W-:Y:S01]  /*2860*/  LEA.HI.X R13, R13, UR11, R124, 0x2, P3 ;  /* 0x0000000b0d0d7c11 */ /* 0x000fe200098f147c */
[----:B--2---:R-:W-:Y:S01]  /*2870*/  FADD.FTZ R123, R44, R14 ;  /* 0x0000000e2c7b7221 */ /* 0x004fe20000010000 */
[----:B------:R-:W-:-:S03]  /*2880*/  FADD.FTZ R122, R45, R15 ;  /* 0x0000000f2d7a7221 */ /* 0x000fc60000010000 */
[----:B---3--:R-:W-:Y:S01]  /*2890*/  FMUL.FTZ R86, R123, R86 ;  /* 0x000000567b567220 */ /* 0x008fe20000410000 */
[----:B------:R-:W-:-:S05]  /*28a0*/  FMUL.FTZ R87, R122, R87 ;  /* 0x000000577a577220 */ /* 0x000fca0000410000 */
[----:B------:R1:W-:Y:S02]  /*28b0*/  STG.E.64 desc[UR36][R12.64], R86 ;  /* 0x000000560c007986 */ /* 0x0003e4000c101b24 */
.L_x_1403:
[----:B------:R-:W-:Y:S05]  /*28c0*/  BSYNC.RECONVERGENT B2 ;  /* 0x0000000000027941 */ /* 0x000fea0003800200 */
.L_x_1402:
[----:B------:R-:W-:Y:S04]  /*28d0*/  BSSY.RECONVERGENT B2, `(.L_x_1404) ;  /* 0x000002f000027945 */ /* 0x000fe80003800200 */
[----:B------:R-:W-:Y:S05]  /*28e0*/  @P1 BRA `(.L_x_1405) ;  /* 0x0000000000b41947 */ /* 0x000fea0003800000 */
[----:B01----:R-:W-:Y:S01]  /*28f0*/  IMAD.IADD R13, R11, 0x1, R0 ;  /* 0x000000010b0d7824 */ /* 0x003fe200078e0200 */
[----:B------:R-:W2:Y:S03]  /*2900*/  LDG.E.64 R88, desc[UR36][R118.64+0x30] ;  /* 0x0000302476587981 */ /* 0x000ea6000c1e1b00 */
[----:B------:R-:W-:-:S05]  /*2910*/  IMAD R13, R0, 0x2, R13 ;  /* 0x00000002000d7824 */ /* 0x000fca00078e020d */
[----:B------:R-:W-:-:S04]  /*2920*/  SHF.L.U32 R13, R13, 0x2, RZ ;  /* 0x000000020d0d7819 */ /* 0x000fc800000006ff */
        /* <DEDUP_REMOVED lines=11> */
[----:B------:R-:W-:-:S05]  /*29e0*/  IMAD R12, R0, UR8, RZ ;  /* 0x00000008000c7c24 */ /* 0x000fca000f8e02ff */
[----:B------:R-:W-:-:S04]  /*29f0*/  LEA R12, R12, R91, 0x6 ;  /* 0x0000005b0c0c7211 */ /* 0x000fc800078e30ff */
[----:B------:R-:W-:Y:S01]  /*2a00*/  SHF.R.S32.HI R122, RZ, 0x1f, R12 ;  /* 0x0000001fff7a7819 */ /* 0x000fe2000001140c */
[----:B---3--:R-:W-:Y:S01]  /*2a10*/  FADD.FTZ R91, R42, R14 ;  /* 0x0000000e2a5b7221 */ /* 0x008fe20000010000 */
[----:B------:R-:W-:Y:S01]  /*2a20*/  FADD.FTZ R120, R43, R15 ;  /* 0x0000000f2b787221 */ /* 0x000fe20000010000 */
[----:B------:R-:W-:Y:S01]  /*2a30*/  IADD3 R14, P3, PT, R12, R13, RZ ;  /* 0x0000000d0c0e7210 */ /* 0x000fe20007f7e0ff */
[----:B------:R-:W-:Y:S02]  /*2a40*/  IMAD R13, R0, 0x4, R11 ;  /* 0x00000004000d7824 */ /* 0x000fe400078e020b */
[----:B--2---:R-:W-:Y:S01]  /*2a50*/  FMUL.FTZ R89, R120, R89 ;  /* 0x0000005978597220 */ /* 0x004fe20000410000 */
[----:B------:R-:W-:Y:S01]  /*2a60*/  IADD3.X R15, PT, PT, R122, R90, RZ, P3, !PT ;  /* 0x0000005a7a0f7210 */ /* 0x000fe20001ffe4ff */
[----:B------:R-:W-:Y:S01]  /*2a70*/  IMAD.SHL.U32 R13, R13, 0x4, RZ ;  /* 0x000000040d0d7824 */ /* 0x000fe200078e00ff */
[----:B------:R-:W-:-:S04]  /*2a80*/  LEA R120, P3, R14, UR10, 0x2 ;  /* 0x0000000a0e787c11 */ /* 0x000fc8000f8610ff */
        /* <DEDUP_REMOVED lines=8> */
[----:B------:R-:W3:Y:S04]  /*2b10*/  LDG.E.64 R14, desc[UR36][R14.64] ;  /* 0x000000240e0e7981 */ /* 0x000ee8000c1e1b00 */
[----:B------:R-:W4:Y:S01]  /*2b20*/  LDG.E.64 R90, desc[UR36][R118.64+0x40] ;  /* 0x00004024765a7981 */ /* 0x000f22000c1e1b00 */
[----:B------:R-:W-:-:S05]  /*2b30*/  IADD3 R13, P3, PT, R12, R13, RZ ;  /* 0x0000000d0c0d7210 */ /* 0x000fca0007f7e0ff */
[----:B------:R-:W-:Y:S01]  /*2b40*/  IMAD.X R124, R122, 0x1, R123, P3 ;  /* 0x000000017a7c7824 */ /* 0x000fe200018e067b */
[----:B------:R-:W-:-:S04]  /*2b50*/  LEA R12, P3, R13, UR10, 0x2 ;  /* 0x0000000a0d0c7c11 */ /* 0x000fc8000f8610ff */
[----:B------:R-:W-:Y:S01]  /*2b60*/  LEA.HI.X R13, R13, UR11, R124, 0x2, P3 ;  /* 0x0000000b0d0d7c11 */ /* 0x000fe200098f147c */
[----:B---3--:R-:W-:Y:S01]  /*2b70*/  FADD.FTZ R123, R40, R14 ;  /* 0x0000000e287b7221 */ /* 0x008fe20000010000 */
[----:B------:R-:W-:-:S03]  /*2b80*/  FADD.FTZ R122, R41, R15 ;  /* 0x0000000f297a7221 */ /* 0x000fc60000010000 */
[----:B----4-:R-:W-:Y:S01]  /*2b90*/  FMUL.FTZ R90, R123, R90 ;  /* 0x0000005a7b5a7220 */ /* 0x010fe20000410000 */
[----:B------:R-:W-:-:S05]  /*2ba0*/  FMUL.FTZ R91, R122, R91 ;  /* 0x0000005b7a5b7220 */ /* 0x000fca0000410000 */
[----:B------:R2:W-:Y:S02]  /*2bb0*/  STG.E.64 desc[UR36][R12.64], R90 ;  /* 0x0000005a0c007986 */ /* 0x0005e4000c101b24 */
.L_x_1405:
[----:B------:R-:W-:Y:S05]  /*2bc0*/  BSYNC.RECONVERGENT B2 ;  /* 0x0000000000027941 */ /* 0x000fea0003800200 */
.L_x_1404:
[----:B------:R-:W-:Y:S04]  /*2bd0*/  BSSY.RECONVERGENT B2, `(.L_x_1406) ;  /* 0x000001c000027945 */ /* 0x000fe80003800200 */
[----:B------:R-:W-:Y:S05]  /*2be0*/  @P1 BRA `(.L_x_1407) ;  /* 0x0000000000681947 */ /* 0x000fea0003800000 */
[----:B012---:R-:W-:-:S05]  /*2bf0*/  IADD3 R13, PT, PT, R11, R0, RZ ;  /* 0x000000000b0d7210 */ /* 0x007fca0007ffe0ff */
[----:B------:R-:W-:-:S04]  /*2c00*/  IMAD R13, R0, 0x4, R13 ;  /* 0x00000004000d7824 */ /* 0x000fc800078e020d */
[----:B------:R-:W-:-:S05]  /*2c10*/  IMAD.SHL.U32 R13, R13, 0x4, RZ ;  /* 0x000000040d0d7824 */ /* 0x000fca00078e00ff */
[----:B------:R-:W-:Y:S02]  /*2c20*/  SHF.R.S32.HI R12, RZ, 0x1f, R13 ;  /* 0x0000001fff0c7819 */ /* 0x000fe4000001140d */
[----:B------:R-:W-:-:S04]  /*2c30*/  IADD3 R15, P3, PT, R4, R13, RZ ;  /* 0x0000000d040f7210 */ /* 0x000fc80007f7e0ff */
[----:B------:R-:W-:Y:S02]  /*2c40*/  IADD3.X R92, PT, PT, R17, R12, RZ, P3, !PT ;  /* 0x0000000c115c7210 */ /* 0x000fe40001ffe4ff */
[----:B------:R-:W-:-:S04]  /*2c50*/  LEA R14, P3, R15, UR10, 0x2 ;  /* 0x0000000a0f0e7c11 */ /* 0x000fc8000f8610ff */
[----:B------:R-:W-:Y:S02]  /*2c60*/  LEA.HI.X R15, R15, UR11, R92, 0x2, P3 ;  /* 0x0000000b0f0f7c11 */ /* 0x000fe400098f145c */
[----:B------:R-:W2:Y:S04]  /*2c70*/  LDG.E.64 R92, desc[UR36][R118.64+0x50] ;  /* 0x00005024765c7981 */ /* 0x000ea8000c1e1b00 */
        /* <DEDUP_REMOVED lines=16> */
[----:B------:R3:W-:Y:S02]  /*2d80*/  STG.E.64 desc[UR36][R12.64], R92 ;  /* 0x0000005c0c007986 */ /* 0x0007e4000c101b24 */
.L_x_1407:
[----:B------:R-:W-:Y:S05]  /*2d90*/  BSYNC.RECONVERGENT B2 ;  /* 0x0000000000027941 */ /* 0x000fea0003800200 */
.L_x_1406:
[----:B------:R-:W-:Y:S04]  /*2da0*/  BSSY.RECONVERGENT B2, `(.L_x_1408) ;  /* 0x000001d000027945 */ /* 0x000fe80003800200 */
[----:B------:R-:W-:Y:S05]  /*2db0*/  @P1 BRA `(.L_x_1409) ;  /* 0x00000000006c1947 */ /* 0x000fea0003800000 */
[----:B0123--:R-:W-:-:S05]  /*2dc0*/  IADD3 R13, PT, PT, R11, R0, RZ ;  /* 0x000000000b0d7210 */ /* 0x00ffca0007ffe0ff */
[----:B------:R-:W-:-:S04]  /*2dd0*/  IMAD R13, R0, 0x4, R13 ;  /* 0x00000004000d7824 */ /* 0x000fc800078e020d */
[----:B------:R-:W-:-:S05]  /*2de0*/  IMAD.IADD R13, R13, 0x1, R0 ;  /* 0x000000010d0d7824 */ /* 0x000fca00078e0200 */
[----:B------:R-:W-:-:S04]  /*2df0*/  SHF.L.U32 R13, R13, 0x2, RZ ;  /* 0x000000020d0d7819 */ /* 0x000fc800000006ff */
[----:B------:R-:W-:Y:S02]  /*2e00*/  SHF.R.S32.HI R12, RZ, 0x1f, R13 ;  /* 0x0000001fff0c7819 */ /* 0x000fe4000001140d */
[----:B------:R-:W-:-:S05]  /*2e10*/  IADD3 R15, P3, PT, R4, R13, RZ ;  /* 0x0000000d040f7210 */ /* 0x000fca0007f7e0ff */
[----:B------:R-:W-:Y:S01]  /*2e20*/  IMAD.X R94, R17, 0x1, R12, P3 ;  /* 0x00000001115e7824 */ /* 0x000fe200018e060c */
        /* <DEDUP_REMOVED lines=20> */
.L_x_1409:
[----:B------:R-:W-:Y:S05]  /*2f70*/  BSYNC.RECONVERGENT B2 ;  /* 0x0000000000027941 */ /* 0x000fea0003800200 */
.L_x_1408:
[----:B01234-:R-:W-:Y:S01]  /*2f80*/  IMAD.IADD R13, R11, 0x1, R0 ;  /* 0x000000010b0d7824 */ /* 0x01ffe200078e0200 */
[----:B------:R-:W-:Y:S03]  /*2f90*/  BSSY.RECONVERGENT B2, `(.L_x_1410) ;  /* 0x000002f000027945 */ /* 0x000fe60003800200 */
[----:B------:R-:W-:-:S05]  /*2fa0*/  IMAD R13, R0, 0x4, R13 ;  /* 0x00000004000d7824 */ /* 0x000fca00078e020d */
[----:B------:R-:W-:Y:S01]  /*2fb0*/  LEA R13, R0, R13, 0x1 ;  /* 0x0000000d000d7211 */ /* 0x000fe200078e08ff */
[----:B------:R-:W-:Y:S06]  /*2fc0*/  @P1 BRA `(.L_x_1411) ;  /* 0x0000000000ac1947 */ /* 0x000fec0003800000 */
[----:B------:R-:W-:Y:S01]  /*2fd0*/  IMAD.SHL.U32 R99, R13, 0x4, RZ ;  /* 0x000000040d637824 */ /* 0x000fe200078e00ff */
[----:B------:R-:W2:Y:S04]  /*2fe0*/  LDG.E.64 R96, desc[UR36][R118.64+0x70] ;  /* 0x0000702476607981 */ /* 0x000ea8000c1e1b00 */
        /* <DEDUP_REMOVED lines=10> */
[----:B------:R-:W-:Y:S01]  /*3090*/  IMAD R11, R0, 0x8, R11 ;  /* 0x00000008000b7824 */ /* 0x000fe200078e020b */
[----:B0-----:R-:W-:-:S06]  /*30a0*/  UIMAD UR8, UR8, UR16, UR9 ;  /* 0x00000010080872a4 */ /* 0x001fcc000f8e0209 */
[----:B------:R-:W-:-:S04]  /*30b0*/  IMAD R12, R0, UR8, RZ ;  /* 0x00000008000c7c24 */ /* 0x000fc8000f8e02ff */
[----:B------:R-:W-:-:S05]  /*30c0*/  IMAD R12, R12, 0x40, R123 ;  /* 0x000000400c0c7824 */ /* 0x000fca00078e027b */
[----:B------:R-:W-:Y:S02]  /*30d0*/  IADD3 R99, P3, PT, R12, R99, RZ ;  /* 0x000000630c637210 */ /* 0x000fe40007f7e0ff */
[----:B------:R-:W-:Y:S02]  /*30e0*/  SHF.R.S32.HI R124, RZ, 0x1f, R12 ;  /* 0x0000001fff7c7819 */ /* 0x000fe4000001140c */
[----:B------:R-:W-:-:S03]  /*30f0*/  SHF.L.U32 R11, R11, 0x2, RZ ;  /* 0x000000020b0b7819 */ /* 0x000fc600000006ff */
[----:B------:R-:W-:Y:S01]  /*3100*/  IMAD.X R98, R124, 0x1, R98, P3 ;  /* 0x000000017c627824 */ /* 0x000fe200018e0662 */
[C---:B------:R-:W-:Y:S02]  /*3110*/  LEA R122, P3, R99.reuse, UR10, 0x2 ;  /* 0x0000000a637a7c11 */ /* 0x040fe4000f8610ff */
[----:B------:R-:W-:Y:S02]  /*3120*/  SHF.R.S32.HI R125, RZ, 0x1f, R11 ;  /* 0x0000001fff7d7819 */ /* 0x000fe4000001140b */
[----:B------:R-:W-:Y:S01]  /*3130*/  LEA.HI.X R123, R99, UR11, R98, 0x2, P3 ;  /* 0x0000000b637b7c11 */ /* 0x000fe200098f1462 */
[----:B---3--:R-:W-:Y:S01]  /*3140*/  FADD.FTZ R121, R34, R14 ;  /* 0x0000000e22797221 */ /* 0x008fe20000010000 */
[----:B------:R-:W-:Y:S01]  /*3150*/  IADD3 R14, P3, PT, R4, R11, RZ ;  /* 0x0000000b040e7210 */ /* 0x000fe20007f7e0ff */
[----:B------:R-:W-:-:S04]  /*3160*/  FADD.FTZ R120, R35, R15 ;  /* 0x0000000f23787221 */ /* 0x000fc80000010000 */
[----:B--2---:R-:W-:Y:S01]  /*3170*/  FMUL.FTZ R97, R120, R97 ;  /* 0x0000006178617220 */ /* 0x004fe20000410000 */
[----:B------:R-:W-:Y:S01]  /*3180*/  IMAD.X R15, R17, 0x1, R125, P3 ;  /* 0x00000001110f7824 */ /* 0x000fe200018e067d */
[----:B------:R-:W-:Y:S01]  /*3190*/  LEA R120, P3, R14, UR10, 0x2 ;  /* 0x0000000a0e787c11 */ /* 0x000fe2000f8610ff */
[----:B------:R-:W-:-:S03]  /*31a0*/  FMUL.FTZ R96, R121, R96 ;  /* 0x0000006079607220 */ /* 0x000fc60000410000 */
[----:B------:R-:W-:Y:S02]  /*31b0*/  LEA.HI.X R121, R14, UR11, R15, 0x2, P3 ;  /* 0x0000000b0e797c11 */ /* 0x000fe400098f140f */
[----:B------:R0:W-:Y:S04]  /*31c0*/  STG.E.64 desc[UR36][R122.64], R96 ;  /* 0x000000607a007986 */ /* 0x0001e8000c101b24 */
[----:B------:R1:W2:Y:S04]  /*31d0*/  LDG.E.64 R14, desc[UR36][R120.64] ;  /* 0x00000024780e7981 */ /* 0x0002a8000c1e1b00 */
[----:B------:R-:W3:Y:S01]  /*31e0*/  LDG.E.64 R98, desc[UR36][R118.64+0x80] ;  /* 0x0000802476627981 */ /* 0x000ee2000c1e1b00 */
[----:B-1----:R-:W-:-:S04]  /*31f0*/  IADD3 R120, P3, PT, R12, R11, RZ ;  /* 0x0000000b0c787210 */ /* 0x002fc80007f7e0ff */
[----:B------:R-:W-:Y:S01]  /*3200*/  IADD3.X R125, PT, PT, R124, R125, RZ, P3, !PT ;  /* 0x0000007d7c7d7210 */ /* 0x000fe20001ffe4ff */
[----:B--2---:R-:W-:Y:S01]  /*3210*/  FADD.FTZ R11, R32, R14 ;  /* 0x0000000e200b7221 */ /* 0x004fe20000010000 */
[C---:B------:R-:W-:Y:S01]  /*3220*/  LEA R14, P3, R120.reuse, UR10, 0x2 ;  /* 0x0000000a780e7c11 */ /* 0x040fe2000f8610ff */
[----:B------:R-:W-:Y:S02]  /*3230*/  FADD.FTZ R12, R33, R15 ;  /* 0x0000000f210c7221 */ /* 0x000fe40000010000 */
[----:B---3--:R-:W-:Y:S01]  /*3240*/  FMUL.FTZ R98, R11, R98 ;  /* 0x000000620b627220 */ /* 0x008fe20000410000 */
[----:B------:R-:W-:Y:S01]  /*3250*/  LEA.HI.X R15, R120, UR11, R125, 0x2, P3 ;  /* 0x0000000b780f7c11 */ /* 0x000fe200098f147d */
[----:B------:R-:W-:-:S05]  /*3260*/  FMUL.FTZ R99, R12, R99 ;  /* 0x000000630c637220 */ /* 0x000fca0000410000 */
[----:B------:R0:W-:Y:S03]  /*3270*/  STG.E.64 desc[UR36][R14.64], R98 ;  /* 0x000000620e007986 */ /* 0x0001e6000c101b24 */
.L_x_1411:
[----:B------:R-:W-:Y:S05]  /*3280*/  BSYNC.RECONVERGENT B2 ;  /* 0x0000000000027941 */ /* 0x000fea0003800200 */
.L_x_1410:
[----:B------:R-:W-:Y:S01]  /*3290*/  BSSY.RECONVERGENT B2, `(.L_x_1412) ;  /* 0x000001b000027945 */ /* 0x000fe20003800200 */
[----:B------:R-:W-:-:S03]  /*32a0*/  IMAD R11, R0, 0x2, R13 ;  /* 0x00000002000b7824 */ /* 0x000fc600078e020d */
[----:B------:R-:W-:Y:S05]  /*32b0*/  @P1 BRA `(.L_x_1413) ;  /* 0x0000000000601947 */ /* 0x000fea0003800000 */
[----:B------:R-:W-:-:S05]  /*32c0*/  IMAD.SHL.U32 R13, R11, 0x4, RZ ;  /* 0x000000040b0d7824 */ /* 0x000fca00078e00ff */
[----:B------:R-:W-:Y:S02]  /*32d0*/  SHF.R.S32.HI R12, RZ, 0x1f, R13 ;  /* 0x0000001fff0c7819 */ /* 0x000fe4000001140d */
[----:B0-----:R-:W-:-:S04]  /*32e0*/  IADD3 R15, P3, PT, R4, R13, RZ ;  /* 0x0000000d040f7210 */ /* 0x001fc80007f7e0ff */
        /* <DEDUP_REMOVED lines=21> */
.L_x_1413:
[----:B------:R-:W-:Y:S05]  /*3440*/  BSYNC.RECONVERGENT B2 ;  /* 0x0000000000027941 */ /* 0x000fea0003800200 */
.L_x_1412:
[----:B------:R-:W-:Y:S01]  /*3450*/  BSSY.RECONVERGENT B2, `(.L_x_1414) ;  /* 0x000001b000027945 */ /* 0x000fe20003800200 */
[----:B------:R-:W-:-:S03]  /*3460*/  IADD3 R11, PT, PT, R11, R0, RZ ;  /* 0x000000000b0b7210 */ /* 0x000fc60007ffe0ff */
[----:B------:R-:W-:Y:S05]  /*3470*/  @P1 BRA `(.L_x_1415) ;  /* 0x0000000000601947 */ /* 0x000fea0003800000 */
[----:B-1----:R-:W-:-:S05]  /*3480*/  IMAD.SHL.U32 R13, R11, 0x4, RZ ;  /* 0x000000040b0d7824 */ /* 0x002fca00078e00ff */
[----:B------:R-:W-:Y:S02]  /*3490*/  SHF.R.S32.HI R12, RZ, 0x1f, R13 ;  /* 0x0000001fff0c7819 */ /* 0x000fe4000001140d */
[----:B0-----:R-:W-:-:S05]  /*34a0*/  IADD3 R15, P3, PT, R4, R13, RZ ;  /* 0x0000000d040f7210 */ /* 0x001fca0007f7e0ff */
[----:B------:R-:W-:Y:S01]  /*34b0*/  IMAD.X R102, R17, 0x1, R12, P3 ;  /* 0x0000000111667824 */ /* 0x000fe200018e060c */
[----:B------:R-:W-:-:S04]  /*34c0*/  LEA R14, P3, R15, UR10, 0x2 ;  /* 0x0000000a0f0e7c11 */ /* 0x000fc8000f8610ff */
[----:B------:R-:W-:Y:S02]  /*34d0*/  LEA.HI.X R15, R15, UR11, R102, 0x2, P3 ;  /* 0x0000000b0f0f7c11 */ /* 0x000fe400098f1466 */
[----:B------:R-:W2:Y:S04]  /*34e0*/  LDG.E.64 R102, desc[UR36][R118.64+0xa0] ;  /* 0x0000a02476667981 */ /* 0x000ea8000c1e1b00 */
        /* <DEDUP_REMOVED lines=17> */
.L_x_1415:
[----:B------:R-:W-:Y:S05]  /*3600*/  BSYNC.RECONVERGENT B2 ;  /* 0x0000000000027941 */ /* 0x000fea0003800200 */
.L_x_1414:
[----:B------:R-:W-:Y:S01]  /*3610*/  BSSY.RECONVERGENT B2, `(.L_x_1416) ;  /* 0x000001b000027945 */ /* 0x000fe20003800200 */
[----:B------:R-:W-:-:S03]  /*3620*/  IMAD.IADD R11, R11, 0x1, R0 ;  /* 0x000000010b0b7824 */ /* 0x000fc600078e0200 */
[----:B------:R-:W-:Y:S05]  /*3630*/  @P1 BRA `(.L_x_1417) ;  /* 0x0000000000601947 */ /* 0x000fea0003800000 */
[----:B-12---:R-:W-:-:S04]  /*3640*/  SHF.L.U32 R13, R11, 0x2, RZ ;  /* 0x000000020b0d7819 */ /* 0x006fc800000006ff */
        /* <DEDUP_REMOVED lines=23> */
.L_x_1417:
[----:B------:R-:W-:Y:S05]  /*37c0*/  BSYNC.RECONVERGENT B2 ;  /* 0x0000000000027941 */ /* 0x000fea0003800200 */
.L_x_1416:
[----:B------:R-:W-:Y:S01]  /*37d0*/  BSSY.RECONVERGENT B2, `(.L_x_1418) ;  /* 0x000001b000027945 */ /* 0x000fe20003800200 */
[----:B------:R-:W-:-:S03]  /*37e0*/  IMAD.IADD R11, R11, 0x1, R0 ;  /* 0x000000010b0b7824 */ /* 0x000fc600078e0200 */
[----:B------:R-:W-:Y:S05]  /*37f0*/  @P1 BRA `(.L_x_1419) ;  /* 0x0000000000601947 */ /* 0x000fea0003800000 */
[----:B-123--:R-:W-:-:S05]  /*3800*/  IMAD.SHL.U32 R13, R11, 0x4, RZ ;  /* 0x000000040b0d7824 */ /* 0x00efca00078e00ff */
        /* <DEDUP_REMOVED lines=23> */
.L_x_1419:
[----:B------:R-:W-:Y:S05]  /*3980*/  BSYNC.RECONVERGENT B2 ;  /* 0x0000000000027941 */ /* 0x000fea0003800200 */
.L_x_1418:
[----:B------:R-:W-:Y:S01]  /*3990*/  BSSY.RECONVERGENT B2, `(.L_x_1420) ;  /* 0x000001b000027945 */ /* 0x000fe20003800200 */
[----:B------:R-:W-:-:S03]  /*39a0*/  IADD3 R11, PT, PT, R11, R0, RZ ;  /* 0x000000000b0b7210 */ /* 0x000fc60007ffe0ff */
[----:B------:R-:W-:Y:S05]  /*39b0*/  @P1 BRA `(.L_x_1421) ;  /* 0x0000000000601947 */ /* 0x000fea0003800000 */
[----:B-1234-:R-:W-:-:S05]  /*39c0*/  IMAD.SHL.U32 R13, R11, 0x4, RZ ;  /* 0x000000040b0d7824 */ /* 0x01efca00078e00ff */
        /* <DEDUP_REMOVED lines=23> */
.L_x_1421:
[----:B------:R-:W-:Y:S05]  /*3b40*/  BSYNC.RECONVERGENT B2 ;  /* 0x0000000000027941 */ /* 0x000fea0003800200 */
.L_x_1420:
[----:B------:R-:W-:Y:S01]  /*3b50*/  BSSY.RECONVERGENT B2, `(.L_x_1422) ;  /* 0x000001b000027945 */ /* 0x000fe20003800200 */
[----:B------:R-:W-:-:S03]  /*3b60*/  IMAD.IADD R11, R11, 0x1, R0 ;  /* 0x000000010b0b7824 */ /* 0x000fc600078e0200 */
[----:B------:R-:W-:Y:S05]  /*3b70*/  @P1 BRA `(.L_x_1423) ;  /* 0x0000000000601947 */ /* 0x000fea0003800000 */
[----:B01234-:R-:W-:-:S04]  /*3b80*/  SHF.L.U32 R13, R11, 0x2, RZ ;  /* 0x000000020b0d7819 */ /* 0x01ffc800000006ff */
        /* <DEDUP_REMOVED lines=23> */
.L_x_1423:
[----:B------:R-:W-:Y:S05]  /*3d00*/  BSYNC.RECONVERGENT B2 ;  /* 0x0000000000027941 */ /* 0x000fea0003800200 */
.L_x_1422:
[----:B------:R-:W-:Y:S05]  /*3d10*/  @P1 BRA `(.L_x_1424) ;  /* 0x00000020009c1947 */ /* 0x000fea0003800000 */
[----:B------:R-:W-:-:S04]  /*3d20*/  IMAD.IADD R11, R11, 0x1, R0 ;  /* 0x000000010b0b7824 */ /* 0x000fc800078e0200 */
[----:B------:R-:W-:-:S05]  /*3d30*/  IMAD.SHL.U32 R11, R11, 0x4, RZ ;  /* 0x000000040b0b7824 */ /* 0x000fca00078e00ff */
[----:B01234-:R-:W-:Y:S02]  /*3d40*/  SHF.R.S32.HI R12, RZ, 0x1f, R11 ;  /* 0x0000001fff0c7819 */ /* 0x01ffe4000001140b */
        /* <DEDUP_REMOVED lines=23> */
.L_x_1399:
[----:B------:R-:W-:Y:S01]  /*3ec0*/  ISETP.GE.AND P1, PT, R114, UR45, PT ;  /* 0x0000002d72007c0c */ /* 0x000fe2000bf26270 */
[----:B------:R-:W-:-:S12]  /*3ed0*/  BSSY.RECONVERGENT B2, `(.L_x_1425) ;  /* 0x0000016000027945 */ /* 0x000fd80003800200 */
[----:B------:R-:W-:Y:S05]  /*3ee0*/  @P1 BRA `(.L_x_1426) ;  /* 0x0000000000501947 */ /* 0x000fea0003800000 */
[----:B------:R-:W-:-:S04]  /*3ef0*/  SHF.L.U32 R13, R11, 0x2, RZ ;  /* 0x000000020b0d7819 */ /* 0x000fc800000006ff */
[----:B------:R-:W-:-:S05]  /*3f00*/  IADD3 R12, P3, PT, R4, R13, RZ ;  /* 0x0000000d040c7210 */ /* 0x000fca0007f7e0ff */
[----:B------:R-:W-:Y:S01]  /*3f10*/  IMAD.X R15, RZ, RZ, R17, P3 ;  /* 0x000000ffff0f7224 */ /* 0x000fe200018e0611 */
[----:B------:R-:W-:-:S04]  /*3f20*/  LEA R82, P3, R12, UR10, 0x2 ;  /* 0x0000000a0c527c11 */ /* 0x000fc8000f8610ff */
[----:B------:R-:W-:-:S06]  /*3f30*/  LEA.HI.X R83, R12, UR11, R15, 0x2, P3 ;  /* 0x0000000b0c537c11 */ /* 0x000fcc00098f140f */
[----:B------:R-:W2:Y:S01]  /*3f40*/  LDG.E.64 R82, desc[UR36][R82.64] ;  /* 0x0000002452527981 */ /* 0x000ea2000c1e1b00 */
[----:B------:R-:W-:Y:S01]  /*3f50*/  S2UR UR8, SR_CTAID.Y ;  /* 0x00000000000879c3 */ /* 0x000fe20000002600 */
[----:B------:R-:W-:-:S05]  /*3f60*/  IMAD.SHL.U32 R12, R2, 0x2, RZ ;  /* 0x00000002020c7824 */ /* 0x000fca00078e00ff */
[----:B------:R-:W-:Y:S02]  /*3f70*/  LOP3.LUT R15, R12, 0x2, RZ, 0xc0, !PT ;  /* 0x000000020c0f7812 */ /* 0x000fe400078ec0ff */
[----:B------:R-:W0:Y:S02]  /*3f80*/  S2UR UR9, SR_CTAID.X ;  /* 0x00000000000979c3 */ /* 0x000e240000002500 */
[----:B0-----:R-:W-:-:S06]  /*3f90*/  UIMAD UR8, UR8, UR16, UR9 ;  /* 0x00000010080872a4 */ /* 0x001fcc000f8e0209 */
[----:B------:R-:W-:-:S05]  /*3fa0*/  IMAD R12, R0, UR8, RZ ;  /* 0x00000008000c7c24 */ /* 0x000fca000f8e02ff */
[----:B------:R-:W-:-:S04]  /*3fb0*/  LEA R12, R12, R15, 0x6 ;  /* 0x0000000f0c0c7211 */ /* 0x000fc800078e30ff */
[----:B------:R-:W-:-:S04]  /*3fc0*/  IADD3 R13, P3, PT, R13, R12, RZ ;  /* 0x0000000c0d0d7210 */ /* 0x000fc80007f7e0ff */
[----:B------:R-:W-:Y:S02]  /*3fd0*/  LEA.HI.X.SX32 R14, R12, RZ, 0x1, P3 ;  /* 0x000000ff0c0e7211 */ /* 0x000fe400018f0eff */
[----:B------:R-:W-:-:S04]  /*3fe0*/  LEA R12, P3, R13, UR10, 0x2 ;  /* 0x0000000a0d0c7c11 */ /* 0x000fc8000f8610ff */
[----:B------:R-:W-:Y:S01]  /*3ff0*/  LEA.HI.X R13, R13, UR11, R14, 0x2, P3 ;  /* 0x0000000b0d0d7c11 */ /* 0x000fe200098f140e */
[----:B--2---:R-:W-:Y:S01]  /*4000*/  FADD.FTZ R82, R48, R82 ;  /* 0x0000005230527221 */ /* 0x004fe20000010000 */
[----:B------:R-:W-:-:S05]  /*4010*/  FADD.FTZ R83, R49, R83 ;  /* 0x0000005331537221 */ /* 0x000fca0000010000 */
[----:B------:R0:W-:Y:S02]  /*4020*/  STG.E.64 desc[UR36][R12.64], R82 ;  /* 0x000000520c007986 */ /* 0x0001e4000c101b24 */
.L_x_1426:
[----:B------:R-:W-:Y:S05]  /*4030*/  BSYNC.RECONVERGENT B2 ;  /* 0x0000000000027941 */ /* 0x000fea0003800200 */
.L_x_1425:
[----:B------:R-:W-:Y:S04]  /*4040*/  BSSY.RECONVERGENT B2, `(.L_x_1427) ;  /* 0x0000028000027945 */ /* 0x000fe80003800200 */
[----:B------:R-:W-:Y:S05]  /*4050*/  @P1 BRA `(.L_x_1428) ;  /* 0x0000000000981947 */ /* 0x000fea0003800000 */
[----:B0-----:R-:W-:-:S04]  /*4060*/  IMAD.IADD R12, R11, 0x1, R0 ;  /* 0x000000010b0c7824 */ /* 0x001fc800078e0200 */
[----:B------:R-:W-:-:S05]  /*4070*/  IMAD.SHL.U32 R13, R12, 0x4, RZ ;  /* 0x000000040c0d7824 */ /* 0x000fca00078e00ff */
[----:B------:R-:W-:Y:S02]  /*4080*/  SHF.R.S32.HI R14, RZ, 0x1f, R13 ;  /* 0x0000001fff0e7819 */ /* 0x000fe4000001140d */
[----:B------:R-:W-:-:S04]  /*4090*/  IADD3 R12, P3, PT, R4, R13, RZ ;  /* 0x0000000d040c7210 */ /* 0x000fc80007f7e0ff */
[----:B------:R-:W-:Y:S02]  /*40a0*/  IADD3.X R15, PT, PT, R17, R14, RZ, P3, !PT ;  /* 0x0000000e110f7210 */ /* 0x000fe40001ffe4ff */
        /* <DEDUP_REMOVED lines=8> */
[----:B------:R-:W-:-:S04]  /*4130*/  IMAD R12, R0, UR8, RZ ;  /* 0x00000008000c7c24 */ /* 0x000fc8000f8e02ff */
[----:B------:R-:W-:-:S05]  /*4140*/  IMAD R12, R12, 0x40, R15 ;  /* 0x000000400c0c7824 */ /* 0x000fca00078e020f */
[----:B------:R-:W-:Y:S02]  /*4150*/  IADD3 R15, P3, PT, R12, R13, RZ ;  /* 0x0000000d0c0f7210 */ /* 0x000fe40007f7e0ff */
[----:B------:R-:W-:Y:S02]  /*4160*/  SHF.R.S32.HI R122, RZ, 0x1f, R12 ;  /* 0x0000001fff7a7819 */ /* 0x000fe4000001140c */
[----:B------:R-:W-:-:S03]  /*4170*/  LEA R13, R0, R11, 0x1 ;  /* 0x0000000b000d7211 */ /* 0x000fc600078e08ff */
[----:B------:R-:W-:Y:S01]  /*4180*/  IMAD.X R14, R122, 0x1, R14, P3 ;  /* 0x000000017a0e7824 */ /* 0x000fe200018e060e */
[----:B------:R-:W-:Y:S01]  /*4190*/  LEA R120, P3, R15, UR10, 0x2 ;  /* 0x0000000a0f787c11 */ /* 0x000fe2000f8610ff */
[----:B------:R-:W-:-:S03]  /*41a0*/  IMAD.SHL.U32 R13, R13, 0x4, RZ ;  /* 0x000000040d0d7824 */ /* 0x000fc600078e00ff */
[----:B------:R-:W-:Y:S02]  /*41b0*/  LEA.HI.X R121, R15, UR11, R14, 0x2, P3 ;  /* 0x0000000b0f797c11 */ /* 0x000fe400098f140e */
[----:B------:R-:W-:Y:S02]  /*41c0*/  SHF.R.S32.HI R123, RZ, 0x1f, R13 ;  /* 0x0000001fff7b7819 */ /* 0x000fe4000001140d */
[----:B------:R-:W-:-:S04]  /*41d0*/  IADD3 R15, P3, PT, R4, R13, RZ ;  /* 0x0000000d040f7210 */ /* 0x000fc80007f7e0ff */
[----:B------:R-:W-:Y:S02]  /*41e0*/  IADD3.X R86, PT, PT, R17, R123, RZ, P3, !PT ;  /* 0x0000007b11567210 */ /* 0x000fe40001ffe4ff */
[----:B------:R-:W-:-:S04]  /*41f0*/  LEA R14, P3, R15, UR10, 0x2 ;  /* 0x0000000a0f0e7c11 */ /* 0x000fc8000f8610ff */
[----:B------:R-:W-:Y:S01]  /*4200*/  LEA.HI.X R15, R15, UR11, R86, 0x2, P3 ;  /* 0x0000000b0f0f7c11 */ /* 0x000fe200098f1456 */
[----:B--2---:R-:W-:Y:S01]  /*4210*/  FADD.FTZ R84, R46, R84 ;  /* 0x000000542e547221 */ /* 0x004fe20000010000 */
[----:B------:R-:W-:-:S05]  /*4220*/  FADD.FTZ R85, R47, R85 ;  /* 0x000000552f557221 */ /* 0x000fca0000010000 */
[----:B------:R1:W-:Y:S04]  /*4230*/  STG.E.64 desc[UR36][R120.64], R84 ;  /* 0x0000005478007986 */ /* 0x0003e8000c101b24 */
[----:B------:R-:W2:Y:S01]  /*4240*/  LDG.E.64 R86, desc[UR36][R14.64] ;  /* 0x000000240e567981 */ /* 0x000ea2000c1e1b00 */
[----:B------:R-:W-:-:S05]  /*4250*/  IADD3 R13, P3, PT, R12, R13, RZ ;  /* 0x0000000d0c0d7210 */ /* 0x000fca0007f7e0ff */
[----:B------:R-:W-:Y:S01]  /*4260*/  IMAD.X R122, R122, 0x1, R123, P3 ;  /* 0x000000017a7a7824 */ /* 0x000fe200018e067b */
[----:B------:R-:W-:-:S04]  /*4270*/  LEA R12, P3, R13, UR10, 0x2 ;  /* 0x0000000a0d0c7c11 */ /* 0x000fc8000f8610ff */
[----:B------:R-:W-:Y:S01]  /*4280*/  LEA.HI.X R13, R13, UR11, R122, 0x2, P3 ;  /* 0x0000000b0d0d7c11 */ /* 0x000fe200098f147a */
[----:B--2---:R-:W-:Y:S01]  /*4290*/  FADD.FTZ R86, R44, R86 ;  /* 0x000000562c567221 */ /* 0x004fe20000010000 */
[----:B------:R-:W-:-:S05]  /*42a0*/  FADD.FTZ R87, R45, R87 ;  /* 0x000000572d577221 */ /* 0x000fca0000010000 */
[----:B------:R1:W-:Y:S02]  /*42b0*/  STG.E.64 desc[UR36][R12.64], R86 ;  /* 0x000000560c007986 */ /* 0x0003e4000c101b24 */
.L_x_1428:
[----:B------:R-:W-:Y:S05]  /*42c0*/  BSYNC.RECONVERGENT B2 ;  /* 0x0000000000027941 */ /* 0x000fea0003800200 */
.L_x_1427:
[----:B------:R-:W-:Y:S04]  /*42d0*/  BSSY.RECONVERGENT B2, `(.L_x_1429) ;  /* 0x0000029000027945 */ /* 0x000fe80003800200 */
[----:B------:R-:W-:Y:S05]  /*42e0*/  @P1 BRA `(.L_x_1430) ;  /* 0x00000000009c1947 */ /* 0x000fea0003800000 */
[----:B01----:R-:W-:-:S05]  /*42f0*/  IMAD.IADD R13, R11, 0x1, R0 ;  /* 0x000000010b0d7824 */ /* 0x003fca00078e0200 */
[----:B------:R-:W-:-:S05]  /*4300*/  LEA R13, R0, R13, 0x1 ;  /* 0x0000000d000d7211 */ /* 0x000fca00078e08ff */
[----:B------:R-:W-:-:S05]  /*4310*/  IMAD.SHL.U32 R13, R13, 0x4, RZ ;  /* 0x000000040d0d7824 */ /* 0x000fca00078e00ff */
[----:B------:R-:W-:Y:S02]  /*4320*/  SHF.R.S32.HI R14, RZ, 0x1f, R13 ;  /* 0x0000001fff0e7819 */ /* 0x000fe4000001140d */
[----:B------:R-:W-:-:S05]  /*4330*/  IADD3 R12, P3, PT, R4, R13, RZ ;  /* 0x0000000d040c7210 */ /* 0x000fca0007f7e0ff */
[----:B------:R-:W-:Y:S01]  /*4340*/  IMAD.X R15, R17, 0x1, R14, P3 ;  /* 0x00000001110f7824 */ /* 0x000fe200018e060e */
[----:B------:R-:W-:-:S04]  /*4350*/  LEA R88, P3, R12, UR10, 0x2 ;  /* 0x0000000a0c587c11 */ /* 0x000fc8000f8610ff */
[----:B------:R-:W-:-:S06]  /*4360*/  LEA.HI.X R89, R12, UR11, R15, 0x2, P3 ;  /* 0x0000000b0c597c11 */ /* 0x000fcc00098f140f */
[----:B------:R-:W2:Y:S01]  /*4370*/  LDG.E.64 R88, desc[UR36][R88.64] ;  /* 0x0000002458587981 */ /* 0x000ea2000c1e1b00 */
[----:B------:R-:W-:Y:S01]  /*4380*/  S2UR UR8, SR_CTAID.Y ;  /* 0x00000000000879c3 */ /* 0x000fe20000002600 */
[----:B------:R-:W-:-:S04]  /*4390*/  SHF.L.U32 R12, R2, 0x1, RZ ;  /* 0x00000001020c7819 */ /* 0x000fc800000006ff */
[----:B------:R-:W-:-:S03]  /*43a0*/  LOP3.LUT R15, R12, 0x2, RZ, 0xc0, !PT ;  /* 0x000000020c0f7812 */ /* 0x000fc600078ec0ff */
[----:B------:R-:W0:Y:S02]  /*43b0*/  S2UR UR9, SR_CTAID.X ;  /* 0x00000000000979c3 */ /* 0x000e240000002500 */
[----:B0-----:R-:W-:-:S06]  /*43c0*/  UIMAD UR8, UR8, UR16, UR9 ;  /* 0x00000010080872a4 */ /* 0x001fcc000f8e0209 */
[----:B------:R-:W-:-:S04]  /*43d0*/  IMAD R12, R0, UR8, RZ ;  /* 0x00000008000c7c24 */ /* 0x000fc8000f8e02ff */
[----:B------:R-:W-:-:S05]  /*43e0*/  IMAD R12, R12, 0x40, R15 ;  /* 0x000000400c0c7824 */ /* 0x000fca00078e020f */
[----:B------:R-:W-:Y:S01]  /*43f0*/  IADD3 R15, P3, PT, R12, R13, RZ ;  /* 0x0000000d0c0f7210 */ /* 0x000fe20007f7e0ff */
[----:B------:R-:W-:Y:S01]  /*4400*/  IMAD R13, R0, 0x4, R11 ;  /* 0x00000004000d7824 */ /* 0x000fe200078e020b */
[----:B------:R-:W-:-:S04]  /*4410*/  SHF.R.S32.HI R122, RZ, 0x1f, R12 ;  /* 0x0000001fff7a7819 */ /* 0x000fc8000001140c */
[----:B------:R-:W-:Y:S01]  /*4420*/  SHF.L.U32 R13, R13, 0x2, RZ ;  /* 0x000000020d0d7819 */ /* 0x000fe200000006ff */
[----:B------:R-:W-:Y:S01]  /*4430*/  IMAD.X R14, R122, 0x1, R14, P3 ;  /* 0x000000017a0e7824 */ /* 0x000fe200018e060e */
[C---:B------:R-:W-:Y:S02]  /*4440*/  LEA R120, P3, R15.reuse, UR10, 0x2 ;  /* 0x0000000a0f787c11 */ /* 0x040fe4000f8610ff */
[----:B------:R-:W-:Y:S02]  /*4450*/  SHF.R.S32.HI R123, RZ, 0x1f, R13 ;  /* 0x0000001fff7b7819 */ /* 0x000fe4000001140d */
[----:B------:R-:W-:Y:S02]  /*4460*/  LEA.HI.X R121, R15, UR11, R14, 0x2, P3 ;  /* 0x0000000b0f797c11 */ /* 0x000fe400098f140e */
[----:B------:R-:W-:-:S05]  /*4470*/  IADD3 R15, P3, PT, R4, R13, RZ ;  /* 0x0000000d040f7210 */ /* 0x000fca0007f7e0ff */
[----:B------:R-:W-:Y:S01]  /*4480*/  IMAD.X R90, R17, 0x1, R123, P3 ;  /* 0x00000001115a7824 */ /* 0x000fe200018e067b */
[----:B------:R-:W-:-:S04]  /*4490*/  LEA R14, P3, R15, UR10, 0x2 ;  /* 0x0000000a0f0e7c11 */ /* 0x000fc8000f8610ff */
[----:B------:R-:W-:Y:S01]  /*44a0*/  LEA.HI.X R15, R15, UR11, R90, 0x2, P3 ;  /* 0x0000000b0f0f7c11 */ /* 0x000fe200098f145a */
[----:B--2---:R-:W-:Y:S01]  /*44b0*/  FADD.FTZ R88, R42, R88 ;  /* 0x000000582a587221 */ /* 0x004fe20000010000 */
[----:B------:R-:W-:-:S05]  /*44c0*/  FADD.FTZ R89, R43, R89 ;  /* 0x000000592b597221 */ /* 0x000fca0000010000 */
[----:B------:R2:W-:Y:S04]  /*44d0*/  STG.E.64 desc[UR36][R120.64], R88 ;  /* 0x0000005878007986 */ /* 0x0005e8000c101b24 */
[----:B------:R-:W3:Y:S01]  /*44e0*/  LDG.E.64 R90, desc[UR36][R14.64] ;  /* 0x000000240e5a7981 */ /* 0x000ee2000c1e1b00 */
[----:B------:R-:W-:-:S04]  /*44f0*/  IADD3 R13, P3, PT, R12, R13, RZ ;  /* 0x0000000d0c0d7210 */ /* 0x000fc80007f7e0ff */
[----:B------:R-:W-:Y:S02]  /*4500*/  IADD3.X R122, PT, PT, R122, R123, RZ, P3, !PT ;  /* 0x0000007b7a7a7210 */ /* 0x000fe40001ffe4ff */
[----:B------:R-:W-:-:S04]  /*4510*/  LEA R12, P3, R13, UR10, 0x2 ;  /* 0x0000000a0d0c7c11 */ /* 0x000fc8000f8610ff */
[----:B------:R-:W-:Y:S01]  /*4520*/  LEA.HI.X R13, R13, UR11, R122, 0x2, P3 ;  /* 0x0000000b0d0d7c11 */ /* 0x000fe200098f147a */
[----:B---3--:R-:W-:Y:S01]  /*4530*/  FADD.FTZ R90, R40, R90 ;  /* 0x0000005a285a7221 */ /* 0x008fe20000010000 */
[----:B------:R-:W-:-:S05]  /*4540*/  FADD.FTZ R91, R41, R91 ;  /* 0x0000005b295b7221 */ /* 0x000fca0000010000 */
[----:B------:R2:W-:Y:S02]  /*4550*/  STG.E.64 desc[UR36][R12.64], R90 ;  /* 0x0000005a0c007986 */ /* 0x0005e4000c101b24 */
.L_x_1430:
[----:B------:R-:W-:Y:S05]  /*4560*/  BSYNC.RECONVERGENT B2 ;  /* 0x0000000000027941 */ /* 0x000fea0003800200 */
.L_x_1429:
[----:B012---:R-:W-:Y:S01]  /*4570*/  IMAD.IADD R13, R11, 0x1, R0 ;  /* 0x000000010b0d7824 */ /* 0x007fe200078e0200 */
[----:B------:R-:W-:Y:S03]  /*4580*/  BSSY.RECONVERGENT B2, `(.L_x_1431) ;  /* 0x000001b000027945 */ /* 0x000fe60003800200 */
[----:B------:R-:W-:-:S05]  /*4590*/  IMAD R13, R0, 0x4, R13 ;  /* 0x00000004000d7824 */ /* 0x000fca00078e020d */
[----:B------:R-:W-:Y:S01]  /*45a0*/  LEA R13, R0, R13, 0x1 ;  /* 0x0000000d000d7211 */ /* 0x000fe200078e08ff */
[----:B------:R-:W-:Y:S06]  /*45b0*/  @P1 BRA `(.L_x_1432) ;  /* 0x00000000005c1947 */ /* 0x000fec0003800000 */
[----:B------:R-:W-:-:S04]  /*45c0*/  IMAD.IADD R15, R11, 0x1, R0 ;  /* 0x000000010b0f7824 */ /* 0x000fc800078e0200 */
[----:B------:R-:W-:-:S05]  /*45d0*/  IMAD R15, R0, 0x4, R15 ;  /* 0x00000004000f7824 */ /* 0x000fca00078e020f */
[----:B------:R-:W-:-:S04]  /*45e0*/  SHF.L.U32 R15, R15, 0x2, RZ ;  /* 0x000000020f0f7819 */ /* 0x000fc800000006ff */
[----:B------:R-:W-:Y:S02]  /*45f0*/  SHF.R.S32.HI R12, RZ, 0x1f, R15 ;  /* 0x0000001fff0c7819 */ /* 0x000fe4000001140f */
[----:B------:R-:W-:-:S05]  /*4600*/  IADD3 R14, P3, PT, R4, R15, RZ ;  /* 0x0000000f040e7210 */ /* 0x000fca0007f7e0ff */
[----:B------:R-:W-:Y:S01]  /*4610*/  IMAD.X R93, R17, 0x1, R12, P3 ;  /* 0x00000001115d7824 */ /* 0x000fe200018e060c */
        /* <DEDUP_REMOVED lines=11> */
[----:B------:R-:W-:Y:S02]  /*46d0*/  LEA.HI.X.SX32 R12, R14, R12, 0x1, P3 ;  /* 0x0000000c0e0c7211 */ /* 0x000fe400018f0eff */
[----:B------:R-:W-:-:S04]  /*46e0*/  LEA R14, P3, R15, UR10, 0x2 ;  /* 0x0000000a0f0e7c11 */ /* 0x000fc8000f8610ff */
[----:B------:R-:W-:Y:S01]  /*46f0*/  LEA.HI.X R15, R15, UR11, R12, 0x2, P3 ;  /* 0x0000000b0f0f7c11 */ /* 0x000fe200098f140c */
[----:B--2---:R-:W-:Y:S01]  /*4700*/  FADD.FTZ R92, R38, R92 ;  /* 0x0000005c265c7221 */ /* 0x004fe20000010000 */
[----:B------:R-:W-:-:S05]  /*4710*/  FADD.FTZ R93, R39, R93 ;  /* 0x0000005d275d7221 */ /* 0x000fca0000010000 */
[----:B------:R0:W-:Y:S02]  /*4720*/  STG.E.64 desc[UR36][R14.64], R92 ;  /* 0x0000005c0e007986 */ /* 0x0001e4000c101b24 */
.L_x_1432:
[----:B------:R-:W-:Y:S05]  /*4730*/  BSYNC.RECONVERGENT B2 ;  /* 0x0000000000027941 */ /* 0x000fea0003800200 */
.L_x_1431:
[----:B------:R-:W-:Y:S04]  /*4740*/  BSSY.RECONVERGENT B2, `(.L_x_1433) ;  /* 0x000001a000027945 */ /* 0x000fe80003800200 */
[----:B------:R-:W-:Y:S05]  /*4750*/  @P1 BRA `(.L_x_1434) ;  /* 0x0000000000601947 */ /* 0x000fea0003800000 */
[----:B0-----:R-:W-:-:S04]  /*4760*/  IMAD.IADD R15, R11, 0x1, R0 ;  /* 0x000000010b0f7824 */ /* 0x001fc800078e0200 */
[----:B------:R-:W-:-:S05]  /*4770*/  IMAD R15, R0, 0x4, R15 ;  /* 0x00000004000f7824 */ /* 0x000fca00078e020f */
[----:B------:R-:W-:-:S05]  /*4780*/  IADD3 R15, PT, PT, R15, R0, RZ ;  /* 0x000000000f0f7210 */ /* 0x000fca0007ffe0ff */
        /* <DEDUP_REMOVED lines=14> */
[----:B------:R-:W-:-:S04]  /*4870*/  IADD3 R15, P3, PT, R14, R15, RZ ;  /* 0x0000000f0e0f7210 */ /* 0x000fc80007f7e0ff */
[----:B------:R-:W-:Y:S02]  /*4880*/  LEA.HI.X.SX32 R12, R14, R12, 0x1, P3 ;  /* 0x0000000c0e0c7211 */ /* 0x000fe400018f0eff */
[----:B------:R-:W-:-:S04]  /*4890*/  LEA R14, P3, R15, UR10, 0x2 ;  /* 0x0000000a0f0e7c11 */ /* 0x000fc8000f8610ff */
[----:B------:R-:W-:Y:S01]  /*48a0*/  LEA.HI.X R15, R15, UR11, R12, 0x2, P3 ;  /* 0x0000000b0f0f7c11 */ /* 0x000fe200098f140c */
[----:B--2---:R-:W-:Y:S01]  /*48b0*/  FADD.FTZ R94, R36, R94 ;  /* 0x0000005e245e7221 */ /* 0x004fe20000010000 */
[----:B------:R-:W-:-:S05]  /*48c0*/  FADD.FTZ R95, R37, R95 ;  /* 0x0000005f255f7221 */ /* 0x000fca0000010000 */
[----:B------:R1:W-:Y:S02]  /*48d0*/  STG.E.64 desc[UR36][R14.64], R94 ;  /* 0x0000005e0e007986 */ /* 0x0003e4000c101b24 */
.L_x_1434:
[----:B------:R-:W-:Y:S05]  /*48e0*/  BSYNC.RECONVERGENT B2 ;  /* 0x0000000000027941 */ /* 0x000fea0003800200 */
.L_x_1433:
[----:B------:R-:W-:Y:S04]  /*48f0*/  BSSY.RECONVERGENT B2, `(.L_x_1435) ;  /* 0x0000027000027945 */ /* 0x000fe80003800200 */
[----:B------:R-:W-:Y:S05]  /*4900*/  @P1 BRA `(.L_x_1436) ;  /* 0x0000000000941947 */ /* 0x000fea0003800000 */
[----:B------:R-:W-:-:S05]  /*4910*/  IMAD.SHL.U32 R99, R13, 0x4, RZ ;  /* 0x000000040d637824 */ /* 0x000fca00078e00ff */
[----:B01----:R-:W-:Y:S02]  /*4920*/  SHF.R.S32.HI R15, RZ, 0x1f, R99 ;  /* 0x0000001fff0f7819 */ /* 0x003fe40000011463 */
[----:B------:R-:W-:-:S04]  /*4930*/  IADD3 R12, P3, PT, R4, R99, RZ ;  /* 0x00000063040c7210 */ /* 0x000fc80007f7e0ff */
[----:B------:R-:W-:Y:S02]  /*4940*/  IADD3.X R97, PT, PT, R17, R15, RZ, P3, !PT ;  /* 0x0000000f11617210 */ /* 0x000fe40001ffe4ff */
[----:B------:R-:W-:-:S04]  /*4950*/  LEA R96, P3, R12, UR10, 0x2 ;  /* 0x0000000a0c607c11 */ /* 0x000fc8000f8610ff */
[----:B------:R-:W-:-:S06]  /*4960*/  LEA.HI.X R97, R12, UR11, R97, 0x2, P3 ;  /* 0x0000000b0c617c11 */ /* 0x000fcc00098f1461 */
[----:B------:R-:W2:Y:S01]  /*4970*/  LDG.E.64 R96, desc[UR36][R96.64] ;  /* 0x0000002460607981 */ /* 0x000ea2000c1e1b00 */
[----:B------:R-:W-:Y:S01]  /*4980*/  S2UR UR8, SR_CTAID.Y ;  /* 0x00000000000879c3 */ /* 0x000fe20000002600 */
[----:B------:R-:W-:Y:S01]  /*4990*/  IMAD.SHL.U32 R12, R2, 0x2, RZ ;  /* 0x00000002020c7824 */ /* 0x000fe200078e00ff */
[----:B------:R-:W-:-:S04]  /*49a0*/  LEA R11, R0, R11, 0x3 ;  /* 0x0000000b000b7211 */ /* 0x000fc800078e18ff */
[----:B------:R-:W-:Y:S01]  /*49b0*/  LOP3.LUT R121, R12, 0x2, RZ, 0xc0, !PT ;  /* 0x000000020c797812 */ /* 0x000fe200078ec0ff */
[----:B------:R-:W-:Y:S01]  /*49c0*/  IMAD.SHL.U32 R11, R11, 0x4, RZ ;  /* 0x000000040b0b7824 */ /* 0x000fe200078e00ff */
[----:B------:R-:W0:Y:S02]  /*49d0*/  S2UR UR9, SR_CTAID.X ;  /* 0x00000000000979c3 */ /* 0x000e240000002500 */
[----:B0-----:R-:W-:-:S06]  /*49e0*/  UIMAD UR8, UR8, UR16, UR9 ;  /* 0x00000010080872a4 */ /* 0x001fcc000f8e0209 */
[----:B------:R-:W-:-:S04]  /*49f0*/  IMAD R12, R0, UR8, RZ ;  /* 0x00000008000c7c24 */ /* 0x000fc8000f8e02ff */
[----:B------:R-:W-:-:S05]  /*4a00*/  IMAD R12, R12, 0x40, R121 ;  /* 0x000000400c0c7824 */ /* 0x000fca00078e0279 */
[----:B------:R-:W-:Y:S02]  /*4a10*/  IADD3 R99, P3, PT, R12, R99, RZ ;  /* 0x000000630c637210 */ /* 0x000fe40007f7e0ff */
[----:B------:R-:W-:-:S05]  /*4a20*/  SHF.R.S32.HI R14, RZ, 0x1f, R12 ;  /* 0x0000001fff0e7819 */ /* 0x000fca000001140c */
[----:B------:R-:W-:Y:S01]  /*4a30*/  IMAD.X R98, R14, 0x1, R15, P3 ;  /* 0x000000010e627824 */ /* 0x000fe200018e060f */
[C---:B------:R-:W-:Y:S02]  /*4a40*/  LEA R122, P3, R99.reuse, UR10, 0x2 ;  /* 0x0000000a637a7c11 */ /* 0x040fe4000f8610ff */
[----:B------:R-:W-:Y:S02]  /*4a50*/  SHF.R.S32.HI R15, RZ, 0x1f, R11 ;  /* 0x0000001fff0f7819 */ /* 0x000fe4000001140b */
[----:B------:R-:W-:Y:S02]  /*4a60*/  LEA.HI.X R123, R99, UR11, R98, 0x2, P3 ;  /* 0x0000000b637b7c11 */ /* 0x000fe400098f1462 */
[----:B------:R-:W-:-:S04]  /*4a70*/  IADD3 R98, P3, PT, R4, R11, RZ ;  /* 0x0000000b04627210 */ /* 0x000fc80007f7e0ff */
[----:B------:R-:W-:Y:S02]  /*4a80*/  IADD3.X R99, PT, PT, R17, R15, RZ, P3, !PT ;  /* 0x0000000f11637210 */ /* 0x000fe40001ffe4ff */
[----:B------:R-:W-:-:S04]  /*4a90*/  LEA R120, P3, R98, UR10, 0x2 ;  /* 0x0000000a62787c11 */ /* 0x000fc8000f8610ff */
[----:B------:R-:W-:Y:S01]  /*4aa0*/  LEA.HI.X R121, R98, UR11, R99, 0x2, P3 ;  /* 0x0000000b62797c11 */ /* 0x000fe200098f1463 */
[----:B--2---:R-:W-:Y:S01]  /*4ab0*/  FADD.FTZ R96, R34, R96 ;  /* 0x0000006022607221 */ /* 0x004fe20000010000 */
[----:B------:R-:W-:-:S05]  /*4ac0*/  FADD.FTZ R97, R35, R97 ;  /* 0x0000006123617221 */ /* 0x000fca0000010000 */
[----:B------:R2:W-:Y:S04]  /*4ad0*/  STG.E.64 desc[UR36][R122.64], R96 ;  /* 0x000000607a007986 */ /* 0x0005e8000c101b24 */
[----:B------:R-:W3:Y:S01]  /*4ae0*/  LDG.E.64 R98, desc[UR36][R120.64] ;  /* 0x0000002478627981 */ /* 0x000ee2000c1e1b00 */
[----:B------:R-:W-:-:S05]  /*4af0*/  IADD3 R11, P3, PT, R12, R11, RZ ;  /* 0x0000000b0c0b7210 */ /* 0x000fca0007f7e0ff */
[----:B------:R-:W-:Y:S01]  /*4b00*/  IMAD.X R12, R14, 0x1, R15, P3 ;  /* 0x000000010e0c7824 */ /* 0x000fe200018e060f */
[----:B------:R-:W-:-:S04]  /*4b10*/  LEA R14, P3, R11, UR10, 0x2 ;  /* 0x0000000a0b0e7c11 */ /* 0x000fc8000f8610ff */
[----:B------:R-:W-:Y:S01]  /*4b20*/  LEA.HI.X R15, R11, UR11, R12, 0x2, P3 ;  /* 0x0000000b0b0f7c11 */ /* 0x000fe200098f140c */
[----:B---3--:R-:W-:Y:S01]  /*4b30*/  FADD.FTZ R98, R32, R98 ;  /* 0x0000006220627221 */ /* 0x008fe20000010000 */
[----:B------:R-:W-:-:S05]  /*4b40*/  FADD.FTZ R99, R33, R99 ;  /* 0x0000006321637221 */ /* 0x000fca0000010000 */
[----:B------:R2:W-:Y:S02]  /*4b50*/  STG.E.64 desc[UR36][R14.64], R98 ;  /* 0x000000620e007986 */ /* 0x0005e4000c101b24 */
.L_x_1436:
[----:B------:R-:W-:Y:S05]  /*4b60*/  BSYNC.RECONVERGENT B2 ;  /* 0x0000000000027941 */ /* 0x000fea0003800200 */
.L_x_1435:
[----:B------:R-:W-:Y:S01]  /*4b70*/  BSSY.RECONVERGENT B2, `(.L_x_1437) ;  /* 0x0000018000027945 */ /* 0x000fe20003800200 */
[----:B------:R-:W-:-:S03]  /*4b80*/  IMAD R11, R0, 0x2, R13 ;  /* 0x00000002000b7824 */ /* 0x000fc600078e020d */
[----:B------:R-:W-:Y:S05]  /*4b90*/  @P1 BRA `(.L_x_1438) ;  /* 0x0000000000541947 */ /* 0x000fea0003800000 */
[----:B------:R-:W-:-:S04]  /*4ba0*/  SHF.L.U32 R13, R11, 0x2, RZ ;  /* 0x000000020b0d7819 */ /* 0x000fc800000006ff */
[----:B------:R-:W-:Y:S02]  /*4bb0*/  SHF.R.S32.HI R12, RZ, 0x1f, R13 ;  /* 0x0000001fff0c7819 */ /* 0x000fe4000001140d */
[----:B012---:R-:W-:-:S05]  /*4bc0*/  IADD3 R14, P3, PT, R4, R13, RZ ;  /* 0x0000000d040e7210 */ /* 0x007fca0007f7e0ff */
        /* <DEDUP_REMOVED lines=18> */
.L_x_1438:
[----:B------:R-:W-:Y:S05]  /*4cf0*/  BSYNC.RECONVERGENT B2 ;  /* 0x0000000000027941 */ /* 0x000fea0003800200 */
.L_x_1437:
[----:B------:R-:W-:Y:S01]  /*4d00*/  BSSY.RECONVERGENT B2, `(.L_x_1439) ;  /* 0x0000018000027945 */ /* 0x000fe20003800200 */
[----:B------:R-:W-:-:S03]  /*4d10*/  IMAD.IADD R11, R11, 0x1, R0 ;  /* 0x000000010b0b7824 */ /* 0x000fc600078e0200 */
[----:B------:R-:W-:Y:S05]  /*4d20*/  @P1 BRA `(.L_x_1440) ;  /* 0x0000000000541947 */ /* 0x000fea0003800000 */
[----:B---3--:R-:W-:-:S05]  /*4d30*/  IMAD.SHL.U32 R13, R11, 0x4, RZ ;  /* 0x000000040b0d7824 */ /* 0x008fca00078e00ff */
[----:B------:R-:W-:Y:S02]  /*4d40*/  SHF.R.S32.HI R12, RZ, 0x1f, R13 ;  /* 0x0000001fff0c7819 */ /* 0x000fe4000001140d */
[----:B012---:R-:W-:-:S04]  /*4d50*/  IADD3 R14, P3, PT, R4, R13, RZ ;  /* 0x0000000d040e7210 */ /* 0x007fc80007f7e0ff */
        /* <DEDUP_REMOVED lines=18> */
.L_x_1440:
[----:B------:R-:W-:Y:S05]  /*4e80*/  BSYNC.RECONVERGENT B2 ;  /* 0x0000000000027941 */ /* 0x000fea0003800200 */
.L_x_1439:
[----:B------:R-:W-:Y:S01]  /*4e90*/  BSSY.RECONVERGENT B2, `(.L_x_1441) ;  /* 0x0000018000027945 */ /* 0x000fe20003800200 */
[----:B------:R-:W-:-:S03]  /*4ea0*/  IADD3 R11, PT, PT, R11, R0, RZ ;  /* 0x000000000b0b7210 */ /* 0x000fc60007ffe0ff */
[----:B------:R-:W-:Y:S05]  /*4eb0*/  @P1 BRA `(.L_x_1442) ;  /* 0x0000000000541947 */ /* 0x000fea0003800000 */
[----:B---34-:R-:W-:-:S05]  /*4ec0*/  IMAD.SHL.U32 R13, R11, 0x4, RZ ;  /* 0x000000040b0d7824 */ /* 0x018fca00078e00ff */
[----:B------:R-:W-:Y:S02]  /*4ed0*/  SHF.R.S32.HI R12, RZ, 0x1f, R13 ;  /* 0x0000001fff0c7819 */ /* 0x000fe4000001140d */
[----:B012---:R-:W-:-:S05]  /*4ee0*/  IADD3 R14, P3, PT, R4, R13, RZ ;  /* 0x0000000d040e7210 */ /* 0x007fca0007f7e0ff */
        /* <DEDUP_REMOVED lines=18> */
.L_x_1442:
[----:B------:R-:W-:Y:S05]  /*5010*/  BSYNC.RECONVERGENT B2 ;  /* 0x0000000000027941 */ /* 0x000fea0003800200 */
.L_x_1441:
[----:B------:R-:W-:Y:S01]  /*5020*/  BSSY.RECONVERGENT B2, `(.L_x_1443) ;  /* 0x0000018000027945 */ /* 0x000fe20003800200 */
[----:B------:R-:W-:-:S03]  /*5030*/  IMAD.IADD R11, R11, 0x1, R0 ;  /* 0x000000010b0b7824 */ /* 0x000fc600078e0200 */
[----:B------:R-:W-:Y:S05]  /*5040*/  @P1 BRA `(.L_x_1444) ;  /* 0x0000000000541947 */ /* 0x000fea0003800000 */
[----:B0--34-:R-:W-:-:S04]  /*5050*/  SHF.L.U32 R13, R11, 0x2, RZ ;  /* 0x000000020b0d7819 */ /* 0x019fc800000006ff */
[----:B------:R-:W-:Y:S02]  /*5060*/  SHF.R.S32.HI R12, RZ, 0x1f, R13 ;  /* 0x0000001fff0c7819 */ /* 0x000fe4000001140d */
[----:B-12---:R-:W-:-:S05]  /*5070*/  IADD3 R14, P3, PT, R4, R13, RZ ;  /* 0x0000000d040e7210 */ /* 0x006fca0007f7e0ff */
        /* <DEDUP_REMOVED lines=18> */
.L_x_1444:
[----:B------:R-:W-:Y:S05]  /*51a0*/  BSYNC.RECONVERGENT B2 ;  /* 0x0000000000027941 */ /* 0x000fea0003800200 */
.L_x_1443:
[----:B------:R-:W-:Y:S01]  /*51b0*/  BSSY.RECONVERGENT B2, `(.L_x_1445) ;  /* 0x0000018000027945 */ /* 0x000fe20003800200 */
[----:B------:R-:W-:-:S03]  /*51c0*/  IMAD.IADD R11, R11, 0x1, R0 ;  /* 0x000000010b0b7824 */ /* 0x000fc600078e0200 */
[----:B------:R-:W-:Y:S05]  /*51d0*/  @P1 BRA `(.L_x_1446) ;  /* 0x0000000000541947 */ /* 0x000fea0003800000 */
[----:B0--34-:R-:W-:-:S05]  /*51e0*/  IMAD.SHL.U32 R13, R11, 0x4, RZ ;  /* 0x000000040b0d7824 */ /* 0x019fca00078e00ff */
[----:B------:R-:W-:Y:S02]  /*51f0*/  SHF.R.S32.HI R12, RZ, 0x1f, R13 ;  /* 0x0000001fff0c7819 */ /* 0x000fe4000001140d */
[----:B-12---:R-:W-:-:S04]  /*5200*/  IADD3 R14, P3, PT, R4, R13, RZ ;  /* 0x0000000d040e7210 */ /* 0x006fc80007f7e0ff */
        /* <DEDUP_REMOVED lines=18> */
.L_x_1446:
[----:B------:R-:W-:Y:S05]  /*5330*/  BSYNC.RECONVERGENT B2 ;  /* 0x0000000000027941 */ /* 0x000fea0003800200 */
.L_x_1445:
[----:B------:R-:W-:Y:S01]  /*5340*/  BSSY.RECONVERGENT B2, `(.L_x_1447) ;  /* 0x0000018000027945 */ /* 0x000fe20003800200 */
[----:B------:R-:W-:-:S03]  /*5350*/  IADD3 R11, PT, PT, R11, R0, RZ ;  /* 0x000000000b0b7210 */ /* 0x000fc60007ffe0ff */
[----:B------:R-:W-:Y:S05]  /*5360*/  @P1 BRA `(.L_x_1448) ;  /* 0x0000000000541947 */ /* 0x000fea0003800000 */
[----:B0--34-:R-:W-:-:S05]  /*5370*/  IMAD.SHL.U32 R13, R11, 0x4, RZ ;  /* 0x000000040b0d7824 */ /* 0x019fca00078e00ff */
[----:B------:R-:W-:Y:S02]  /*5380*/  SHF.R.S32.HI R12, RZ, 0x1f, R13 ;  /* 0x0000001fff0c7819 */ /* 0x000fe4000001140d */
[----:B-12---:R-:W-:-:S05]  /*5390*/  IADD3 R14, P3, PT, R4, R13, RZ ;  /* 0x0000000d040e7210 */ /* 0x006fca0007f7e0ff */
        /* <DEDUP_REMOVED lines=18> */
.L_x_1448:
[----:B------:R-:W-:Y:S05]  /*54c0*/  BSYNC.RECONVERGENT B2 ;  /* 0x0000000000027941 */ /* 0x000fea0003800200 */
.L_x_1447:
[----:B------:R-:W-:Y:S05]  /*54d0*/  @P1 BRA `(.L_x_1424) ;  /* 0x0000000800ac1947 */ /* 0x000fea0003800000 */
[----:B------:R-:W-:-:S05]  /*54e0*/  IMAD.IADD R11, R11, 0x1, R0 ;  /* 0x000000010b0b7824 */ /* 0x000fca00078e0200 */
[----:B------:R-:W-:-:S04]  /*54f0*/  SHF.L.U32 R11, R11, 0x2, RZ ;  /* 0x000000020b0b7819 */ /* 0x000fc800000006ff */
[----:B0--34-:R-:W-:Y:S02]  /*5500*/  SHF.R.S32.HI R12, RZ, 0x1f, R11 ;  /* 0x0000001fff0c7819 */ /* 0x019fe4000001140b */
[----:B------:R-:W-:-:S05]  /*5510*/  IADD3 R13, P3, PT, R4, R11, RZ ;  /* 0x0000000b040d7210 */ /* 0x000fca0007f7e0ff */
[----:B-12---:R-:W-:Y:S01]  /*5520*/  IMAD.X R14, R17, 0x1, R12, P3 ;  /* 0x00000001110e7824 */ /* 0x006fe200018e060c */
        /* <DEDUP_REMOVED lines=18> */
.L_x_1398:
[----:B------:R-:W-:Y:S01]  /*5650*/  ISETP.GE.AND P1, PT, R114, UR45, PT ;  /* 0x0000002d72007c0c */ /* 0x000fe2000bf26270 */
[----:B------:R-:W-:-:S12]  /*5660*/  IMAD.IADD R121, R11, 0x1, R0 ;  /* 0x000000010b797824 */ /* 0x000fd800078e0200 */
[----:B------:R-:W0:Y:S01]  /*5670*/  @!P1 LDC.64 R14, c[0x0][0x3b8] ;  /* 0x0000ee00ff0e9b82 */ /* 0x000e220000000a00 */
[----:B------:R-:W-:Y:S01]  /*5680*/  @!P1 IMAD.SHL.U32 R12, R121, 0x4, RZ ;  /* 0x00000004790c9824 */ /* 0x000fe200078e00ff */
[----:B------:R-:W-:-:S04]  /*5690*/  @!P1 LEA R120, R0, R11, 0x1 ;  /* 0x0000000b00789211 */ /* 0x000fc800078e08ff */
[----:B------:R-:W-:Y:S01]  /*56a0*/  @!P1 IADD3 R13, P3, PT, R4, R12, RZ ;  /* 0x0000000c040d9210 */ /* 0x000fe20007f7e0ff */
[----:B------:R-:W-:-:S03]  /*56b0*/  @!P1 IMAD.SHL.U32 R122, R120, 0x4, RZ ;  /* 0x00000004787a9824 */ /* 0x000fc600078e00ff */
[----:B------:R-:W-:Y:S02]  /*56c0*/  @!P1 LEA.HI.X.SX32 R120, R12, R17, 0x1, P3 ;  /* 0x000000110c789211 */ /* 0x000fe400018f0eff */
[----:B0-----:R-:W-:-:S04]  /*56d0*/  @!P1 LEA R12, P3, R13, R14, 0x2 ;  /* 0x0000000e0d0c9211 */ /* 0x001fc800078610ff */
[----:B------:R-:W-:Y:S02]  /*56e0*/  @!P1 LEA.HI.X R13, R13, R15, R120, 0x2, P3 ;  /* 0x0000000f0d0d9211 */ /* 0x000fe400018f1478 */
[----:B------:R-:W-:-:S03]  /*56f0*/  @!P1 IADD3 R123, P3, PT, R4, R122, RZ ;  /* 0x0000007a047b9210 */ /* 0x000fc60007f7e0ff */
[----:B------:R0:W5:Y:S01]  /*5700*/  @!P1 LDG.E.64 R84, desc[UR36][R12.64] ;  /* 0x000000240c549981 */ /* 0x000162000c1e1b00 */
[----:B------:R-:W-:Y:S02]  /*5710*/  @!P1 LEA.HI.X.SX32 R122, R122, R17, 0x1, P3 ;  /* 0x000000117a7a9211 */ /* 0x000fe400018f0eff */
[----:B------:R-:W-:-:S04]  /*5720*/  @!P1 LEA R120, P3, R123, R14, 0x2 ;  /* 0x0000000e7b789211 */ /* 0x000fc800078610ff */
[----:B------:R-:W-:Y:S02]  /*5730*/  @!P1 LEA.HI.X R123, R123, R15, R122, 0x2, P3 ;  /* 0x0000000f7b7b9211 */ /* 0x000fe400018f147a */
[----:B------:R-:W1:Y:S01]  /*5740*/  @!P1 LDC.64 R14, c[0x0][0x3b8] ;  /* 0x0000ee00ff0e9b82 */ /* 0x000e620000000a00 */
[----:B0-----:R-:W-:Y:S02]  /*5750*/  @!P1 IMAD.MOV.U32 R12, RZ, RZ, R120 ;  /* 0x000000ffff0c9224 */ /* 0x001fe400078e0078 */
[----:B------:R-:W-:-:S04]  /*5760*/  @!P1 IMAD R120, R0, 0x2, R121 ;  /* 0x0000000200789824 */ /* 0x000fc800078e0279 */
[----:B------:R-:W-:Y:S01]  /*5770*/  @!P1 IMAD.SHL.U32 R120, R120, 0x4, RZ ;  /* 0x0000000478789824 */ /* 0x000fe200078e00ff */
[----:B------:R-:W-:Y:S02]  /*5780*/  @!P1 MOV R13, R123 ;  /* 0x0000007b000d9202 */ /* 0x000fe40000000f00 */
[----:B------:R-:W-:Y:S02]  /*5790*/  @!P1 LEA R122, R0, R11, 0x2 ;  /* 0x0000000b007a9211 */ /* 0x000fe400078e10ff */
[----:B------:R-:W-:Y:S01]  /*57a0*/  @!P1 IADD3 R123, P3, PT, R4, R120, RZ ;  /* 0x00000078047b9210 */ /* 0x000fe20007f7e0ff */
[----:B------:R-:W-:Y:S01]  /*57b0*/  IMAD R121, R0, 0x4, R121 ;  /* 0x0000000400797824 */ /* 0x000fe200078e0279 */
[----:B------:R-:W5:Y:S01]  /*57c0*/  @!P1 LDG.E.64 R86, desc[UR36][R12.64] ;  /* 0x000000240c569981 */ /* 0x000f62000c1e1b00 */
[----:B------:R-:W-:Y:S01]  /*57d0*/  @!P1 IMAD.SHL.U32 R124, R122, 0x4, RZ ;  /* 0x000000047a7c9824 */ /* 0x000fe200078e00ff */
[----:B------:R-:W-:Y:S02]  /*57e0*/  @!P1 LEA.HI.X.SX32 R120, R120, R17, 0x1, P3 ;  /* 0x0000001178789211 */ /* 0x000fe400018f0eff */
[----:B-1----:R-:W-:-:S04]  /*57f0*/  @!P1 LEA R122, P3, R123, R14, 0x2 ;  /* 0x0000000e7b7a9211 */ /* 0x002fc800078610ff */
[----:B------:R-:W-:Y:S02]  /*5800*/  @!P1 LEA.HI.X R123, R123, R15, R120, 0x2, P3 ;  /* 0x0000000f7b7b9211 */ /* 0x000fe400018f1478 */
[----:B------:R-:W-:-:S03]  /*5810*/  @!P1 IADD3 R120, P3, PT, R4, R124, RZ ;  /* 0x0000007c04789210 */ /* 0x000fc60007f7e0ff */
[----:B------:R0:W5:Y:S01]  /*5820*/  @!P1 LDG.E.64 R88, desc[UR36][R122.64] ;  /* 0x000000247a589981 */ /* 0x000162000c1e1b00 */
[----:B------:R-:W-:Y:S02]  /*5830*/  @!P1 LEA.HI.X.SX32 R124, R124, R17, 0x1, P3 ;  /* 0x000000117c7c9211 */ /* 0x000fe400018f0eff */
[----:B------:R-:W-:-:S04]  /*5840*/  @!P1 LEA R14, P3, R120, R14, 0x2 ;  /* 0x0000000e780e9211 */ /* 0x000fc800078610ff */
[----:B------:R-:W-:Y:S01]  /*5850*/  @!P1 LEA.HI.X R15, R120, R15, R124, 0x2, P3 ;  /* 0x0000000f780f9211 */ /* 0x000fe200018f147c */
[----:B0-----:R-:W-:-:S03]  /*5860*/  @!P1 IMAD.MOV.U32 R122, RZ, RZ, R14 ;  /* 0x000000ffff7a9224 */ /* 0x001fc600078e000e */
[----:B------:R-:W-:Y:S02]  /*5870*/  @!P1 MOV R123, R15 ;  /* 0x0000000f007b9202 */ /* 0x000fe40000000f00 */
[----:B------:R-:W0:Y:S01]  /*5880*/  @!P1 LDC.64 R14, c[0x0][0x3b8] ;  /* 0x0000ee00ff0e9b82 */ /* 0x000e220000000a00 */
[----:B------:R-:W-:Y:S02]  /*5890*/  IMAD R13, R0, 0x2, R121 ;  /* 0x00000002000d7824 */ /* 0x000fe400078e0279 */
[----:B------:R1:W5:Y:S03]  /*58a0*/  @!P1 LDG.E.64 R90, desc[UR36][R122.64] ;  /* 0x000000247a5a9981 */ /* 0x000366000c1e1b00 */
[----:B------:R-:W-:-:S04]  /*58b0*/  @!P1 SHF.L.U32 R12, R13, 0x2, RZ ;  /* 0x000000020d0c9819 */ /* 0x000fc800000006ff */
[----:B------:R-:W-:-:S04]  /*58c0*/  @!P1 IADD3 R125, P3, PT, R4, R12, RZ ;  /* 0x0000000c047d9210 */ /* 0x000fc80007f7e0ff */
[----:B------:R-:W-:Y:S02]  /*58d0*/  @!P1 LEA.HI.X.SX32 R120, R12, R17, 0x1, P3 ;  /* 0x000000110c789211 */ /* 0x000fe400018f0eff */
[----:B0-----:R-:W-:-:S05]  /*58e0*/  @!P1 LEA R12, P3, R125, R14, 0x2 ;  /* 0x0000000e7d0c9211 */ /* 0x001fca00078610ff */
[----:B-1----:R-:W-:Y:S01]  /*58f0*/  @!P1 IMAD.MOV.U32 R122, RZ, RZ, R12 ;  /* 0x000000ffff7a9224 */ /* 0x002fe200078e000c */
[----:B------:R-:W-:Y:S02]  /*5900*/  @!P1 LEA R12, R0, R11, 0x3 ;  /* 0x0000000b000c9211 */ /* 0x000fe400078e18ff */
[----:B------:R-:W-:-:S03]  /*5910*/  @!P1 LEA.HI.X R125, R125, R15, R120, 0x2, P3 ;  /* 0x0000000f7d7d9211 */ /* 0x000fc600018f1478 */
[----:B------:R-:W-:Y:S02]  /*5920*/  @!P1 IMAD.SHL.U32 R12, R12, 0x4, RZ ;  /* 0x000000040c0c9824 */ /* 0x000fe400078e00ff */
[----:B------:R-:W-:-:S03]  /*5930*/  @!P1 IMAD.MOV.U32 R123, RZ, RZ, R125 ;  /* 0x000000ffff7b9224 */ /* 0x000fc600078e007d */
[----:B------:R-:W-:Y:S02]  /*5940*/  @!P1 IADD3 R120, P3, PT, R4, R12, RZ ;  /* 0x0000000c04789210 */ /* 0x000fe40007f7e0ff */
[----:B------:R0:W5:Y:S02]  /*5950*/  @!P1 LDG.E.64 R96, desc[UR36][R122.64] ;  /* 0x000000247a609981 */ /* 0x000164000c1e1b00 */
[----:B------:R-:W-:Y:S02]  /*5960*/  @!P1 LEA.HI.X.SX32 R12, R12, R17, 0x1, P3 ;  /* 0x000000110c0c9211 */ /* 0x000fe400018f0eff */
[----:B0-----:R-:W-:-:S04]  /*5970*/  @!P1 LEA R122, P3, R120, R14, 0x2 ;  /* 0x0000000e787a9211 */ /* 0x001fc800078610ff */
[----:B------:R-:W-:Y:S02]  /*5980*/  @!P1 LEA.HI.X R123, R120, R15, R12, 0x2, P3 ;  /* 0x0000000f787b9211 */ /* 0x000fe400018f140c */
[----:B------:R-:W0:Y:S01]  /*5990*/  @!P1 LDC.64 R14, c[0x0][0x3b8] ;  /* 0x0000ee00ff0e9b82 */ /* 0x000e220000000a00 */
[----:B------:R-:W-:Y:S02]  /*59a0*/  @!P1 LEA R11, P3, R11, R4, 0x2 ;  /* 0x000000040b0b9211 */ /* 0x000fe400078610ff */
[----:B------:R-:W-:Y:S01]  /*59b0*/  @!P1 SHF.L.U32 R120, R121, 0x2, RZ ;  /* 0x0000000279789819 */ /* 0x000fe200000006ff */
[----:B------:R1:W5:Y:S01]  /*59c0*/  @!P1 LDG.E.64 R98, desc[UR36][R122.64] ;  /* 0x000000247a629981 */ /* 0x000362000c1e1b00 */
[----:B0-----:R-:W-:Y:S01]  /*59d0*/  @!P1 LEA R12, P4, R11, R14, 0x2 ;  /* 0x0000000e0b0c9211 */ /* 0x001fe200078810ff */
[----:B------:R-:W-:-:S05]  /*59e0*/  @!P1 IMAD.X R14, RZ, RZ, R17, P3 ;  /* 0x000000ffff0e9224 */ /* 0x000fca00018e0611 */
[----:B------:R-:W-:Y:S02]  /*59f0*/  @!P1 LEA.HI.X R11, R11, R15, R14, 0x2, P4 ;  /* 0x0000000f0b0b9211 */ /* 0x000fe400020f140e */
[----:B------:R-:W0:Y:S01]  /*5a00*/  @!P1 LDC.64 R14, c[0x0][0x3b8] ;  /* 0x0000ee00ff0e9b82 */ /* 0x000e220000000a00 */
[----:B------:R-:W-:-:S04]  /*5a10*/  @!P1 IADD3 R125, P3, PT, R4, R120, RZ ;  /* 0x00000078047d9210 */ /* 0x000fc80007f7e0ff */
[----:B------:R-:W-:Y:S02]  /*5a20*/  @!P1 LEA.HI.X.SX32 R124, R120, R17, 0x1, P3 ;  /* 0x00000011787c9211 */ /* 0x000fe400018f0eff */
[----:B------:R-:W-:Y:S02]  /*5a30*/  @!P1 IADD3 R121, PT, PT, R121, R0, RZ ;  /* 0x0000000079799210 */ /* 0x000fe40007ffe0ff */
[----:B0-----:R-:W-:-:S04]  /*5a40*/  @!P1 LEA R120, P3, R125, R14, 0x2 ;  /* 0x0000000e7d789211 */ /* 0x001fc800078610ff */
[----:B------:R-:W-:Y:S02]  /*5a50*/  @!P1 LEA.HI.X R125, R125, R15, R124, 0x2, P3 ;  /* 0x0000000f7d7d9211 */ /* 0x000fe400018f147c */
[----:B------:R-:W0:Y:S01]  /*5a60*/  @!P1 LDC.64 R14, c[0x0][0x3b8] ;  /* 0x0000ee00ff0e9b82 */ /* 0x000e220000000a00 */
[----:B------:R-:W-:Y:S02]  /*5a70*/  @!P1 IMAD.SHL.U32 R121, R121, 0x4, RZ ;  /* 0x0000000479799824 */ /* 0x000fe400078e00ff */
[----:B-1----:R-:W-:-:S03]  /*5a80*/  @!P1 IMAD.MOV.U32 R123, RZ, RZ, R11 ;  /* 0x000000ffff7b9224 */ /* 0x002fc600078e000b */
[----:B------:R-:W-:Y:S01]  /*5a90*/  @!P1 IADD3 R11, P3, PT, R4, R121, RZ ;  /* 0x00000079040b9210 */ /* 0x000fe20007f7e0ff */
[----:B------:R-:W-:-:S03]  /*5aa0*/  @!P1 IMAD.MOV.U32 R122, RZ, RZ, R12 ;  /* 0x000000ffff7a9224 */ /* 0x000fc600078e000c */
[----:B------:R-:W-:Y:S01]  /*5ab0*/  @!P1 LEA.HI.X.SX32 R124, R121, R17, 0x1, P3 ;  /* 0x00000011797c9211 */ /* 0x000fe200018f0eff */
[----:B------:R-:W-:Y:S01]  /*5ac0*/  @!P1 IMAD.MOV.U32 R121, RZ, RZ, R125 ;  /* 0x000000ffff799224 */ /* 0x000fe200078e007d */
[----:B------:R1:W5:Y:S01]  /*5ad0*/  @!P1 LDG.E.64 R82, desc[UR36][R122.64] ;  /* 0x000000247a529981 */ /* 0x000362000c1e1b00 */
[----:B0-----:R-:W-:-:S03]  /*5ae0*/  @!P1 LEA R12, P3, R11, R14, 0x2 ;  /* 0x0000000e0b0c9211 */ /* 0x001fc600078610ff */
[----:B------:R0:W5:Y:S01]  /*5af0*/  @!P1 LDG.E.64 R92, desc[UR36][R120.64] ;  /* 0x00000024785c9981 */ /* 0x000162000c1e1b00 */
[----:B------:R-:W-:Y:S02]  /*5b00*/  @!P1 LEA.HI.X R11, R11, R15, R124, 0x2, P3 ;  /* 0x0000000f0b0b9211 */ /* 0x000fe400018f147c */
[----:B------:R-:W2:Y:S01]  /*5b10*/  @!P1 LDC.64 R14, c[0x0][0x3b8] ;  /* 0x0000ee00ff0e9b82 */ /* 0x000ea20000000a00 */
[----:B------:R-:W-:-:S05]  /*5b20*/  LEA R125, R0, R13, 0x1 ;  /* 0x0000000d007d7211 */ /* 0x000fca00078e08ff */
[----:B------:R-:W-:-:S05]  /*5b30*/  @!P1 IMAD.SHL.U32 R13, R125, 0x4, RZ ;  /* 0x000000047d0d9824 */ /* 0x000fca00078e00ff */
[----:B-1----:R-:W-:-:S04]  /*5b40*/  @!P1 IADD3 R123, P3, PT, R4, R13, RZ ;  /* 0x0000000d047b9210 */ /* 0x002fc80007f7e0ff */
[----:B------:R-:W-:Y:S02]  /*5b50*/  @!P1 LEA.HI.X.SX32 R124, R13, R17, 0x1, P3 ;  /* 0x000000110d7c9211 */ /* 0x000fe400018f0eff */
[----:B--2---:R-:W-:-:S04]  /*5b60*/  @!P1 LEA R122, P3, R123, R14, 0x2 ;  /* 0x0000000e7b7a9211 */ /* 0x004fc800078610ff */
[----:B------:R-:W-:Y:S02]  /*5b70*/  @!P1 LEA.HI.X R123, R123, R15, R124, 0x2, P3 ;  /* 0x0000000f7b7b9211 */ /* 0x000fe400018f147c */
[----:B------:R-:W1:Y:S01]  /*5b80*/  @!P1 LDC.64 R14, c[0x0][0x3b8] ;  /* 0x0000ee00ff0e9b82 */ /* 0x000e620000000a00 */
[----:B------:R-:W-:Y:S01]  /*5b90*/  IADD3 R125, PT, PT, R125, R0, RZ ;  /* 0x000000007d7d7210 */ /* 0x000fe20007ffe0ff */
[----:B------:R-:W-:-:S04]  /*5ba0*/  @!P1 IMAD.MOV.U32 R13, RZ, RZ, R11 ;  /* 0x000000ffff0d9224 */ /* 0x000fc800078e000b */
[----:B------:R-:W-:Y:S01]  /*5bb0*/  @!P1 IMAD.SHL.U32 R11, R125, 0x4, RZ ;  /* 0x000000047d0b9824 */ /* 0x000fe200078e00ff */
[----:B------:R2:W5:Y:S04]  /*5bc0*/  @!P1 LDG.E.64 R94, desc[UR36][R12.64] ;  /* 0x000000240c5e9981 */ /* 0x000568000c1e1b00 */
[----:B0-----:R-:W-:-:S04]  /*5bd0*/  @!P1 IADD3 R120, P3, PT, R4, R11, RZ ;  /* 0x0000000b04789210 */ /* 0x001fc80007f7e0ff */
[----:B------:R-:W-:Y:S02]  /*5be0*/  @!P1 LEA.HI.X.SX32 R121, R11, R17, 0x1, P3 ;  /* 0x000000110b799211 */ /* 0x000fe400018f0eff */
[----:B-1----:R-:W-:-:S04]  /*5bf0*/  @!P1 LEA R11, P3, R120, R14, 0x2 ;  /* 0x0000000e780b9211 */ /* 0x002fc800078610ff */
[----:B------:R-:W-:Y:S02]  /*5c00*/  @!P1 LEA.HI.X R120, R120, R15, R121, 0x2, P3 ;  /* 0x0000000f78789211 */ /* 0x000fe400018f1479 */
[----:B------:R-:W0:Y:S01]  /*5c10*/  @!P1 LDC.64 R14, c[0x0][0x3b8] ;  /* 0x0000ee00ff0e9b82 */ /* 0x000e220000000a00 */
[----:B------:R-:W-:-:S04]  /*5c20*/  IMAD.IADD R125, R125, 0x1, R0 ;  /* 0x000000017d7d7824 */ /* 0x000fc800078e0200 */
[----:B------:R-:W-:Y:S02]  /*5c30*/  @!P1 IMAD.SHL.U32 R121, R125, 0x4, RZ ;  /* 0x000000047d799824 */ /* 0x000fe400078e00ff */
[----:B--2---:R-:W-:-:S03]  /*5c40*/  @!P1 IMAD.MOV.U32 R12, RZ, RZ, R122 ;  /* 0x000000ffff0c9224 */ /* 0x004fc600078e007a */
[----:B------:R-:W-:Y:S02]  /*5c50*/  @!P1 IADD3 R122, P3, PT, R4, R121, RZ ;  /* 0x00000079047a9210 */ /* 0x000fe40007f7e0ff */
[----:B------:R-:W-:Y:S02]  /*5c60*/  @!P1 MOV R13, R123 ;  /* 0x0000007b000d9202 */ /* 0x000fe40000000f00 */
[----:B------:R-:W-:Y:S01]  /*5c70*/  @!P1 LEA.HI.X.SX32 R123, R121, R17, 0x1, P3 ;  /* 0x00000011797b9211 */ /* 0x000fe200018f0eff */
[----:B------:R-:W-:Y:S02]  /*5c80*/  IMAD.IADD R125, R125, 0x1, R0 ;  /* 0x000000017d7d7824 */ /* 0x000fe400078e0200 */
[----:B------:R1:W5:Y:S01]  /*5c90*/  @!P1 LDG.E.64 R100, desc[UR36][R12.64] ;  /* 0x000000240c649981 */ /* 0x000362000c1e1b00 */
[----:B0-----:R-:W-:-:S04]  /*5ca0*/  @!P1 LEA R121, P3, R122, R14, 0x2 ;  /* 0x0000000e7a799211 */ /* 0x001fc800078610ff */
[----:B------:R-:W-:Y:S02]  /*5cb0*/  @!P1 LEA.HI.X R122, R122, R15, R123, 0x2, P3 ;  /* 0x0000000f7a7a9211 */ /* 0x000fe400018f147b */
[----:B------:R-:W0:Y:S01]  /*5cc0*/  @!P1 LDC.64 R14, c[0x0][0x3b8] ;  /* 0x0000ee00ff0e9b82 */ /* 0x000e220000000a00 */
[----:B-1----:R-:W-:Y:S02]  /*5cd0*/  @!P1 MOV R12, R11 ;  /* 0x0000000b000c9202 */ /* 0x002fe40000000f00 */
[----:B------:R-:W-:Y:S01]  /*5ce0*/  @!P1 SHF.L.U32 R11, R125, 0x2, RZ ;  /* 0x000000027d0b9819 */ /* 0x000fe200000006ff */
[----:B------:R-:W-:-:S03]  /*5cf0*/  @!P1 IMAD.MOV.U32 R13, RZ, RZ, R120 ;  /* 0x000000ffff0d9224 */ /* 0x000fc600078e0078 */
[----:B------:R-:W-:Y:S02]  /*5d00*/  @!P1 IADD3 R120, P3, PT, R4, R11, RZ ;  /* 0x0000000b04789210 */ /* 0x000fe40007f7e0ff */
[----:B------:R-:W-:Y:S01]  /*5d10*/  IADD3 R125, PT, PT, R125, R0, RZ ;  /* 0x000000007d7d7210 */ /* 0x000fe20007ffe0ff */
[----:B------:R1:W5:Y:S01]  /*5d20*/  @!P1 LDG.E.64 R102, desc[UR36][R12.64] ;  /* 0x000000240c669981 */ /* 0x000362000c1e1b00 */
[----:B------:R-:W-:Y:S02]  /*5d30*/  @!P1 LEA.HI.X.SX32 R123, R11, R17, 0x1, P3 ;  /* 0x000000110b7b9211 */ /* 0x000fe400018f0eff */
[----:B0-----:R-:W-:-:S04]  /*5d40*/  @!P1 LEA R11, P3, R120, R14, 0x2 ;  /* 0x0000000e780b9211 */ /* 0x001fc800078610ff */
[----:B------:R-:W-:Y:S02]  /*5d50*/  @!P1 LEA.HI.X R120, R120, R15, R123, 0x2, P3 ;  /* 0x0000000f78789211 */ /* 0x000fe400018f147b */
[----:B------:R-:W0:Y:S01]  /*5d60*/  @!P1 LDC.64 R14, c[0x0][0x3b8] ;  /* 0x0000ee00ff0e9b82 */ /* 0x000e220000000a00 */
[----:B-1----:R-:W-:Y:S02]  /*5d70*/  @!P1 IMAD.MOV.U32 R12, RZ, RZ, R121 ;  /* 0x000000ffff0c9224 */ /* 0x002fe400078e0079 */
[----:B------:R-:W-:Y:S02]  /*5d80*/  @!P1 IMAD.SHL.U32 R121, R125, 0x4, RZ ;  /* 0x000000047d799824 */ /* 0x000fe400078e00ff */
[----:B------:R-:W-:-:S03]  /*5d90*/  @!P1 IMAD.MOV.U32 R13, RZ, RZ, R122 ;  /* 0x000000ffff0d9224 */ /* 0x000fc600078e007a */
[----:B------:R-:W-:Y:S01]  /*5da0*/  @!P1 IADD3 R122, P3, PT, R4, R121, RZ ;  /* 0x00000079047a9210 */ /* 0x000fe20007f7e0ff */
[----:B------:R-:W-:Y:S01]  /*5db0*/  IMAD.IADD R125, R125, 0x1, R0 ;  /* 0x000000017d7d7824 */ /* 0x000fe200078e0200 */
[----:B------:R1:W5:Y:S02]  /*5dc0*/  @!P1 LDG.E.64 R104, desc[UR36][R12.64] ;  /* 0x000000240c689981 */ /* 0x000364000c1e1b00 */
[----:B------:R-:W-:Y:S02]  /*5dd0*/  @!P1 LEA.HI.X.SX32 R123, R121, R17, 0x1, P3 ;  /* 0x00000011797b9211 */ /* 0x000fe400018f0eff */
[----:B0-----:R-:W-:-:S04]  /*5de0*/  @!P1 LEA R121, P3, R122, R14, 0x2 ;  /* 0x0000000e7a799211 */ /* 0x001fc800078610ff */
[----:B------:R-:W-:Y:S02]  /*5df0*/  @!P1 LEA.HI.X R122, R122, R15, R123, 0x2, P3 ;  /* 0x0000000f7a7a9211 */ /* 0x000fe400018f147b */
[----:B------:R-:W0:Y:S01]  /*5e00*/  @!P1 LDC.64 R14, c[0x0][0x3b8] ;  /* 0x0000ee00ff0e9b82 */ /* 0x000e220000000a00 */
[----:B-1----:R-:W-:Y:S02]  /*5e10*/  @!P1 IMAD.MOV.U32 R12, RZ, RZ, R11 ;  /* 0x000000ffff0c9224 */ /* 0x002fe400078e000b */
[----:B------:R-:W-:Y:S01]  /*5e20*/  @!P1 IMAD.SHL.U32 R11, R125, 0x4, RZ ;  /* 0x000000047d0b9824 */ /* 0x000fe200078e00ff */
[----:B------:R-:W-:-:S04]  /*5e30*/  @!P1 MOV R13, R120 ;  /* 0x00000078000d9202 */ /* 0x000fc80000000f00 */
[----:B------:R-:W-:Y:S01]  /*5e40*/  @!P1 IADD3 R120, P3, PT, R4, R11, RZ ;  /* 0x0000000b04789210 */ /* 0x000fe20007f7e0ff */
[----:B------:R1:W5:Y:S03]  /*5e50*/  @!P1 LDG.E.64 R106, desc[UR36][R12.64] ;  /* 0x000000240c6a9981 */ /* 0x000366000c1e1b00 */
[----:B------:R-:W-:Y:S02]  /*5e60*/  @!P1 LEA.HI.X.SX32 R123, R11, R17, 0x1, P3 ;  /* 0x000000110b7b9211 */ /* 0x000fe400018f0eff */
[----:B0-----:R-:W-:-:S04]  /*5e70*/  @!P1 LEA R11, P3, R120, R14, 0x2 ;  /* 0x0000000e780b9211 */ /* 0x001fc800078610ff */
[----:B------:R-:W-:Y:S02]  /*5e80*/  @!P1 LEA.HI.X R120, R120, R15, R123, 0x2, P3 ;  /* 0x0000000f78789211 */ /* 0x000fe400018f147b */
[----:B------:R-:W0:Y:S01]  /*5e90*/  @!P1 LDC.64 R14, c[0x0][0x3b8] ;  /* 0x0000ee00ff0e9b82 */ /* 0x000e220000000a00 */
[----:B------:R-:W-:-:S05]  /*5ea0*/  @!P1 IADD3 R125, PT, PT, R125, R0, RZ ;  /* 0x000000007d7d9210 */ /* 0x000fca0007ffe0ff */
[----:B------:R-:W-:-:S05]  /*5eb0*/  @!P1 IMAD.SHL.U32 R125, R125, 0x4, RZ ;  /* 0x000000047d7d9824 */ /* 0x000fca00078e00ff */
[----:B------:R-:W-:-:S04]  /*5ec0*/  @!P1 IADD3 R123, P3, PT, R4, R125, RZ ;  /* 0x0000007d047b9210 */ /* 0x000fc80007f7e0ff */
[----:B-1----:R-:W-:Y:S02]  /*5ed0*/  @!P1 LEA.HI.X.SX32 R12, R125, R17, 0x1, P3 ;  /* 0x000000117d0c9211 */ /* 0x002fe400018f0eff */
[----:B------:R-:W-:Y:S02]  /*5ee0*/  @!P1 MOV R13, R122 ;  /* 0x0000007a000d9202 */ /* 0x000fe40000000f00 */
[----:B0-----:R-:W-:-:S04]  /*5ef0*/  @!P1 LEA R14, P3, R123, R14, 0x2 ;  /* 0x0000000e7b0e9211 */ /* 0x001fc800078610ff */
[----:B------:R-:W-:Y:S01]  /*5f00*/  @!P1 LEA.HI.X R15, R123, R15, R12, 0x2, P3 ;  /* 0x0000000f7b0f9211 */ /* 0x000fe200018f140c */
[----:B------:R-:W-:-:S05]  /*5f10*/  @!P1 IMAD.MOV.U32 R12, RZ, RZ, R121 ;  /* 0x000000ffff0c9224 */ /* 0x000fca00078e0079 */
[----:B------:R0:W5:Y:S02]  /*5f20*/  @!P1 LDG.E.64 R108, desc[UR36][R12.64] ;  /* 0x000000240c6c9981 */ /* 0x000164000c1e1b00 */
[----:B0-----:R-:W-:Y:S02]  /*5f30*/  @!P1 IMAD.MOV.U32 R12, RZ, RZ, R11 ;  /* 0x000000ffff0c9224 */ /* 0x001fe400078e000b */
[----:B------:R-:W-:-:S05]  /*5f40*/  @!P1 IMAD.MOV.U32 R13, RZ, RZ, R120 ;  /* 0x000000ffff0d9224 */ /* 0x000fca00078e0078 */
[----:B------:R0:W5:Y:S02]  /*5f50*/  @!P1 LDG.E.64 R110, desc[UR36][R12.64] ;  /* 0x000000240c6e9981 */ /* 0x000164000c1e1b00 */
[----:B0-----:R-:W-:Y:S01]  /*5f60*/  @!P1 MOV R12, R14 ;  /* 0x0000000e000c9202 */ /* 0x001fe20000000f00 */
[----:B------:R-:W-:-:S05]  /*5f70*/  @!P1 IMAD.MOV.U32 R13, RZ, RZ, R15 ;  /* 0x000000ffff0d9224 */ /* 0x000fca00078e000f */
[----:B------:R0:W5:Y:S02]  /*5f80*/  @!P1 LDG.E.64 R112, desc[UR36][R12.64] ;  /* 0x000000240c709981 */ /* 0x000164000c1e1b00 */
.L_x_1424:
[----:B------:R-:W-:Y:S05]  /*5f90*/  BSYNC.RECONVERGENT B0 ;  /* 0x0000000000007941 */ /* 0x000fea0003800200 */
.L_x_1397:
[----:B-----5:R-:W-:Y:S01]  /*5fa0*/  FMUL.FTZ R11, R78, R84 ;  /* 0x000000544e0b7220 */ /* 0x020fe20000410000 */
[----:B01234-:R-:W-:Y:S01]  /*5fb0*/  FMUL.FTZ R12, R79, R85 ;  /* 0x000000554f0c7220 */ /* 0x01ffe20000410000 */
[----:B------:R-:W-:Y:S01]  /*5fc0*/  UMOV UR8, 0xffffffff ;  /* 0xffffffff00087882 */ /* 0x000fe20000000000 */
[----:B------:R-:W-:Y:S01]  /*5fd0*/  LOP3.LUT R120, R2, 0x1, RZ, 0xc0, !PT ;  /* 0x0000000102787812 */ /* 0x000fe200078ec0ff */
        /* <DEDUP_REMOVED lines=31> */
[----:B------:R-:W-:Y:S06]  /*61d0*/  BRA.DIV UR8, `(.L_x_1449) ;  /* 0x0000005608a87947 */ /* 0x000fec000b800000 */
[----:B------:R0:W1:Y:S02]  /*61e0*/  SHFL.BFLY PT, R14, R13, 0x1, 0x1f ;  /* 0x0c201f000d0e7f89 */ /* 0x00006400000e0000 */
.L_x_1528:
        /* <DEDUP_REMOVED lines=11> */
[----:B0-----:R-:W0:Y:S02]  /*62a0*/  @P3 LDC.64 R12, c[0x0][0x438] ;  /* 0x00010e00ff0c3b82 */ /* 0x001e240000000a00 */
[----:B0-----:R-:W-:-:S04]  /*62b0*/  @P3 IMAD.WIDE R12, R9, 0x4, R12 ;  /* 0x00000004090c3825 */ /* 0x001fc800078e020c */
[----:B-1----:R-:W-:Y:S02]  /*62c0*/  @P1 IMAD.WIDE.U32 R14, R121, 0x4, R14 ;  /* 0x00000004790e1825 */ /* 0x002fe400078e000e */
[----:B------:R-:W2:Y:S04]  /*62d0*/  @P3 LDG.E R12, desc[UR36][R12.64] ;  /* 0x000000240c0c3981 */ /* 0x000ea8000c1e1900 */
[----:B------:R-:W3:Y:S01]  /*62e0*/  @P1 LDG.E R14, desc[UR36][R14.64] ;  /* 0x000000240e0e1981 */ /* 0x000ee2000c1e1900 */
[----:B------:R-:W-:-:S04]  /*62f0*/  @P1 ISETP.GE.AND P4, PT, R114, R117, PT ;  /* 0x000000757200120c */ /* 0x000fc80003f86270 */
[----:B------:R-:W-:-:S04]  /*6300*/  @P1 SEL R121, RZ, UR39, P4 ;  /* 0x00000027ff791c07 */ /* 0x000fc8000a000000 */
[----:B------:R-:W-:-:S04]  /*6310*/  @P1 IADD3 R121, PT, PT, R10, -UR44, R121 ;  /* 0x8000002c0a791c10 */ /* 0x000fc8000fffe079 */
[----:B------:R-:W-:Y:S01]  /*6320*/  @P1 I2FP.F32.S32 R114, R121 ;  /* 0x0000007900721245 */ /* 0x000fe20000201400 */
[----:B--2---:R-:W-:-:S04]  /*6330*/  @P3 FADD.FTZ R11, R11, R12 ;  /* 0x0000000c0b0b3221 */ /* 0x004fc80000010000 */
[----:B---3--:R-:W-:-:S05]  /*6340*/  @P1 FFMA.FTZ R11, R114, R14, R11 ;  /* 0x0000000e720b1223 */ /* 0x008fca000001000b */
[----:B------:R1:W-:Y:S01]  /*6350*/  STS [R8], R11 ;  /* 0x0000000b08007388 */ /* 0x0003e20000000800 */
[----:B------:R-:W-:-:S07]  /*6360*/  @!P2 FMNMX.FTZ R116, R116, R11, !PT ;  /* 0x0000000b7474a209 */ /* 0x000fce0007810000 */
.L_x_1451:
[----:B------:R-:W-:Y:S05]  /*6370*/  BSYNC.RECONVERGENT B0 ;  /* 0x0000000000007941 */ /* 0x000fea0003800200 */
.L_x_1450:
[----:B------:R-:W-:Y:S01]  /*6380*/  VIADD R12, R10, 0x3f ;  /* 0x0000003f0a0c7836 */ /* 0x000fe20000000000 */
[----:B------:R-:W-:Y:S01]  /*6390*/  IADD3 R6, P2, PT, R6, 0x40, RZ ;  /* 0x0000004006067810 */ /* 0x000fe20007f5e0ff */
[----:B-1----:R-:W-:Y:S01]  /*63a0*/  VIADD R8, R8, 0x100 ;  /* 0x0000010008087836 */ /* 0x002fe20000000000 */
[----:B------:R-:W-:Y:S01]  /*63b0*/  IADD3 R10, PT, PT, R10, 0x40, RZ ;  /* 0x000000400a0a7810 */ /* 0x000fe20007ffe0ff */
[----:B------:R-:W-:Y:S01]  /*63c0*/  VIADD R9, R9, 0x40 ;  /* 0x0000004009097836 */ /* 0x000fe20000000000 */
[----:B------:R-:W-:Y:S02]  /*63d0*/  ISETP.GE.AND P1, PT, R12, R115, PT ;  /* 0x000000730c00720c */ /* 0x000fe40003f26270 */
[----:B------:R-:W-:-:S11]  /*63e0*/  IADD3.X R7, PT, PT, RZ, R7, RZ, P2, !PT ;  /* 0x00000007ff077210 */ /* 0x000fd600017fe4ff */
[----:B------:R-:W-:Y:S05]  /*63f0*/  @!P1 BRA `(.L_x_1452) ;  /* 0xffffffbc00b09947 */ /* 0x000fea000383ffff */
.L_x_1396:
[----:B01-3--:R-:W-:Y:S05]  /*6400*/  BSYNC B1 ;  /* 0x0000000000017941 */ /* 0x00bfea0003800000 */
.L_x_1395:
[----:B------:R-:W-:-:S03]  /*6410*/  UMOV UR8, 0xffffffff ;  /* 0xffffffff00087882 */ /* 0x000fc60000000000 */
[----:B------:R-:W-:Y:S05]  /*6420*/  BRA.DIV UR8, `(.L_x_1453) ;  /* 0x0000005608387947 */ /* 0x000fea000b800000 */
[----:B------:R-:W0:Y:S02]  /*6430*/  SHFL.BFLY PT, R14, R116, 0x10, 0x1f ;  /* 0x0e001f00740e7f89 */ /* 0x000e2400000e0000 */
[----:B0-----:R-:W-:-:S05]  /*6440*/  FMNMX.FTZ R13, R14, R116, !PT ;  /* 0x000000740e0d7209 */ /* 0x001fca0007810000 */
[----:B------:R-:W0:Y:S02]  /*6450*/  SHFL.BFLY PT, R14, R13, 0x8, 0x1f ;  /* 0x0d001f000d0e7f89 */ /* 0x000e2400000e0000 */
[----:B0-----:R-:W-:-:S05]  /*6460*/  FMNMX.FTZ R3, R13, R14, !PT ;  /* 0x0000000e0d037209 */ /* 0x001fca0007810000 */
[----:B------:R-:W0:Y:S02]  /*6470*/  SHFL.BFLY PT, R14, R3, 0x4, 0x1f ;  /* 0x0c801f00030e7f89 */ /* 0x000e2400000e0000 */
[----:B0-----:R-:W-:-:S05]  /*6480*/  FMNMX.FTZ R4, R3, R14, !PT ;  /* 0x0000000e03047209 */ /* 0x001fca0007810000 */
[----:B------:R0:W1:Y:S02]  /*6490*/  SHFL.BFLY PT, R14, R4, 0x2, 0x1f ;  /* 0x0c401f00040e7f89 */ /* 0x00006400000e0000 */
.L_x_1534:
[----:B------:R-:W2:Y:S01]  /*64a0*/  S2R R18, SR_CgaCtaId ;  /* 0x0000000000127919 */ /* 0x000ea20000008800 */
[----:B------:R-:W-:Y:S01]  /*64b0*/  LOP3.LUT P0, R5, R2, 0x1f, RZ, 0xc0, !PT ;  /* 0x0000001f02057812 */ /* 0x000fe2000780c0ff */
[----:B------:R-:W-:Y:S05]  /*64c0*/  WARPSYNC.ALL ;  /* 0x0000000000007948 */ /* 0x000fea0003800000 */
[----:B------:R-:W-:Y:S02]  /*64d0*/  MOV R13, 0x400 ;  /* 0x00000400000d7802 */ /* 0x000fe40000000f00 */
[----:B-1----:R-:W-:Y:S02]  /*64e0*/  FMNMX.FTZ R3, R4, R14, !PT ;  /* 0x0000000e04037209 */ /* 0x002fe40007810000 */
[----:B--2---:R-:W-:-:S04]  /*64f0*/  LEA R6, R18, R13, 0x18 ;  /* 0x0000000d12067211 */ /* 0x004fc800078ec0ff */
[----:B0-----:R-:W-:-:S05]  /*6500*/  LEA.HI R4, R2, R6, RZ, 0x1d ;  /* 0x0000000602047211 */ /* 0x001fca00078fe8ff */
[----:B------:R-:W-:Y:S01]  /*6510*/  @!P0 STS [R4], R3 ;  /* 0x0000000304008388 */ /* 0x000fe20000000800 */
[----:B------:R-:W-:Y:S01]  /*6520*/  BAR.SYNC.DEFER_BLOCKING 0x0 ;  /* 0x0000000000007b1d */ /* 0x000fe20000010000 */
[C---:B------:R-:W-:Y:S01]  /*6530*/  ISETP.GT.U32.AND P0, PT, R5.reuse, 0x3, PT ;  /* 0x000000030500780c */ /* 0x040fe20003f04070 */
[----:B------:R-:W-:Y:S02]  /*6540*/  IMAD.MOV.U32 R9, RZ, RZ, -0x800001 ;  /* 0xff7fffffff097424 */ /* 0x000fe400078e00ff */
[----:B------:R-:W-:Y:S02]  /*6550*/  IMAD R6, R5, 0x4, R6 ;  /* 0x0000000405067824 */ /* 0x000fe400078e0206 */
        /* <DEDUP_REMOVED lines=15> */
[----:B------:R-:W-:Y:S01]  /*6650*/  IMAD.MOV.U32 R0, RZ, RZ, 0x80 ;  /* 0x00000080ff007424 */ /* 0x000fe200078e00ff */
[----:B------:R-:W-:Y:S01]  /*6660*/  LOP3.LUT R9, RZ, R2, RZ, 0x33, !PT ;  /* 0x00000002ff097212 */ /* 0x000fe200078e33ff */
[----:B------:R-:W-:Y:S03]  /*6670*/  BSSY.RECONVERGENT B1, `(.L_x_1457) ;  /* 0x000001c000017945 */ /* 0x000fe60003800200 */
[----:B------:R-:W-:-:S04]  /*6680*/  VIADDMNMX R0, R3, R0, UR44, !PT ;  /* 0x0000002c03007e46 */ /* 0x000fc8000f800100 */
[----:B------:R-:W-:Y:S01]  /*6690*/  IADD3 R0, PT, PT, R0, -UR47, R9 ;  /* 0x8000002f00007c10 */ /* 0x000fe2000fffe009 */
[----:B------:R-:W-:-:S03]  /*66a0*/  IMAD.MOV.U32 R9, RZ, RZ, R3 ;  /* 0x000000ffff097224 */ /* 0x000fc600078e0003 */
[C---:B------:R-:W-:Y:S02]  /*66b0*/  LOP3.LUT R8, R0.reuse, 0x180, RZ, 0xc0, !PT ;  /* 0x0000018000087812 */ /* 0x040fe400078ec0ff */
[----:B------:R-:W-:Y:S02]  /*66c0*/  ISETP.GE.U32.AND P1, PT, R0, 0x180, PT ;  /* 0x000001800000780c */ /* 0x000fe40003f26070 */
[----:B------:R-:W-:Y:S01]  /*66d0*/  ISETP.NE.AND P0, PT, R8, 0x180, PT ;  /* 0x000001800800780c */ /* 0x000fe20003f05270 */
[----:B------:R-:W-:-:S12]  /*66e0*/  HFMA2 R8, -RZ, RZ, 0, 0 ;  /* 0x00000000ff087431 */ /* 0x000fd800000001ff */
[----:B------:R-:W-:Y:S05]  /*66f0*/  @!P0 BRA `(.L_x_1458) ;  /* 0x00000000004c8947 */ /* 0x000fea0003800000 */
[----:B------:R-:W-:Y:S01]  /*6700*/  VIADD R9, R13, 0x220 ;  /* 0x000002200d097836 */ /* 0x000fe20000000000 */
[----:B------:R-:W-:Y:S02]  /*6710*/  LEA.HI R0, R0, 0x1, RZ, 0x19 ;  /* 0x0000000100007811 */ /* 0x000fe400078fc8ff */
[----:B------:R-:W-:Y:S02]  /*6720*/  MOV R8, RZ ;  /* 0x000000ff00087202 */ /* 0x000fe40000000f00 */
[----:B------:R-:W-:Y:S01]  /*6730*/  LEA R11, R18, R9, 0x18 ;  /* 0x00000009120b7211 */ /* 0x000fe200078ec0ff */
[----:B------:R-:W-:Y:S01]  /*6740*/  IMAD.MOV.U32 R9, RZ, RZ, R3 ;  /* 0x000000ffff097224 */ /* 0x000fe200078e0003 */
[----:B------:R-:W-:-:S03]  /*6750*/  LOP3.LUT R0, R0, 0x3, RZ, 0xc0, !PT ;  /* 0x0000000300007812 */ /* 0x000fc600078ec0ff */
[----:B------:R-:W-:Y:S01]  /*6760*/  IMAD R10, R2, 0x4, R11 ;  /* 0x00000004020a7824 */ /* 0x000fe200078e020b */
[----:B------:R-:W-:-:S07]  /*6770*/  IADD3 R0, PT, PT, -R0, RZ, RZ ;  /* 0x000000ff00007210 */ /* 0x000fce0007ffe1ff */
.L_x_1459:
        /* <DEDUP_REMOVED lines=11> */
.L_x_1458:
[----:B------:R-:W-:Y:S05]  /*6830*/  BSYNC.RECONVERGENT B1 ;  /* 0x0000000000017941 */ /* 0x000fea0003800200 */
.L_x_1457:
        /* <DEDUP_REMOVED lines=11> */
[----:B------:R-:W-:Y:S01]  /*68f0*/  IMAD.U32 R34, RZ, RZ, UR44 ;  /* 0x0000002cff227e24 */ /* 0x000fe2000f8e00ff */
[----:B------:R-:W-:-:S04]  /*6900*/  PLOP3.LUT P0, PT, PT, PT, PT, 0x8, 0x80 ;  /* 0x000000000080781c */ /* 0x000fc80003f0e170 */
[----:B------:R-:W-:-:S09]  /*6910*/  IADD3 R34, PT, PT, R34, -0x600, RZ ;  /* 0xfffffa0022227810 */ /* 0x000fd20007ffe0ff */
.L_x_1462:
[----:B------:R-:W0:Y:S01]  /*6920*/  LDS R10, [R0+-0x400] ;  /* 0xfffc0000000a7984 */ /* 0x000e220000000800 */
[----:B------:R-:W-:-:S03]  /*6930*/  VIADD R9, R9, 0x800 ;  /* 0x0000080009097836 */ /* 0x000fc60000000000 */
[----:B------:R-:W1:Y:S02]  /*6940*/  LDS R12, [R0+-0x200] ;  /* 0xfffe0000000c7984 */ /* 0x000e640000000800 */
[----:B------:R-:W-:Y:S02]  /*6950*/  ISETP.GE.AND P1, PT, R9, R34, PT ;  /* 0x000000220900720c */ /* 0x000fe40003f26270 */
[----:B------:R-:W2:Y:S04]  /*6960*/  LDS R14, [R0] ;  /* 0x00000000000e7984 */ /* 0x000ea80000000800 */
[----:B------:R-:W3:Y:S04]  /*6970*/  LDS R18, [R0+0x200] ;  /* 0x0002000000127984 */ /* 0x000ee80000000800 */
[----:B------:R-:W5:Y:S04]  /*6980*/  LDS R20, [R0+0x400] ;  /* 0x0004000000147984 */ /* 0x000f680000000800 */
[----:B------:R-:W5:Y:S04]  /*6990*/  LDS R22, [R0+0x600] ;  /* 0x0006000000167984 */ /* 0x000f680000000800 */
[----:B----4-:R-:W4:Y:S04]  /*69a0*/  LDS R24, [R0+0x800] ;  /* 0x0008000000187984 */ /* 0x010f280000000800 */
[----:B------:R-:W4:Y:S04]  /*69b0*/  LDS R26, [R0+0xa00] ;  /* 0x000a0000001a7984 */ /* 0x000f280000000800 */
[----:B------:R-:W4:Y:S04]  /*69c0*/  LDS R28, [R0+0xc00] ;  /* 0x000c0000001c7984 */ /* 0x000f280000000800 */
[----:B------:R-:W4:Y:S01]  /*69d0*/  LDS R30, [R0+0xe00] ;  /* 0x000e0000001e7984 */ /* 0x000f220000000800 */
        /* <DEDUP_REMOVED lines=9> */
[----:B-----5:R-:W-:-:S03]  /*6a70*/  FADD.FTZ R20, -R7, R20 ;  /* 0x0000001407147221 */ /* 0x020fc60000010100 */
[----:B------:R-:W-:Y:S02]  /*6a80*/  FMUL.FTZ R18, R18, 1.4426950216293334961 ;  /* 0x3fb8aa3b12127820 */ /* 0x000fe40000410000 */
[----:B------:R3:W5:Y:S01]  /*6a90*/  MUFU.EX2 R13, R12 ;  /* 0x0000000c000d7308 */ /* 0x0007620000000800 */
[----:B-1----:R-:W1:Y:S01]  /*6aa0*/  LDS R10, [R0+0x1200] ;  /* 0x00120000000a7984 */ /* 0x002e620000000800 */
[----:B------:R-:W-:Y:S01]  /*6ab0*/  FMUL.FTZ R20, R20, 1.4426950216293334961 ;  /* 0x3fb8aa3b14147820 */ /* 0x000fe20000410000 */
[C---:B------:R-:W-:Y:S01]  /*6ac0*/  FADD.FTZ R22, -R7.reuse, R22 ;  /* 0x0000001607167221 */ /* 0x040fe20000010100 */
[----:B----4-:R-:W-:-:S03]  /*6ad0*/  FADD.FTZ R24, -R7, R24 ;  /* 0x0000001807187221 */ /* 0x010fc60000010100 */
        /* <DEDUP_REMOVED lines=9> */
[----:B----4-:R-:W4:Y:S01]  /*6b70*/  LDS R14, [R0+0x1600] ;  /* 0x00160000000e7984 */ /* 0x010f220000000800 */
[----:B-----5:R-:W-:Y:S01]  /*6b80*/  FADD.FTZ R8, R8, R13 ;  /* 0x0000000d08087221 */ /* 0x020fe20000010000 */
[----:B------:R-:W-:Y:S01]  /*6b90*/  FMUL.FTZ R26, R26, 1.4426950216293334961 ;  /* 0x3fb8aa3b1a1a7820 */ /* 0x000fe20000410000 */
[----:B------:R-:W-:Y:S01]  /*6ba0*/  FMUL.FTZ R28, R28, 1.4426950216293334961 ;  /* 0x3fb8aa3b1c1c7820 */ /* 0x000fe20000410000 */
[C---:B------:R-:W-:Y:S01]  /*6bb0*/  FADD.FTZ R30, -R7.reuse, R30 ;  /* 0x0000001e071e7221 */ /* 0x040fe20000010100 */
[----:B------:R-:W-:Y:S01]  /*6bc0*/  STS [R0+-0x200], R13 ;  /* 0xfffe000d00007388 */ /* 0x000fe20000000800 */
[----:B0-----:R-:W-:Y:S01]  /*6bd0*/  FADD.FTZ R32, -R7, R32 ;  /* 0x0000002007207221 */ /* 0x001fe20000010100 */
[----:B------:R0:W5:Y:S01]  /*6be0*/  MUFU.EX2 R19, R20 ;  /* 0x0000001400137308 */ /* 0x0001620000000800 */
        /* <DEDUP_REMOVED lines=9> */
[----:B------:R-:W4:Y:S01]  /*6c80*/  MUFU.EX2 R23, R24 ;  /* 0x0000001800177308 */ /* 0x000f220000000800 */
[----:B-----5:R-:W-:Y:S01]  /*6c90*/  FADD.FTZ R8, R8, R19 ;  /* 0x0000001308087221 */ /* 0x020fe20000010000 */
        /* <DEDUP_REMOVED lines=9> */
[----:B----4-:R-:W-:Y:S01]  /*6d30*/  FADD.FTZ R8, R8, R23 ;  /* 0x0000001708087221 */ /* 0x010fe20000010000 */
        /* <DEDUP_REMOVED lines=32> */
[----:B0-----:R-:W-:Y:S01]  /*6f40*/  VIADD R0, R0, 0x2000 ;  /* 0x0000200000007836 */ /* 0x001fe20000000000 */
[----:B------:R-:W-:Y:S06]  /*6f50*/  @!P1 BRA `(.L_x_1462) ;  /* 0xfffffff800709947 */ /* 0x000fec000383ffff */
.L_x_1461:
[----:B------:R-:W-:Y:S05]  /*6f60*/  BSYNC.RECONVERGENT B1 ;  /* 0x0000000000017941 */ /* 0x000fea0003800200 */
.L_x_1460:
        /* <DEDUP_REMOVED lines=8> */
[----:B------:R-:W2:Y:S04]  /*6ff0*/  LDS R14, [R0] ;  /* 0x00000000000e7984 */ /* 0x000ea80000000800 */
[----:B------:R-:W3:Y:S04]  /*7000*/  LDS R18, [R0+0x200] ;  /* 0x0002000000127984 */ /* 0x000ee80000000800 */
[----:B------:R-:W5:Y:S04]  /*7010*/  LDS R20, [R0+0x400] ;  /* 0x0004000000147984 */ /* 0x000f680000000800 */
[----:B------:R-:W5:Y:S04]  /*7020*/  LDS R22, [R0+0x600] ;  /* 0x0006000000167984 */ /* 0x000f680000000800 */
[----:B----4-:R-:W4:Y:S04]  /*7030*/  LDS R24, [R0+0x800] ;  /* 0x0008000000187984 */ /* 0x010f280000000800 */
[----:B------:R-:W4:Y:S01]  /*7040*/  LDS R26, [R0+0xa00] ;  /* 0x000a0000001a7984 */ /* 0x000f220000000800 */
        /* <DEDUP_REMOVED lines=10> */
[C---:B-----5:R-:W-:Y:S01]  /*70f0*/  FADD.FTZ R20, -R7.reuse, R20 ;  /* 0x0000001407147221 */ /* 0x060fe20000010100 */
        /* <DEDUP_REMOVED lines=30> */
.L_x_1464:
[----:B------:R-:W-:Y:S05]  /*72e0*/  BSYNC.RECONVERGENT B1 ;  /* 0x0000000000017941 */ /* 0x000fea0003800200 */
.L_x_1463:
[----:B------:R-:W-:-:S13]  /*72f0*/  ISETP.LT.OR P0, PT, R9, UR44, P0 ;  /* 0x0000002c09007c0c */ /* 0x000fda0008701670 */
[----:B------:R-:W-:Y:S05]  /*7300*/  @!P0 BRA `(.L_x_1455) ;  /* 0x0000000400e48947 */ /* 0x000fea0003800000 */
[----:B------:R-:W0:Y:S04]  /*7310*/  LDS R10, [R0+-0x400] ;  /* 0xfffc0000000a7984 */ /* 0x000e280000000800 */
[----:B------:R-:W1:Y:S04]  /*7320*/  LDS R12, [R0+-0x200] ;  /* 0xfffe0000000c7984 */ /* 0x000e680000000800 */
[----:B------:R-:W2:Y:S04]  /*7330*/  LDS R14, [R0] ;  /* 0x00000000000e7984 */ /* 0x000ea80000000800 */
        /* <DEDUP_REMOVED lines=22> */
.L_x_1456:
        /* <DEDUP_REMOVED lines=10> */
[----:B-1----:R-:W-:Y:S02]  /*7540*/  IMAD R15, R0, UR4, RZ ;  /* 0x00000004000f7c24 */ /* 0x002fe4000f8e02ff */
[----:B------:R-:W-:-:S03]  /*7550*/  IMAD.MOV.U32 R0, RZ, RZ, R3 ;  /* 0x000000ffff007224 */ /* 0x000fc600078e0003 */
[----:B------:R-:W-:-:S05]  /*7560*/  SHF.R.S32.HI R20, RZ, 0x1f, R15 ;  /* 0x0000001fff147819 */ /* 0x000fca000001140f */
[----:B------:R-:W-:Y:S05]  /*7570*/  @!P1 BRA `(.L_x_1466) ;  /* 0x0000000000689947 */ /* 0x000fea0003800000 */
[----:B------:R-:W-:Y:S01]  /*7580*/  VIADD R13, R13, 0x220 ;  /* 0x000002200d0d7836 */ /* 0x000fe20000000000 */
[----:B------:R-:W-:Y:S02]  /*7590*/  LEA.HI R0, R9, 0x1, RZ, 0x19 ;  /* 0x0000000109007811 */ /* 0x000fe400078fc8ff */
[--C-:B------:R-:W-:Y:S02]  /*75a0*/  IADD3 R10, P1, P2, R15, R10, R3.reuse ;  /* 0x0000000a0f0a7210 */ /* 0x100fe40007a3e003 */
[----:B------:R-:W-:Y:S02]  /*75b0*/  LEA R13, R18, R13, 0x18 ;  /* 0x0000000d120d7211 */ /* 0x000fe400078ec0ff */
[----:B------:R-:W-:Y:S01]  /*75c0*/  LOP3.LUT R9, R0, 0x3, RZ, 0xc0, !PT ;  /* 0x0000000300097812 */ /* 0x000fe200078ec0ff */
[----:B------:R-:W-:Y:S01]  /*75d0*/  IMAD.MOV.U32 R0, RZ, RZ, R3 ;  /* 0x000000ffff007224 */ /* 0x000fe200078e0003 */
[----:B------:R-:W-:Y:S01]  /*75e0*/  IADD3.X R11, PT, PT, R20, R11, RZ, P1, P2 ;  /* 0x0000000b140b7210 */ /* 0x000fe20000fe44ff */
[----:B------:R-:W-:Y:S01]  /*75f0*/  IMAD R12, R2, 0x4, R13 ;  /* 0x00000004020c7824 */ /* 0x000fe200078e020d */
[----:B------:R-:W-:-:S02]  /*7600*/  MOV R8, RZ ;  /* 0x000000ff00087202 */ /* 0x000fc40000000f00 */
[----:B------:R-:W-:-:S07]  /*7610*/  IADD3 R9, PT, PT, -R9, RZ, RZ ;  /* 0x000000ff09097210 */ /* 0x000fce0007ffe1ff */
.L_x_1467:
[----:B------:R1:W2:Y:S01]  /*7620*/  LDG.E.U8 R13, desc[UR36][R10.64] ;  /* 0x000000240a0d7981 */ /* 0x0002a2000c1e1100 */
[----:B------:R-:W-:Y:S01]  /*7630*/  VIADD R9, R9, 0x1 ;  /* 0x0000000109097836 */ /* 0x000fe20000000000 */
[----:B------:R-:W-:Y:S02]  /*7640*/  IADD3 R0, PT, PT, R0, 0x80, RZ ;  /* 0x0000008000007810 */ /* 0x000fe40007ffe0ff */
[----:B-1----:R-:W-:-:S05]  /*7650*/  IADD3 R10, P2, PT, R10, 0x80, RZ ;  /* 0x000000800a0a7810 */ /* 0x002fca0007f5e0ff */
[----:B------:R-:W-:Y:S01]  /*7660*/  IMAD.X R11, RZ, RZ, R11, P2 ;  /* 0x000000ffff0b7224 */ /* 0x000fe200010e060b */
[----:B--2---:R-:W-:Y:S01]  /*7670*/  ISETP.NE.AND P1, PT, R13, RZ, PT ;  /* 0x000000ff0d00720c */ /* 0x004fe20003f25270 */
[----:B------:R-:W-:-:S12]  /*7680*/  IMAD.MOV.U32 R13, RZ, RZ, RZ ;  /* 0x000000ffff0d7224 */ /* 0x000fd800078e00ff */
        /* <DEDUP_REMOVED lines=9> */
.L_x_1466:
[----:B------:R-:W-:Y:S05]  /*7720*/  BSYNC.RECONVERGENT B1 ;  /* 0x0000000000017941 */ /* 0x000fea0003800200 */
.L_x_1465:
        /* <DEDUP_REMOVED lines=13> */
.L_x_1468:
[----:B------:R-:W2:Y:S04]  /*7800*/  LDG.E.U8 R14, desc[UR36][R10.64+-0x100] ;  /* 0xffff00240a0e7981 */ /* 0x000ea8000c1e1100 */
[----:B------:R-:W3:Y:S04]  /*7810*/  LDG.E.U8 R12, desc[UR36][R10.64+-0x80] ;  /* 0xffff80240a0c7981 */ /* 0x000ee8000c1e1100 */
[----:B------:R-:W5:Y:S04]  /*7820*/  LDG.E.U8 R13, desc[UR36][R10.64] ;  /* 0x000000240a0d7981 */ /* 0x000f68000c1e1100 */
[----:B------:R-:W4:Y:S01]  /*7830*/  LDG.E.U8 R15, desc[UR36][R10.64+0x80] ;  /* 0x000080240a0f7981 */ /* 0x000f22000c1e1100 */
[----:B------:R-:W-:-:S02]  /*7840*/  IADD3 R0, PT, PT, R0, 0x200, RZ ;  /* 0x0000020000007810 */ /* 0x000fc40007ffe0ff */
[----:B--2---:R-:W-:Y:S02]  /*7850*/  ISETP.NE.AND P0, PT, R14, RZ, PT ;  /* 0x000000ff0e00720c */ /* 0x004fe40003f05270 */
[----:B---3--:R-:W-:Y:S02]  /*7860*/  ISETP.NE.AND P1, PT, R12, RZ, PT ;  /* 0x000000ff0c00720c */ /* 0x008fe40003f25270 */
[----:B-----5:R-:W-:Y:S02]  /*7870*/  ISETP.NE.AND P2, PT, R13, RZ, PT ;  /* 0x000000ff0d00720c */ /* 0x020fe40003f45270 */
[----:B----4-:R-:W-:-:S07]  /*7880*/  ISETP.NE.AND P3, PT, R15, RZ, PT ;  /* 0x000000ff0f00720c */ /* 0x010fce0003f65270 */
[----:B------:R-:W0:Y:S04]  /*7890*/  @!P0 LDS R12, [R9+-0x400] ;  /* 0xfffc0000090c8984 */ /* 0x000e280000000800 */
[----:B------:R-:W1:Y:S04]  /*78a0*/  @!P1 LDS R14, [R9+-0x200] ;  /* 0xfffe0000090e9984 */ /* 0x000e680000000800 */
[----:B------:R-:W2:Y:S04]  /*78b0*/  @!P2 LDS R18, [R9] ;  /* 0x000000000912a984 */ /* 0x000ea80000000800 */
[----:B------:R-:W3:Y:S01]  /*78c0*/  @!P3 LDS R20, [R9+0x200] ;  /* 0x000200000914b984 */ /* 0x000ee20000000800 */
[----:B0-----:R-:W-:Y:S01]  /*78d0*/  @!P0 FADD.FTZ R13, -R7, R12 ;  /* 0x0000000c070d8221 */ /* 0x001fe20000010100 */
[----:B------:R-:W-:-:S03]  /*78e0*/  IMAD.MOV.U32 R12, RZ, RZ, RZ ;  /* 0x000000ffff0c7224 */ /* 0x000fc600078e00ff */
[----:B------:R-:W-:Y:S01]  /*78f0*/  @!P0 FMUL.FTZ R13, R13, 1.4426950216293334961 ;  /* 0x3fb8aa3b0d0d8820 */ /* 0x000fe20000410000 */
[----:B-1----:R-:W-:Y:S01]  /*7900*/  @!P1 FADD.FTZ R15, -R7, R14 ;  /* 0x0000000e070f9221 */ /* 0x002fe20000010100 */
[----:B------:R-:W-:Y:S02]  /*7910*/  MOV R14, RZ ;  /* 0x000000ff000e7202 */ /* 0x000fe40000000f00 */
[----:B------:R-:W0:Y:S01]  /*7920*/  @!P0 MUFU.EX2 R12, R13 ;  /* 0x0000000d000c8308 */ /* 0x000e220000000800 */
[----:B------:R-:W-:Y:S01]  /*7930*/  @!P1 FMUL.FTZ R15, R15, 1.4426950216293334961 ;  /* 0x3fb8aa3b0f0f9820 */ /* 0x000fe20000410000 */
[C---:B--2---:R-:W-:Y:S01]  /*7940*/  @!P2 FADD.FTZ R17, -R7.reuse, R18 ;  /* 0x000000120711a221 */ /* 0x044fe20000010100 */
[----:B------:R-:W-:Y:S02]  /*7950*/  IMAD.MOV.U32 R18, RZ, RZ, RZ ;  /* 0x000000ffff127224 */ /* 0x000fe400078e00ff */
[----:B---3--:R-:W-:Y:S01]  /*7960*/  @!P3 FADD.FTZ R19, -R7, R20 ;  /* 0x000000140713b221 */ /* 0x008fe20000010100 */
[----:B------:R-:W-:-:S02]  /*7970*/  IMAD.MOV.U32 R20, RZ, RZ, RZ ;  /* 0x000000ffff147224 */ /* 0x000fc400078e00ff */
[----:B------:R-:W-:Y:S01]  /*7980*/  @!P2 FMUL.FTZ R17, R17, 1.4426950216293334961 ;  /* 0x3fb8aa3b1111a820 */ /* 0x000fe20000410000 */
[----:B------:R-:W-:Y:S01]  /*7990*/  ISETP.GE.AND P0, PT, R0, UR44, PT ;  /* 0x0000002c00007c0c */ /* 0x000fe2000bf06270 */
[----:B------:R-:W1:Y:S01]  /*79a0*/  @!P1 MUFU.EX2 R14, R15 ;  /* 0x0000000f000e9308 */ /* 0x000e620000000800 */
[----:B------:R-:W-:Y:S01]  /*79b0*/  @!P3 FMUL.FTZ R19, R19, 1.4426950216293334961 ;  /* 0x3fb8aa3b1313b820 */ /* 0x000fe20000410000 */
[----:B------:R-:W-:-:S05]  /*79c0*/  IADD3 R10, P1, PT, R10, 0x200, RZ ;  /* 0x000002000a0a7810 */ /* 0x000fca0007f3e0ff */
[----:B------:R-:W-:Y:S01]  /*79d0*/  IMAD.X R11, RZ, RZ, R11, P1 ;  /* 0x000000ffff0b7224 */ /* 0x000fe200008e060b */
        /* <DEDUP_REMOVED lines=12> */
.L_x_1455:
[----:B------:R-:W-:Y:S05]  /*7aa0*/  BSYNC.RECONVERGENT B0 ;  /* 0x0000000000007941 */ /* 0x000fea0003800200 */
.L_x_1454:
[----:B0--3--:R-:W0:Y:S01]  /*7ab0*/  SHFL.BFLY PT, R7, R8, 0x10, 0x1f ;  /* 0x0e001f0008077f89 */ /* 0x009e2200000e0000 */
[C---:B------:R-:W-:Y:S01]  /*7ac0*/  ISETP.NE.AND P0, PT, R5.reuse, RZ, PT ;  /* 0x000000ff0500720c */ /* 0x040fe20003f05270 */
[----:B------:R-:W1:Y:S01]  /*7ad0*/  LDCU.U8 UR12, c[0x0][0x48c] ;  /* 0x00009180ff0c77ac */ /* 0x000e620008000000 */
[----:B------:R-:W-:Y:S01]  /*7ae0*/  ISETP.GT.U32.AND P1, PT, R5, 0x3, PT ;  /* 0x000000030500780c */ /* 0x000fe20003f24070 */
[----:B------:R-:W2:Y:S01]  /*7af0*/  S2UR UR11, SR_CTAID.X ;  /* 0x00000000000b79c3 */ /* 0x000ea20000002500 */
[----:B------:R-:W-:Y:S01]  /*7b00*/  UMOV UR4, URZ ;  /* 0x000000ff00047c82 */ /* 0x000fe20008000000 */
[----:B------:R-:W-:Y:S01]  /*7b10*/  UMOV UR5, URZ ;  /* 0x000000ff00057c82 */ /* 0x000fe20008000000 */
[----:B-1----:R-:W-:Y:S01]  /*7b20*/  UISETP.NE.AND UP0, UPT, UR12, URZ, UPT ;  /* 0x000000ff0c00728c */ /* 0x002fe2000bf05270 */
[----:B0-----:R-:W-:-:S05]  /*7b30*/  FADD.FTZ R7, R7, R8 ;  /* 0x0000000807077221 */ /* 0x001fca0000010000 */
        /* <DEDUP_REMOVED lines=10> */
[----:B------:R-:W-:-:S05]  /*7be0*/  ISETP.GE.AND P0, PT, R3, UR44, PT ;  /* 0x0000002c03007c0c */ /* 0x000fca000bf06270 */
[----:B------:R-:W0:Y:S04]  /*7bf0*/  @!P1 LDS R11, [R6+0x10] ;  /* 0x00001000060b9984 */ /* 0x000e280000000800 */
[----:B0-----:R-:W0:Y:S02]  /*7c00*/  SHFL.BFLY PT, R0, R11, 0x2, 0x1f ;  /* 0x0c401f000b007f89 */ /* 0x001e2400000e0000 */
[----:B0-----:R-:W-:-:S05]  /*7c10*/  FADD.FTZ R5, R0, R11 ;  /* 0x0000000b00057221 */ /* 0x001fca0000010000 */
[----:B------:R-:W0:Y:S02]  /*7c20*/  SHFL.BFLY PT, R0, R5, 0x1, 0x1f ;  /* 0x0c201f0005007f89 */ /* 0x000e2400000e0000 */
[----:B0-----:R-:W-:-:S06]  /*7c30*/  FADD.FTZ R7, R5, R0 ;  /* 0x0000000005077221 */ /* 0x001fcc0000010000 */
[----:B------:R-:W0:Y:S02]  /*7c40*/  SHFL.IDX PT, R7, R7, RZ, 0x1f ;  /* 0x00001fff07077589 */ /* 0x000e2400000e0000 */
[----:B0-----:R-:W-:-:S06]  /*7c50*/  FADD.FTZ R0, R7, 9.9999999747524270788e-07 ;  /* 0x358637bd07007421 */ /* 0x001fcc0000010000 */
[----:B------:R-:W0:Y:S01]  /*7c60*/  MUFU.RCP R0, R0 ;  /* 0x0000000000007308 */ /* 0x000e220000001000 */
[----:B--2---:R-:W-:Y:S05]  /*7c70*/  BRA.U !UP0, `(.L_x_1469) ;  /* 0x0000000108247547 */ /* 0x004fea000b800000 */
[----:B------:R-:W1:Y:S01]  /*7c80*/  S2UR UR5, SR_CTAID.Y ;  /* 0x00000000000579c3 */ /* 0x000e620000002600 */
[----:B------:R-:W1:Y:S01]  /*7c90*/  LDCU UR8, c[0x0][0x3f8] ;  /* 0x00007f00ff0877ac */ /* 0x000e620008000800 */
[----:B------:R-:W2:Y:S01]  /*7ca0*/  LDCU UR4, c[0x0][0x488] ;  /* 0x00009100ff0477ac */ /* 0x000ea20008000800 */
[----:B------:R-:W2:Y:S01]  /*7cb0*/  LDCU UR9, c[0x0][0x40c] ;  /* 0x00008180ff0977ac */ /* 0x000ea20008000800 */
[----:B------:R-:W3:Y:S01]  /*7cc0*/  LDCU UR10, c[0x0][0x3f4] ;  /* 0x00007e80ff0a77ac */ /* 0x000ee20008000800 */
[----:B-1----:R-:W-:-:S04]  /*7cd0*/  UIMAD UR5, UR5, UR8, UR11 ;  /* 0x00000008050572a4 */ /* 0x002fc8000f8e020b */
[----:B--2---:R-:W-:-:S04]  /*7ce0*/  UIMAD UR4, UR5, UR4, UR9 ;  /* 0x00000004050472a4 */ /* 0x004fc8000f8e0209 */
[----:B---3--:R-:W-:-:S04]  /*7cf0*/  UIMAD UR4, UR4, UR10, URZ ;  /* 0x0000000a040472a4 */ /* 0x008fc8000f8e02ff */
[----:B------:R-:W-:-:S12]  /*7d00*/  USHF.R.S32.HI UR5, URZ, 0x1f, UR4 ;  /* 0x0000001fff057899 */ /* 0x000fd80008011404 */
.L_x_1469:
[----:B------:R-:W-:Y:S04]  /*7d10*/  BSSY.RECONVERGENT B0, `(.L_x_1470) ;  /* 0x0000158000007945 */ /* 0x000fe80003800200 */
[----:B------:R-:W-:Y:S05]  /*7d20*/  @P0 BRA `(.L_x_1471) ;  /* 0x0000001400580947 */ /* 0x000fea0003800000 */
[----:B------:R-:W-:-:S09]  /*7d30*/  UISETP.NE.AND UP0, UPT, UR12, URZ, UPT ;  /* 0x000000ff0c00728c */ /* 0x000fd2000bf05270 */
[----:B------:R-:W-:Y:S05]  /*7d40*/  BRA.U UP0, `(.L_x_1472) ;  /* 0x0000000900407547 */ /* 0x000fea000b800000 */
        /* <DEDUP_REMOVED lines=10> */
[----:B------:R-:W-:Y:S01]  /*7df0*/  LEA.HI R4, R4, 0x1, RZ, 0x19 ;  /* 0x0000000104047811 */ /* 0x000fe200078fc8ff */
[----:B------:R-:W-:Y:S02]  /*7e00*/  UMOV UR8, 0x400 ;  /* 0x0000040000087882 */ /* 0x000fe40000000000 */
[----:B------:R-:W-:Y:S02]  /*7e10*/  UIADD3 UR8, UPT, UPT, UR8, 0x220, URZ ;  /* 0x0000022008087890 */ /* 0x000fe4000fffe0ff */
[C---:B------:R-:W-:Y:S01]  /*7e20*/  IMAD.SHL.U32 R5, R4.reuse, 0x80, RZ ;  /* 0x0000008004057824 */ /* 0x040fe200078e00ff */
[----:B------:R-:W-:-:S04]  /*7e30*/  LOP3.LUT R4, R4, 0x3, RZ, 0xc0, !PT ;  /* 0x0000000304047812 */ /* 0x000fc800078ec0ff */
[----:B------:R-:W-:Y:S01]  /*7e40*/  LOP3.LUT R6, R5, 0x180, RZ, 0xc0, !PT ;  /* 0x0000018005067812 */ /* 0x000fe200078ec0ff */
[----:B------:R-:W-:-:S03]  /*7e50*/  IMAD.MOV R5, RZ, RZ, -R4 ;  /* 0x000000ffff057224 */ /* 0x000fc600078e0a04 */
[----:B------:R-:W-:Y:S01]  /*7e60*/  IADD3 R3, PT, PT, R3, R6, RZ ;  /* 0x0000000603037210 */ /* 0x000fe20007ffe0ff */
[----:B-1----:R-:W-:-:S06]  /*7e70*/  ULEA UR8, UR9, UR8, 0x18 ;  /* 0x0000000809087291 */ /* 0x002fcc000f8ec0ff */
[----:B------:R-:W-:-:S07]  /*7e80*/  LEA R4, R2, UR8, 0x2 ;  /* 0x0000000802047c11 */ /* 0x000fce000f8e10ff */
.L_x_1475:
[----:B------:R-:W0:Y:S01]  /*7e90*/  LDS R7, [R4] ;  /* 0x0000000004077984 */ /* 0x000e220000000800 */
[----:B------:R-:W-:-:S05]  /*7ea0*/  VIADD R5, R5, 0x1 ;  /* 0x0000000105057836 */ /* 0x000fca0000000000 */
[----:B------:R-:W-:Y:S01]  /*7eb0*/  ISETP.NE.AND P0, PT, R5, RZ, PT ;  /* 0x000000ff0500720c */ /* 0x000fe20003f05270 */
[----:B0-----:R-:W-:-:S05]  /*7ec0*/  FMUL.FTZ R7, R7, R0 ;  /* 0x0000000007077220 */ /* 0x001fca0000410000 */
[----:B------:R0:W-:Y:S02]  /*7ed0*/  STS [R4], R7 ;  /* 0x0000000704007388 */ /* 0x0001e40000000800 */
[----:B0-----:R-:W-:-:S05]  /*7ee0*/  VIADD R4, R4, 0x200 ;  /* 0x0000020004047836 */ /* 0x001fca0000000000 */
[----:B------:R-:W-:Y:S05]  /*7ef0*/  @P0 BRA `(.L_x_1475) ;  /* 0xfffffffc00e40947 */ /* 0x000fea000383ffff */
.L_x_1474:
[----:B------:R-:W-:Y:S05]  /*7f00*/  BSYNC.RECONVERGENT B1 ;  /* 0x0000000000017941 */ /* 0x000fea0003800200 */
.L_x_1473:
[----:B------:R-:W-:Y:S05]  /*7f10*/  @!P1 BRA `(.L_x_1471) ;  /* 0x0000001000dc9947 */ /* 0x000fea0003800000 */
[----:B------:R-:W1:Y:S01]  /*7f20*/  S2R R6, SR_CgaCtaId ;  /* 0x0000000000067919 */ /* 0x000e620000008800 */
[----:B------:R-:W-:Y:S01]  /*7f30*/  IADD3 R5, PT, PT, -R3, UR44, RZ ;  /* 0x0000002c03057c10 */ /* 0x000fe2000fffe1ff */
[----:B------:R-:W-:Y:S01]  /*7f40*/  USHF.L.U32 UR8, UR47, 0x2, URZ ;  /* 0x000000022f087899 */ /* 0x000fe200080006ff */
[----:B------:R-:W-:Y:S01]  /*7f50*/  MOV R4, 0x400 ;  /* 0x0000040000047802 */ /* 0x000fe20000000f00 */
[----:B------:R-:W-:Y:S01]  /*7f60*/  BSSY.RECONVERGENT B1, `(.L_x_1476) ;  /* 0x000003f000017945 */ /* 0x000fe20003800200 */
[----:B------:R-:W-:Y:S02]  /*7f70*/  ISETP.GT.AND P1, PT, R5, 0x600, PT ;  /* 0x000006000500780c */ /* 0x000fe40003f24270 */
[----:B------:R-:W-:Y:S02]  /*7f80*/  IADD3 R5, PT, PT, R4, 0x220, RZ ;  /* 0x0000022004057810 */ /* 0x000fe40007ffe0ff */
[----:B------:R-:W-:Y:S02]  /*7f90*/  LEA R4, R3, -UR8, 0x2 ;  /* 0x8000000803047c11 */ /* 0x000fe4000f8e10ff */
[----:B------:R-:W-:-:S02]  /*7fa0*/  PLOP3.LUT P0, PT, PT, PT, PT, 0x80, 0x8 ;  /* 0x000000000008781c */ /* 0x000fc40003f0f070 */
[----:B-1----:R-:W-:-:S04]  /*7fb0*/  LEA R5, R6, R5, 0x18 ;  /* 0x0000000506057211 */ /* 0x002fc800078ec0ff */
[----:B------:R-:W-:Y:S01]  /*7fc0*/  IADD3 R4, PT, PT, R4, 0x400, R5 ;  /* 0x0000040004047810 */ /* 0x000fe20007ffe005 */
[----:B------:R-:W-:Y:S06]  /*7fd0*/  @!P1 BRA `(.L_x_1477) ;  /* 0x0000000000dc9947 */ /* 0x000fec0003800000 */
[----:B------:R-:W-:Y:S01]  /*7fe0*/  IMAD.U32 R6, RZ, RZ, UR44 ;  /* 0x0000002cff067e24 */ /* 0x000fe2000f8e00ff */
[----:B------:R-:W-:-:S03]  /*7ff0*/  PLOP3.LUT P0, PT, PT, PT, PT, 0x8, 0x80 ;  /* 0x000000000080781c */ /* 0x000fc60003f0e170 */
[----:B------:R-:W-:-:S10]  /*8000*/  VIADD R6, R6, 0xfffffa00 ;  /* 0xfffffa0006067836 */ /* 0x000fd40000000000 */
.L_x_1478:
[----:B------:R-:W0:Y:S01]  /*8010*/  LDS R5, [R4+-0x400] ;  /* 0xfffc000004057984 */ /* 0x000e220000000800 */
[----:B------:R-:W-:-:S03]  /*8020*/  IADD3 R3, PT, PT, R3, 0x800, RZ ;  /* 0x0000080003037810 */ /* 0x000fc60007ffe0ff */
[----:B------:R-:W1:Y:S01]  /*8030*/  LDS R7, [R4+-0x200] ;  /* 0xfffe000004077984 */ /* 0x000e620000000800 */
[----:B------:R-:W-:-:S03]  /*8040*/  ISETP.GE.AND P1, PT, R3, R6, PT ;  /* 0x000000060300720c */ /* 0x000fc60003f26270 */
[----:B------:R-:W2:Y:S04]  /*8050*/  LDS R9, [R4] ;  /* 0x0000000004097984 */ /* 0x000ea80000000800 */
[----:B------:R-:W3:Y:S04]  /*8060*/  LDS R11, [R4+0x200] ;  /* 0x00020000040b7984 */ /* 0x000ee80000000800 */
[----:B------:R-:W5:Y:S04]  /*8070*/  LDS R13, [R4+0x400] ;  /* 0x00040000040d7984 */ /* 0x000f680000000800 */
[----:B------:R-:W5:Y:S04]  /*8080*/  LDS R15, [R4+0x600] ;  /* 0x00060000040f7984 */ /* 0x000f680000000800 */
[----:B------:R-:W5:Y:S04]  /*8090*/  LDS R17, [R4+0x800] ;  /* 0x0008000004117984 */ /* 0x000f680000000800 */
[----:B------:R-:W5:Y:S04]  /*80a0*/  LDS R19, [R4+0xa00] ;  /* 0x000a000004137984 */ /* 0x000f680000000800 */
[----:B------:R-:W5:Y:S04]  /*80b0*/  LDS R21, [R4+0xc00] ;  /* 0x000c000004157984 */ /* 0x000f680000000800 */
[----:B------:R-:W5:Y:S04]  /*80c0*/  LDS R23, [R4+0xe00] ;  /* 0x000e000004177984 */ /* 0x000f680000000800 */
[----:B----4-:R-:W4:Y:S01]  /*80d0*/  LDS R25, [R4+0x1000] ;  /* 0x0010000004197984 */ /* 0x010f220000000800 */
[----:B0-----:R-:W-:-:S03]  /*80e0*/  FMUL.FTZ R5, R0, R5 ;  /* 0x0000000500057220 */ /* 0x001fc60000410000 */
[----:B------:R-:W0:Y:S01]  /*80f0*/  LDS R27, [R4+0x1200] ;  /* 0x00120000041b7984 */ /* 0x000e220000000800 */
[----:B-1----:R-:W-:-:S03]  /*8100*/  FMUL.FTZ R7, R0, R7 ;  /* 0x0000000700077220 */ /* 0x002fc60000410000 */
[----:B------:R-:W1:Y:S01]  /*8110*/  LDS R29, [R4+0x1400] ;  /* 0x00140000041d7984 */ /* 0x000e620000000800 */
[----:B--2---:R-:W-:-:S03]  /*8120*/  FMUL.FTZ R9, R0, R9 ;  /* 0x0000000900097220 */ /* 0x004fc60000410000 */
[----:B------:R-:W2:Y:S01]  /*8130*/  LDS R31, [R4+0x1600] ;  /* 0x00160000041f7984 */ /* 0x000ea20000000800 */
[----:B---3--:R-:W-:-:S03]  /*8140*/  FMUL.FTZ R11, R0, R11 ;  /* 0x0000000b000b7220 */ /* 0x008fc60000410000 */
[----:B------:R-:W3:Y:S01]  /*8150*/  LDS R33, [R4+0x1800] ;  /* 0x0018000004217984 */ /* 0x000ee20000000800 */
[----:B-----5:R-:W-:-:S03]  /*8160*/  FMUL.FTZ R13, R0, R13 ;  /* 0x0000000d000d7220 */ /* 0x020fc60000410000 */
[----:B------:R-:W5:Y:S01]  /*8170*/  LDS R35, [R4+0x1a00] ;  /* 0x001a000004237984 */ /* 0x000f620000000800 */
[C---:B------:R-:W-:Y:S01]  /*8180*/  FMUL.FTZ R15, R0.reuse, R15 ;  /* 0x0000000f000f7220 */ /* 0x040fe20000410000 */
[C---:B------:R-:W-:Y:S02]  /*8190*/  FMUL.FTZ R17, R0.reuse, R17 ;  /* 0x0000001100117220 */ /* 0x040fe40000410000 */
[----:B------:R-:W-:Y:S01]  /*81a0*/  STS [R4+-0x400], R5 ;  /* 0xfffc000504007388 */ /* 0x000fe20000000800 */
[----:B------:R-:W-:-:S03]  /*81b0*/  FMUL.FTZ R19, R0, R19 ;  /* 0x0000001300137220 */ /* 0x000fc60000410000 */
[----:B------:R-:W-:Y:S01]  /*81c0*/  STS [R4+-0x200], R7 ;  /* 0xfffe000704007388 */ /* 0x000fe20000000800 */
[----:B------:R-:W-:-:S03]  /*81d0*/  FMUL.FTZ R21, R0, R21 ;  /* 0x0000001500157220 */ /* 0x000fc60000410000 */
[----:B------:R-:W-:Y:S01]  /*81e0*/  STS [R4], R9 ;  /* 0x0000000904007388 */ /* 0x000fe20000000800 */
[----:B------:R-:W-:-:S03]  /*81f0*/  FMUL.FTZ R23, R0, R23 ;  /* 0x0000001700177220 */ /* 0x000fc60000410000 */
[----:B------:R-:W-:Y:S01]  /*8200*/  STS [R4+0x200], R11 ;  /* 0x0002000b04007388 */ /* 0x000fe20000000800 */
[----:B----4-:R-:W-:-:S03]  /*8210*/  FMUL.FTZ R25, R0, R25 ;  /* 0x0000001900197220 */ /* 0x010fc60000410000 */
[----:B------:R-:W-:Y:S01]  /*8220*/  STS [R4+0x400], R13 ;  /* 0x0004000d04007388 */ /* 0x000fe20000000800 */
[----:B0-----:R-:W-:-:S03]  /*8230*/  FMUL.FTZ R27, R0, R27 ;  /* 0x0000001b001b7220 */ /* 0x001fc60000410000 */
[----:B------:R-:W-:Y:S01]  /*8240*/  STS [R4+0x600], R15 ;  /* 0x0006000f04007388 */ /* 0x000fe20000000800 */
[----:B-1----:R-:W-:-:S03]  /*8250*/  FMUL.FTZ R29, R0, R29 ;  /* 0x0000001d001d7220 */ /* 0x002fc60000410000 */
[----:B------:R-:W-:Y:S01]  /*8260*/  STS [R4+0x800], R17 ;  /* 0x0008001104007388 */ /* 0x000fe20000000800 */
[----:B--2---:R-:W-:-:S03]  /*8270*/  FMUL.FTZ R31, R0, R31 ;  /* 0x0000001f001f7220 */ /* 0x004fc60000410000 */
[----:B------:R-:W-:Y:S01]  /*8280*/  STS [R4+0xa00], R19 ;  /* 0x000a001304007388 */ /* 0x000fe20000000800 */
[----:B---3--:R-:W-:-:S03]  /*8290*/  FMUL.FTZ R33, R0, R33 ;  /* 0x0000002100217220 */ /* 0x008fc60000410000 */
        /* <DEDUP_REMOVED lines=11> */
.L_x_1477:
[----:B------:R-:W-:Y:S05]  /*8350*/  BSYNC.RECONVERGENT B1 ;  /* 0x0000000000017941 */ /* 0x000fea0003800200 */
.L_x_1476:
        /* <DEDUP_REMOVED lines=8> */
[----:B------:R-:W2:Y:S04]  /*83e0*/  LDS R9, [R4] ;  /* 0x0000000004097984 */ /* 0x000ea80000000800 */
[----:B------:R-:W3:Y:S04]  /*83f0*/  LDS R11, [R4+0x200] ;  /* 0x00020000040b7984 */ /* 0x000ee80000000800 */
[----:B------:R-:W5:Y:S04]  /*8400*/  LDS R13, [R4+0x400] ;  /* 0x00040000040d7984 */ /* 0x000f680000000800 */
[----:B------:R-:W4:Y:S04]  /*8410*/  LDS R15, [R4+0x600] ;  /* 0x00060000040f7984 */ /* 0x000f280000000800 */
[----:B------:R-:W4:Y:S04]  /*8420*/  LDS R17, [R4+0x800] ;  /* 0x0008000004117984 */ /* 0x000f280000000800 */
[----:B------:R-:W4:Y:S01]  /*8430*/  LDS R19, [R4+0xa00] ;  /* 0x000a000004137984 */ /* 0x000f220000000800 */
[C---:B0-----:R-:W-:Y:S01]  /*8440*/  FMUL.FTZ R5, R0.reuse, R5 ;  /* 0x0000000500057220 */ /* 0x041fe20000410000 */
[----:B-1----:R-:W-:-:S04]  /*8450*/  FMUL.FTZ R7, R0, R7 ;  /* 0x0000000700077220 */ /* 0x002fc80000410000 */
[----:B------:R-:W-:Y:S01]  /*8460*/  STS [R4+-0x400], R5 ;  /* 0xfffc000504007388 */ /* 0x000fe20000000800 */
[----:B--2---:R-:W-:-:S03]  /*8470*/  FMUL.FTZ R9, R0, R9 ;  /* 0x0000000900097220 */ /* 0x004fc60000410000 */
[----:B------:R-:W-:Y:S01]  /*8480*/  STS [R4+-0x200], R7 ;  /* 0xfffe000704007388 */ /* 0x000fe20000000800 */
[----:B---3--:R-:W-:-:S03]  /*8490*/  FMUL.FTZ R11, R0, R11 ;  /* 0x0000000b000b7220 */ /* 0x008fc60000410000 */
[----:B------:R-:W-:Y:S01]  /*84a0*/  STS [R4], R9 ;  /* 0x0000000904007388 */ /* 0x000fe20000000800 */
[----:B-----5:R-:W-:-:S03]  /*84b0*/  FMUL.FTZ R13, R0, R13 ;  /* 0x0000000d000d7220 */ /* 0x020fc60000410000 */
[----:B------:R-:W-:Y:S01]  /*84c0*/  STS [R4+0x200], R11 ;  /* 0x0002000b04007388 */ /* 0x000fe20000000800 */
[----:B----4-:R-:W-:-:S03]  /*84d0*/  FMUL.FTZ R15, R0, R15 ;  /* 0x0000000f000f7220 */ /* 0x010fc60000410000 */
[----:B------:R-:W-:Y:S01]  /*84e0*/  STS [R4+0x400], R13 ;  /* 0x0004000d04007388 */ /* 0x000fe20000000800 */
[----:B------:R-:W-:-:S03]  /*84f0*/  FMUL.FTZ R17, R0, R17 ;  /* 0x0000001100117220 */ /* 0x000fc60000410000 */
[----:B------:R-:W-:Y:S01]  /*8500*/  STS [R4+0x600], R15 ;  /* 0x0006000f04007388 */ /* 0x000fe20000000800 */
[----:B------:R-:W-:-:S03]  /*8510*/  FMUL.FTZ R19, R0, R19 ;  /* 0x0000001300137220 */ /* 0x000fc60000410000 */
[----:B------:R-:W-:Y:S04]  /*8520*/  STS [R4+0x800], R17 ;  /* 0x0008001104007388 */ /* 0x000fe80000000800 */
[----:B------:R0:W-:Y:S02]  /*8530*/  STS [R4+0xa00], R19 ;  /* 0x000a001304007388 */ /* 0x0001e40000000800 */
[----:B0-----:R-:W-:-:S07]  /*8540*/  IADD3 R4, PT, PT, R4, 0x1000, RZ ;  /* 0x0000100004047810 */ /* 0x001fce0007ffe0ff */
.L_x_1480:
[----:B------:R-:W-:Y:S05]  /*8550*/  BSYNC.RECONVERGENT B1 ;  /* 0x0000000000017941 */ /* 0x000fea0003800200 */
.L_x_1479:
[----:B------:R-:W-:-:S13]  /*8560*/  ISETP.LT.OR P0, PT, R3, UR44, P0 ;  /* 0x0000002c03007c0c */ /* 0x000fda0008701670 */
[----:B------:R-:W-:Y:S05]  /*8570*/  @!P0 BRA `(.L_x_1471) ;  /* 0x0000000c00448947 */ /* 0x000fea0003800000 */
[----:B------:R-:W0:Y:S04]  /*8580*/  LDS R3, [R4+-0x400] ;  /* 0xfffc000004037984 */ /* 0x000e280000000800 */
[----:B------:R-:W1:Y:S04]  /*8590*/  LDS R5, [R4+-0x200] ;  /* 0xfffe000004057984 */ /* 0x000e680000000800 */
[----:B------:R-:W2:Y:S04]  /*85a0*/  LDS R7, [R4] ;  /* 0x0000000004077984 */ /* 0x000ea80000000800 */
[----:B------:R-:W3:Y:S01]  /*85b0*/  LDS R9, [R4+0x200] ;  /* 0x0002000004097984 */ /* 0x000ee20000000800 */
[-C--:B0-----:R-:W-:Y:S01]  /*85c0*/  FMUL.FTZ R3, R3, R0.reuse ;  /* 0x0000000003037220 */ /* 0x081fe20000410000 */
[----:B-1----:R-:W-:-:S04]  /*85d0*/  FMUL.FTZ R5, R5, R0 ;  /* 0x0000000005057220 */ /* 0x002fc80000410000 */
[----:B------:R0:W-:Y:S01]  /*85e0*/  STS [R4+-0x400], R3 ;  /* 0xfffc000304007388 */ /* 0x0001e20000000800 */
[----:B--2---:R-:W-:-:S03]  /*85f0*/  FMUL.FTZ R7, R7, R0 ;  /* 0x0000000007077220 */ /* 0x004fc60000410000 */
[----:B------:R0:W-:Y:S01]  /*8600*/  STS [R4+-0x200], R5 ;  /* 0xfffe000504007388 */ /* 0x0001e20000000800 */
[----:B---3--:R-:W-:-:S03]  /*8610*/  FMUL.FTZ R9, R9, R0 ;  /* 0x0000000009097220 */ /* 0x008fc60000410000 */
[----:B------:R0:W-:Y:S04]  /*8620*/  STS [R4], R7 ;  /* 0x0000000704007388 */ /* 0x0001e80000000800 */
[----:B------:R0:W-:Y:S01]  /*8630*/  STS [R4+0x200], R9 ;  /* 0x0002000904007388 */ /* 0x0001e20000000800 */
[----:B------:R-:W-:Y:S05]  /*8640*/  BRA `(.L_x_1471) ;  /* 0x0000000c00107947 */ /* 0x000fea0003800000 */
.L_x_1472:
        /* <DEDUP_REMOVED lines=10> */
[----:B------:R-:W2:Y:S01]  /*86f0*/  LDCU.64 UR14, c[0x0][0x480] ;  /* 0x00009000ff0e77ac */ /* 0x000ea20008000a00 */
[----:B------:R-:W-:Y:S02]  /*8700*/  LEA.HI R4, R4, 0x1, RZ, 0x19 ;  /* 0x0000000104047811 */ /* 0x000fe400078fc8ff */
[----:B------:R-:W-:Y:S01]  /*8710*/  IADD3 R11, P1, PT, R3, UR4, RZ ;  /* 0x00000004030b7c10 */ /* 0x000fe2000ff3e0ff */
[----:B------:R-:W-:Y:S02]  /*8720*/  UMOV UR8, 0x400 ;  /* 0x0000040000087882 */ /* 0x000fe40000000000 */
[C---:B------:R-:W-:Y:S01]  /*8730*/  IMAD.SHL.U32 R5, R4.reuse, 0x80, RZ ;  /* 0x0000008004057824 */ /* 0x040fe200078e00ff */
[----:B------:R-:W-:Y:S01]  /*8740*/  UIADD3 UR8, UPT, UPT, UR8, 0x220, URZ ;  /* 0x0000022008087890 */ /* 0x000fe2000fffe0ff */
[----:B------:R-:W-:Y:S02]  /*8750*/  IADD3.X R10, PT, PT, RZ, UR5, RZ, P1, !PT ;  /* 0x00000005ff0a7c10 */ /* 0x000fe40008ffe4ff */
[----:B------:R-:W-:-:S02]  /*8760*/  LOP3.LUT R4, R4, 0x3, RZ, 0xc0, !PT ;  /* 0x0000000304047812 */ /* 0x000fc400078ec0ff */
[----:B------:R-:W-:-:S03]  /*8770*/  LOP3.LUT R6, R5, 0x180, RZ, 0xc0, !PT ;  /* 0x0000018005067812 */ /* 0x000fc600078ec0ff */
[----:B------:R-:W-:Y:S02]  /*8780*/  IMAD.MOV R7, RZ, RZ, -R4 ;  /* 0x000000ffff077224 */ /* 0x000fe400078e0a04 */
[----:B------:R-:W-:Y:S01]  /*8790*/  IMAD.IADD R3, R3, 0x1, R6 ;  /* 0x0000000103037824 */ /* 0x000fe200078e0206 */
[----:B--2---:R-:W-:-:S04]  /*87a0*/  LEA R8, P1, R11, UR14, 0x2 ;  /* 0x0000000e0b087c11 */ /* 0x004fc8000f8210ff */
[----:B------:R-:W-:Y:S01]  /*87b0*/  LEA.HI.X R11, R11, UR15, R10, 0x2, P1 ;  /* 0x0000000f0b0b7c11 */ /* 0x000fe200088f140a */
[----:B-1----:R-:W-:-:S06]  /*87c0*/  ULEA UR8, UR9, UR8, 0x18 ;  /* 0x0000000809087291 */ /* 0x002fcc000f8ec0ff */
[----:B------:R-:W-:-:S07]  /*87d0*/  LEA R6, R2, UR8, 0x2 ;  /* 0x0000000802067c11 */ /* 0x000fce000f8e10ff */
.L_x_1483:
[----:B-1----:R-:W0:Y:S01]  /*87e0*/  LDS R5, [R6] ;  /* 0x0000000006057984 */ /* 0x002e220000000800 */
[----:B------:R-:W-:Y:S01]  /*87f0*/  MOV R4, R8 ;  /* 0x0000000800047202 */ /* 0x000fe20000000f00 */
[----:B------:R-:W-:Y:S01]  /*8800*/  VIADD R7, R7, 0x1 ;  /* 0x0000000107077836 */ /* 0x000fe20000000000 */
[----:B------:R-:W-:-:S04]  /*8810*/  IADD3 R8, P2, PT, R8, 0x200, RZ ;  /* 0x0000020008087810 */ /* 0x000fc80007f5e0ff */
[----:B------:R-:W-:Y:S01]  /*8820*/  ISETP.NE.AND P1, PT, R7, RZ, PT ;  /* 0x000000ff0700720c */ /* 0x000fe20003f25270 */
[----:B0-----:R-:W-:Y:S01]  /*8830*/  FMUL.FTZ R9, R5, R0 ;  /* 0x0000000005097220 */ /* 0x001fe20000410000 */
[----:B------:R-:W-:Y:S01]  /*8840*/  IMAD.MOV.U32 R5, RZ, RZ, R11 ;  /* 0x000000ffff057224 */ /* 0x000fe200078e000b */
[----:B------:R-:W-:-:S03]  /*8850*/  IADD3.X R11, PT, PT, RZ, R11, RZ, P2, !PT ;  /* 0x0000000bff0b7210 */ /* 0x000fc600017fe4ff */
[----:B------:R0:W-:Y:S04]  /*8860*/  STS [R6], R9 ;  /* 0x0000000906007388 */ /* 0x0001e80000000800 */
[----:B------:R1:W-:Y:S01]  /*8870*/  STG.E desc[UR36][R4.64], R9 ;  /* 0x0000000904007986 */ /* 0x0003e2000c101924 */
[----:B0-----:R-:W-:Y:S02]  /*8880*/  VIADD R6, R6, 0x200 ;  /* 0x0000020006067836 */ /* 0x001fe40000000000 */
[----:B------:R-:W-:Y:S05]  /*8890*/  @P1 BRA `(.L_x_1483) ;  /* 0xfffffffc00d01947 */ /* 0x000fea000383ffff */
.L_x_1482:
[----:B------:R-:W-:Y:S05]  /*88a0*/  BSYNC.RECONVERGENT B1 ;  /* 0x0000000000017941 */ /* 0x000fea0003800200 */
.L_x_1481:
[----:B------:R-:W-:Y:S05]  /*88b0*/  @!P0 BRA `(.L_x_1471) ;  /* 0x0000000800748947 */ /* 0x000fea0003800000 */
[----:B------:R-:W2:Y:S01]  /*88c0*/  S2R R6, SR_CgaCtaId ;  /* 0x0000000000067919 */ /* 0x000ea20000008800 */
[----:B------:R-:W3:Y:S01]  /*88d0*/  LDCU.64 UR8, c[0x0][0x480] ;  /* 0x00009000ff0877ac */ /* 0x000ee20008000a00 */
[C---:B------:R-:W-:Y:S01]  /*88e0*/  IADD3 R10, PT, PT, -R3.reuse, UR44, RZ ;  /* 0x0000002c030a7c10 */ /* 0x040fe2000fffe1ff */
[----:B------:R-:W-:Y:S01]  /*88f0*/  BSSY.RECONVERGENT B1, `(.L_x_1484) ;  /* 0x000005b000017945 */ /* 0x000fe20003800200 */
[----:B------:R-:W-:Y:S02]  /*8900*/  IADD3 R7, P0, PT, R3, UR4, RZ ;  /* 0x0000000403077c10 */ /* 0x000fe4000ff1e0ff */
[----:B------:R-:W-:Y:S02]  /*8910*/  ISETP.GT.AND P1, PT, R10, 0x600, PT ;  /* 0x000006000a00780c */ /* 0x000fe40003f24270 */
[----:B-1----:R-:W-:Y:S01]  /*8920*/  MOV R4, 0x400 ;  /* 0x0000040000047802 */ /* 0x002fe20000000f00 */
[----:B------:R-:W-:-:S03]  /*8930*/  IMAD.X R8, RZ, RZ, UR5, P0 ;  /* 0x00000005ff087e24 */ /* 0x000fc600080e06ff */
[----:B------:R-:W-:Y:S02]  /*8940*/  IADD3 R5, PT, PT, R4, 0x220, RZ ;  /* 0x0000022004057810 */ /* 0x000fe40007ffe0ff */
[----:B---3--:R-:W-:Y:S01]  /*8950*/  LEA R9, P0, R7, UR8, 0x2 ;  /* 0x0000000807097c11 */ /* 0x008fe2000f8010ff */
[----:B------:R-:W-:-:S03]  /*8960*/  USHF.L.U32 UR8, UR47, 0x2, URZ ;  /* 0x000000022f087899 */ /* 0x000fc600080006ff */
[----:B------:R-:W-:Y:S02]  /*8970*/  LEA.HI.X R8, R7, UR9, R8, 0x2, P0 ;  /* 0x0000000907087c11 */ /* 0x000fe400080f1408 */
[----:B------:R-:W-:Y:S02]  /*8980*/  IADD3 R4, P0, PT, R9, 0x400, RZ ;  /* 0x0000040009047810 */ /* 0x000fe40007f1e0ff */
[----:B--2---:R-:W-:-:S03]  /*8990*/  LEA R7, R6, R5, 0x18 ;  /* 0x0000000506077211 */ /* 0x004fc600078ec0ff */
[----:B------:R-:W-:Y:S01]  /*89a0*/  IMAD.X R5, RZ, RZ, R8, P0 ;  /* 0x000000ffff057224 */ /* 0x000fe200000e0608 */
[----:B------:R-:W-:Y:S02]  /*89b0*/  LEA R6, R3, -UR8, 0x2 ;  /* 0x8000000803067c11 */ /* 0x000fe4000f8e10ff */
[----:B------:R-:W-:Y:S02]  /*89c0*/  PLOP3.LUT P0, PT, PT, PT, PT, 0x80, 0x8 ;  /* 0x000000000008781c */ /* 0x000fe40003f0f070 */
[----:B------:R-:W-:Y:S01]  /*89d0*/  IADD3 R6, PT, PT, R6, 0x400, R7 ;  /* 0x0000040006067810 */ /* 0x000fe20007ffe007 */
[----:B------:R-:W-:Y:S10]  /*89e0*/  @!P1 BRA `(.L_x_1485) ;  /* 0x00000004002c9947 */ /* 0x000ff40003800000 */
[----:B------:R-:W-:Y:S01]  /*89f0*/  IMAD.U32 R10, RZ, RZ, UR44 ;  /* 0x0000002cff0a7e24 */ /* 0x000fe2000f8e00ff */
[----:B------:R-:W-:-:S04]  /*8a00*/  PLOP3.LUT P0, PT, PT, PT, PT, 0x8, 0x80 ;  /* 0x000000000080781c */ /* 0x000fc80003f0e170 */
[----:B------:R-:W-:-:S09]  /*8a10*/  IADD3 R10, PT, PT, R10, -0x600, RZ ;  /* 0xfffffa000a0a7810 */ /* 0x000fd20007ffe0ff */
.L_x_1486:
        /* <DEDUP_REMOVED lines=8> */
[----:B------:R-:W5:Y:S04]  /*8aa0*/  LDS R19, [R6+0x800] ;  /* 0x0008000006137984 */ /* 0x000f680000000800 */
[----:B------:R-:W5:Y:S04]  /*8ab0*/  LDS R21, [R6+0xa00] ;  /* 0x000a000006157984 */ /* 0x000f680000000800 */
[----:B------:R-:W5:Y:S04]  /*8ac0*/  LDS R23, [R6+0xc00] ;  /* 0x000c000006177984 */ /* 0x000f680000000800 */
[----:B----4-:R-:W4:Y:S04]  /*8ad0*/  LDS R25, [R6+0xe00] ;  /* 0x000e000006197984 */ /* 0x010f280000000800 */
[----:B------:R-:W4:Y:S01]  /*8ae0*/  LDS R27, [R6+0x1000] ;  /* 0x00100000061b7984 */ /* 0x000f220000000800 */
        /* <DEDUP_REMOVED lines=10> */
[----:B------:R-:W-:-:S03]  /*8b90*/  FMUL.FTZ R17, R0, R17 ;  /* 0x0000001100117220 */ /* 0x000fc60000410000 */
[----:B------:R-:W-:Y:S01]  /*8ba0*/  STG.E desc[UR36][R4.64+-0x400], R7 ;  /* 0xfffc000704007986 */ /* 0x000fe2000c101924 */
[----:B------:R-:W-:-:S03]  /*8bb0*/  FMUL.FTZ R19, R0, R19 ;  /* 0x0000001300137220 */ /* 0x000fc60000410000 */
[----:B------:R4:W-:Y:S01]  /*8bc0*/  STS [R6+-0x400], R7 ;  /* 0xfffc000706007388 */ /* 0x0009e20000000800 */
[C---:B------:R-:W-:Y:S01]  /*8bd0*/  FMUL.FTZ R21, R0.reuse, R21 ;  /* 0x0000001500157220 */ /* 0x040fe20000410000 */
[C---:B------:R-:W-:Y:S02]  /*8be0*/  FMUL.FTZ R23, R0.reuse, R23 ;  /* 0x0000001700177220 */ /* 0x040fe40000410000 */
[----:B------:R-:W-:Y:S01]  /*8bf0*/  STG.E desc[UR36][R4.64+-0x200], R9 ;  /* 0xfffe000904007986 */ /* 0x000fe2000c101924 */
[----:B----4-:R-:W-:-:S03]  /*8c00*/  FMUL.FTZ R25, R0, R25 ;  /* 0x0000001900197220 */ /* 0x010fc60000410000 */
[----:B------:R-:W-:Y:S01]  /*8c10*/  STS [R6+-0x200], R9 ;  /* 0xfffe000906007388 */ /* 0x000fe20000000800 */
[----:B------:R-:W-:Y:S01]  /*8c20*/  IADD3 R7, P1, PT, R4, 0x2000, RZ ;  /* 0x0000200004077810 */ /* 0x000fe20007f3e0ff */
[C---:B------:R-:W-:Y:S02]  /*8c30*/  FMUL.FTZ R27, R0.reuse, R27 ;  /* 0x0000001b001b7220 */ /* 0x040fe40000410000 */
[----:B------:R-:W-:Y:S02]  /*8c40*/  STG.E desc[UR36][R4.64], R11 ;  /* 0x0000000b04007986 */ /* 0x000fe4000c101924 */
[----:B------:R-:W-:Y:S02]  /*8c50*/  IMAD.X R8, RZ, RZ, R5, P1 ;  /* 0x000000ffff087224 */ /* 0x000fe400008e0605 */
[C---:B0-----:R-:W-:Y:S01]  /*8c60*/  FMUL.FTZ R29, R0.reuse, R29 ;  /* 0x0000001d001d7220 */ /* 0x041fe20000410000 */
[----:B------:R-:W-:Y:S01]  /*8c70*/  STS [R6], R11 ;  /* 0x0000000b06007388 */ /* 0x000fe20000000800 */
[----:B-1----:R-:W-:-:S03]  /*8c80*/  FMUL.FTZ R31, R0, R31 ;  /* 0x0000001f001f7220 */ /* 0x002fc60000410000 */
[----:B------:R-:W-:Y:S01]  /*8c90*/  STG.E desc[UR36][R4.64+0x200], R13 ;  /* 0x0002000d04007986 */ /* 0x000fe2000c101924 */
[----:B--2---:R-:W-:-:S03]  /*8ca0*/  FMUL.FTZ R33, R0, R33 ;  /* 0x0000002100217220 */ /* 0x004fc60000410000 */
[----:B------:R-:W-:Y:S01]  /*8cb0*/  STS [R6+0x200], R13 ;  /* 0x0002000d06007388 */ /* 0x000fe20000000800 */
[----:B---3--:R-:W-:-:S03]  /*8cc0*/  FMUL.FTZ R35, R0, R35 ;  /* 0x0000002300237220 */ /* 0x008fc60000410000 */
        /* <DEDUP_REMOVED lines=29> */
.L_x_1485:
[----:B------:R-:W-:Y:S05]  /*8ea0*/  BSYNC.RECONVERGENT B1 ;  /* 0x0000000000017941 */ /* 0x000fea0003800200 */
.L_x_1484:
        /* <DEDUP_REMOVED lines=16> */
[----:B------:R-:W-:Y:S01]  /*8fb0*/  STG.E desc[UR36][R4.64+-0x400], R7 ;  /* 0xfffc000704007986 */ /* 0x000fe2000c101924 */
[----:B--2---:R-:W-:-:S03]  /*8fc0*/  FMUL.FTZ R11, R0, R11 ;  /* 0x0000000b000b7220 */ /* 0x004fc60000410000 */
[----:B------:R0:W-:Y:S01]  /*8fd0*/  STS [R6+-0x400], R7 ;  /* 0xfffc000706007388 */ /* 0x0001e20000000800 */
[----:B---3--:R-:W-:-:S03]  /*8fe0*/  FMUL.FTZ R13, R0, R13 ;  /* 0x0000000d000d7220 */ /* 0x008fc60000410000 */
[----:B------:R-:W-:Y:S01]  /*8ff0*/  STG.E desc[UR36][R4.64+-0x200], R9 ;  /* 0xfffe000904007986 */ /* 0x000fe2000c101924 */
[----:B-----5:R-:W-:-:S03]  /*9000*/  FMUL.FTZ R15, R0, R15 ;  /* 0x0000000f000f7220 */ /* 0x020fc60000410000 */
[----:B------:R-:W-:Y:S01]  /*9010*/  STS [R6+-0x200], R9 ;  /* 0xfffe000906007388 */ /* 0x000fe20000000800 */
[----:B0-----:R-:W-:Y:S01]  /*9020*/  IADD3 R7, P1, PT, R4, 0x1000, RZ ;  /* 0x0000100004077810 */ /* 0x001fe20007f3e0ff */
[C---:B----4-:R-:W-:Y:S02]  /*9030*/  FMUL.FTZ R17, R0.reuse, R17 ;  /* 0x0000001100117220 */ /* 0x050fe40000410000 */
[----:B------:R-:W-:Y:S01]  /*9040*/  STG.E desc[UR36][R4.64], R11 ;  /* 0x0000000b04007986 */ /* 0x000fe2000c101924 */
[----:B------:R-:W-:Y:S01]  /*9050*/  IADD3.X R8, PT, PT, RZ, R5, RZ, P1, !PT ;  /* 0x00000005ff087210 */ /* 0x000fe20000ffe4ff */
[C---:B------:R-:W-:Y:S02]  /*9060*/  FMUL.FTZ R19, R0.reuse, R19 ;  /* 0x0000001300137220 */ /* 0x040fe40000410000 */
        /* <DEDUP_REMOVED lines=14> */
[----:B-1----:R-:W-:-:S07]  /*9150*/  VIADD R6, R6, 0x1000 ;  /* 0x0000100006067836 */ /* 0x002fce0000000000 */
.L_x_1488:
[----:B------:R-:W-:Y:S05]  /*9160*/  BSYNC.RECONVERGENT B1 ;  /* 0x0000000000017941 */ /* 0x000fea0003800200 */
.L_x_1487:
        /* <DEDUP_REMOVED lines=8> */
[----:B------:R0:W-:Y:S01]  /*91f0*/  STG.E desc[UR36][R4.64+-0x400], R3 ;  /* 0xfffc000304007986 */ /* 0x0001e2000c101924 */
[----:B--2---:R-:W-:-:S03]  /*9200*/  FMUL.FTZ R9, R9, R0 ;  /* 0x0000000009097220 */ /* 0x004fc60000410000 */
[----:B------:R0:W-:Y:S01]  /*9210*/  STS [R6+-0x400], R3 ;  /* 0xfffc000306007388 */ /* 0x0001e20000000800 */
[----:B---3--:R-:W-:-:S03]  /*9220*/  FMUL.FTZ R11, R11, R0 ;  /* 0x000000000b0b7220 */ /* 0x008fc60000410000 */
[----:B------:R0:W-:Y:S04]  /*9230*/  STG.E desc[UR36][R4.64+-0x200], R7 ;  /* 0xfffe000704007986 */ /* 0x0001e8000c101924 */
[----:B------:R0:W-:Y:S04]  /*9240*/  STS [R6+-0x200], R7 ;  /* 0xfffe000706007388 */ /* 0x0001e80000000800 */
[----:B------:R0:W-:Y:S04]  /*9250*/  STG.E desc[UR36][R4.64], R9 ;  /* 0x0000000904007986 */ /* 0x0001e8000c101924 */
[----:B------:R0:W-:Y:S04]  /*9260*/  STS [R6], R9 ;  /* 0x0000000906007388 */ /* 0x0001e80000000800 */
[----:B------:R0:W-:Y:S04]  /*9270*/  STG.E desc[UR36][R4.64+0x200], R11 ;  /* 0x0002000b04007986 */ /* 0x0001e8000c101924 */
[----:B------:R0:W-:Y:S02]  /*9280*/  STS [R6+0x200], R11 ;  /* 0x0002000b06007388 */ /* 0x0001e40000000800 */
.L_x_1471:
[----:B------:R-:W-:Y:S05]  /*9290*/  BSYNC.RECONVERGENT B0 ;  /* 0x0000000000007941 */ /* 0x000fea0003800200 */
.L_x_1470:
[----:B------:R-:W-:Y:S01]  /*92a0*/  USHF.R.S32.HI UR4, URZ, 0x1f, UR45 ;  /* 0x0000001fff047899 */ /* 0x000fe2000801142d */
[----:B------:R-:W2:Y:S01]  /*92b0*/  S2UR UR12, SR_CgaCtaId ;  /* 0x00000000000c79c3 */ /* 0x000ea20000008800 */
[----:B------:R-:W3:Y:S01]  /*92c0*/  LDCU UR13, c[0x0][0x40c] ;  /* 0x00008180ff0d77ac */ /* 0x000ee20008000800 */
[----:B0-----:R-:W-:Y:S01]  /*92d0*/  SHF.R.U32.HI R3, RZ, 0x4, R2 ;  /* 0x00000004ff037819 */ /* 0x001fe20000011602 */
[C---:B------:R-:W-:Y:S01]  /*92e0*/  IMAD.SHL.U32 R0, R2.reuse, 0x4, RZ ;  /* 0x0000000402007824 */ /* 0x040fe200078e00ff */
[----:B------:R-:W-:Y:S01]  /*92f0*/  SHF.L.U32 R18, R2, 0x4, RZ ;  /* 0x0000000402127819 */ /* 0x000fe200000006ff */
[----:B------:R-:W-:Y:S01]  /*9300*/  ULEA.HI UR4, UR4, UR45, URZ, 0x3 ;  /* 0x0000002d04047291 */ /* 0x000fe2000f8f18ff */
[----:B------:R-:W-:Y:S01]  /*9310*/  BSSY.RECONVERGENT B0, `(.L_x_1489) ;  /* 0x0000018000007945 */ /* 0x000fe20003800200 */
[----:B------:R-:W-:Y:S01]  /*9320*/  UMOV UR10, 0x400 ;  /* 0x00000400000a7882 */ /* 0x000fe20000000000 */
[----:B------:R-:W-:Y:S01]  /*9330*/  CS2R R10, SRZ ;  /* 0x00000000000a7805 */ /* 0x000fe2000001ff00 */
[----:B------:R-:W-:Y:S01]  /*9340*/  ULOP3.LUT UR4, UR4, 0xfffffff8, URZ, 0xc0, !UPT ;  /* 0xfffffff804047892 */ /* 0x000fe2000f8ec0ff */
[----:B-1----:R-:W-:Y:S01]  /*9350*/  CS2R R8, SRZ ;  /* 0x0000000000087805 */ /* 0x002fe2000001ff00 */
[----:B------:R-:W-:Y:S01]  /*9360*/  UIADD3 UR5, UPT, UPT, UR10, 0x120, URZ ;  /* 0x000001200a057890 */ /* 0x000fe2000fffe0ff */
[----:B------:R-:W-:Y:S01]  /*9370*/  LOP3.LUT R0, R0, 0x3c, RZ, 0xc0, !PT ;  /* 0x0000003c00007812 */ /* 0x000fe200078ec0ff */
[----:B------:R-:W-:Y:S01]  /*9380*/  UIADD3 UR4, UPT, UPT, UR45, -UR4, URZ ;  /* 0x800000042d047290 */ /* 0x000fe2000fffe0ff */
[----:B------:R-:W-:-:S05]  /*9390*/  LOP3.LUT R18, R18, 0xf0, RZ, 0xc0, !PT ;  /* 0x000000f012127812 */ /* 0x000fca00078ec0ff */
[----:B------:R-:W-:-:S04]  /*93a0*/  ISETP.NE.AND P0, PT, R3, UR4, PT ;  /* 0x0000000403007c0c */ /* 0x000fc8000bf05270 */
[----:B---3--:R-:W-:Y:S01]  /*93b0*/  ISETP.NE.OR P0, PT, RZ, UR13, P0 ;  /* 0x0000000dff007c0c */ /* 0x008fe20008705670 */
[----:B--2---:R-:W-:-:S12]  /*93c0*/  ULEA UR5, UR12, UR5, 0x18 ;  /* 0x000000050c057291 */ /* 0x004fd8000f8ec0ff */
[----:B------:R-:W-:Y:S05]  /*93d0*/  @P0 BRA `(.L_x_1490) ;  /* 0x00000000002c0947 */ /* 0x000fea0003800000 */
[----:B------:R-:W0:Y:S01]  /*93e0*/  LDCU.64 UR8, c[0x0][0x3b0] ;  /* 0x00007600ff0877ac */ /* 0x000e220008000a00 */
[----:B------:R-:W-:Y:S01]  /*93f0*/  IMAD.MOV.U32 R11, RZ, RZ, RZ ;  /* 0x000000ffff0b7224 */ /* 0x000fe200078e00ff */
[----:B0-----:R-:W-:-:S04]  /*9400*/  UISETP.NE.U32.AND UP0, UPT, UR8, URZ, UPT ;  /* 0x000000ff0800728c */ /* 0x001fc8000bf05070 */
[----:B------:R-:W-:-:S09]  /*9410*/  UISETP.NE.AND.EX UP0, UPT, UR9, URZ, UPT, UP0 ;  /* 0x000000ff0900728c */ /* 0x000fd2000bf05300 */
[----:B------:R-:W-:Y:S05]  /*9420*/  BRA.U !UP0, `(.L_x_1491) ;  /* 0x0000000108147547 */ /* 0x000fea000b800000 */
[----:B------:R-:W0:Y:S01]  /*9430*/  S2R R5, SR_CTAID.X ;  /* 0x0000000000057919 */ /* 0x000e220000002500 */
[----:B------:R-:W1:Y:S01]  /*9440*/  LDC.64 R8, c[0x0][0x3b0] ;  /* 0x0000ec00ff087b82 */ /* 0x000e620000000a00 */
[----:B0-----:R-:W-:-:S04]  /*9450*/  IMAD R5, R5, 0x40, R0 ;  /* 0x0000004005057824 */ /* 0x001fc800078e0200 */
[----:B-1----:R-:W-:-:S06]  /*9460*/  IMAD.WIDE.U32 R8, R5, 0x4, R8 ;  /* 0x0000000405087825 */ /* 0x002fcc00078e0008 */
[----:B------:R-:W5:Y:S02]  /*9470*/  LDG.E.128 R8, desc[UR36][R8.64] ;  /* 0x0000002408087981 */ /* 0x000f64000c1e1d00 */
.L_x_1491:
[----:B-----5:R0:W-:Y:S02]  /*9480*/  STS.128 [R18+UR5], R8 ;  /* 0x0000000812007988 */ /* 0x0201e40008000c05 */
.L_x_1490:
[----:B------:R-:W-:Y:S05]  /*9490*/  BSYNC.RECONVERGENT B0 ;  /* 0x0000000000007941 */ /* 0x000fea0003800200 */
.L_x_1489:
[----:B------:R-:W1:Y:S01]  /*94a0*/  S2UR UR8, SR_CTAID.Y ;  /* 0x00000000000879c3 */ /* 0x000e620000002600 */
[----:B------:R-:W2:Y:S01]  /*94b0*/  LDCU UR15, c[0x0][0x3f4] ;  /* 0x00007e80ff0f77ac */ /* 0x000ea20008000800 */
[----:B------:R-:W-:Y:S01]  /*94c0*/  IADD3 R19, PT, PT, R3, UR47, RZ ;  /* 0x0000002f03137c10 */ /* 0x000fe2000fffe0ff */
[----:B------:R-:W-:Y:S01]  /*94d0*/  BSSY.RECONVERGENT B0, `(.L_x_1492) ;  /* 0x00000ce000007945 */ /* 0x000fe20003800200 */
[----:B------:R-:W-:Y:S01]  /*94e0*/  CS2R R6, SRZ ;  /* 0x0000000000067805 */ /* 0x000fe2000001ff00 */
[----:B------:R-:W1:Y:S03]  /*94f0*/  LDCU UR14, c[0x0][0x3f8] ;  /* 0x00007f00ff0e77ac */ /* 0x000e660008000800 */
[----:B------:R-:W3:Y:S01]  /*9500*/  LDC.64 R12, c[0x0][0x3c0] ;  /* 0x0000f000ff0c7b82 */ /* 0x000ee20000000a00 */
[----:B------:R-:W0:Y:S01]  /*9510*/  LDCU UR16, c[0x0][0x40c] ;  /* 0x00008180ff1077ac */ /* 0x000e220008000800 */
[----:B--2---:R-:W-:-:S02]  /*9520*/  UISETP.LT.AND UP0, UPT, UR45, UR15, UPT ;  /* 0x0000000f2d00728c */ /* 0x004fc4000bf01270 */
[----:B------:R-:W-:Y:S02]  /*9530*/  IMAD.U32 R15, RZ, RZ, UR15 ;  /* 0x0000000fff0f7e24 */ /* 0x000fe4000f8e00ff */
[----:B------:R-:W-:Y:S02]  /*9540*/  USEL UR9, UR45, UR15, UP0 ;  /* 0x0000000f2d097287 */ /* 0x000fe40008000000 */
[----:B------:R-:W-:Y:S01]  /*9550*/  IMAD R15, R15, UR7, R0 ;  /* 0x000000070f0f7c24 */ /* 0x000fe2000f8e0200 */
[----:B-1----:R-:W-:Y:S01]  /*9560*/  UIMAD UR8, UR8, UR14, UR11 ;  /* 0x0000000e080872a4 */ /* 0x002fe2000f8e020b */
[----:B------:R-:W-:Y:S02]  /*9570*/  BAR.SYNC.DEFER_BLOCKING 0x0 ;  /* 0x0000000000007b1d */ /* 0x000fe40000010000 */
[----:B------:R-:W-:-:S03]  /*9580*/  ISETP.GE.AND P0, PT, R19, UR9, PT ;  /* 0x0000000913007c0c */ /* 0x000fc6000bf06270 */
[----:B------:R-:W-:Y:S01]  /*9590*/  MOV R17, UR8 ;  /* 0x0000000800117c02 */ /* 0x000fe20008000f00 */
[----:B---3--:R-:W-:-:S04]  /*95a0*/  IMAD.WIDE R14, R15, 0x4, R12 ;  /* 0x000000040f0e7825 */ /* 0x008fc800078e020c */
[----:B------:R-:W-:-:S04]  /*95b0*/  IMAD.SHL.U32 R17, R17, 0x40, RZ ;  /* 0x0000004011117824 */ /* 0x000fc800078e00ff */
[----:B------:R-:W-:-:S04]  /*95c0*/  IMAD R5, R17, UR15, R0 ;  /* 0x0000000f11057c24 */ /* 0x000fc8000f8e0200 */
[----:B------:R-:W-:Y:S01]  /*95d0*/  IMAD.WIDE R12, R5, 0x4, R12 ;  /* 0x00000004050c7825 */ /* 0x000fe200078e020c */
[----:B------:R-:W-:Y:S01]  /*95e0*/  CS2R R4, SRZ ;  /* 0x0000000000047805 */ /* 0x000fe2000001ff00 */
[----:B0-----:R-:W-:Y:S06]  /*95f0*/  @P0 BRA `(.L_x_1493) ;  /* 0x0000000800ec0947 */ /* 0x001fec0003800000 */
[----:B------:R-:W-:Y:S01]  /*9600*/  IMAD.U32 R4, RZ, RZ, UR9 ;  /* 0x00000009ff047e24 */ /* 0x000fe2000f8e00ff */
[----:B------:R-:W-:Y:S01]  /*9610*/  ULOP3.LUT UR7, URZ, UR47, URZ, 0x33, !UPT ;  /* 0x0000002fff077292 */ /* 0x000fe2000f8e33ff */
[----:B----4-:R-:W0:Y:S01]  /*9620*/  LDC.64 R24, c[0x0][0x458] ;  /* 0x00011600ff187b82 */ /* 0x010e220000000a00 */
[----:B------:R-:W-:Y:S01]  /*9630*/  UIMAD UR8, UR38, UR14, UR11 ;  /* 0x0000000e260872a4 */ /* 0x000fe2000f8e020b */
[----:B------:R-:W-:Y:S01]  /*9640*/  BSSY.RECONVERGENT B1, `(.L_x_1494) ;  /* 0x0000037000017945 */ /* 0x000fe20003800200 */
[----:B------:R-:W-:Y:S01]  /*9650*/  VIADDMNMX R4, R19, 0x8, R4, !PT ;  /* 0x0000000813047846 */ /* 0x000fe20007800104 */
[----:B------:R-:W-:Y:S01]  /*9660*/  IMAD.MOV.U32 R26, RZ, RZ, R19 ;  /* 0x000000ffff1a7224 */ /* 0x000fe200078e0013 */
[----:B------:R-:W-:Y:S02]  /*9670*/  CS2R R6, SRZ ;  /* 0x0000000000067805 */ /* 0x000fe4000001ff00 */
[----:B------:R-:W-:Y:S01]  /*9680*/  IADD3 R22, PT, PT, -R3, UR7, R4 ;  /* 0x0000000703167c10 */ /* 0x000fe2000fffe104 */
[----:B------:R-:W-:-:S03]  /*9690*/  IMAD.U32 R5, RZ, RZ, UR8 ;  /* 0x00000008ff057e24 */ /* 0x000fc6000f8e00ff */
[----:B------:R-:W-:Y:S02]  /*96a0*/  LOP3.LUT R4, R22, 0x18, RZ, 0xc0, !PT ;  /* 0x0000001816047812 */ /* 0x000fe400078ec0ff */
[----:B------:R-:W-:Y:S02]  /*96b0*/  LEA R5, R5, R0, 0x6 ;  /* 0x0000000005057211 */ /* 0x000fe400078e30ff */
[----:B------:R-:W-:-:S03]  /*96c0*/  ISETP.NE.AND P0, PT, R4, 0x18, PT ;  /* 0x000000180400780c */ /* 0x000fc60003f05270 */
[----:B0-----:R-:W-:Y:S01]  /*96d0*/  IMAD.WIDE R24, R5, 0x4, R24 ;  /* 0x0000000405187825 */ /* 0x001fe200078e0218 */
[----:B------:R-:W-:-:S09]  /*96e0*/  CS2R R4, SRZ ;  /* 0x0000000000047805 */ /* 0x000fd2000001ff00 */
[----:B------:R-:W-:Y:S05]  /*96f0*/  @!P0 BRA `(.L_x_1495) ;  /* 0x0000000000ac8947 */ /* 0x000fea0003800000 */
[----:B------:R-:W-:Y:S01]  /*9700*/  UIADD3 UR7, UPT, UPT, UR10, 0x220, URZ ;  /* 0x000002200a077890 */ /* 0x000fe2000fffe0ff */
[----:B------:R-:W-:Y:S01]  /*9710*/  LEA.HI R4, R22, 0x1, RZ, 0x1d ;  /* 0x0000000116047811 */ /* 0x000fe200078fe8ff */
[----:B------:R-:W-:Y:S01]  /*9720*/  IMAD.SHL.U32 R27, R19, 0x40, RZ ;  /* 0x00000040131b7824 */ /* 0x000fe200078e00ff */
[----:B------:R-:W-:Y:S01]  /*9730*/  MOV R26, R19 ;  /* 0x00000013001a7202 */ /* 0x000fe20000000f00 */
[----:B------:R-:W-:Y:S01]  /*9740*/  ULEA UR7, UR12, UR7, 0x18 ;  /* 0x000000070c077291 */ /* 0x000fe2000f8ec0ff */
[----:B------:R-:W-:Y:S01]  /*9750*/  LOP3.LUT R20, R4, 0x3, RZ, 0xc0, !PT ;  /* 0x0000000304147812 */ /* 0x000fe200078ec0ff */
[----:B------:R-:W-:-:S04]  /*9760*/  IMAD.MOV.U32 R4, RZ, RZ, RZ ;  /* 0x000000ffff047224 */ /* 0x000fc800078e00ff */
[----:B------:R-:W-:Y:S01]  /*9770*/  IMAD.MOV R28, RZ, RZ, -R20 ;  /* 0x000000ffff1c7224 */ /* 0x000fe200078e0a14 */
[----:B------:R-:W-:-:S07]  /*9780*/  LEA R23, R3, UR7, 0x2 ;  /* 0x0000000703177c11 */ /* 0x000fce000f8e10ff */
.L_x_1497:
[----:B0-----:R-:W-:Y:S01]  /*9790*/  IMAD.WIDE.U32 R20, R27, 0x4, R14 ;  /* 0x000000041b147825 */ /* 0x001fe200078e000e */
[----:B------:R0:W1:Y:S04]  /*97a0*/  LDS R29, [R23] ;  /* 0x00000000171d7984 */ /* 0x0000680000000800 */
[----:B------:R0:W5:Y:S01]  /*97b0*/  LDG.E.128 R32, desc[UR36][R20.64] ;  /* 0x0000002414207981 */ /* 0x000162000c1e1d00 */
[----:B------:R-:W-:Y:S01]  /*97c0*/  UISETP.NE.AND UP0, UPT, UR13, URZ, UPT ;  /* 0x000000ff0d00728c */ /* 0x000fe2000bf05270 */
[----:B------:R-:W-:-:S04]  /*97d0*/  IADD3 R28, PT, PT, R28, 0x1, RZ ;  /* 0x000000011c1c7810 */ /* 0x000fc80007ffe0ff */
[----:B------:R-:W-:-:S04]  /*97e0*/  ISETP.NE.AND P0, PT, R28, RZ, PT ;  /* 0x000000ff1c00720c */ /* 0x000fc80003f05270 */
[----:B0-----:R-:W-:Y:S09]  /*97f0*/  BRA.U UP0, `(.L_x_1496) ;  /* 0x00000001004c7547 */ /* 0x001ff2000b800000 */
        /* <DEDUP_REMOVED lines=17> */
[----:B------:R-:W-:-:S05]  /*9910*/  @P4 FMUL.FTZ R35, R35, R43 ;  /* 0x0000002b23234220 */ /* 0x000fca0000410000 */
[----:B------:R0:W-:Y:S02]  /*9920*/  STG.E.128 desc[UR36][R20.64], R32 ;  /* 0x0000002014007986 */ /* 0x0001e4000c101d24 */
.L_x_1496:
[C---:B-1---5:R-:W-:Y:S01]  /*9930*/  FFMA.FTZ R4, R29.reuse, R32, R4 ;  /* 0x000000201d047223 */ /* 0x062fe20000010004 */
[C---:B------:R-:W-:Y:S01]  /*9940*/  FFMA.FTZ R5, R29.reuse, R33, R5 ;  /* 0x000000211d057223 */ /* 0x040fe20000010005 */
[C---:B------:R-:W-:Y:S01]  /*9950*/  FFMA.FTZ R6, R29.reuse, R34, R6 ;  /* 0x000000221d067223 */ /* 0x040fe20000010006 */
[----:B------:R-:W-:Y:S01]  /*9960*/  FFMA.FTZ R7, R29, R35, R7 ;  /* 0x000000231d077223 */ /* 0x000fe20000010007 */
[----:B------:R-:W-:Y:S01]  /*9970*/  VIADD R26, R26, 0x8 ;  /* 0x000000081a1a7836 */ /* 0x000fe20000000000 */
[----:B------:R-:W-:Y:S01]  /*9980*/  IADD3 R27, PT, PT, R27, 0x200, RZ ;  /* 0x000002001b1b7810 */ /* 0x000fe20007ffe0ff */
[----:B------:R-:W-:Y:S01]  /*9990*/  VIADD R23, R23, 0x20 ;  /* 0x0000002017177836 */ /* 0x000fe20000000000 */
[----:B------:R-:W-:Y:S06]  /*99a0*/  @P0 BRA `(.L_x_1497) ;  /* 0xfffffffc00780947 */ /* 0x000fec000383ffff */
.L_x_1495:
[----:B------:R-:W-:Y:S05]  /*99b0*/  BSYNC.RECONVERGENT B1 ;  /* 0x0000000000017941 */ /* 0x000fea0003800200 */
.L_x_1494:
[----:B------:R-:W-:-:S13]  /*99c0*/  ISETP.GE.U32.AND P0, PT, R22, 0x18, PT ;  /* 0x000000181600780c */ /* 0x000fda0003f06070 */
[----:B------:R-:W-:Y:S05]  /*99d0*/  @!P0 BRA `(.L_x_1493) ;  /* 0x0000000400f48947 */ /* 0x000fea0003800000 */
[----:B------:R-:W1:Y:S02]  /*99e0*/  LDCU UR7, c[0x0][0x40c] ;  /* 0x00008180ff0777ac */ /* 0x000e640008000800 */
[----:B-1----:R-:W-:-:S06]  /*99f0*/  UISETP.NE.AND UP0, UPT, UR7, URZ, UPT ;  /* 0x000000ff0700728c */ /* 0x002fcc000bf05270 */
[----:B------:R-:W-:-:S13]  /*9a00*/  PLOP3.LUT P0, PT, PT, PT, UP0, 0x80, 0x8 ;  /* 0x000000000008781c */ /* 0x000fda0003f0f008 */
.L_x_1503:
[----:B------:R-:W-:Y:S01]  /*9a10*/  IMAD.SHL.U32 R27, R26, 0x40, RZ ;  /* 0x000000401a1b7824 */ /* 0x000fe200078e00ff */
[----:B------:R-:W-:-:S03]  /*9a20*/  ISETP.NE.AND P5, PT, R16, RZ, PT ;  /* 0x000000ff1000720c */ /* 0x000fc60003fa5270 */
[----:B0-----:R-:W-:-:S06]  /*9a30*/  IMAD.WIDE.U32 R20, R27, 0x4, R14 ;  /* 0x000000041b147825 */ /* 0x001fcc00078e000e */
        /* <DEDUP_REMOVED lines=15> */
[----:B------:R-:W-:-:S04]  /*9b30*/  IMAD.WIDE.U32 R28, R27, 0x4, R12 ;  /* 0x000000041b1c7825 */ /* 0x000fc800078e000c */
[----:B--2---:R-:W-:Y:S01]  /*9b40*/  @P0 FMUL.FTZ R20, R20, R32 ;  /* 0x0000002014140220 */ /* 0x004fe20000410000 */
[----:B------:R-:W-:Y:S01]  /*9b50*/  @P1 FMUL.FTZ R21, R21, R33 ;  /* 0x0000002115151220 */ /* 0x000fe20000410000 */
[----:B------:R-:W-:Y:S02]  /*9b60*/  @P2 FMUL.FTZ R22, R22, R34 ;  /* 0x0000002216162220 */ /* 0x000fe40000410000 */
[----:B------:R-:W-:-:S05]  /*9b70*/  @P3 FMUL.FTZ R23, R23, R35 ;  /* 0x0000002317173220 */ /* 0x000fca0000410000 */
[----:B------:R0:W-:Y:S02]  /*9b80*/  STG.E.128 desc[UR36][R28.64], R20 ;  /* 0x000000141c007986 */ /* 0x0001e4000c101d24 */
.L_x_1499:
[----:B------:R-:W-:Y:S05]  /*9b90*/  BSYNC.RECONVERGENT B1 ;  /* 0x0000000000017941 */ /* 0x000fea0003800200 */
.L_x_1498:
[C---:B------:R-:W-:Y:S01]  /*9ba0*/  VIADD R33, R27.reuse, 0x200 ;  /* 0x000002001b217836 */ /* 0x040fe20000000000 */
[----:B------:R-:W1:Y:S01]  /*9bb0*/  S2UR UR8, SR_CgaCtaId ;  /* 0x00000000000879c3 */ /* 0x000e620000008800 */
[----:B------:R-:W-:Y:S01]  /*9bc0*/  UISETP.NE.AND UP0, UPT, UR16, URZ, UPT ;  /* 0x000000ff1000728c */ /* 0x000fe2000bf05270 */
[----:B------:R-:W-:Y:S01]  /*9bd0*/  IADD3 R45, PT, PT, R27, 0x400, RZ ;  /* 0x000004001b2d7810 */ /* 0x000fe20007ffe0ff */
[----:B0-----:R-:W-:Y:S01]  /*9be0*/  IMAD.WIDE.U32 R28, R33, 0x4, R14 ;  /* 0x00000004211c7825 */ /* 0x001fe200078e000e */
[----:B------:R-:W-:Y:S02]  /*9bf0*/  UMOV UR7, 0x400 ;  /* 0x0000040000077882 */ /* 0x000fe40000000000 */
[----:B------:R-:W-:Y:S01]  /*9c00*/  UIADD3 UR7, UPT, UPT, UR7, 0x220, URZ ;  /* 0x0000022007077890 */ /* 0x000fe2000fffe0ff */
[----:B------:R-:W-:Y:S01]  /*9c10*/  PLOP3.LUT P0, PT, PT, PT, UP0, 0x80, 0x8 ;  /* 0x000000000008781c */ /* 0x000fe20003f0f008 */
[----:B------:R-:W-:Y:S01]  /*9c20*/  VIADD R47, R27, 0x600 ;  /* 0x000006001b2f7836 */ /* 0x000fe20000000000 */
[----:B------:R-:W5:Y:S01]  /*9c30*/  LDG.E.128 R28, desc[UR36][R28.64] ;  /* 0x000000241c1c7981 */ /* 0x000f62000c1e1d00 */
[----:B------:R-:W-:-:S02]  /*9c40*/  VIADD R27, R26, -UR47 ;  /* 0x8000002f1a1b7c36 */ /* 0x000fc40008000000 */
[----:B------:R-:W-:-:S04]  /*9c50*/  IMAD.WIDE.U32 R36, R45, 0x4, R14 ;  /* 0x000000042d247825 */ /* 0x000fc800078e000e */
[----:B------:R-:W-:Y:S01]  /*9c60*/  IMAD.WIDE.U32 R34, R47, 0x4, R14 ;  /* 0x000000042f227825 */ /* 0x000fe200078e000e */
[----:B-1----:R-:W-:-:S06]  /*9c70*/  ULEA UR7, UR8, UR7, 0x18 ;  /* 0x0000000708077291 */ /* 0x002fcc000f8ec0ff */
[----:B------:R-:W-:Y:S01]  /*9c80*/  LEA R44, R27, UR7, 0x2 ;  /* 0x000000071b2c7c11 */ /* 0x000fe2000f8e10ff */
        /* <DEDUP_REMOVED lines=19> */
.L_x_1500:
[----:B------:R-:W5:Y:S01]  /*9dc0*/  LDG.E.128 R36, desc[UR36][R36.64] ;  /* 0x0000002424247981 */ /* 0x000f62000c1e1d00 */
[----:B------:R-:W-:Y:S05]  /*9dd0*/  @P0 BRA `(.L_x_1501) ;  /* 0x0000000000480947 */ /* 0x000fea0003800000 */
[----:B------:R-:W-:Y:S01]  /*9de0*/  VOTEU.ANY UP0, P5 ;  /* 0x0000000000ff7886 */ /* 0x000fe20002800100 */
[----:B------:R-:W-:Y:S01]  /*9df0*/  PLOP3.LUT P1, PT, PT, PT, UP0, 0x80, 0x8 ;  /* 0x000000000008781c */ /* 0x000fe20003f2f008 */
[----:B------:R-:W1:-:S12]  /*9e00*/  LDS.128 R48, [R18+UR5] ;  /* 0x0000000512307984 */ /* 0x000e580008000c00 */
[----:B------:R-:W2:Y:S01]  /*9e10*/  @P1 LDG.E.128 R40, desc[UR36][R24.64] ;  /* 0x0000002418281981 */ /* 0x000ea2000c1e1d00 */
[----:B------:R-:W-:Y:S01]  /*9e20*/  PLOP3.LUT P1, PT, PT, PT, UP0, 0x80, 0x8 ;  /* 0x000000000008781c */ /* 0x000fe20003f2f008 */
[----:B0-----:R-:W-:Y:S01]  /*9e30*/  IMAD.WIDE.U32 R32, R45, 0x4, R12 ;  /* 0x000000042d207825 */ /* 0x001fe200078e000c */
[----:B------:R-:W-:Y:S02]  /*9e40*/  PLOP3.LUT P2, PT, PT, PT, UP0, 0x80, 0x8 ;  /* 0x000000000008781c */ /* 0x000fe40003f4f008 */
[----:B------:R-:W-:Y:S02]  /*9e50*/  PLOP3.LUT P3, PT, PT, PT, UP0, 0x80, 0x8 ;  /* 0x000000000008781c */ /* 0x000fe40003f6f008 */
[----:B------:R-:W-:Y:S01]  /*9e60*/  PLOP3.LUT P4, PT, PT, PT, UP0, 0x80, 0x8 ;  /* 0x000000000008781c */ /* 0x000fe20003f8f008 */
[----:B-1---5:R-:W-:Y:S01]  /*9e70*/  FADD.FTZ R36, R48, R36 ;  /* 0x0000002430247221 */ /* 0x022fe20000010000 */
        /* <DEDUP_REMOVED lines=8> */
.L_x_1501:
[----:B01----:R-:W5:Y:S04]  /*9f00*/  LDG.E.128 R32, desc[UR36][R34.64] ;  /* 0x0000002422207981 */ /* 0x003f68000c1e1d00 */
[----:B------:R-:W0:Y:S04]  /*9f10*/  LDS R27, [R44] ;  /* 0x000000002c1b7984 */ /* 0x000e280000000800 */
[----:B------:R-:W1:Y:S04]  /*9f20*/  LDS R40, [R44+0x20] ;  /* 0x000020002c287984 */ /* 0x000e680000000800 */
[----:B------:R-:W2:Y:S01]  /*9f30*/  LDS R41, [R44+0x40] ;  /* 0x000040002c297984 */ /* 0x000ea20000000800 */
[C---:B0----5:R-:W-:Y:S01]  /*9f40*/  FFMA.FTZ R43, R27.reuse, R20, R4 ;  /* 0x000000141b2b7223 */ /* 0x061fe20000010004 */
[C---:B------:R-:W-:Y:S01]  /*9f50*/  FFMA.FTZ R4, R27.reuse, R21, R5 ;  /* 0x000000151b047223 */ /* 0x040fe20000010005 */
[C---:B------:R-:W-:Y:S01]  /*9f60*/  FFMA.FTZ R5, R27.reuse, R22, R6 ;  /* 0x000000161b057223 */ /* 0x040fe20000010006 */
[----:B------:R-:W-:Y:S01]  /*9f70*/  FFMA.FTZ R6, R27, R23, R7 ;  /* 0x000000171b067223 */ /* 0x000fe20000010007 */
[C---:B-1----:R-:W-:Y:S01]  /*9f80*/  FFMA.FTZ R28, R40.reuse, R28, R43 ;  /* 0x0000001c281c7223 */ /* 0x042fe2000001002b */
[C---:B------:R-:W-:Y:S01]  /*9f90*/  FFMA.FTZ R4, R40.reuse, R29, R4 ;  /* 0x0000001d28047223 */ /* 0x040fe20000010004 */
[C---:B------:R-:W-:Y:S01]  /*9fa0*/  FFMA.FTZ R5, R40.reuse, R30, R5 ;  /* 0x0000001e28057223 */ /* 0x040fe20000010005 */
[----:B------:R-:W-:Y:S01]  /*9fb0*/  FFMA.FTZ R6, R40, R31, R6 ;  /* 0x0000001f28067223 */ /* 0x000fe20000010006 */
[C---:B--2---:R-:W-:Y:S01]  /*9fc0*/  FFMA.FTZ R28, R41.reuse, R36, R28 ;  /* 0x00000024291c7223 */ /* 0x044fe2000001001c */
        /* <DEDUP_REMOVED lines=22> */
.L_x_1502:
[----:B------:R-:W0:Y:S01]  /*a130*/  LDS R7, [R44+0x60] ;  /* 0x000060002c077984 */ /* 0x000e220000000800 */
[----:B------:R-:W-:-:S04]  /*a140*/  IADD3 R26, PT, PT, R26, 0x20, RZ ;  /* 0x000000201a1a7810 */ /* 0x000fc80007ffe0ff */
[----:B------:R-:W-:Y:S01]  /*a150*/  ISETP.GE.AND P1, PT, R26, UR9, PT ;  /* 0x000000091a007c0c */ /* 0x000fe2000bf26270 */
[C---:B0-----:R-:W-:Y:S01]  /*a160*/  FFMA.FTZ R4, R7.reuse, R32, R28 ;  /* 0x0000002007047223 */ /* 0x041fe2000001001c */
[C---:B------:R-:W-:Y:S01]  /*a170*/  FFMA.FTZ R5, R7.reuse, R33, R20 ;  /* 0x0000002107057223 */ /* 0x040fe20000010014 */
[C---:B------:R-:W-:Y:S01]  /*a180*/  FFMA.FTZ R6, R7.reuse, R34, R21 ;  /* 0x0000002207067223 */ /* 0x040fe20000010015 */
[----:B------:R-:W-:-:S09]  /*a190*/  FFMA.FTZ R7, R7, R35, R22 ;  /* 0x0000002307077223 */ /* 0x000fd20000010016 */
[----:B------:R-:W-:Y:S05]  /*a1a0*/  @!P1 BRA `(.L_x_1503) ;  /* 0xfffffff800189947 */ /* 0x000fea000383ffff */
.L_x_1493:
[----:B------:R-:W-:Y:S05]  /*a1b0*/  BSYNC.RECONVERGENT B0 ;  /* 0x0000000000007941 */ /* 0x000fea0003800200 */
.L_x_1492:
[----:B------:R-:W-:Y:S01]  /*a1c0*/  ISETP.GE.AND P0, PT, R19, UR45, PT ;  /* 0x0000002d13007c0c */ /* 0x000fe2000bf06270 */
[----:B------:R-:W1:Y:S01]  /*a1d0*/  LDCU UR9, c[0x0][0x40c] ;  /* 0x00008180ff0977ac */ /* 0x000e620008000800 */
[----:B------:R-:W-:Y:S11]  /*a1e0*/  BSSY.RECONVERGENT B0, `(.L_x_1504) ;  /* 0x00000d2000007945 */ /* 0x000ff60003800200 */
[----:B------:R-:W-:Y:S05]  /*a1f0*/  @P0 BRA `(.L_x_1505) ;  /* 0x0000000c00400947 */ /* 0x000fea0003800000 */
[----:B------:R-:W2:Y:S01]  /*a200*/  LDCU UR7, c[0x0][0x3f8] ;  /* 0x00007f00ff0777ac */ /* 0x000ea20008000800 */
[----:B----4-:R-:W-:Y:S01]  /*a210*/  VIADD R24, R19, 0x8 ;  /* 0x0000000813187836 */ /* 0x010fe20000000000 */
[----:B0-----:R-:W0:Y:S01]  /*a220*/  LDC.64 R20, c[0x0][0x458] ;  /* 0x00011600ff147b82 */ /* 0x001e220000000a00 */
[----:B------:R-:W-:Y:S01]  /*a230*/  BSSY.RECONVERGENT B1, `(.L_x_1506) ;  /* 0x000004a000017945 */ /* 0x000fe20003800200 */
[----:B------:R-:W-:Y:S02]  /*a240*/  ULOP3.LUT UR8, URZ, UR47, URZ, 0x33, !UPT ;  /* 0x0000002fff087292 */ /* 0x000fe4000f8e33ff */
[----:B------:R-:W-:-:S04]  /*a250*/  VIMNMX R22, PT, PT, R24, UR45, !PT ;  /* 0x0000002d18167c48 */ /* 0x000fc8000ffe0100 */
[----:B------:R-:W-:Y:S01]  /*a260*/  IADD3 R25, PT, PT, -R3, UR8, R22 ;  /* 0x0000000803197c10 */ /* 0x000fe2000fffe116 */
[----:B------:R-:W-:-:S03]  /*a270*/  IMAD.MOV.U32 R22, RZ, RZ, R19 ;  /* 0x000000ffff167224 */ /* 0x000fc600078e0013 */
[----:B------:R-:W-:Y:S01]  /*a280*/  LOP3.LUT P0, RZ, R25, 0x8, RZ, 0xc0, !PT ;  /* 0x0000000819ff7812 */ /* 0x000fe2000780c0ff */
[----:B--2---:R-:W-:-:S06]  /*a290*/  UIMAD UR7, UR38, UR7, UR11 ;  /* 0x00000007260772a4 */ /* 0x004fcc000f8e020b */
[----:B------:R-:W-:-:S05]  /*a2a0*/  IMAD.U32 R23, RZ, RZ, UR7 ;  /* 0x00000007ff177e24 */ /* 0x000fca000f8e00ff */
[----:B------:R-:W-:-:S05]  /*a2b0*/  LEA R23, R23, R0, 0x6 ;  /* 0x0000000017177211 */ /* 0x000fca00078e30ff */
[----:B0-----:R-:W-:Y:S01]  /*a2c0*/  IMAD.WIDE R20, R23, 0x4, R20 ;  /* 0x0000000417147825 */ /* 0x001fe200078e0214 */
[----:B------:R-:W-:Y:S06]  /*a2d0*/  @P0 BRA `(.L_x_1507) ;  /* 0x0000000000fc0947 */ /* 0x000fec0003800000 */
[----:B------:R-:W0:Y:S01]  /*a2e0*/  LDC R26, c[0x0][0x3f4] ;  /* 0x0000fd00ff1a7b82 */ /* 0x000e220000000800 */
[----:B------:R-:W-:Y:S01]  /*a2f0*/  IMAD.MOV.U32 R22, RZ, RZ, R24 ;  /* 0x000000ffff167224 */ /* 0x000fe200078e0018 */
        /* <DEDUP_REMOVED lines=23> */
[----:B------:R-:W-:-:S05]  /*a470*/  @!P2 LOP3.LUT R22, RZ, R26, RZ, 0x33, !PT ;  /* 0x0000001aff16a212 */ /* 0x000fca00078e33ff */
[----:B------:R-:W-:-:S04]  /*a480*/  IMAD.SHL.U32 R23, R22, 0x40, RZ ;  /* 0x0000004016177824 */ /* 0x000fc800078e00ff */
[----:B------:R-:W-:-:S05]  /*a490*/  IMAD.WIDE.U32 R22, R23, 0x4, R14 ;  /* 0x0000000417167825 */ /* 0x000fca00078e000e */
[----:B------:R0:W5:Y:S01]  /*a4a0*/  LDG.E.128 R28, desc[UR36][R22.64] ;  /* 0x00000024161c7981 */ /* 0x000162000c1e1d00 */
[----:B------:R-:W2:Y:S01]  /*a4b0*/  S2UR UR8, SR_CgaCtaId ;  /* 0x00000000000879c3 */ /* 0x000ea20000008800 */
[----:B------:R-:W-:Y:S02]  /*a4c0*/  UMOV UR7, 0x400 ;  /* 0x0000040000077882 */ /* 0x000fe40000000000 */
[----:B------:R-:W-:-:S04]  /*a4d0*/  UIADD3 UR7, UPT, UPT, UR7, 0x220, URZ ;  /* 0x0000022007077890 */ /* 0x000fc8000fffe0ff */
[----:B--2---:R-:W-:-:S06]  /*a4e0*/  ULEA UR7, UR8, UR7, 0x18 ;  /* 0x0000000708077291 */ /* 0x004fcc000f8ec0ff */
[----:B------:R-:W-:-:S05]  /*a4f0*/  LEA R27, R3, UR7, 0x2 ;  /* 0x00000007031b7c11 */ /* 0x000fca000f8e10ff */
[----:B------:R-:W2:Y:S01]  /*a500*/  LDCU UR7, c[0x0][0x40c] ;  /* 0x00008180ff0777ac */ /* 0x000ea20008000800 */
[----:B------:R-:W3:Y:S01]  /*a510*/  LDS R27, [R27] ;  /* 0x000000001b1b7984 */ /* 0x000ee20000000800 */
[----:B--2---:R-:W-:-:S09]  /*a520*/  UISETP.NE.AND UP0, UPT, UR7, URZ, UPT ;  /* 0x000000ff0700728c */ /* 0x004fd2000bf05270 */
[----:B0-----:R-:W-:Y:S05]  /*a530*/  BRA.U UP0, `(.L_x_1508) ;  /* 0x0000000100507547 */ /* 0x001fea000b800000 */
        /* <DEDUP_REMOVED lines=20> */
.L_x_1508:
[C---:B---3-5:R-:W-:Y:S01]  /*a680*/  FFMA.FTZ R4, R27.reuse, R28, R4 ;  /* 0x0000001c1b047223 */ /* 0x068fe20000010004 */
[C---:B------:R-:W-:Y:S01]  /*a690*/  FFMA.FTZ R5, R27.reuse, R29, R5 ;  /* 0x0000001d1b057223 */ /* 0x040fe20000010005 */
[C---:B------:R-:W-:Y:S01]  /*a6a0*/  FFMA.FTZ R6, R27.reuse, R30, R6 ;  /* 0x0000001e1b067223 */ /* 0x040fe20000010006 */
[----:B------:R-:W-:Y:S01]  /*a6b0*/  FFMA.FTZ R7, R27, R31, R7 ;  /* 0x0000001f1b077223 */ /* 0x000fe20000010007 */
[----:B0-----:R-:W-:-:S07]  /*a6c0*/  IMAD.MOV.U32 R22, RZ, RZ, R24 ;  /* 0x000000ffff167224 */ /* 0x001fce00078e0018 */
.L_x_1507:
[----:B-1----:R-:W-:Y:S05]  /*a6d0*/  BSYNC.RECONVERGENT B1 ;  /* 0x0000000000017941 */ /* 0x002fea0003800200 */
.L_x_1506:
[----:B------:R-:W-:-:S13]  /*a6e0*/  ISETP.GE.U32.AND P0, PT, R25, 0x8, PT ;  /* 0x000000081900780c */ /* 0x000fda0003f06070 */
[----:B------:R-:W-:Y:S05]  /*a6f0*/  @!P0 BRA `(.L_x_1505) ;  /* 0x0000000800008947 */ /* 0x000fea0003800000 */
[----:B------:R-:W0:Y:S01]  /*a700*/  S2R R24, SR_CgaCtaId ;  /* 0x0000000000187919 */ /* 0x000e220000008800 */
[----:B------:R-:W-:Y:S01]  /*a710*/  MOV R19, 0x400 ;  /* 0x0000040000137802 */ /* 0x000fe20000000f00 */
[----:B------:R-:W-:Y:S01]  /*a720*/  USHF.L.U32 UR7, UR47, 0x2, URZ ;  /* 0x000000022f077899 */ /* 0x000fe200080006ff */
[----:B------:R-:W-:-:S03]  /*a730*/  IMAD.SHL.U32 R25, R22, 0x40, RZ ;  /* 0x0000004016197824 */ /* 0x000fc600078e00ff */
[----:B------:R-:W-:Y:S02]  /*a740*/  VIADD R23, R19, 0x220 ;  /* 0x0000022013177836 */ /* 0x000fe40000000000 */
[----:B------:R-:W-:-:S03]  /*a750*/  LEA R19, R22, -UR7, 0x2 ;  /* 0x8000000716137c11 */ /* 0x000fc6000f8e10ff */
[----:B0-----:R-:W-:Y:S02]  /*a760*/  LEA R26, R24, R23, 0x18 ;  /* 0x00000017181a7211 */ /* 0x001fe400078ec0ff */
[----:B------:R-:W-:Y:S02]  /*a770*/  IADD3 R24, PT, PT, R22, 0x8, RZ ;  /* 0x0000000816187810 */ /* 0x000fe40007ffe0ff */
[----:B------:R-:W-:-:S07]  /*a780*/  IADD3 R19, PT, PT, R19, 0x20, R26 ;  /* 0x0000002013137810 */ /* 0x000fce0007ffe01a */
.L_x_1515:
        /* <DEDUP_REMOVED lines=12> */
[----:B------:R-:W0:Y:S02]  /*a850*/  F2I.FTZ.U32.TRUNC.NTZ R23, R29 ;  /* 0x0000001d00177305 */ /* 0x000e24000021f000 */
[----:B0-----:R-:W-:-:S05]  /*a860*/  IADD3 R22, PT, PT, RZ, -R23, RZ ;  /* 0x80000017ff167210 */ /* 0x001fca0007ffe0ff */
        /* <DEDUP_REMOVED lines=10> */
[----:B------:R-:W-:Y:S02]  /*a910*/  @!P0 IMAD.IADD R22, R22, 0x1, -R27 ;  /* 0x0000000116168824 */ /* 0x000fe400078e0a1b */
[----:B------:R0:W1:Y:S03]  /*a920*/  LDS R27, [R19+-0x20] ;  /* 0xffffe000131b7984 */ /* 0x0000660000000800 */
[----:B------:R-:W-:Y:S02]  /*a930*/  @!P1 IADD3 R22, PT, PT, -R22, RZ, RZ ;  /* 0x000000ff16169210 */ /* 0x000fe40007ffe1ff */
[----:B------:R-:W-:-:S05]  /*a940*/  @!P2 LOP3.LUT R22, RZ, R41, RZ, 0x33, !PT ;  /* 0x00000029ff16a212 */ /* 0x000fca00078e33ff */
[----:B------:R-:W-:-:S04]  /*a950*/  IMAD.SHL.U32 R23, R22, 0x40, RZ ;  /* 0x0000004016177824 */ /* 0x000fc800078e00ff */
[----:B------:R-:W-:-:S05]  /*a960*/  IMAD.WIDE.U32 R22, R23, 0x4, R14 ;  /* 0x0000000417167825 */ /* 0x000fca00078e000e */
[----:B------:R0:W5:Y:S01]  /*a970*/  LDG.E.128 R28, desc[UR36][R22.64] ;  /* 0x00000024161c7981 */ /* 0x000162000c1e1d00 */
[----:B------:R-:W-:-:S09]  /*a980*/  UISETP.NE.AND UP0, UPT, UR9, URZ, UPT ;  /* 0x000000ff0900728c */ /* 0x000fd2000bf05270 */
[----:B0-----:R-:W-:Y:S05]  /*a990*/  BRA.U UP0, `(.L_x_1511) ;  /* 0x00000001004c7547 */ /* 0x001fea000b800000 */
        /* <DEDUP_REMOVED lines=19> */
.L_x_1511:
[C---:B-1---5:R-:W-:Y:S01]  /*aad0*/  FFMA.FTZ R4, R27.reuse, R28, R4 ;  /* 0x0000001c1b047223 */ /* 0x062fe20000010004 */
[C---:B------:R-:W-:Y:S01]  /*aae0*/  FFMA.FTZ R5, R27.reuse, R29, R5 ;  /* 0x0000001d1b057223 */ /* 0x040fe20000010005 */
[C---:B------:R-:W-:Y:S01]  /*aaf0*/  FFMA.FTZ R6, R27.reuse, R30, R6 ;  /* 0x0000001e1b067223 */ /* 0x040fe20000010006 */
[----:B------:R-:W-:-:S07]  /*ab00*/  FFMA.FTZ R7, R27, R31, R7 ;  /* 0x0000001f1b077223 */ /* 0x000fce0000010007 */
.L_x_1510:
[----:B------:R-:W-:Y:S05]  /*ab10*/  BSYNC.RECONVERGENT B1 ;  /* 0x0000000000017941 */ /* 0x000fea0003800200 */
.L_x_1509:
[----:B------:R-:W-:Y:S01]  /*ab20*/  ISETP.GE.AND P0, PT, R24, R41, PT ;  /* 0x000000291800720c */ /* 0x000fe20003f06270 */
[----:B------:R-:W-:-:S12]  /*ab30*/  BSSY.RECONVERGENT B1, `(.L_x_1512) ;  /* 0x0000036000017945 */ /* 0x000fd80003800200 */
[----:B------:R-:W-:Y:S05]  /*ab40*/  @!P0 BRA `(.L_x_1513) ;  /* 0x0000000000d08947 */ /* 0x000fea0003800000 */
[----:B------:R-:W-:Y:S02]  /*ab50*/  IABS R27, R41 ;  /* 0x00000029001b7213 */ /* 0x000fe40000000000 */
        /* <DEDUP_REMOVED lines=18> */
[----:B------:R-:W-:Y:S02]  /*ac80*/  @!P0 IADD3 R22, PT, PT, R22, -R27, RZ ;  /* 0x8000001b16168210 */ /* 0x000fe40007ffe0ff */
[----:B------:R0:W1:Y:S03]  /*ac90*/  LDS R27, [R19] ;  /* 0x00000000131b7984 */ /* 0x0000660000000800 */
[----:B------:R-:W-:Y:S01]  /*aca0*/  @!P1 IMAD.MOV R22, RZ, RZ, -R22 ;  /* 0x000000ffff169224 */ /* 0x000fe200078e0a16 */
[----:B------:R-:W-:-:S04]  /*acb0*/  @!P2 LOP3.LUT R22, RZ, R41, RZ, 0x33, !PT ;  /* 0x00000029ff16a212 */ /* 0x000fc800078e33ff */
[----:B------:R-:W-:-:S05]  /*acc0*/  SHF.L.U32 R23, R22, 0x6, RZ ;  /* 0x0000000616177819 */ /* 0x000fca00000006ff */
        /* <DEDUP_REMOVED lines=10> */
[----:B------:R-:W-:Y:S01]  /*ad70*/  VIADD R23, R25, 0x200 ;  /* 0x0000020019177836 */ /* 0x000fe20000000000 */
[----:B------:R-:W-:Y:S02]  /*ad80*/  PLOP3.LUT P1, PT, PT, PT, UP0, 0x80, 0x8 ;  /* 0x000000000008781c */ /* 0x000fe40003f2f008 */
[----:B------:R-:W-:Y:S01]  /*ad90*/  PLOP3.LUT P2, PT, PT, PT, UP0, 0x80, 0x8 ;  /* 0x000000000008781c */ /* 0x000fe20003f4f008 */
[----:B------:R-:W-:Y:S01]  /*ada0*/  IMAD.WIDE.U32 R22, R23, 0x4, R12 ;  /* 0x0000000417167825 */ /* 0x000fe200078e000c */
[----:B------:R-:W-:-:S03]  /*adb0*/  PLOP3.LUT P3, PT, PT, PT, UP0, 0x80, 0x8 ;  /* 0x000000000008781c */ /* 0x000fc60003f6f008 */
[----:B0----5:R-:W-:Y:S01]  /*adc0*/  FADD.FTZ R28, R36, R28 ;  /* 0x0000001c241c7221 */ /* 0x021fe20000010000 */
[----:B------:R-:W-:Y:S01]  /*add0*/  FADD.FTZ R29, R37, R29 ;  /* 0x0000001d251d7221 */ /* 0x000fe20000010000 */
[----:B------:R-:W-:Y:S01]  /*ade0*/  FADD.FTZ R30, R38, R30 ;  /* 0x0000001e261e7221 */ /* 0x000fe20000010000 */
[----:B------:R-:W-:Y:S01]  /*adf0*/  FADD.FTZ R31, R39, R31 ;  /* 0x0000001f271f7221 */ /* 0x000fe20000010000 */
[----:B--2---:R-:W-:Y:S02]  /*ae00*/  @P0 FMUL.FTZ R28, R28, R32 ;  /* 0x000000201c1c0220 */ /* 0x004fe40000410000 */
[----:B------:R-:W-:Y:S02]  /*ae10*/  @P1 FMUL.FTZ R29, R29, R33 ;  /* 0x000000211d1d1220 */ /* 0x000fe40000410000 */
[----:B------:R-:W-:Y:S02]  /*ae20*/  @P2 FMUL.FTZ R30, R30, R34 ;  /* 0x000000221e1e2220 */ /* 0x000fe40000410000 */
[----:B------:R-:W-:-:S05]  /*ae30*/  @P3 FMUL.FTZ R31, R31, R35 ;  /* 0x000000231f1f3220 */ /* 0x000fca0000410000 */
[----:B------:R0:W-:Y:S02]  /*ae40*/  STG.E.128 desc[UR36][R22.64], R28 ;  /* 0x0000001c16007986 */ /* 0x0001e4000c101d24 */
.L_x_1514:
[C---:B-1---5:R-:W-:Y:S01]  /*ae50*/  FFMA.FTZ R4, R27.reuse, R28, R4 ;  /* 0x0000001c1b047223 */ /* 0x062fe20000010004 */
[C---:B------:R-:W-:Y:S01]  /*ae60*/  FFMA.FTZ R5, R27.reuse, R29, R5 ;  /* 0x0000001d1b057223 */ /* 0x040fe20000010005 */
[C---:B------:R-:W-:Y:S01]  /*ae70*/  FFMA.FTZ R6, R27.reuse, R30, R6 ;  /* 0x0000001e1b067223 */ /* 0x040fe20000010006 */
[----:B------:R-:W-:-:S07]  /*ae80*/  FFMA.FTZ R7, R27, R31, R7 ;  /* 0x0000001f1b077223 */ /* 0x000fce0000010007 */
.L_x_1513:
[----:B------:R-:W-:Y:S05]  /*ae90*/  BSYNC.RECONVERGENT B1 ;  /* 0x0000000000017941 */ /* 0x000fea0003800200 */
.L_x_1512:
[C---:B0-----:R-:W-:Y:S01]  /*aea0*/  IADD3 R22, PT, PT, R24.reuse, 0x8, RZ ;  /* 0x0000000818167810 */ /* 0x041fe20007ffe0ff */
[----:B------:R-:W-:Y:S01]  /*aeb0*/  VIADD R24, R24, 0x10 ;  /* 0x0000001018187836 */ /* 0x000fe20000000000 */
[----:B------:R-:W-:Y:S01]  /*aec0*/  IADD3 R25, PT, PT, R25, 0x400, RZ ;  /* 0x0000040019197810 */ /* 0x000fe20007ffe0ff */
[----:B------:R-:W-:Y:S01]  /*aed0*/  VIADD R19, R19, 0x40 ;  /* 0x0000004013137836 */ /* 0x000fe20000000000 */
[----:B------:R-:W-:-:S13]  /*aee0*/  ISETP.GE.AND P0, PT, R22, UR45, PT ;  /* 0x0000002d16007c0c */ /* 0x000fda000bf06270 */
[----:B------:R-:W-:Y:S05]  /*aef0*/  @!P0 BRA `(.L_x_1515) ;  /* 0xfffffff800248947 */ /* 0x000fea000383ffff */
.L_x_1505:
[----:B-1----:R-:W-:Y:S05]  /*af00*/  BSYNC.RECONVERGENT B0 ;  /* 0x0000000000007941 */ /* 0x002fea0003800200 */
.L_x_1504:
[----:B------:R-:W-:Y:S01]  /*af10*/  ISETP.NE.AND P0, PT, R3, UR4, PT ;  /* 0x0000000403007c0c */ /* 0x000fe2000bf05270 */
[----:B------:R-:W-:-:S12]  /*af20*/  BSSY.RECONVERGENT B0, `(.L_x_1516) ;  /* 0x0000026000007945 */ /* 0x000fd80003800200 */
[----:B------:R-:W-:Y:S05]  /*af30*/  @P0 BRA `(.L_x_1517) ;  /* 0x0000000000900947 */ /* 0x000fea0003800000 */
[----:B------:R-:W-:Y:S01]  /*af40*/  USHF.L.U32 UR4, UR45, 0x6, URZ ;  /* 0x000000062d047899 */ /* 0x000fe200080006ff */
[----:B------:R-:W1:Y:S05]  /*af50*/  LDS R19, [UR6+-0x4] ;  /* 0xfffffc06ff137984 */ /* 0x000e6a0008000800 */
[----:B------:R-:W-:-:S05]  /*af60*/  MOV R15, UR4 ;  /* 0x00000004000f7c02 */ /* 0x000fca0008000f00 */
[----:B------:R-:W-:Y:S01]  /*af70*/  IMAD.WIDE R14, R15, 0x4, R12 ;  /* 0x000000040f0e7825 */ /* 0x000fe200078e020c */
[----:B------:R-:W2:Y:S04]  /*af80*/  LDCU UR4, c[0x0][0x40c] ;  /* 0x00008180ff0477ac */ /* 0x000ea80008000800 */
[----:B0-----:R0:W5:Y:S01]  /*af90*/  LDG.E.128 R20, desc[UR36][R14.64] ;  /* 0x000000240e147981 */ /* 0x001162000c1e1d00 */
[----:B--2---:R-:W-:-:S09]  /*afa0*/  UISETP.NE.AND UP0, UPT, UR4, URZ, UPT ;  /* 0x000000ff0400728c */ /* 0x004fd2000bf05270 */
[----:B0-----:R-:W-:Y:S05]  /*afb0*/  BRA.U UP0, `(.L_x_1518) ;  /* 0x0000000100607547 */ /* 0x001fea000b800000 */
[----:B------:R-:W0:Y:S02]  /*afc0*/  LDCU.64 UR4, c[0x0][0x460] ;  /* 0x00008c00ff0477ac */ /* 0x000e240008000a00 */
[----:B0-----:R-:W-:-:S04]  /*afd0*/  ISETP.NE.U32.AND P0, PT, RZ, UR4, PT ;  /* 0x00000004ff007c0c */ /* 0x001fc8000bf05070 */
[----:B------:R-:W-:-:S13]  /*afe0*/  ISETP.NE.AND.EX P0, PT, RZ, UR5, PT, P0 ;  /* 0x00000005ff007c0c */ /* 0x000fda000bf05300 */
[----:B------:R-:W-:Y:S01]  /*aff0*/  VOTEU.ANY UP0, P0 ;  /* 0x0000000000ff7886 */ /* 0x000fe20000000100 */
[----:B------:R-:W-:-:S04]  /*b000*/  PLOP3.LUT P0, PT, PT, PT, UP0, 0x80, 0x8 ;  /* 0x000000000008781c */ /* 0x000fc80003f0f008 */
[----:B------:R-:W0:Y:S09]  /*b010*/  @UP0 LDCU UR4, c[0x0][0x3f8] ;  /* 0x00007f00ff0407ac */ /* 0x000e320008000800 */
[----:B------:R-:W2:Y:S01]  /*b020*/  @P0 LDC.64 R14, c[0x0][0x458] ;  /* 0x00011600ff0e0b82 */ /* 0x000ea20000000a00 */
[----:B0-----:R-:W-:-:S06]  /*b030*/  @UP0 UIMAD UR4, UR38, UR4, UR11 ;  /* 0x00000004260402a4 */ /* 0x001fcc000f8e020b */
[----:B----4-:R-:W-:-:S05]  /*b040*/  IMAD.U32 R25, RZ, RZ, UR4 ;  /* 0x00000004ff197e24 */ /* 0x010fca000f8e00ff */
        /* <DEDUP_REMOVED lines=15> */
.L_x_1518:
[C---:B-1---5:R-:W-:Y:S01]  /*b140*/  FFMA.FTZ R4, R19.reuse, R20, R4 ;  /* 0x0000001413047223 */ /* 0x062fe20000010004 */
[C---:B------:R-:W-:Y:S01]  /*b150*/  FFMA.FTZ R5, R19.reuse, R21, R5 ;  /* 0x0000001513057223 */ /* 0x040fe20000010005 */
[C---:B------:R-:W-:Y:S01]  /*b160*/  FFMA.FTZ R6, R19.reuse, R22, R6 ;  /* 0x0000001613067223 */ /* 0x040fe20000010006 */
[----:B------:R-:W-:-:S07]  /*b170*/  FFMA.FTZ R7, R19, R23, R7 ;  /* 0x0000001713077223 */ /* 0x000fce0000010007 */
.L_x_1517:
[----:B------:R-:W-:Y:S05]  /*b180*/  BSYNC.RECONVERGENT B0 ;  /* 0x0000000000007941 */ /* 0x000fea0003800200 */
.L_x_1516:
[----:B------:R-:W1:Y:S08]  /*b190*/  S2UR UR5, SR_CgaCtaId ;  /* 0x00000000000579c3 */ /* 0x000e700000008800 */
        /* <DEDUP_REMOVED lines=10> */
[----:B-1----:R-:W-:-:S09]  /*b240*/  ULEA UR4, UR5, UR4, 0x18 ;  /* 0x0000000405047291 */ /* 0x002fd2000f8ec0ff */
        /* <DEDUP_REMOVED lines=22> */
[----:B------:R0:W1:Y:S02]  /*b3b0*/  @!P1 LDS.128 R12, [R3+UR4] ;  /* 0x00000004030c9984 */ /* 0x0000640008000c00 */
        /* <DEDUP_REMOVED lines=21> */
[----:B------:R-:W-:-:S04]  /*b510*/  PRMT R2, R8, 0x7710, RZ ;  /* 0x0000771008027816 */ /* 0x000fc800000000ff */
[----:B------:R-:W-:-:S03]  /*b520*/  SHF.L.U32 R2, R2, 0x10, RZ ;  /* 0x0000001002027819 */ /* 0x000fc600000006ff */
[----:B------:R-:W3:Y:S01]  /*b530*/  F2I.S8.NTZ R4, R4 ;  /* 0x0000000400047305 */ /* 0x000ee20000202100 */
[----:B--2---:R-:W-:Y:S02]  /*b540*/  PRMT R8, R5, 0x8880, RZ ;  /* 0x0000888005087816 */ /* 0x004fe400000000ff */
[----:B------:R-:W-:Y:S02]  /*b550*/  LOP3.LUT R6, R2, 0xff0000, RZ, 0xc0, !PT ;  /* 0x00ff000002067812 */ /* 0x000fe400078ec0ff */
[----:B------:R-:W-:Y:S02]  /*b560*/  PRMT R2, R8, 0x7710, RZ ;  /* 0x0000771008027816 */ /* 0x000fe400000000ff */
[----:B0-----:R-:W-:-:S04]  /*b570*/  PRMT R3, R7, 0x8880, RZ ;  /* 0x0000888007037816 */ /* 0x001fc800000000ff */
[----:B------:R-:W-:Y:S02]  /*b580*/  PRMT R3, R3, 0x7710, RZ ;  /* 0x0000771003037816 */ /* 0x000fe400000000ff */
[----:B---3--:R-:W-:Y:S02]  /*b590*/  PRMT R5, R4, 0x8880, RZ ;  /* 0x0000888004057816 */ /* 0x008fe400000000ff */
[----:B------:R-:W-:Y:S02]  /*b5a0*/  LEA R3, R3, R6, 0x18 ;  /* 0x0000000603037211 */ /* 0x000fe400078ec0ff */
[----:B------:R-:W-:Y:S02]  /*b5b0*/  LOP3.LUT R4, R2, 0xff, RZ, 0xc0, !PT ;  /* 0x000000ff02047812 */ /* 0x000fe400078ec0ff */
[----:B------:R-:W-:Y:S02]  /*b5c0*/  PRMT R0, R5, 0x7710, RZ ;  /* 0x0000771005007816 */ /* 0x000fe400000000ff */
[----:B-1----:R-:W-:Y:S01]  /*b5d0*/  IADD3 R2, P0, PT, R17, UR4, RZ ;  /* 0x0000000411027c10 */ /* 0x002fe2000ff1e0ff */
[----:B------:R-:W-:Y:S01]  /*b5e0*/  IMAD R4, R4, 0x100, R3 ;  /* 0x0000010004047824 */ /* 0x000fe200078e0203 */
[----:B------:R-:W-:-:S02]  /*b5f0*/  LOP3.LUT R5, R0, 0xff, RZ, 0xc0, !PT ;  /* 0x000000ff00057812 */ /* 0x000fc400078ec0ff */
[----:B------:R-:W-:Y:S02]  /*b600*/  LEA.HI.X.SX32 R3, R17, UR5, 0x1, P0 ;  /* 0x0000000511037c11 */ /* 0x000fe400080f0eff */
[----:B------:R-:W-:-:S05]  /*b610*/  IADD3 R5, PT, PT, R4, R5, RZ ;  /* 0x0000000504057210 */ /* 0x000fca0007ffe0ff */
[----:B------:R-:W-:Y:S01]  /*b620*/  STG.E desc[UR36][R2.64], R5 ;  /* 0x0000000502007986 */ /* 0x000fe2000c101924 */
[----:B------:R-:W-:Y:S05]  /*b630*/  EXIT ;  /* 0x000000000000794d */ /* 0x000fea0003800000 */
.L_x_1519:
[----:B------:R-:W0:Y:S01]  /*b640*/  LDC.64 R2, c[0x0][0x380] ;  /* 0x0000e000ff027b82 */ /* 0x000e220000000a00 */
[----:B------:R-:W-:-:S04]  /*b650*/  IMAD.IADD R17, R17, 0x1, R0 ;  /* 0x0000000111117824 */ /* 0x000fc800078e0200 */
[----:B0-----:R-:W-:-:S05]  /*b660*/  IMAD.WIDE R2, R17, 0x4, R2 ;  /* 0x0000000411027825 */ /* 0x001fca00078e0202 */
[----:B------:R-:W-:Y:S01]  /*b670*/  STG.E.128 desc[UR36][R2.64], R4 ;  /* 0x0000000402007986 */ /* 0x000fe2000c101d24 */
[----:B------:R-:W-:Y:S05]  /*b680*/  EXIT ;  /* 0x000000000000794d */ /* 0x000fea0003800000 */
.L_x_1392:
[----:B-1----:R-:W-:Y:S02]  /*b690*/  HFMA2 R12, -RZ, RZ, 0, 9.5367431640625e-07 ;  /* 0x00000010ff0c7431 */ /* 0x002fe400000001ff */
[----:B------:R-:W-:Y:S01]  /*b6a0*/  IMAD.MOV.U32 R11, RZ, RZ, 0x1f ;  /* 0x0000001fff0b7424 */ /* 0x000fe200078e00ff */
[----:B------:R-:W-:-:S07]  /*b6b0*/  MOV R15, 0xffffffff ;  /* 0xffffffff000f7802 */ /* 0x000fce0000000f00 */
[----:B--2---:R-:W-:Y:S05]  /*b6c0*/  WARPSYNC.COLLECTIVE R15, `(.L_x_1520) ;  /* 0x000000000f087348 */ /* 0x004fea0003c00000 */
[----:B------:R0:W1:Y:S02]  /*b6d0*/  SHFL.BFLY P6, R14, R13, R12, R11 ;  /* 0x0c00000c0d0e7389 */ /* 0x00006400000c000b */
[----:B012---:R-:W-:Y:S05]  /*b6e0*/  ENDCOLLECTIVE ;  /* 0x000000000000791b */ /* 0x007fea0003800000 */
.L_x_1520:
[----:B------:R-:W-:Y:S02]  /*b6f0*/  HFMA2 R12, -RZ, RZ, 0, 4.76837158203125e-07 ;  /* 0x00000008ff0c7431 */ /* 0x000fe400000001ff */
[----:B------:R-:W-:-:S04]  /*b700*/  FADD.FTZ R0, R13, R14 ;  /* 0x0000000e0d007221 */ /* 0x000fc80000010000 */
[----:B------:R-:W-:-:S07]  /*b710*/  IMAD.MOV.U32 R13, RZ, RZ, R0 ;  /* 0x000000ffff0d7224 */ /* 0x000fce00078e0000 */
[----:B------:R-:W-:Y:S05]  /*b720*/  WARPSYNC.COLLECTIVE R15, `(.L_x_1521) ;  /* 0x000000000f087348 */ /* 0x000fea0003c00000 */
[----:B------:R0:W1:Y:S02]  /*b730*/  SHFL.BFLY P6, R14, R13, R12, R11 ;  /* 0x0c00000c0d0e7389 */ /* 0x00006400000c000b */
[----:B01----:R-:W-:Y:S05]  /*b740*/  ENDCOLLECTIVE ;  /* 0x000000000000791b */ /* 0x003fea0003800000 */
.L_x_1521:
[----:B------:R-:W-:Y:S01]  /*b750*/  MOV R12, 0x4 ;  /* 0x00000004000c7802 */ /* 0x000fe20000000f00 */
[----:B------:R-:W-:-:S04]  /*b760*/  FADD.FTZ R3, R0, R14 ;  /* 0x0000000e00037221 */ /* 0x000fc80000010000 */
[----:B------:R-:W-:-:S07]  /*b770*/  IMAD.MOV.U32 R13, RZ, RZ, R3 ;  /* 0x000000ffff0d7224 */ /* 0x000fce00078e0003 */
[----:B------:R-:W-:Y:S05]  /*b780*/  WARPSYNC.COLLECTIVE R15, `(.L_x_1522) ;  /* 0x000000000f087348 */ /* 0x000fea0003c00000 */
[----:B------:R0:W1:Y:S02]  /*b790*/  SHFL.BFLY P6, R14, R13, R12, R11 ;  /* 0x0c00000c0d0e7389 */ /* 0x00006400000c000b */
[----:B01----:R-:W-:Y:S05]  /*b7a0*/  ENDCOLLECTIVE ;  /* 0x000000000000791b */ /* 0x003fea0003800000 */
.L_x_1522:
[----:B------:R-:W-:Y:S02]  /*b7b0*/  HFMA2 R12, -RZ, RZ, 0, 1.1920928955078125e-07 ;  /* 0x00000002ff0c7431 */ /* 0x000fe400000001ff */
[----:B------:R-:W-:-:S04]  /*b7c0*/  FADD.FTZ R4, R3, R14 ;  /* 0x0000000e03047221 */ /* 0x000fc80000010000 */
[----:B------:R-:W-:-:S07]  /*b7d0*/  IMAD.MOV.U32 R13, RZ, RZ, R4 ;  /* 0x000000ffff0d7224 */ /* 0x000fce00078e0004 */
[----:B------:R-:W-:Y:S05]  /*b7e0*/  WARPSYNC.COLLECTIVE R15, `(.L_x_1523) ;  /* 0x000000000f087348 */ /* 0x000fea0003c00000 */
[----:B------:R0:W1:Y:S02]  /*b7f0*/  SHFL.BFLY P6, R14, R13, R12, R11 ;  /* 0x0c00000c0d0e7389 */ /* 0x00006400000c000b */
[----:B01----:R-:W-:Y:S05]  /*b800*/  ENDCOLLECTIVE ;  /* 0x000000000000791b */ /* 0x003fea0003800000 */
.L_x_1523:
[----:B------:R-:W-:Y:S01]  /*b810*/  MOV R12, 0x1 ;  /* 0x00000001000c7802 */ /* 0x000fe20000000f00 */
[----:B------:R-:W-:-:S04]  /*b820*/  FADD.FTZ R5, R4, R14 ;  /* 0x0000000e04057221 */ /* 0x000fc80000010000 */
[----:B------:R-:W-:-:S07]  /*b830*/  IMAD.MOV.U32 R13, RZ, RZ, R5 ;  /* 0x000000ffff0d7224 */ /* 0x000fce00078e0005 */
[----:B------:R-:W-:Y:S05]  /*b840*/  WARPSYNC.COLLECTIVE R15, `(.L_x_1524) ;  /* 0x000000000f087348 */ /* 0x000fea0003c00000 */
[----:B------:R0:W1:Y:S02]  /*b850*/  SHFL.BFLY P6, R14, R13, R12, R11 ;  /* 0x0c00000c0d0e7389 */ /* 0x00006400000c000b */
[----:B01----:R-:W-:Y:S05]  /*b860*/  ENDCOLLECTIVE ;  /* 0x000000000000791b */ /* 0x003fea0003800000 */
.L_x_1524:
[----:B------:R-:W-:Y:S05]  /*b870*/  BRA `(.L_x_1525) ;  /* 0xffffff6000b47947 */ /* 0x000fea000383ffff */
.L_x_1449:
[----:B------:R-:W-:Y:S01]  /*b880*/  HFMA2 R11, -RZ, RZ, 0, 1.847743988037109375e-06 ;  /* 0x0000001fff0b7431 */ /* 0x000fe200000001ff */
[----:B------:R-:W-:Y:S01]  /*b890*/  BSSY B0, `(.L_x_1526) ;  /* 0x0000006000007945 */ /* 0x000fe20003800000 */
[----:B------:R-:W-:Y:S02]  /*b8a0*/  IMAD.MOV.U32 R12, RZ, RZ, 0x1 ;  /* 0x00000001ff0c7424 */ /* 0x000fe400078e00ff */
[----:B------:R-:W-:-:S07]  /*b8b0*/  IMAD.MOV.U32 R15, RZ, RZ, -0x1 ;  /* 0xffffffffff0f7424 */ /* 0x000fce00078e00ff */
[----:B------:R-:W-:Y:S05]  /*b8c0*/  WARPSYNC.COLLECTIVE R15, `(.L_x_1527) ;  /* 0x000000000f087348 */ /* 0x000fea0003c00000 */
[----:B------:R0:W1:Y:S02]  /*b8d0*/  SHFL.BFLY P6, R14, R13, R12, R11 ;  /* 0x0c00000c0d0e7389 */ /* 0x00006400000c000b */
[----:B01----:R-:W-:Y:S05]  /*b8e0*/  ENDCOLLECTIVE ;  /* 0x000000000000791b */ /* 0x003fea0003800000 */
.L_x_1527:
[----:B------:R-:W-:Y:S05]  /*b8f0*/  BSYNC B0 ;  /* 0x0000000000007941 */ /* 0x000fea0003800000 */
.L_x_1526:
[----:B------:R-:W-:Y:S05]  /*b900*/  BRA `(.L_x_1528) ;  /* 0xffffffa800387947 */ /* 0x000fea000383ffff */
.L_x_1453:
[----:B------:R-:W-:Y:S01]  /*b910*/  HFMA2 R11, -RZ, RZ, 0, 1.847743988037109375e-06 ;  /* 0x0000001fff0b7431 */ /* 0x000fe200000001ff */
[----:B------:R-:W-:Y:S01]  /*b920*/  BSSY B0, `(.L_x_1529) ;  /* 0x0000007000007945 */ /* 0x000fe20003800000 */
[----:B------:R-:W-:Y:S01]  /*b930*/  MOV R13, R116 ;  /* 0x00000074000d7202 */ /* 0x000fe20000000f00 */
[----:B------:R-:W-:Y:S02]  /*b940*/  IMAD.MOV.U32 R12, RZ, RZ, 0x10 ;  /* 0x00000010ff0c7424 */ /* 0x000fe400078e00ff */
[----:B------:R-:W-:-:S07]  /*b950*/  IMAD.MOV.U32 R15, RZ, RZ, -0x1 ;  /* 0xffffffffff0f7424 */ /* 0x000fce00078e00ff */
[----:B----4-:R-:W-:Y:S05]  /*b960*/  WARPSYNC.COLLECTIVE R15, `(.L_x_1530) ;  /* 0x000000000f087348 */ /* 0x010fea0003c00000 */
[----:B------:R0:W1:Y:S02]  /*b970*/  SHFL.BFLY P6, R14, R13, R12, R11 ;  /* 0x0c00000c0d0e7389 */ /* 0x00006400000c000b */
[----:B01--4-:R-:W-:Y:S05]  /*b980*/  ENDCOLLECTIVE ;  /* 0x000000000000791b */ /* 0x013fea0003800000 */
.L_x_1530:
[----:B------:R-:W-:Y:S05]  /*b990*/  BSYNC B0 ;  /* 0x0000000000007941 */ /* 0x000fea0003800000 */
.L_x_1529:
[----:B------:R-:W-:Y:S01]  /*b9a0*/  FMNMX.FTZ R13, R14, R116, !PT ;  /* 0x000000740e0d7209 */ /* 0x000fe20007810000 */
[----:B------:R-:W-:Y:S01]  /*b9b0*/  IMAD.MOV.U32 R11, RZ, RZ, 0x1f ;  /* 0x0000001fff0b7424 */ /* 0x000fe200078e00ff */
[----:B------:R-:W-:Y:S02]  /*b9c0*/  MOV R12, 0x8 ;  /* 0x00000008000c7802 */ /* 0x000fe40000000f00 */
[----:B------:R-:W-:-:S07]  /*b9d0*/  MOV R15, 0xffffffff ;  /* 0xffffffff000f7802 */ /* 0x000fce0000000f00 */
[----:B------:R-:W-:Y:S05]  /*b9e0*/  WARPSYNC.COLLECTIVE R15, `(.L_x_1531) ;  /* 0x000000000f087348 */ /* 0x000fea0003c00000 */
[----:B------:R0:W1:Y:S02]  /*b9f0*/  SHFL.BFLY P6, R14, R13, R12, R11 ;  /* 0x0c00000c0d0e7389 */ /* 0x00006400000c000b */
[----:B01----:R-:W-:Y:S05]  /*ba00*/  ENDCOLLECTIVE ;  /* 0x000000000000791b */ /* 0x003fea0003800000 */
.L_x_1531:
[----:B------:R-:W-:Y:S01]  /*ba10*/  HFMA2 R12, -RZ, RZ, 0, 2.384185791015625e-07 ;  /* 0x00000004ff0c7431 */ /* 0x000fe200000001ff */
[----:B------:R-:W-:-:S05]  /*ba20*/  FMNMX.FTZ R3, R13, R14, !PT ;  /* 0x0000000e0d037209 */ /* 0x000fca0007810000 */
[----:B------:R-:W-:-:S07]  /*ba30*/  IMAD.MOV.U32 R13, RZ, RZ, R3 ;  /* 0x000000ffff0d7224 */ /* 0x000fce00078e0003 */
[----:B------:R-:W-:Y:S05]  /*ba40*/  WARPSYNC.COLLECTIVE R15, `(.L_x_1532) ;  /* 0x000000000f087348 */ /* 0x000fea0003c00000 */
[----:B------:R0:W1:Y:S02]  /*ba50*/  SHFL.BFLY P6, R14, R13, R12, R11 ;  /* 0x0c00000c0d0e7389 */ /* 0x00006400000c000b */
[----:B01----:R-:W-:Y:S05]  /*ba60*/  ENDCOLLECTIVE ;  /* 0x000000000000791b */ /* 0x003fea0003800000 */
.L_x_1532:
[----:B------:R-:W-:Y:S02]  /*ba70*/  MOV R12, 0x2 ;  /* 0x00000002000c7802 */ /* 0x000fe40000000f00 */
[----:B------:R-:W-:-:S05]  /*ba80*/  FMNMX.FTZ R4, R3, R14, !PT ;  /* 0x0000000e03047209 */ /* 0x000fca0007810000 */
[----:B------:R-:W-:-:S07]  /*ba90*/  IMAD.MOV.U32 R13, RZ, RZ, R4 ;  /* 0x000000ffff0d7224 */ /* 0x000fce00078e0004 */
[----:B------:R-:W-:Y:S05]  /*baa0*/  WARPSYNC.COLLECTIVE R15, `(.L_x_1533) ;  /* 0x000000000f087348 */ /* 0x000fea0003c00000 */
[----:B------:R0:W1:Y:S02]  /*bab0*/  SHFL.BFLY P6, R14, R13, R12, R11 ;  /* 0x0c00000c0d0e7389 */ /* 0x00006400000c000b */
[----:B01----:R-:W-:Y:S05]  /*bac0*/  ENDCOLLECTIVE ;  /* 0x000000000000791b */ /* 0x003fea0003800000 */
.L_x_1533:
[----:B------:R-:W-:Y:S05]  /*bad0*/  BRA `(.L_x_1534) ;  /* 0xffffffa800707947 */ /* 0x000fea000383ffff */
.L_x_1535:
        /* <DEDUP_REMOVED lines=10> */
.L_x_3010:


//--------------------- .text._ZN4mmha33masked_multihead_attention_kernelIfLi64ELi64ELi4ELi16ELi64ELb1ELb0EEEv26Multihead_attention_paramsIT_XT5_EE --------------------------
	.section	.text._ZN4mmha33masked_multihead_attention_kernelIfLi64ELi64ELi4ELi16ELi64ELb1ELb0EEEv26Multihead_attention_paramsIT_XT5_EE,"ax",@progbits
	.align	128
        .global         _ZN4mmha33masked_multihead_attention_kernelIfLi64ELi64ELi4ELi16ELi64ELb1ELb0EEEv26Multihead_attention_paramsIT_XT5_EE
        .type           _ZN4mmha33masked_multihead_attention_kernelIfLi64ELi64ELi4ELi16ELi64ELb1ELb0EEEv26Multihead_attention_paramsIT_XT5_EE,@function
        .size           _ZN4mmha33masked_multihead_attention_kernelIfLi64ELi64ELi4ELi16ELi64ELb1ELb0EEEv26Multihead_attention_paramsIT_XT5_EE,(.L_x_3011 - _ZN4mmha33masked_multihead_attention_kernelIfLi64ELi64ELi4ELi16ELi64ELb1ELb0EEEv26Multihead_attention_paramsIT_XT5_EE)
        .other          _ZN4mmha33masked_multihead_attention_kernelIfLi64ELi64ELi4ELi16ELi64ELb1ELb0EEEv26Multihead_attention_paramsIT_XT5_EE,@"STO_CUDA_ENTRY STV_DEFAULT"
_ZN4mmha33masked_multihead_attention_kernelIfLi64ELi64ELi4ELi16ELi64ELb1ELb0EEEv26Multihead_attention_paramsIT_XT5_EE:
.text._ZN4mmha33masked_multihead_attention_kernelIfLi64ELi64ELi4ELi16ELi64ELb1ELb0EEEv26Multihead_attention_paramsIT_XT5_EE:
        /* <DEDUP_REMOVED lines=12> */
.L_x_1536:
[----:B------:R-:W2:Y:S01]  /*00c0*/  LDC.64 R4, c[0x0][0x498] ;  /* 0x00012600ff047b82 */ /* 0x000ea20000000a00 */
[----:B------:R-:W1:Y:S07]  /*00d0*/  LDCU UR4, c[0x0][0x3f4] ;  /* 0x00007e80ff0477ac */ /* 0x000e6e0008000800 */
[----:B------:R-:W3:Y:S08]  /*00e0*/  LDC R8, c[0x0][0x3f0] ;  /* 0x0000fc00ff087b82 */ /* 0x000ef00000000800 */
[----:B------:R-:W4:Y:S01]  /*00f0*/  LDC.64 R12, c[0x0][0x460] ;  /* 0x00011800ff0c7b82 */ /* 0x000f220000000a00 */
[----:B--2---:R-:W-:Y:S01]  /*0100*/  IMAD.WIDE.U32 R4, R3, 0x4, R4 ;  /* 0x0000000403047825 */ /* 0x004fe200078e0004 */
[----:B------:R-:W2:Y:S06]  /*0110*/  S2R R38, SR_CTAID.X ;  /* 0x0000000000267919 */ /* 0x000eac0000002500 */
[----:B------:R-:W2:Y:S01]  /*0120*/  LDC R16, c[0x0][0x3f8] ;  /* 0x0000fe00ff107b82 */ /* 0x000ea20000000800 */
[----:B------:R0:W2:Y:S01]  /*0130*/  LDG.E R23, desc[UR36][R4.64] ;  /* 0x0000002404177981 */ /* 0x0000a2000c1e1900 */
[----:B---3--:R-:W-:-:S04]  /*0140*/  IABS R9, R8 ;  /* 0x0000000800097213 */ /* 0x008fc80000000000 */
[----:B------:R-:W3:Y:S08]  /*0150*/  I2F.RP R0, R9 ;  /* 0x0000000900007306 */ /* 0x000ef00000209400 */
[----:B---3--:R-:W3:Y:S02]  /*0160*/  MUFU.RCP R0, R0 ;  /* 0x0000000000007308 */ /* 0x008ee40000001000 */
[----:B---3--:R-:W-:-:S02]  /*0170*/  VIADD R6, R0, 0xffffffe ;  /* 0x0ffffffe00067836 */ /* 0x008fc40000000000 */
[----:B------:R-:W3:Y:S04]  /*0180*/  LDC R0, c[0x0][0x40c] ;  /* 0x00010300ff007b82 */ /* 0x000ee80000000800 */
[----:B------:R1:W4:Y:S02]  /*0190*/  F2I.FTZ.U32.TRUNC.NTZ R7, R6 ;  /* 0x0000000600077305 */ /* 0x000324000021f000 */
[----:B-1----:R-:W-:Y:S01]  /*01a0*/  IMAD.MOV.U32 R6, RZ, RZ, RZ ;  /* 0x000000ffff067224 */ /* 0x002fe200078e00ff */
[----:B----4-:R-:W-:-:S05]  /*01b0*/  IADD3 R2, PT, PT, RZ, -R7, RZ ;  /* 0x80000007ff027210 */ /* 0x010fca0007ffe0ff */
[----:B------:R-:W-:Y:S01]  /*01c0*/  IMAD R11, R2, R9, RZ ;  /* 0x00000009020b7224 */ /* 0x000fe200078e02ff */
[----:B------:R-:W-:-:S03]  /*01d0*/  IABS R2, R3 ;  /* 0x0000000300027213 */ /* 0x000fc60000000000 */
[----:B------:R-:W-:-:S06]  /*01e0*/  IMAD.HI.U32 R7, R7, R11, R6 ;  /* 0x0000000b07077227 */ /* 0x000fcc00078e0006 */
[----:B------:R-:W-:-:S04]  /*01f0*/  IMAD.HI.U32 R39, R7, R2, RZ ;  /* 0x0000000207277227 */ /* 0x000fc800078e00ff */
[----:B0-----:R-:W-:-:S04]  /*0200*/  IMAD.MOV R4, RZ, RZ, -R39 ;  /* 0x000000ffff047224 */ /* 0x001fc800078e0a27 */
[----:B------:R-:W-:-:S05]  /*0210*/  IMAD R2, R9, R4, R2 ;  /* 0x0000000409027224 */ /* 0x000fca00078e0202 */
[----:B------:R-:W-:Y:S02]  /*0220*/  ISETP.GT.U32.AND P1, PT, R9, R2, PT ;  /* 0x000000020900720c */ /* 0x000fe40003f24070 */
[----:B------:R-:W-:-:S04]  /*0230*/  ISETP.NE.U32.AND P0, PT, R12, RZ, PT ;  /* 0x000000ff0c00720c */ /* 0x000fc80003f05070 */
[----:B------:R-:W-:Y:S02]  /*0240*/  ISETP.NE.AND.EX P0, PT, R13, RZ, PT, P0 ;  /* 0x000000ff0d00720c */ /* 0x000fe40003f05300 */
[----:B------:R-:W-:Y:S02]  /*0250*/  LOP3.LUT R6, R3, R8, RZ, 0x3c, !PT ;  /* 0x0000000803067212 */ /* 0x000fe400078e3cff */
[----:B---3--:R-:W-:-:S03]  /*0260*/  ISETP.EQ.AND P5, PT, R0, RZ, P0 ;  /* 0x000000ff0000720c */ /* 0x008fc600007a2270 */
[----:B------:R-:W-:-:S04]  /*0270*/  @!P1 IADD3 R2, PT, PT, R2, -R9, RZ ;  /* 0x8000000902029210 */ /* 0x000fc80007ffe0ff */
[----:B------:R-:W-:Y:S01]  /*0280*/  ISETP.GE.U32.AND P0, PT, R2, R9, PT ;  /* 0x000000090200720c */ /* 0x000fe20003f06070 */
[----:B------:R-:W-:Y:S01]  /*0290*/  @!P1 VIADD R39, R39, 0x1 ;  /* 0x0000000127279836 */ /* 0x000fe20000000000 */
[----:B------:R-:W-:Y:S02]  /*02a0*/  ISETP.GE.AND P2, PT, R6, RZ, PT ;  /* 0x000000ff0600720c */ /* 0x000fe40003f46270 */
[----:B------:R-:W-:Y:S01]  /*02b0*/  ISETP.NE.AND P1, PT, R8, RZ, PT ;  /* 0x000000ff0800720c */ /* 0x000fe20003f25270 */
[----:B------:R-:W-:Y:S01]  /*02c0*/  IMAD.U32 R6, RZ, RZ, UR4 ;  /* 0x00000004ff067e24 */ /* 0x000fe2000f8e00ff */
[----:B------:R-:W0:Y:S04]  /*02d0*/  @P5 LDC.64 R4, c[0x0][0x460] ;  /* 0x00011800ff045b82 */ /* 0x000e280000000a00 */
[----:B------:R-:W-:-:S03]  /*02e0*/  IABS R9, R6 ;  /* 0x0000000600097213 */ /* 0x000fc60000000000 */
[----:B------:R-:W-:-:S05]  /*02f0*/  @P0 VIADD R39, R39, 0x1 ;  /* 0x0000000127270836 */ /* 0x000fca0000000000 */
[----:B------:R-:W-:Y:S02]  /*0300*/  @!P2 IADD3 R39, PT, PT, -R39, RZ, RZ ;  /* 0x000000ff2727a210 */ /* 0x000fe40007ffe1ff */
[----:B------:R-:W-:Y:S02]  /*0310*/  @!P1 LOP3.LUT R39, RZ, R8, RZ, 0x33, !PT ;  /* 0x00000008ff279212 */ /* 0x000fe400078e33ff */
[----:B------:R-:W1:Y:S08]  /*0320*/  I2F.RP R8, R9 ;  /* 0x0000000900087306 */ /* 0x000e700000209400 */
[----:B-1----:R-:W1:Y:S02]  /*0330*/  MUFU.RCP R8, R8 ;  /* 0x0000000800087308 */ /* 0x002e640000001000 */
[----:B-1----:R-:W-:-:S06]  /*0340*/  VIADD R6, R8, 0xffffffe ;  /* 0x0ffffffe08067836 */ /* 0x002fcc0000000000 */
[----:B------:R1:W3:Y:S01]  /*0350*/  F2I.FTZ.U32.TRUNC.NTZ R7, R6 ;  /* 0x0000000600077305 */ /* 0x0002e2000021f000 */
[----:B0-----:R-:W-:-:S05]  /*0360*/  @P5 IMAD.WIDE R4, R39, 0x4, R4 ;  /* 0x0000000427045825 */ /* 0x001fca00078e0204 */
[----:B------:R0:W5:Y:S01]  /*0370*/  @P5 LDG.E R14, desc[UR36][R4.64] ;  /* 0x00000024040e5981 */ /* 0x000162000c1e1900 */
[----:B-1----:R-:W-:Y:S01]  /*0380*/  IMAD.MOV.U32 R6, RZ, RZ, RZ ;  /* 0x000000ffff067224 */ /* 0x002fe200078e00ff */
[----:B---3--:R-:W-:-:S05]  /*0390*/  IADD3 R10, PT, PT, RZ, -R7, RZ ;  /* 0x80000007ff0a7210 */ /* 0x008fca0007ffe0ff */
[----:B0-----:R-:W-:-:S04]  /*03a0*/  IMAD R5, R10, R9, RZ ;  /* 0x000000090a057224 */ /* 0x001fc800078e02ff */
[----:B------:R-:W-:Y:S01]  /*03b0*/  IMAD.HI.U32 R7, R7, R5, R6 ;  /* 0x0000000507077227 */ /* 0x000fe200078e0006 */
[----:B------:R-:W0:Y:S01]  /*03c0*/  S2R R19, SR_TID.X ;  /* 0x0000000000137919 */ /* 0x000e220000002100 */
[----:B------:R-:W1:Y:S01]  /*03d0*/  LDC R5, c[0x0][0x3e8] ;  /* 0x0000fa00ff057b82 */ /* 0x000e620000000800 */
[----:B------:R-:W-:Y:S01]  /*03e0*/  UISETP.NE.AND UP0, UPT, UR4, URZ, UPT ;  /* 0x000000ff0400728c */ /* 0x000fe2000bf05270 */
[----:B--2---:R-:W-:Y:S01]  /*03f0*/  IMAD R29, R3, R16, R38 ;  /* 0x00000010031d7224 */ /* 0x004fe200078e0226 */
[----:B------:R-:W-:Y:S01]  /*0400*/  UMOV UR38, URZ ;  /* 0x000000ff00267c82 */ /* 0x000fe20008000000 */
[----:B------:R-:W-:Y:S01]  /*0410*/  BSSY.RECONVERGENT B0, `(.L_x_1537) ;  /* 0x000002a000007945 */ /* 0x000fe20003800200 */
[----:B------:R-:W-:Y:S02]  /*0420*/  P2R R2, PR, RZ, 0x20 ;  /* 0x00000020ff027803 */ /* 0x000fe40000000000 */
[----:B------:R-:W-:Y:S01]  /*0430*/  CS2R R32, SRZ ;  /* 0x0000000000207805 */ /* 0x000fe2000001ff00 */
[----:B------:R-:W-:-:S05]  /*0440*/  VIADD R18, R23, 0xffffffff ;  /* 0xffffffff17127836 */ /* 0x000fca0000000000 */
[----:B------:R-:W-:-:S05]  /*0450*/  IABS R4, R18 ;  /* 0x0000001200047213 */ /* 0x000fca0000000000 */
        /* <DEDUP_REMOVED lines=8> */
[----:B------:R-:W-:Y:S02]  /*04e0*/  ISETP.GE.AND P2, PT, R18, RZ, PT ;  /* 0x000000ff1200720c */ /* 0x000fe40003f46270 */
[----:B-1----:R-:W-:Y:S02]  /*04f0*/  ISETP.NE.AND P0, PT, R5, RZ, PT ;  /* 0x000000ff0500720c */ /* 0x002fe40003f05270 */
[----:B0-----:R-:W-:-:S07]  /*0500*/  ISETP.GT.U32.AND P3, PT, R19, 0x1f, PT ;  /* 0x0000001f1300780c */ /* 0x001fce0003f64070 */
[----:B------:R-:W-:-:S04]  /*0510*/  @!P1 IADD3 R9, PT, PT, -R9, UR39, RZ ;  /* 0x0000002709099c10 */ /* 0x000fc8000fffe1ff */
[----:B------:R-:W-:Y:S01]  /*0520*/  @!P1 R2UR UR39, R9 ;  /* 0x00000000092792ca */ /* 0x000fe200000e0000 */
[----:B------:R-:W-:Y:S01]  /*0530*/  VOTEU.ANY UP1, P2 ;  /* 0x0000000000ff7886 */ /* 0x000fe20001020100 */
[----:B------:R-:W-:Y:S02]  /*0540*/  @P0 IMAD.SHL.U32 R6, R38, 0x40, RZ ;  /* 0x0000004026060824 */ /* 0x000fe400078e00ff */
[----:B------:R-:W-:Y:S02]  /*0550*/  @!P0 IMAD.SHL.U32 R4, R29, 0x40, RZ ;  /* 0x000000401d048824 */ /* 0x000fe400078e00ff */
[----:B------:R-:W-:Y:S01]  /*0560*/  @P0 IMAD R4, R3, R5, R6 ;  /* 0x0000000503040224 */ /* 0x000fe200078e0206 */
[----:B------:R-:W-:-:S06]  /*0570*/  SHF.L.U32 R5, R19, 0x1, RZ ;  /* 0x0000000113057819 */ /* 0x000fcc00000006ff */
[----:B------:R-:W-:Y:S02]  /*0580*/  @!UP1 UIADD3 UR39, UPT, UPT, -UR39, URZ, URZ ;  /* 0x000000ff27279290 */ /* 0x000fe4000fffe1ff */
[----:B------:R-:W-:Y:S01]  /*0590*/  @!UP0 ULOP3.LUT UR39, URZ, UR4, URZ, 0x33, !UPT ;  /* 0x00000004ff278292 */ /* 0x000fe2000f8e33ff */
[----:B------:R-:W-:Y:S11]  /*05a0*/  @P3 BRA `(.L_x_1538) ;  /* 0x0000000000403947 */ /* 0x000ff60003800000 */
        /* <DEDUP_REMOVED lines=16> */
.L_x_1538:
[----:B------:R-:W-:Y:S05]  /*06b0*/  BSYNC.RECONVERGENT B0 ;  /* 0x0000000000007941 */ /* 0x000fea0003800200 */
.L_x_1537:
[----:B------:R-:W1:Y:S01]  /*06c0*/  LDCU.64 UR8, c[0x0][0x3a0] ;  /* 0x00007400ff0877ac */ /* 0x000e620008000a00 */
[----:B0-----:R-:W0:Y:S01]  /*06d0*/  LDC.64 R8, c[0x0][0x418] ;  /* 0x00010600ff087b82 */ /* 0x001e220000000a00 */
[----:B------:R-:W-:Y:S01]  /*06e0*/  ISETP.GT.U32.OR P2, PT, R19, 0x1f, !P5 ;  /* 0x0000001f1300780c */ /* 0x000fe20006f44470 */
[----:B------:R-:W-:Y:S01]  /*06f0*/  IMAD.SHL.U32 R29, R29, 0x40, RZ ;  /* 0x000000401d1d7824 */ /* 0x000fe200078e00ff */
[----:B------:R-:W2:Y:S01]  /*0700*/  LDCU.64 UR6, c[0x0][0x390] ;  /* 0x00007200ff0677ac */ /* 0x000ea20008000a00 */
[----:B------:R-:W-:Y:S01]  /*0710*/  SHF.R.U32.HI R27, RZ, 0x1, R19 ;  /* 0x00000001ff1b7819 */ /* 0x000fe20000011613 */
[----:B------:R-:W-:Y:S01]  /*0720*/  IMAD R17, R38, 0x40, R5 ;  /* 0x0000004026117824 */ /* 0x000fe200078e0205 */
[----:B------:R-:W-:Y:S02]  /*0730*/  LOP3.LUT R22, R5, 0x2, RZ, 0xc0, !PT ;  /* 0x0000000205167812 */ /* 0x000fe400078ec0ff */
[----:B------:R-:W-:Y:S01]  /*0740*/  CS2R R30, SRZ ;  /* 0x00000000001e7805 */ /* 0x000fe2000001ff00 */
[----:B------:R-:W3:Y:S01]  /*0750*/  @!P3 LDC.64 R6, c[0x0][0x3b8] ;  /* 0x0000ee00ff06bb82 */ /* 0x000ee20000000a00 */
[----:B------:R-:W-:Y:S01]  /*0760*/  @!P3 IMAD R13, R27, UR4, R18 ;  /* 0x000000041b0dbc24 */ /* 0x000fe2000f8e0212 */
[----:B-----5:R-:W-:Y:S01]  /*0770*/  @P5 R2UR UR38, R14 ;  /* 0x000000000e2652ca */ /* 0x020fe200000e0000 */
[----:B------:R-:W-:Y:S01]  /*0780*/  @!P3 IMAD R4, R29, UR4, R22 ;  /* 0x000000041d04bc24 */ /* 0x000fe2000f8e0216 */
[----:B------:R-:W-:-:S02]  /*0790*/  CS2R R24, SRZ ;  /* 0x0000000000187805 */ /* 0x000fc4000001ff00 */
[----:B------:R-:W-:Y:S01]  /*07a0*/  CS2R R20, SRZ ;  /* 0x0000000000147805 */ /* 0x000fe2000001ff00 */
[----:B------:R-:W4:Y:S01]  /*07b0*/  LDCU.U8 UR5, c[0x0][0x404] ;  /* 0x00008080ff0577ac */ /* 0x000f220008000000 */
[----:B------:R-:W-:Y:S02]  /*07c0*/  @!P3 LEA R15, R13, R4, 0x2 ;  /* 0x000000040d0fb211 */ /* 0x000fe400078e10ff */
[----:B-1----:R-:W-:Y:S01]  /*07d0*/  ISETP.NE.U32.AND P0, PT, RZ, UR8, PT ;  /* 0x00000008ff007c0c */ /* 0x002fe2000bf05070 */
[----:B------:R-:W1:Y:S01]  /*07e0*/  @!P2 LDC.64 R12, c[0x0][0x450] ;  /* 0x00011400ff0cab82 */ /* 0x000e620000000a00 */
[----:B--2---:R-:W-:Y:S02]  /*07f0*/  ISETP.NE.U32.AND P1, PT, RZ, UR6, PT ;  /* 0x00000006ff007c0c */ /* 0x004fe4000bf25070 */
[----:B------:R-:W-:Y:S01]  /*0800*/  ISETP.NE.AND.EX P0, PT, RZ, UR9, PT, P0 ;  /* 0x00000009ff007c0c */ /* 0x000fe2000bf05300 */
[----:B------:R-:W-:Y:S01]  /*0810*/  @!P2 IMAD R4, R16, UR38, RZ ;  /* 0x000000261004ac24 */ /* 0x000fe2000f8e02ff */
[----:B------:R-:W-:-:S02]  /*0820*/  ISETP.NE.AND.EX P1, PT, RZ, UR7, PT, P1 ;  /* 0x00000007ff007c0c */ /* 0x000fc4000bf25310 */
[C---:B------:R-:W-:Y:S02]  /*0830*/  ISETP.GT.U32.OR P0, PT, R19.reuse, 0x1f, !P0 ;  /* 0x0000001f1300780c */ /* 0x040fe40004704470 */
[----:B------:R-:W-:Y:S02]  /*0840*/  ISETP.GT.U32.OR P1, PT, R19, 0x1f, !P1 ;  /* 0x0000001f1300780c */ /* 0x000fe40004f24470 */
[----:B------:R-:W-:Y:S01]  /*0850*/  ISETP.NE.OR P0, PT, R0, RZ, P0 ;  /* 0x000000ff0000720c */ /* 0x000fe20000705670 */
[----:B---3--:R-:W-:Y:S01]  /*0860*/  @!P3 IMAD.WIDE R6, R15, 0x4, R6 ;  /* 0x000000040f06b825 */ /* 0x008fe200078e0206 */
[----:B0-----:R-:W-:-:S04]  /*0870*/  ISETP.NE.U32.AND P4, PT, R8, RZ, PT ;  /* 0x000000ff0800720c */ /* 0x001fc80003f85070 */
[----:B------:R-:W-:Y:S01]  /*0880*/  ISETP.NE.AND.EX P4, PT, R9, RZ, PT, P4 ;  /* 0x000000ff0900720c */ /* 0x000fe20003f85340 */
[----:B------:R-:W-:Y:S01]  /*0890*/  @!P2 IMAD R35, R4, 0x40, R17 ;  /* 0x000000400423a824 */ /* 0x000fe200078e0211 */
[----:B------:R-:W2:Y:S01]  /*08a0*/  @!P3 LDG.E.64 R30, desc[UR36][R6.64] ;  /* 0x00000024061eb981 */ /* 0x000ea2000c1e1b00 */
[----:B------:R-:W0:Y:S08]  /*08b0*/  LDC R4, c[0x0][0x400] ;  /* 0x00010000ff047b82 */ /* 0x000e300000000800 */
[----:B------:R-:W3:Y:S08]  /*08c0*/  @!P0 LDC.64 R10, c[0x0][0x3a0] ;  /* 0x0000e800ff0a8b82 */ /* 0x000ef00000000a00 */
[----:B------:R-:W4:Y:S08]  /*08d0*/  @!P1 LDC.64 R8, c[0x0][0x390] ;  /* 0x0000e400ff089b82 */ /* 0x000f300000000a00 */
[----:B------:R-:W0:Y:S01]  /*08e0*/  @P4 LDC.64 R14, c[0x0][0x418] ;  /* 0x00010600ff0e4b82 */ /* 0x000e220000000a00 */
[----:B-1----:R-:W-:-:S06]  /*08f0*/  @!P2 IMAD.WIDE R12, R35, 0x4, R12 ;  /* 0x00000004230ca825 */ /* 0x002fcc00078e020c */
[----:B------:R-:W2:Y:S01]  /*0900*/  @!P2 LDG.E.64 R12, desc[UR36][R12.64] ;  /* 0x000000240c0ca981 */ /* 0x000ea2000c1e1b00 */
[----:B---3--:R-:W-:-:S05]  /*0910*/  @!P0 IMAD.WIDE.U32 R10, R17, 0x4, R10 ;  /* 0x00000004110a8825 */ /* 0x008fca00078e000a */
[----:B------:R-:W2:Y:S01]  /*0920*/  @!P0 LDG.E.64 R24, desc[UR36][R10.64] ;  /* 0x000000240a188981 */ /* 0x000ea2000c1e1b00 */
[----:B----4-:R-:W-:-:S04]  /*0930*/  @!P1 IMAD.WIDE.U32 R8, R17, 0x4, R8 ;  /* 0x0000000411089825 */ /* 0x010fc800078e0008 */
[----:B------:R-:W-:Y:S01]  /*0940*/  HFMA2 R17, -RZ, RZ, 0, 0 ;  /* 0x00000000ff117431 */ /* 0x000fe200000001ff */
[----:B------:R-:W3:Y:S01]  /*0950*/  @!P1 LDG.E.64 R20, desc[UR36][R8.64] ;  /* 0x0000002408149981 */ /* 0x000ee2000c1e1b00 */
[----:B0-----:R-:W-:-:S05]  /*0960*/  @P4 IMAD.WIDE.U32 R14, R3, 0x4, R14 ;  /* 0x00000004030e4825 */ /* 0x001fca00078e000e */
[----:B------:R0:W5:Y:S01]  /*0970*/  @P4 LDG.E R17, desc[UR36][R14.64] ;  /* 0x000000240e114981 */ /* 0x000162000c1e1900 */
[----:B------:R-:W-:-:S04]  /*0980*/  ISETP.NE.AND P0, PT, RZ, UR5, PT ;  /* 0x00000005ff007c0c */ /* 0x000fc8000bf05270 */
[----:B------:R-:W-:Y:S02]  /*0990*/  ISETP.LT.OR P0, PT, R4, 0x1, P0 ;  /* 0x000000010400780c */ /* 0x000fe40000701670 */
[----:B------:R-:W-:Y:S01]  /*09a0*/  ISETP.NE.AND P1, PT, R0, RZ, PT ;  /* 0x000000ff0000720c */ /* 0x000fe20003f25270 */
[----:B------:R-:W-:Y:S01]  /*09b0*/  BSSY.RECONVERGENT B6, `(.L_x_1539) ;  /* 0x00000d1000067945 */ /* 0x000fe20003800200 */
[----:B------:R-:W-:Y:S01]  /*09c0*/  IMAD R39, R39, R16, RZ ;  /* 0x0000001027277224 */ /* 0x000fe200078e02ff */
[----:B------:R-:W-:Y:S01]  /*09d0*/  VIADDMNMX R16, R23, -UR4, RZ, !PT ;  /* 0x8000000417107c46 */ /* 0x000fe2000f8001ff */
[----:B--2---:R-:W-:Y:S01]  /*09e0*/  FADD.FTZ R3, R24, R30 ;  /* 0x0000001e18037221 */ /* 0x004fe20000010000 */
[----:B------:R-:W-:-:S04]  /*09f0*/  FADD.FTZ R6, R25, R31 ;  /* 0x0000001f19067221 */ /* 0x000fc80000010000 */
[C---:B------:R-:W-:Y:S01]  /*0a00*/  FSEL R30, R3.reuse, R30, !P1 ;  /* 0x0000001e031e7208 */ /* 0x040fe20004800000 */
[----:B------:R-:W-:Y:S01]  /*0a10*/  @!P2 FMUL.FTZ R30, R3, R12 ;  /* 0x0000000c031ea220 */ /* 0x000fe20000410000 */
[----:B------:R-:W-:Y:S01]  /*0a20*/  FSEL R31, R6, R31, !P1 ;  /* 0x0000001f061f7208 */ /* 0x000fe20004800000 */
[----:B---3--:R-:W-:Y:S01]  /*0a30*/  FADD.FTZ R32, R20, R32 ;  /* 0x0000002014207221 */ /* 0x008fe20000010000 */
[----:B------:R-:W-:Y:S01]  /*0a40*/  FADD.FTZ R33, R21, R33 ;  /* 0x0000002115217221 */ /* 0x000fe20000010000 */
        /* <DEDUP_REMOVED lines=27> */
.L_x_1541:
        /* <DEDUP_REMOVED lines=19> */
.L_x_1540:
        /* <DEDUP_REMOVED lines=53> */
[----:B--2--5:R-:W-:Y:S05]  /*1080*/  CALL.ABS.NOINC R14 ;  /* 0x000000000e007343 */ /* 0x024fea0003c00000 */
.L_x_1543:
        /* <DEDUP_REMOVED lines=15> */
.L_x_1544:
        /* <DEDUP_REMOVED lines=46> */
.L_x_1550:
[----:B------:R-:W-:Y:S05]  /*1460*/  BSYNC.RECONVERGENT B2 ;  /* 0x0000000000027941 */ /* 0x000fea0003800200 */
.L_x_1549:
[----:B-1----:R0:W-:Y:S04]  /*1470*/  STS [R13], R30 ;  /* 0x0000001e0d007388 */ /* 0x0021e80000000800 */
[----:B--2---:R0:W-:Y:S01]  /*1480*/  STS [R14], R31 ;  /* 0x0000001f0e007388 */ /* 0x0041e20000000800 */
[----:B------:R-:W-:Y:S05]  /*1490*/  BRA `(.L_x_1551) ;  /* 0x0000000000487947 */ /* 0x000fea0003800000 */
.L_x_1548:
        /* <DEDUP_REMOVED lines=18> */
.L_x_1551:
[----:B------:R-:W-:Y:S05]  /*15c0*/  BSYNC.RECONVERGENT B1 ;  /* 0x0000000000017941 */ /* 0x000fea0003800200 */
.L_x_1547:
[----:B------:R1:W-:Y:S04]  /*15d0*/  STS [R11], R32 ;  /* 0x000000200b007388 */ /* 0x0003e80000000800 */
[----:B------:R1:W-:Y:S02]  /*15e0*/  STS [R12], R33 ;  /* 0x000000210c007388 */ /* 0x0003e40000000800 */
.L_x_1546:
[----:B------:R-:W-:Y:S05]  /*15f0*/  BSYNC.RECONVERGENT B0 ;  /* 0x0000000000007941 */ /* 0x000fea0003800200 */
.L_x_1545:
        /* <DEDUP_REMOVED lines=10> */
.L_x_1553:
[----:B------:R-:W-:Y:S05]  /*16a0*/  BSYNC.RECONVERGENT B0 ;  /* 0x0000000000007941 */ /* 0x000fea0003800200 */
.L_x_1552:
[----:B------:R-:W-:Y:S06]  /*16b0*/  BAR.SYNC.DEFER_BLOCKING 0x0 ;  /* 0x0000000000007b1d */ /* 0x000fec0000010000 */
.L_x_1542:
[----:B------:R-:W-:Y:S05]  /*16c0*/  BSYNC.RECONVERGENT B6 ;  /* 0x0000000000067941 */ /* 0x000fea0003800200 */
.L_x_1539:
[----:B------:R-:W0:Y:S01]  /*16d0*/  S2R R26, SR_CgaCtaId ;  /* 0x00000000001a7919 */ /* 0x000e220000008800 */
[----:B------:R-:W-:Y:S01]  /*16e0*/  MOV R21, 0x400 ;  /* 0x0000040000157802 */ /* 0x000fe20000000f00 */
[----:B------:R-:W-:Y:S01]  /*16f0*/  IMAD.MOV.U32 R78, RZ, RZ, -0x800001 ;  /* 0xff7fffffff4e7424 */ /* 0x000fe200078e00ff */
[----:B------:R-:W-:Y:S02]  /*1700*/  ISETP.GT.U32.AND P0, PT, R19, 0x1f, PT ;  /* 0x0000001f1300780c */ /* 0x000fe40003f04070 */
[----:B---3--:R-:W-:Y:S01]  /*1710*/  IADD3 R0, PT, PT, R23, -R16, RZ ;  /* 0x8000001017007210 */ /* 0x008fe20007ffe0ff */
[----:B------:R-:W-:-:S05]  /*1720*/  VIADD R41, R21, 0x210 ;  /* 0x0000021015297836 */ /* 0x000fca0000000000 */
[----:B0-----:R-:W-:-:S05]  /*1730*/  LEA R41, R26, R41, 0x18 ;  /* 0x000000291a297211 */ /* 0x001fca00078ec0ff */
[----:B------:R-:W-:Y:S01]  /*1740*/  IMAD R83, R0, 0x4, R41 ;  /* 0x0000000400537824 */ /* 0x000fe200078e0229 */
[----:B------:R-:W-:Y:S06]  /*1750*/  @P0 BRA `(.L_x_1554) ;  /* 0x0000000000c40947 */ /* 0x000fec0003800000 */
[----:B------:R-:W0:Y:S01]  /*1760*/  LDC R0, c[0x0][0x40c] ;  /* 0x00010300ff007b82 */ /* 0x000e220000000800 */
[----:B------:R-:W3:Y:S01]  /*1770*/  LDCU UR4, c[0x0][0x3f4] ;  /* 0x00007e80ff0477ac */ /* 0x000ee20008000800 */
[----:B--2-4-:R-:W-:-:S04]  /*1780*/  FMUL.FTZ R8, R30, R32 ;  /* 0x000000201e087220 */ /* 0x014fc80000410000 */
[----:B------:R-:W-:Y:S01]  /*1790*/  FFMA.FTZ R13, R31, R33, R8 ;  /* 0x000000211f0d7223 */ /* 0x000fe20000010008 */
[----:B---3--:R-:W-:Y:S01]  /*17a0*/  IMAD R22, R29, UR4, R22 ;  /* 0x000000041d167c24 */ /* 0x008fe2000f8e0216 */
[----:B0-----:R-:W-:Y:S02]  /*17b0*/  ISETP.NE.AND P0, PT, R0, RZ, PT ;  /* 0x000000ff0000720c */ /* 0x001fe40003f05270 */
[----:B------:R-:W-:Y:S01]  /*17c0*/  MOV R0, UR4 ;  /* 0x0000000400007c02 */ /* 0x000fe20008000f00 */
[----:B------:R-:W-:-:S04]  /*17d0*/  UMOV UR4, 0xffffffff ;  /* 0xffffffff00047882 */ /* 0x000fc80000000000 */
[----:B------:R-:W-:Y:S02]  /*17e0*/  IMAD R27, R27, R0, UR39 ;  /* 0x000000271b1b7e24 */ /* 0x000fe4000f8e0200 */
[----:B------:R-:W-:-:S03]  /*17f0*/  VIADD R0, R21, 0x10 ;  /* 0x0000001015007836 */ /* 0x000fc60000000000 */
[----:B------:R-:W-:Y:S01]  /*1800*/  LEA R27, R27, R22, 0x2 ;  /* 0x000000161b1b7211 */ /* 0x000fe200078e10ff */
[----:B-1----:R-:W0:Y:S01]  /*1810*/  @!P0 LDC.64 R4, c[0x0][0x3b8] ;  /* 0x0000ee00ff048b82 */ /* 0x002e220000000a00 */
[----:B------:R-:W-:Y:S01]  /*1820*/  @!P0 VIADD R3, R21, 0x110 ;  /* 0x0000011015038836 */ /* 0x000fe20000000000 */
[----:B------:R-:W-:-:S04]  /*1830*/  LEA R0, R26, R0, 0x18 ;  /* 0x000000001a007211 */ /* 0x000fc800078ec0ff */
[----:B------:R-:W-:Y:S01]  /*1840*/  @!P0 LEA R6, R26, R3, 0x18 ;  /* 0x000000031a068211 */ /* 0x000fe200078ec0ff */
[----:B------:R-:W-:-:S04]  /*1850*/  IMAD R0, R19, 0x8, R0 ;  /* 0x0000000813007824 */ /* 0x000fc800078e0200 */
[----:B------:R-:W-:Y:S01]  /*1860*/  @!P0 IMAD R6, R19, 0x8, R6 ;  /* 0x0000000813068824 */ /* 0x000fe200078e0206 */
[----:B------:R1:W-:Y:S04]  /*1870*/  STS.64 [R0], R32 ;  /* 0x0000002000007388 */ /* 0x0003e80000000a00 */
        /* <DEDUP_REMOVED lines=13> */
.L_x_1691:
        /* <DEDUP_REMOVED lines=17> */
.L_x_1556:
[----:B------:R3:W-:Y:S02]  /*1a60*/  STS [R83+-0x4], R78 ;  /* 0xfffffc4e53007388 */ /* 0x0007e40000000800 */
.L_x_1554:
[----:B------:R-:W-:Y:S05]  /*1a70*/  WARPSYNC.ALL ;  /* 0x0000000000007948 */ /* 0x000fea0003800000 */
[----:B------:R-:W-:Y:S01]  /*1a80*/  BAR.SYNC.DEFER_BLOCKING 0x0 ;  /* 0x0000000000007b1d */ /* 0x000fe20000010000 */
[C---:B------:R-:W-:Y:S01]  /*1a90*/  IMAD.SHL.U32 R0, R19.reuse, 0x4, RZ ;  /* 0x0000000413007824 */ /* 0x040fe200078e00ff */
[----:B------:R-:W-:Y:S01]  /*1aa0*/  LOP3.LUT R42, R19, 0x3, RZ, 0xc0, !PT ;  /* 0x00000003132a7812 */ /* 0x000fe200078ec0ff */
[----:B------:R-:W-:-:S03]  /*1ab0*/  VIADD R3, R21, 0x10 ;  /* 0x0000001015037836 */ /* 0x000fc60000000000 */
[----:B------:R-:W-:Y:S01]  /*1ac0*/  LOP3.LUT R0, R0, 0xc, RZ, 0xc0, !PT ;  /* 0x0000000c00007812 */ /* 0x000fe200078ec0ff */
[----:B------:R-:W0:Y:S01]  /*1ad0*/  LDCU UR4, c[0x0][0x40c] ;  /* 0x00008180ff0477ac */ /* 0x000e220008000800 */
[----:B------:R-:W-:-:S04]  /*1ae0*/  LEA R3, R26, R3, 0x18 ;  /* 0x000000031a037211 */ /* 0x000fc800078ec0ff */
[----:B-1----:R-:W-:-:S05]  /*1af0*/  IADD3 R11, PT, PT, R3, R0, RZ ;  /* 0x00000000030b7210 */ /* 0x002fca0007ffe0ff */
[----:B------:R1:W1:Y:S01]  /*1b00*/  LDS R81, [R11] ;  /* 0x000000000b517984 */ /* 0x0002620000000800 */
[----:B0-----:R-:W-:-:S03]  /*1b10*/  UISETP.NE.AND UP0, UPT, UR4, URZ, UPT ;  /* 0x000000ff0400728c */ /* 0x001fc6000bf05270 */
        /* <DEDUP_REMOVED lines=15> */
[----:B-1----:R-:W-:Y:S05]  /*1c10*/  BRA.U UP0, `(.L_x_1557) ;  /* 0x00000001004c7547 */ /* 0x002fea000b800000 */
[----:B------:R-:W-:-:S05]  /*1c20*/  VIADD R21, R21, 0x110 ;  /* 0x0000011015157836 */ /* 0x000fca0000000000 */
[----:B0-----:R-:W-:-:S05]  /*1c30*/  LEA R11, R26, R21, 0x18 ;  /* 0x000000151a0b7211 */ /* 0x001fca00078ec0ff */
[----:B------:R-:W-:-:S05]  /*1c40*/  IMAD R11, R42, 0x4, R11 ;  /* 0x000000042a0b7824 */ /* 0x000fca00078e020b */
[----:B------:R1:W0:Y:S04]  /*1c50*/  LDS R21, [R11] ;  /* 0x000000000b157984 */ /* 0x0002280000000800 */
[----:B------:R1:W0:Y:S04]  /*1c60*/  LDS R22, [R11+0x10] ;  /* 0x000010000b167984 */ /* 0x0002280000000800 */
[----:B------:R1:W0:Y:S04]  /*1c70*/  LDS R24, [R11+0x20] ;  /* 0x000020000b187984 */ /* 0x0002280000000800 */
[----:B------:R1:W0:Y:S04]  /*1c80*/  LDS R25, [R11+0x30] ;  /* 0x000030000b197984 */ /* 0x0002280000000800 */
[----:B------:R1:W0:Y:S04]  /*1c90*/  LDS R26, [R11+0x40] ;  /* 0x000040000b1a7984 */ /* 0x0002280000000800 */
[----:B------:R1:W0:Y:S04]  /*1ca0*/  LDS R27, [R11+0x50] ;  /* 0x000050000b1b7984 */ /* 0x0002280000000800 */
[----:B------:R1:W0:Y:S04]  /*1cb0*/  LDS R28, [R11+0x60] ;  /* 0x000060000b1c7984 */ /* 0x0002280000000800 */
[----:B------:R1:W0:Y:S04]  /*1cc0*/  LDS R29, [R11+0x70] ;  /* 0x000070000b1d7984 */ /* 0x0002280000000800 */
[----:B--2---:R1:W2:Y:S04]  /*1cd0*/  LDS R30, [R11+0x80] ;  /* 0x000080000b1e7984 */ /* 0x0042a80000000800 */
[----:B------:R1:W0:Y:S04]  /*1ce0*/  LDS R31, [R11+0x90] ;  /* 0x000090000b1f7984 */ /* 0x0002280000000800 */
[----:B----4-:R1:W4:Y:S04]  /*1cf0*/  LDS R32, [R11+0xa0] ;  /* 0x0000a0000b207984 */ /* 0x0103280000000800 */
[----:B------:R1:W0:Y:S04]  /*1d00*/  LDS R33, [R11+0xb0] ;  /* 0x0000b0000b217984 */ /* 0x0002280000000800 */
[----:B------:R1:W0:Y:S04]  /*1d10*/  LDS R34, [R11+0xc0] ;  /* 0x0000c0000b227984 */ /* 0x0002280000000800 */
[----:B------:R1:W0:Y:S04]  /*1d20*/  LDS R35, [R11+0xd0] ;  /* 0x0000d0000b237984 */ /* 0x0002280000000800 */
[----:B------:R1:W0:Y:S04]  /*1d30*/  LDS R36, [R11+0xe0] ;  /* 0x0000e0000b247984 */ /* 0x0002280000000800 */
[----:B------:R1:W0:Y:S02]  /*1d40*/  LDS R37, [R11+0xf0] ;  /* 0x0000f0000b257984 */ /* 0x0002240000000800 */
.L_x_1557:
[----:B01----:R-:W-:Y:S01]  /*1d50*/  IADD3 R11, PT, PT, R18, 0x7, -R16 ;  /* 0x00000007120b7810 */ /* 0x003fe20007ffe810 */
[----:B------:R-:W0:Y:S01]  /*1d60*/  LDCU.64 UR4, c[0x0][0x3f0] ;  /* 0x00007e00ff0477ac */ /* 0x000e220008000a00 */
[----:B------:R-:W-:Y:S02]  /*1d70*/  BSSY B1, `(.L_x_1558) ;  /* 0x00003da000017945 */ /* 0x000fe40003800000 */
[----:B------:R-:W-:Y:S01]  /*1d80*/  SHF.R.S32.HI R12, RZ, 0x1f, R11 ;  /* 0x0000001fff0c7819 */ /* 0x000fe2000001140b */
[----:B------:R-:W1:Y:S03]  /*1d90*/  LDCU UR12, c[0x0][0x3f8] ;  /* 0x00007f00ff0c77ac */ /* 0x000e660008000800 */
[----:B------:R-:W-:Y:S01]  /*1da0*/  LEA.HI R12, R12, R11, RZ, 0x3 ;  /* 0x0000000b0c0c7211 */ /* 0x000fe200078f18ff */
[----:B------:R-:W1:Y:S01]  /*1db0*/  LDCU UR13, c[0x0][0x40c] ;  /* 0x00008180ff0d77ac */ /* 0x000e620008000800 */
[----:B------:R-:W-:-:S02]  /*1dc0*/  SHF.R.U32.HI R11, RZ, 0x2, R19 ;  /* 0x00000002ff0b7819 */ /* 0x000fc40000011613 */
[----:B------:R-:W-:Y:S01]  /*1dd0*/  LOP3.LUT R46, R12, 0xfffffff8, RZ, 0xc0, !PT ;  /* 0xfffffff80c2e7812 */ /* 0x000fe200078ec0ff */
[----:B------:R-:W1:Y:S03]  /*1de0*/  LDCU UR14, c[0x0][0x3f4] ;  /* 0x00007e80ff0e77ac */ /* 0x000e660008000800 */
[----:B------:R-:W-:Y:S01]  /*1df0*/  ISETP.GE.AND P0, PT, R11, R46, PT ;  /* 0x0000002e0b00720c */ /* 0x000fe20003f06270 */
[----:B------:R-:W1:Y:S01]  /*1e00*/  LDCU UR15, c[0x0][0x410] ;  /* 0x00008200ff0f77ac */ /* 0x000e620008000800 */
[----:B0-----:R-:W-:Y:S01]  /*1e10*/  IMAD R39, R39, UR4, R38 ;  /* 0x0000000427277c24 */ /* 0x001fe2000f8e0226 */
[----:B------:R-:W-:Y:S01]  /*1e20*/  MOV R38, UR5 ;  /* 0x0000000500267c02 */ /* 0x000fe20008000f00 */
[----:B------:R-:W0:Y:S02]  /*1e30*/  LDCU.64 UR6, c[0x0][0x3b8] ;  /* 0x00007700ff0677ac */ /* 0x000e240008000a00 */
[----:B------:R-:W-:Y:S01]  /*1e40*/  IMAD.SHL.U32 R39, R39, 0x40, RZ ;  /* 0x0000004027277824 */ /* 0x000fe200078e00ff */
[----:B------:R-:W0:Y:S01]  /*1e50*/  LDCU.64 UR8, c[0x0][0x438] ;  /* 0x00008700ff0877ac */ /* 0x000e220008000a00 */
[----:B------:R-:W0:Y:S05]  /*1e60*/  LDCU.64 UR10, c[0x0][0x448] ;  /* 0x00008900ff0a77ac */ /* 0x000e2a0008000a00 */
[----:B------:R-:W-:Y:S05]  /*1e70*/  @P0 BRA `(.L_x_1559) ;  /* 0x0000003c00240947 */ /* 0x000fea0003800000 */
[----:B------:R-:W-:Y:S01]  /*1e80*/  IABS R40, R38 ;  /* 0x0000002600287213 */ /* 0x000fe20000000000 */
[----:B------:R-:W2:Y:S01]  /*1e90*/  S2UR UR5, SR_CTAID.X ;  /* 0x00000000000579c3 */ /* 0x000ea20000002500 */
[----:B------:R-:W2:Y:S01]  /*1ea0*/  LDCU UR4, c[0x0][0x3f8] ;  /* 0x00007f00ff0477ac */ /* 0x000ea20008000800 */
[----:B------:R-:W-:Y:S01]  /*1eb0*/  LOP3.LUT R12, R19, 0x3fc, RZ, 0xc0, !PT ;  /* 0x000003fc130c7812 */ /* 0x000fe200078ec0ff */
[----:B------:R-:W3:Y:S01]  /*1ec0*/  I2F.RP R14, R40 ;  /* 0x00000028000e7306 */ /* 0x000ee20000209400 */
[-C--:B------:R-:W-:Y:S01]  /*1ed0*/  IADD3 R11, PT, PT, R11, R16.reuse, RZ ;  /* 0x000000100b0b7210 */ /* 0x080fe20007ffe0ff */
[----:B------:R-:W4:Y:S01]  /*1ee0*/  LDCU.64 UR16, c[0x0][0x420] ;  /* 0x00008400ff1077ac */ /* 0x000f220008000a00 */
[----:B------:R-:W-:Y:S01]  /*1ef0*/  IADD3 R46, PT, PT, R46, R16, RZ ;  /* 0x000000102e2e7210 */ /* 0x000fe20007ffe0ff */
[----:B------:R-:W-:Y:S01]  /*1f00*/  IMAD.IADD R41, R41, 0x1, R12 ;  /* 0x0000000129297824 */ /* 0x000fe200078e020c */
[----:B------:R-:W1:Y:S01]  /*1f10*/  S2UR UR18, SR_CTAID.Y ;  /* 0x00000000001279c3 */ /* 0x000e620000002600 */
[----:B------:R-:W-:-:S02]  /*1f20*/  IMAD.MOV.U32 R12, RZ, RZ, RZ ;  /* 0x000000ffff0c7224 */ /* 0x000fc400078e00ff */
[----:B------:R-:W-:-:S05]  /*1f30*/  VIADD R54, R11, 0x1 ;  /* 0x000000010b367836 */ /* 0x000fca0000000000 */
[----:B------:R-:W0:Y:S01]  /*1f40*/  LDC R45, c[0x0][0x440] ;  /* 0x00011000ff2d7b82 */ /* 0x000e220000000800 */
[----:B---3--:R-:W3:Y:S01]  /*1f50*/  MUFU.RCP R14, R14 ;  /* 0x0000000e000e7308 */ /* 0x008ee20000001000 */
[----:B----4-:R-:W-:Y:S01]  /*1f60*/  ISETP.NE.U32.AND P0, PT, RZ, UR16, PT ;  /* 0x00000010ff007c0c */ /* 0x010fe2000bf05070 */
[----:B--2---:R-:W-:-:S05]  /*1f70*/  UIMAD UR4, UR38, UR4, UR5 ;  /* 0x00000004260472a4 */ /* 0x004fca000f8e0205 */
[----:B------:R-:W2:Y:S01]  /*1f80*/  LDC.64 R84, c[0x0][0x450] ;  /* 0x00011400ff547b82 */ /* 0x000ea20000000a00 */
[----:B------:R-:W-:Y:S01]  /*1f90*/  ISETP.NE.AND.EX P0, PT, RZ, UR17, PT, P0 ;  /* 0x00000011ff007c0c */ /* 0x000fe2000bf05300 */
[----:B------:R-:W-:-:S06]  /*1fa0*/  IMAD.U32 R15, RZ, RZ, UR4 ;  /* 0x00000004ff0f7e24 */ /* 0x000fcc000f8e00ff */
[----:B------:R-:W4:Y:S01]  /*1fb0*/  LDC R56, c[0x0][0x430] ;  /* 0x00010c00ff387b82 */ /* 0x000f220000000800 */
[--C-:B------:R-:W-:Y:S01]  /*1fc0*/  IMAD R15, R15, 0x40, R42.reuse ;  /* 0x000000400f0f7824 */ /* 0x100fe200078e022a */
[----:B------:R-:W4:Y:S01]  /*1fd0*/  LDCU UR4, c[0x0][0x408] ;  /* 0x00008100ff0477ac */ /* 0x000f220008000800 */
[----:B---3--:R-:W-:Y:S02]  /*1fe0*/  VIADD R13, R14, 0xffffffe ;  /* 0x0ffffffe0e0d7836 */ /* 0x008fe40000000000 */
[----:B------:R-:W-:Y:S02]  /*1ff0*/  IMAD R42, R39, R38, R42 ;  /* 0x00000026272a7224 */ /* 0x000fe400078e022a */
[----:B-1----:R-:W-:Y:S02]  /*2000*/  IMAD R38, R38, UR18, RZ ;  /* 0x0000001226267c24 */ /* 0x002fe4000f8e02ff */
[----:B------:R-:W1:Y:S01]  /*2010*/  F2I.FTZ.U32.TRUNC.NTZ R13, R13 ;  /* 0x0000000d000d7305 */ /* 0x000e62000021f000 */
[----:B------:R-:W-:-:S02]  /*2020*/  SHF.R.S32.HI R55, RZ, 0x1f, R42 ;  /* 0x0000001fff377819 */ /* 0x000fc4000001142a */
[----:B------:R-:W-:Y:S02]  /*2030*/  IADD3 R44, P1, P2, R38, UR16, R11 ;  /* 0x00000010262c7c10 */ /* 0x000fe4000fa3e00b */
[----:B------:R-:W-:Y:S01]  /*2040*/  SHF.R.S32.HI R38, RZ, 0x1f, R38 ;  /* 0x0000001fff267819 */ /* 0x000fe20000011426 */
[----:B--2---:R-:W-:-:S03]  /*2050*/  IMAD.WIDE R84, R15, 0x4, R84 ;  /* 0x000000040f547825 */ /* 0x004fc600078e0254 */
[----:B------:R-:W-:Y:S02]  /*2060*/  IADD3.X R47, PT, PT, R38, UR17, RZ, P1, P2 ;  /* 0x00000011262f7c10 */ /* 0x000fe40008fe44ff */
[----:B-1----:R-:W-:Y:S01]  /*2070*/  IADD3 R43, PT, PT, RZ, -R13, RZ ;  /* 0x8000000dff2b7210 */ /* 0x002fe20007ffe0ff */
[----:B----4-:R-:W-:-:S04]  /*2080*/  VIADD R56, R56, UR4 ;  /* 0x0000000438387c36 */ /* 0x010fc80008000000 */
[----:B------:R-:W-:-:S04]  /*2090*/  IMAD R43, R43, R40, RZ ;  /* 0x000000282b2b7224 */ /* 0x000fc800078e02ff */
[----:B------:R-:W-:-:S04]  /*20a0*/  IMAD.HI.U32 R43, R13, R43, R12 ;  /* 0x0000002b0d2b7227 */ /* 0x000fc800078e000c */
[----:B0-----:R-:W-:-:S04]  /*20b0*/  IMAD R12, R45, UR5, R18 ;  /* 0x000000052d0c7c24 */ /* 0x001fc8000f8e0212 */
[----:B------:R-:W-:-:S07]  /*20c0*/  IMAD R45, R12, R45, R11 ;  /* 0x0000002d0c2d7224 */ /* 0x000fce00078e020b */
.L_x_1615:
[----:B------:R-:W-:Y:S01]  /*20d0*/  @P0 MOV R12, R44 ;  /* 0x0000002c000c0202 */ /* 0x000fe20000000f00 */
[----:B0-----:R-:W-:-:S05]  /*20e0*/  @P0 IMAD.MOV.U32 R13, RZ, RZ, R47 ;  /* 0x000000ffff0d0224 */ /* 0x001fca00078e002f */
[----:B------:R-:W2:Y:S01]  /*20f0*/  @P0 LDG.E.U8 R12, desc[UR36][R12.64] ;  /* 0x000000240c0c0981 */ /* 0x000ea2000c1e1100 */
[----:B------:R-:W-:Y:S01]  /*2100*/  VIADD R57, R54, 0xffffffff ;  /* 0xffffffff36397836 */ /* 0x000fe20000000000 */
[----:B------:R-:W-:Y:S01]  /*2110*/  MOV R38, UR14 ;  /* 0x0000000e00267c02 */ /* 0x000fe20008000f00 */
[----:B------:R-:W-:Y:S01]  /*2120*/  UISETP.NE.AND UP0, UPT, UR13, URZ, UPT ;  /* 0x000000ff0d00728c */ /* 0x000fe2000bf05270 */
[----:B------:R-:W-:Y:S02]  /*2130*/  BSSY.RECONVERGENT B0, `(.L_x_1560) ;  /* 0x0000366000007945 */ /* 0x000fe40003800200 */
[----:B------:R-:W-:Y:S02]  /*2140*/  IABS R14, R57 ;  /* 0x00000039000e7213 */ /* 0x000fe40000000000 */
[----:B------:R-:W-:Y:S02]  /*2150*/  IABS R48, R38 ;  /* 0x0000002600307213 */ /* 0x000fe40000000000 */
[----:B------:R-:W-:Y:S01]  /*2160*/  ISETP.GE.AND P3, PT, R57, RZ, PT ;  /* 0x000000ff3900720c */ /* 0x000fe20003f66270 */
[----:B------:R-:W-:Y:S01]  /*2170*/  IMAD.HI.U32 R11, R43, R14, RZ ;  /* 0x0000000e2b0b7227 */ /* 0x000fe200078e00ff */
[----:B------:R-:W-:-:S03]  /*2180*/  ISETP.NE.AND P4, PT, R38, RZ, PT ;  /* 0x000000ff2600720c */ /* 0x000fc60003f85270 */
[----:B------:R-:W-:-:S04]  /*2190*/  IMAD.MOV R11, RZ, RZ, -R11 ;  /* 0x000000ffff0b7224 */ /* 0x000fc800078e0a0b */
        /* <DEDUP_REMOVED lines=8> */
[----:B------:R-:W-:-:S12]  /*2220*/  BRA.U UP0, `(.L_x_1561) ;  /* 0x0000002d00687547 */ /* 0x000fd8000b800000 */
[----:B------:R-:W-:-:S13]  /*2230*/  ISETP.NE.AND P5, PT, R2, RZ, PT ;  /* 0x000000ff0200720c */ /* 0x000fda0003fa5270 */
[----:B------:R-:W-:Y:S05]  /*2240*/  @!P5 BRA `(.L_x_1562) ;  /* 0x0000001400f0d947 */ /* 0x000fea0003800000 */
[----:B------:R-:W-:Y:S01]  /*2250*/  IMAD.IADD R13, R11, 0x1, R38 ;  /* 0x000000010b0d7824 */ /* 0x000fe200078e0226 */
[----:B------:R-:W-:Y:S01]  /*2260*/  ISETP.GE.AND P1, PT, R57, R18, PT ;  /* 0x000000123900720c */ /* 0x000fe20003f26270 */
[----:B------:R-:W-:Y:S03]  /*2270*/  BSSY.RECONVERGENT B2, `(.L_x_1563) ;  /* 0x000001e000027945 */ /* 0x000fe60003800200 */
[----:B------:R-:W-:-:S05]  /*2280*/  LEA R13, R38, R13, 0x2 ;  /* 0x0000000d260d7211 */ /* 0x000fca00078e10ff */
[----:B------:R-:W-:-:S04]  /*2290*/  IMAD R51, R38, 0x2, R13 ;  /* 0x0000000226337824 */ /* 0x000fc800078e020d */
[----:B------:R-:W-:-:S05]  /*22a0*/  IMAD R53, R38, 0x2, R51 ;  /* 0x0000000226357824 */ /* 0x000fca00078e0233 */
[----:B------:R-:W-:-:S05]  /*22b0*/  IADD3 R87, PT, PT, R53, R38, RZ ;  /* 0x0000002635577210 */ /* 0x000fca0007ffe0ff */
[----:B------:R-:W-:-:S04]  /*22c0*/  IMAD.IADD R89, R87, 0x1, R38 ;  /* 0x0000000157597824 */ /* 0x000fc800078e0226 */
[----:B------:R-:W-:-:S05]  /*22d0*/  IMAD.IADD R91, R89, 0x1, R38 ;  /* 0x00000001595b7824 */ /* 0x000fca00078e0226 */
[----:B------:R-:W-:-:S05]  /*22e0*/  IADD3 R93, PT, PT, R91, R38, RZ ;  /* 0x000000265b5d7210 */ /* 0x000fca0007ffe0ff */
[----:B------:R-:W-:Y:S01]  /*22f0*/  IMAD.IADD R50, R93, 0x1, R38 ;  /* 0x000000015d327824 */ /* 0x000fe200078e0226 */
[----:B------:R-:W-:Y:S06]  /*2300*/  @P1 BRA `(.L_x_1564) ;  /* 0x0000000000501947 */ /* 0x000fec0003800000 */
[----:B------:R-:W-:Y:S01]  /*2310*/  IMAD.SHL.U32 R13, R11, 0x4, RZ ;  /* 0x000000040b0d7824 */ /* 0x000fe200078e00ff */
[----:B------:R-:W2:Y:S04]  /*2320*/  LDG.E R49, desc[UR36][R84.64] ;  /* 0x0000002454317981 */ /* 0x000ea8000c1e1900 */
[----:B------:R-:W-:-:S04]  /*2330*/  IADD3 R12, P3, PT, R42, R13, RZ ;  /* 0x0000000d2a0c7210 */ /* 0x000fc80007f7e0ff */
[----:B------:R-:W-:Y:S02]  /*2340*/  IADD3.X R15, PT, PT, RZ, R55, RZ, P3, !PT ;  /* 0x00000037ff0f7210 */ /* 0x000fe40001ffe4ff */
[----:B------:R-:W-:-:S04]  /*2350*/  LEA R14, P3, R12, UR6, 0x2 ;  /* 0x000000060c0e7c11 */ /* 0x000fc8000f8610ff */
[----:B------:R-:W-:-:S05]  /*2360*/  LEA.HI.X R15, R12, UR7, R15, 0x2, P3 ;  /* 0x000000070c0f7c11 */ /* 0x000fca00098f140f */
[----:B------:R-:W3:Y:S01]  /*2370*/  LDG.E R14, desc[UR36][R14.64] ;  /* 0x000000240e0e7981 */ /* 0x000ee2000c1e1900 */
[----:B------:R-:W-:Y:S08]  /*2380*/  S2UR UR4, SR_CTAID.Y ;  /* 0x00000000000479c3 */ /* 0x000ff00000002600 */
[----:B------:R-:W0:Y:S01]  /*2390*/  S2UR UR5, SR_CTAID.X ;  /* 0x00000000000579c3 */ /* 0x000e220000002500 */
        /* <DEDUP_REMOVED lines=8> */
[----:B---3--:R-:W-:-:S04]  /*2420*/  FADD.FTZ R14, R21, R14 ;  /* 0x0000000e150e7221 */ /* 0x008fc80000010000 */
[----:B--2---:R-:W-:-:S05]  /*2430*/  FMUL.FTZ R58, R14, R49 ;  /* 0x000000310e3a7220 */ /* 0x004fca0000410000 */
[----:B------:R0:W-:Y:S02]  /*2440*/  STG.E desc[UR36][R12.64], R58 ;  /* 0x0000003a0c007986 */ /* 0x0001e4000c101924 */
.L_x_1564:
[----:B------:R-:W-:Y:S05]  /*2450*/  BSYNC.RECONVERGENT B2 ;  /* 0x0000000000027941 */ /* 0x000fea0003800200 */
.L_x_1563:
[----:B------:R-:W-:Y:S04]  /*2460*/  BSSY.RECONVERGENT B2, `(.L_x_1565) ;  /* 0x0000029000027945 */ /* 0x000fe80003800200 */
[----:B------:R-:W-:Y:S05]  /*2470*/  @P1 BRA `(.L_x_1566) ;  /* 0x00000000009c1947 */ /* 0x000fea0003800000 */
[----:B0-----:R-:W-:-:S05]  /*2480*/  IMAD.IADD R12, R11, 0x1, R38 ;  /* 0x000000010b0c7824 */ /* 0x001fca00078e0226 */
[----:B------:R-:W-:-:S04]  /*2490*/  SHF.L.U32 R15, R12, 0x2, RZ ;  /* 0x000000020c0f7819 */ /* 0x000fc800000006ff */
[----:B------:R-:W-:Y:S02]  /*24a0*/  SHF.R.S32.HI R48, RZ, 0x1f, R15 ;  /* 0x0000001fff307819 */ /* 0x000fe4000001140f */
[----:B------:R-:W-:-:S05]  /*24b0*/  IADD3 R13, P3, PT, R42, R15, RZ ;  /* 0x0000000f2a0d7210 */ /* 0x000fca0007f7e0ff */
[----:B------:R-:W-:Y:S01]  /*24c0*/  IMAD.X R14, R55, 0x1, R48, P3 ;  /* 0x00000001370e7824 */ /* 0x000fe200018e0630 */
[----:B------:R-:W-:-:S04]  /*24d0*/  LEA R12, P3, R13, UR6, 0x2 ;  /* 0x000000060d0c7c11 */ /* 0x000fc8000f8610ff */
[----:B------:R-:W-:Y:S02]  /*24e0*/  LEA.HI.X R13, R13, UR7, R14, 0x2, P3 ;  /* 0x000000070d0d7c11 */ /* 0x000fe400098f140e */
[----:B------:R-:W2:Y:S04]  /*24f0*/  LDG.E R14, desc[UR36][R84.64+0x10] ;  /* 0x00001024540e7981 */ /* 0x000ea8000c1e1900 */
[----:B------:R0:W3:Y:S01]  /*2500*/  LDG.E R13, desc[UR36][R12.64] ;  /* 0x000000240c0d7981 */ /* 0x0000e2000c1e1900 */
[----:B------:R-:W-:Y:S08]  /*2510*/  S2UR UR4, SR_CTAID.Y ;  /* 0x00000000000479c3 */ /* 0x000ff00000002600 */
[----:B------:R-:W1:Y:S01]  /*2520*/  S2UR UR5, SR_CTAID.X ;  /* 0x00000000000579c3 */ /* 0x000e620000002500 */
[----:B------:R-:W-:Y:S01]  /*2530*/  LOP3.LUT R49, R19, 0x3, RZ, 0xc0, !PT ;  /* 0x0000000313317812 */ /* 0x000fe200078ec0ff */
[----:B0-----:R-:W-:Y:S01]  /*2540*/  IMAD R12, R38, 0x2, R11 ;  /* 0x00000002260c7824 */ /* 0x001fe200078e020b */
[----:B-1----:R-:W-:-:S06]  /*2550*/  UIMAD UR4, UR4, UR12, UR5 ;  /* 0x0000000c040472a4 */ /* 0x002fcc000f8e0205 */
[----:B------:R-:W-:-:S04]  /*2560*/  IMAD R52, R38, UR4, RZ ;  /* 0x0000000426347c24 */ /* 0x000fc8000f8e02ff */
[----:B------:R-:W-:-:S05]  /*2570*/  IMAD R52, R52, 0x40, R49 ;  /* 0x0000004034347824 */ /* 0x000fca00078e0231 */
[----:B------:R-:W-:Y:S02]  /*2580*/  IADD3 R15, P3, PT, R52, R15, RZ ;  /* 0x0000000f340f7210 */ /* 0x000fe40007f7e0ff */
[----:B------:R-:W-:-:S04]  /*2590*/  SHF.R.S32.HI R60, RZ, 0x1f, R52 ;  /* 0x0000001fff3c7819 */ /* 0x000fc80000011434 */
[----:B------:R-:W-:Y:S02]  /*25a0*/  IADD3.X R80, PT, PT, R60, R48, RZ, P3, !PT ;  /* 0x000000303c507210 */ /* 0x000fe40001ffe4ff */
[----:B------:R-:W-:-:S04]  /*25b0*/  LEA R48, P3, R15, UR6, 0x2 ;  /* 0x000000060f307c11 */ /* 0x000fc8000f8610ff */
[----:B------:R-:W-:Y:S01]  /*25c0*/  LEA.HI.X R49, R15, UR7, R80, 0x2, P3 ;  /* 0x000000070f317c11 */ /* 0x000fe200098f1450 */
[----:B---3--:R-:W-:Y:S01]  /*25d0*/  FADD.FTZ R59, R22, R13 ;  /* 0x0000000d163b7221 */ /* 0x008fe20000010000 */
[----:B------:R-:W-:-:S05]  /*25e0*/  IMAD.SHL.U32 R13, R12, 0x4, RZ ;  /* 0x000000040c0d7824 */ /* 0x000fca00078e00ff */
[----:B------:R-:W-:Y:S02]  /*25f0*/  SHF.R.S32.HI R12, RZ, 0x1f, R13 ;  /* 0x0000001fff0c7819 */ /* 0x000fe4000001140d */
[----:B------:R-:W-:Y:S01]  /*2600*/  IADD3 R15, P3, PT, R42, R13, RZ ;  /* 0x0000000d2a0f7210 */ /* 0x000fe20007f7e0ff */
[----:B--2---:R-:W-:-:S03]  /*2610*/  FMUL.FTZ R59, R59, R14 ;  /* 0x0000000e3b3b7220 */ /* 0x004fc60000410000 */
[----:B------:R-:W-:Y:S02]  /*2620*/  IADD3.X R80, PT, PT, R55, R12, RZ, P3, !PT ;  /* 0x0000000c37507210 */ /* 0x000fe40001ffe4ff */
[----:B------:R-:W-:-:S04]  /*2630*/  LEA R14, P3, R15, UR6, 0x2 ;  /* 0x000000060f0e7c11 */ /* 0x000fc8000f8610ff */
[----:B------:R-:W-:Y:S01]  /*2640*/  LEA.HI.X R15, R15, UR7, R80, 0x2, P3 ;  /* 0x000000070f0f7c11 */ /* 0x000fe200098f1450 */
[----:B------:R1:W-:Y:S04]  /*2650*/  STG.E desc[UR36][R48.64], R59 ;  /* 0x0000003b30007986 */ /* 0x0003e8000c101924 */
[----:B------:R-:W2:Y:S04]  /*2660*/  LDG.E R80, desc[UR36][R84.64+0x20] ;  /* 0x0000202454507981 */ /* 0x000ea8000c1e1900 */
[----:B------:R-:W3:Y:S01]  /*2670*/  LDG.E R15, desc[UR36][R14.64] ;  /* 0x000000240e0f7981 */ /* 0x000ee2000c1e1900 */
[----:B------:R-:W-:-:S05]  /*2680*/  IADD3 R13, P3, PT, R52, R13, RZ ;  /* 0x0000000d340d7210 */ /* 0x000fca0007f7e0ff */
[----:B------:R-:W-:Y:S01]  /*2690*/  IMAD.X R52, R60, 0x1, R12, P3 ;  /* 0x000000013c347824 */ /* 0x000fe200018e060c */
[----:B------:R-:W-:-:S04]  /*26a0*/  LEA R12, P3, R13, UR6, 0x2 ;  /* 0x000000060d0c7c11 */ /* 0x000fc8000f8610ff */
[----:B------:R-:W-:Y:S01]  /*26b0*/  LEA.HI.X R13, R13, UR7, R52, 0x2, P3 ;  /* 0x000000070d0d7c11 */ /* 0x000fe200098f1434 */
[----:B---3--:R-:W-:-:S04]  /*26c0*/  FADD.FTZ R60, R24, R15 ;  /* 0x0000000f183c7221 */ /* 0x008fc80000010000 */
[----:B--2---:R-:W-:-:S05]  /*26d0*/  FMUL.FTZ R60, R60, R80 ;  /* 0x000000503c3c7220 */ /* 0x004fca0000410000 */
[----:B------:R1:W-:Y:S02]  /*26e0*/  STG.E desc[UR36][R12.64], R60 ;  /* 0x0000003c0c007986 */ /* 0x0003e4000c101924 */
.L_x_1566:
[----:B------:R-:W-:Y:S05]  /*26f0*/  BSYNC.RECONVERGENT B2 ;  /* 0x0000000000027941 */ /* 0x000fea0003800200 */
.L_x_1565:
[----:B------:R-:W-:Y:S04]  /*2700*/  BSSY.RECONVERGENT B2, `(.L_x_1567) ;  /* 0x000002a000027945 */ /* 0x000fe80003800200 */
[----:B------:R-:W-:Y:S05]  /*2710*/  @P1 BRA `(.L_x_1568) ;  /* 0x0000000000a01947 */ /* 0x000fea0003800000 */
[----:B------:R-:W-:Y:S01]  /*2720*/  IMAD.IADD R15, R11, 0x1, R38 ;  /* 0x000000010b0f7824 */ /* 0x000fe200078e0226 */
[----:B------:R-:W2:Y:S04]  /*2730*/  LDG.E R61, desc[UR36][R84.64+0x30] ;  /* 0x00003024543d7981 */ /* 0x000ea8000c1e1900 */
[----:B------:R-:W-:-:S05]  /*2740*/  LEA R15, R38, R15, 0x1 ;  /* 0x0000000f260f7211 */ /* 0x000fca00078e08ff */
[----:B------:R-:W-:-:S05]  /*2750*/  IMAD.SHL.U32 R15, R15, 0x4, RZ ;  /* 0x000000040f0f7824 */ /* 0x000fca00078e00ff */
[----:B------:R-:W-:Y:S02]  /*2760*/  SHF.R.S32.HI R14, RZ, 0x1f, R15 ;  /* 0x0000001fff0e7819 */ /* 0x000fe4000001140f */
[----:B01----:R-:W-:-:S05]  /*2770*/  IADD3 R13, P3, PT, R42, R15, RZ ;  /* 0x0000000f2a0d7210 */ /* 0x003fca0007f7e0ff */
[----:B------:R-:W-:Y:S01]  /*2780*/  IMAD.X R48, R55, 0x1, R14, P3 ;  /* 0x0000000137307824 */ /* 0x000fe200018e060e */
[----:B------:R-:W-:-:S04]  /*2790*/  LEA R12, P3, R13, UR6, 0x2 ;  /* 0x000000060d0c7c11 */ /* 0x000fc8000f8610ff */
[----:B------:R-:W-:-:S05]  /*27a0*/  LEA.HI.X R13, R13, UR7, R48, 0x2, P3 ;  /* 0x000000070d0d7c11 */ /* 0x000fca00098f1430 */
[----:B------:R0:W3:Y:S01]  /*27b0*/  LDG.E R12, desc[UR36][R12.64] ;  /* 0x000000240c0c7981 */ /* 0x0000e2000c1e1900 */
[----:B------:R-:W-:Y:S08]  /*27c0*/  S2UR UR4, SR_CTAID.Y ;  /* 0x00000000000479c3 */ /* 0x000ff00000002600 */
[----:B------:R-:W1:Y:S01]  /*27d0*/  S2UR UR5, SR_CTAID.X ;  /* 0x00000000000579c3 */ /* 0x000e620000002500 */
[----:B------:R-:W-:Y:S01]  /*27e0*/  LOP3.LUT R49, R19, 0x3, RZ, 0xc0, !PT ;  /* 0x0000000313317812 */ /* 0x000fe200078ec0ff */
[----:B0-----:R-:W-:Y:S01]  /*27f0*/  IMAD R13, R38, 0x4, R11 ;  /* 0x00000004260d7824 */ /* 0x001fe200078e020b */
[----:B-1----:R-:W-:-:S06]  /*2800*/  UIMAD UR4, UR4, UR12, UR5 ;  /* 0x0000000c040472a4 */ /* 0x002fcc000f8e0205 */
[----:B------:R-:W-:-:S05]  /*2810*/  IMAD R52, R38, UR4, RZ ;  /* 0x0000000426347c24 */ /* 0x000fca000f8e02ff */
[----:B------:R-:W-:-:S04]  /*2820*/  LEA R52, R52, R49, 0x6 ;  /* 0x0000003134347211 */ /* 0x000fc800078e30ff */
[----:B------:R-:W-:Y:S02]  /*2830*/  IADD3 R15, P3, PT, R52, R15, RZ ;  /* 0x0000000f340f7210 */ /* 0x000fe40007f7e0ff */
[----:B------:R-:W-:Y:S02]  /*2840*/  SHF.R.S32.HI R62, RZ, 0x1f, R52 ;  /* 0x0000001fff3e7819 */ /* 0x000fe40000011434 */
[----:B------:R-:W-:-:S03]  /*2850*/  SHF.L.U32 R13, R13, 0x2, RZ ;  /* 0x000000020d0d7819 */ /* 0x000fc600000006ff */
[----:B------:R-:W-:Y:S01]  /*2860*/  IMAD.X R14, R62, 0x1, R14, P3 ;  /* 0x000000013e0e7824 */ /* 0x000fe200018e060e */
[----:B------:R-:W-:-:S04]  /*2870*/  LEA R48, P3, R15, UR6, 0x2 ;  /* 0x000000060f307c11 */ /* 0x000fc8000f8610ff */
[----:B------:R-:W-:Y:S02]  /*2880*/  LEA.HI.X R49, R15, UR7, R14, 0x2, P3 ;  /* 0x000000070f317c11 */ /* 0x000fe400098f140e */
[----:B------:R-:W-:Y:S01]  /*2890*/  IADD3 R15, P3, PT, R42, R13, RZ ;  /* 0x0000000d2a0f7210 */ /* 0x000fe20007f7e0ff */
[----:B---3--:R-:W-:-:S04]  /*28a0*/  FADD.FTZ R12, R25, R12 ;  /* 0x0000000c190c7221 */ /* 0x008fc80000010000 */
[----:B--2---:R-:W-:Y:S01]  /*28b0*/  FMUL.FTZ R61, R12, R61 ;  /* 0x0000003d0c3d7220 */ /* 0x004fe20000410000 */
[----:B------:R-:W-:-:S05]  /*28c0*/  SHF.R.S32.HI R12, RZ, 0x1f, R13 ;  /* 0x0000001fff0c7819 */ /* 0x000fca000001140d */
[----:B------:R-:W-:Y:S01]  /*28d0*/  IMAD.X R80, R55, 0x1, R12, P3 ;  /* 0x0000000137507824 */ /* 0x000fe200018e060c */
[----:B------:R-:W-:-:S04]  /*28e0*/  LEA R14, P3, R15, UR6, 0x2 ;  /* 0x000000060f0e7c11 */ /* 0x000fc8000f8610ff */
[----:B------:R-:W-:Y:S01]  /*28f0*/  LEA.HI.X R15, R15, UR7, R80, 0x2, P3 ;  /* 0x000000070f0f7c11 */ /* 0x000fe200098f1450 */
[----:B------:R2:W-:Y:S04]  /*2900*/  STG.E desc[UR36][R48.64], R61 ;  /* 0x0000003d30007986 */ /* 0x0005e8000c101924 */
[----:B------:R-:W3:Y:S04]  /*2910*/  LDG.E R80, desc[UR36][R84.64+0x40] ;  /* 0x0000402454507981 */ /* 0x000ee8000c1e1900 */
[----:B------:R-:W4:Y:S01]  /*2920*/  LDG.E R15, desc[UR36][R14.64] ;  /* 0x000000240e0f7981 */ /* 0x000f22000c1e1900 */
[----:B------:R-:W-:-:S05]  /*2930*/  IADD3 R13, P3, PT, R52, R13, RZ ;  /* 0x0000000d340d7210 */ /* 0x000fca0007f7e0ff */
[----:B------:R-:W-:Y:S01]  /*2940*/  IMAD.X R52, R62, 0x1, R12, P3 ;  /* 0x000000013e347824 */ /* 0x000fe200018e060c */
[----:B------:R-:W-:-:S04]  /*2950*/  LEA R12, P3, R13, UR6, 0x2 ;  /* 0x000000060d0c7c11 */ /* 0x000fc8000f8610ff */
[----:B------:R-:W-:Y:S01]  /*2960*/  LEA.HI.X R13, R13, UR7, R52, 0x2, P3 ;  /* 0x000000070d0d7c11 */ /* 0x000fe200098f1434 */
[----:B----4-:R-:W-:-:S04]  /*2970*/  FADD.FTZ R62, R26, R15 ;  /* 0x0000000f1a3e7221 */ /* 0x010fc80000010000 */
[----:B---3--:R-:W-:-:S05]  /*2980*/  FMUL.FTZ R62, R62, R80 ;  /* 0x000000503e3e7220 */ /* 0x008fca0000410000 */
[----:B------:R2:W-:Y:S02]  /*2990*/  STG.E desc[UR36][R12.64], R62 ;  /* 0x0000003e0c007986 */ /* 0x0005e4000c101924 */
.L_x_1568:
[----:B------:R-:W-:Y:S05]  /*29a0*/  BSYNC.RECONVERGENT B2 ;  /* 0x0000000000027941 */ /* 0x000fea0003800200 */
.L_x_1567:
[----:B------:R-:W-:Y:S04]  /*29b0*/  BSSY.RECONVERGENT B2, `(.L_x_1569) ;  /* 0x0000019000027945 */ /* 0x000fe80003800200 */
[----:B------:R-:W-:Y:S05]  /*29c0*/  @P1 BRA `(.L_x_1570) ;  /* 0x00000000005c1947 */ /* 0x000fea0003800000 */
[----:B012---:R-:W-:Y:S01]  /*29d0*/  IADD3 R13, PT, PT, R11, R38, RZ ;  /* 0x000000260b0d7210 */ /* 0x007fe20007ffe0ff */
[----:B------:R-:W2:Y:S04]  /*29e0*/  LDG.E R63, desc[UR36][R84.64+0x50] ;  /* 0x00005024543f7981 */ /* 0x000ea8000c1e1900 */
[----:B------:R-:W-:-:S04]  /*29f0*/  IMAD R12, R38, 0x4, R13 ;  /* 0x00000004260c7824 */ /* 0x000fc800078e020d */
[----:B------:R-:W-:-:S05]  /*2a00*/  IMAD.SHL.U32 R13, R12, 0x4, RZ ;  /* 0x000000040c0d7824 */ /* 0x000fca00078e00ff */
[----:B------:R-:W-:Y:S02]  /*2a10*/  SHF.R.S32.HI R12, RZ, 0x1f, R13 ;  /* 0x0000001fff0c7819 */ /* 0x000fe4000001140d */
[----:B------:R-:W-:-:S04]  /*2a20*/  IADD3 R15, P3, PT, R42, R13, RZ ;  /* 0x0000000d2a0f7210 */ /* 0x000fc80007f7e0ff */
[----:B------:R-:W-:Y:S02]  /*2a30*/  IADD3.X R48, PT, PT, R55, R12, RZ, P3, !PT ;  /* 0x0000000c37307210 */ /* 0x000fe40001ffe4ff */
        /* <DEDUP_REMOVED lines=13> */
[----:B---3--:R-:W-:-:S04]  /*2b10*/  FADD.FTZ R14, R27, R14 ;  /* 0x0000000e1b0e7221 */ /* 0x008fc80000010000 */
[----:B--2---:R-:W-:-:S05]  /*2b20*/  FMUL.FTZ R63, R14, R63 ;  /* 0x0000003f0e3f7220 */ /* 0x004fca0000410000 */
[----:B------:R3:W-:Y:S02]  /*2b30*/  STG.E desc[UR36][R12.64], R63 ;  /* 0x0000003f0c007986 */ /* 0x0007e4000c101924 */
.L_x_1570:
[----:B------:R-:W-:Y:S05]  /*2b40*/  BSYNC.RECONVERGENT B2 ;  /* 0x0000000000027941 */ /* 0x000fea0003800200 */
.L_x_1569:
[----:B------:R-:W-:Y:S04]  /*2b50*/  BSSY.RECONVERGENT B2, `(.L_x_1571) ;  /* 0x000001a000027945 */ /* 0x000fe80003800200 */
[----:B------:R-:W-:Y:S05]  /*2b60*/  @P1 BRA `(.L_x_1572) ;  /* 0x0000000000601947 */ /* 0x000fea0003800000 */
[----:B0123--:R-:W-:-:S05]  /*2b70*/  IMAD.IADD R13, R11, 0x1, R38 ;  /* 0x000000010b0d7824 */ /* 0x00ffca00078e0226 */
[----:B------:R-:W-:-:S05]  /*2b80*/  LEA R13, R38, R13, 0x2 ;  /* 0x0000000d260d7211 */ /* 0x000fca00078e10ff */
[----:B------:R-:W-:-:S04]  /*2b90*/  IMAD.IADD R12, R13, 0x1, R38 ;  /* 0x000000010d0c7824 */ /* 0x000fc800078e0226 */
[----:B------:R-:W-:-:S05]  /*2ba0*/  IMAD.SHL.U32 R13, R12, 0x4, RZ ;  /* 0x000000040c0d7824 */ /* 0x000fca00078e00ff */
[----:B------:R-:W-:Y:S02]  /*2bb0*/  SHF.R.S32.HI R12, RZ, 0x1f, R13 ;  /* 0x0000001fff0c7819 */ /* 0x000fe4000001140d */
[----:B------:R-:W-:-:S04]  /*2bc0*/  IADD3 R15, P3, PT, R42, R13, RZ ;  /* 0x0000000d2a0f7210 */ /* 0x000fc80007f7e0ff */
[----:B------:R-:W-:Y:S02]  /*2bd0*/  IADD3.X R48, PT, PT, R55, R12, RZ, P3, !PT ;  /* 0x0000000c37307210 */ /* 0x000fe40001ffe4ff */
[----:B------:R-:W-:-:S04]  /*2be0*/  LEA R14, P3, R15, UR6, 0x2 ;  /* 0x000000060f0e7c11 */ /* 0x000fc8000f8610ff */
[----:B------:R-:W-:Y:S02]  /*2bf0*/  LEA.HI.X R15, R15, UR7, R48, 0x2, P3 ;  /* 0x000000070f0f7c11 */ /* 0x000fe400098f1430 */
[----:B------:R-:W2:Y:S04]  /*2c00*/  LDG.E R48, desc[UR36][R84.64+0x60] ;  /* 0x0000602454307981 */ /* 0x000ea8000c1e1900 */
        /* <DEDUP_REMOVED lines=14> */
.L_x_1572:
[----:B------:R-:W-:Y:S05]  /*2cf0*/  BSYNC.RECONVERGENT B2 ;  /* 0x0000000000027941 */ /* 0x000fea0003800200 */
.L_x_1571:
[----:B------:R-:W-:Y:S04]  /*2d00*/  BSSY.RECONVERGENT B2, `(.L_x_1573) ;  /* 0x0000028000027945 */ /* 0x000fe80003800200 */
[----:B------:R-:W-:Y:S05]  /*2d10*/  @P1 BRA `(.L_x_1574) ;  /* 0x0000000000981947 */ /* 0x000fea0003800000 */
[----:B------:R-:W-:Y:S01]  /*2d20*/  IMAD.SHL.U32 R14, R51, 0x4, RZ ;  /* 0x00000004330e7824 */ /* 0x000fe200078e00ff */
[----:B------:R-:W2:Y:S04]  /*2d30*/  LDG.E R64, desc[UR36][R84.64+0x70] ;  /* 0x0000702454407981 */ /* 0x000ea8000c1e1900 */
[----:B------:R-:W-:Y:S02]  /*2d40*/  SHF.R.S32.HI R15, RZ, 0x1f, R14 ;  /* 0x0000001fff0f7819 */ /* 0x000fe4000001140e */
[----:B01234-:R-:W-:-:S04]  /*2d50*/  IADD3 R13, P3, PT, R42, R14, RZ ;  /* 0x0000000e2a0d7210 */ /* 0x01ffc80007f7e0ff */
[----:B------:R-:W-:Y:S02]  /*2d60*/  IADD3.X R48, PT, PT, R55, R15, RZ, P3, !PT ;  /* 0x0000000f37307210 */ /* 0x000fe40001ffe4ff */
[----:B------:R-:W-:-:S04]  /*2d70*/  LEA R12, P3, R13, UR6, 0x2 ;  /* 0x000000060d0c7c11 */ /* 0x000fc8000f8610ff */
[----:B------:R-:W-:-:S05]  /*2d80*/  LEA.HI.X R13, R13, UR7, R48, 0x2, P3 ;  /* 0x000000070d0d7c11 */ /* 0x000fca00098f1430 */
[----:B------:R-:W2:Y:S01]  /*2d90*/  LDG.E R12, desc[UR36][R12.64] ;  /* 0x000000240c0c7981 */ /* 0x000ea2000c1e1900 */
[----:B------:R-:W-:Y:S08]  /*2da0*/  S2UR UR4, SR_CTAID.Y ;  /* 0x00000000000479c3 */ /* 0x000ff00000002600 */
[----:B------:R-:W0:Y:S01]  /*2db0*/  S2UR UR5, SR_CTAID.X ;  /* 0x00000000000579c3 */ /* 0x000e220000002500 */
[----:B------:R-:W-:Y:S01]  /*2dc0*/  LOP3.LUT R48, R19, 0x3, RZ, 0xc0, !PT ;  /* 0x0000000313307812 */ /* 0x000fe200078ec0ff */
[----:B------:R-:W-:Y:S01]  /*2dd0*/  IMAD R11, R38, 0x8, R11 ;  /* 0x00000008260b7824 */ /* 0x000fe200078e020b */
[----:B0-----:R-:W-:-:S06]  /*2de0*/  UIMAD UR4, UR4, UR12, UR5 ;  /* 0x0000000c040472a4 */ /* 0x001fcc000f8e0205 */
[----:B------:R-:W-:-:S04]  /*2df0*/  IMAD R51, R38, UR4, RZ ;  /* 0x0000000426337c24 */ /* 0x000fc8000f8e02ff */
[----:B------:R-:W-:-:S05]  /*2e00*/  IMAD R51, R51, 0x40, R48 ;  /* 0x0000004033337824 */ /* 0x000fca00078e0230 */
[----:B------:R-:W-:Y:S02]  /*2e10*/  IADD3 R14, P3, PT, R51, R14, RZ ;  /* 0x0000000e330e7210 */ /* 0x000fe40007f7e0ff */
[----:B------:R-:W-:Y:S01]  /*2e20*/  SHF.R.S32.HI R52, RZ, 0x1f, R51 ;  /* 0x0000001fff347819 */ /* 0x000fe20000011433 */
[----:B------:R-:W-:-:S03]  /*2e30*/  IMAD.SHL.U32 R11, R11, 0x4, RZ ;  /* 0x000000040b0b7824 */ /* 0x000fc600078e00ff */
[----:B------:R-:W-:Y:S02]  /*2e40*/  IADD3.X R15, PT, PT, R52, R15, RZ, P3, !PT ;  /* 0x0000000f340f7210 */ /* 0x000fe40001ffe4ff */
[C---:B------:R-:W-:Y:S02]  /*2e50*/  LEA R48, P3, R14.reuse, UR6, 0x2 ;  /* 0x000000060e307c11 */ /* 0x040fe4000f8610ff */
[----:B------:R-:W-:Y:S02]  /*2e60*/  SHF.R.S32.HI R67, RZ, 0x1f, R11 ;  /* 0x0000001fff437819 */ /* 0x000fe4000001140b */
[----:B------:R-:W-:Y:S01]  /*2e70*/  LEA.HI.X R49, R14, UR7, R15, 0x2, P3 ;  /* 0x000000070e317c11 */ /* 0x000fe200098f140f */
[----:B--2---:R-:W-:Y:S01]  /*2e80*/  FADD.FTZ R13, R29, R12 ;  /* 0x0000000c1d0d7221 */ /* 0x004fe20000010000 */
[----:B------:R-:W-:-:S03]  /*2e90*/  IADD3 R12, P3, PT, R42, R11, RZ ;  /* 0x0000000b2a0c7210 */ /* 0x000fc60007f7e0ff */
[----:B------:R-:W-:Y:S02]  /*2ea0*/  FMUL.FTZ R64, R13, R64 ;  /* 0x000000400d407220 */ /* 0x000fe40000410000 */
[----:B------:R-:W-:Y:S01]  /*2eb0*/  IMAD.X R13, R55, 0x1, R67, P3 ;  /* 0x00000001370d7824 */ /* 0x000fe200018e0643 */
[----:B------:R-:W-:-:S04]  /*2ec0*/  LEA R14, P3, R12, UR6, 0x2 ;  /* 0x000000060c0e7c11 */ /* 0x000fc8000f8610ff */
[----:B------:R-:W-:Y:S01]  /*2ed0*/  LEA.HI.X R15, R12, UR7, R13, 0x2, P3 ;  /* 0x000000070c0f7c11 */ /* 0x000fe200098f140d */
[----:B------:R0:W-:Y:S04]  /*2ee0*/  STG.E desc[UR36][R48.64], R64 ;  /* 0x0000004030007986 */ /* 0x0001e8000c101924 */
[----:B------:R-:W2:Y:S04]  /*2ef0*/  LDG.E R80, desc[UR36][R84.64+0x80] ;  /* 0x0000802454507981 */ /* 0x000ea8000c1e1900 */
[----:B------:R-:W3:Y:S01]  /*2f00*/  LDG.E R15, desc[UR36][R14.64] ;  /* 0x000000240e0f7981 */ /* 0x000ee2000c1e1900 */
[----:B------:R-:W-:-:S04]  /*2f10*/  IADD3 R11, P3, PT, R51, R11, RZ ;  /* 0x0000000b330b7210 */ /* 0x000fc80007f7e0ff */
[----:B------:R-:W-:Y:S02]  /*2f20*/  IADD3.X R52, PT, PT, R52, R67, RZ, P3, !PT ;  /* 0x0000004334347210 */ /* 0x000fe40001ffe4ff */
[----:B------:R-:W-:-:S04]  /*2f30*/  LEA R12, P3, R11, UR6, 0x2 ;  /* 0x000000060b0c7c11 */ /* 0x000fc8000f8610ff */
[----:B------:R-:W-:Y:S01]  /*2f40*/  LEA.HI.X R13, R11, UR7, R52, 0x2, P3 ;  /* 0x000000070b0d7c11 */ /* 0x000fe200098f1434 */
[----:B---3--:R-:W-:-:S04]  /*2f50*/  FADD.FTZ R67, R30, R15 ;  /* 0x0000000f1e437221 */ /* 0x008fc80000010000 */
[----:B--2---:R-:W-:-:S05]  /*2f60*/  FMUL.FTZ R67, R67, R80 ;  /* 0x0000005043437220 */ /* 0x004fca0000410000 */
[----:B------:R0:W-:Y:S02]  /*2f70*/  STG.E desc[UR36][R12.64], R67 ;  /* 0x000000430c007986 */ /* 0x0001e4000c101924 */
.L_x_1574:
[----:B------:R-:W-:Y:S05]  /*2f80*/  BSYNC.RECONVERGENT B2 ;  /* 0x0000000000027941 */ /* 0x000fea0003800200 */
.L_x_1573:
[----:B------:R-:W-:Y:S04]  /*2f90*/  BSSY.RECONVERGENT B2, `(.L_x_1575) ;  /* 0x0000017000027945 */ /* 0x000fe80003800200 */
[----:B------:R-:W-:Y:S05]  /*2fa0*/  @P1 BRA `(.L_x_1576) ;  /* 0x0000000000541947 */ /* 0x000fea0003800000 */
[----:B------:R-:W-:-:S05]  /*2fb0*/  IMAD.SHL.U32 R53, R53, 0x4, RZ ;  /* 0x0000000435357824 */ /* 0x000fca00078e00ff */
[----:B01234-:R-:W-:Y:S02]  /*2fc0*/  SHF.R.S32.HI R12, RZ, 0x1f, R53 ;  /* 0x0000001fff0c7819 */ /* 0x01ffe40000011435 */
[----:B------:R-:W-:-:S05]  /*2fd0*/  IADD3 R11, P3, PT, R42, R53, RZ ;  /* 0x000000352a0b7210 */ /* 0x000fca0007f7e0ff */
[----:B------:R-:W-:Y:S01]  /*2fe0*/  IMAD.X R48, R55, 0x1, R12, P3 ;  /* 0x0000000137307824 */ /* 0x000fe200018e060c */
        /* <DEDUP_REMOVED lines=14> */
[----:B---3--:R-:W-:-:S04]  /*30d0*/  FADD.FTZ R14, R31, R14 ;  /* 0x0000000e1f0e7221 */ /* 0x008fc80000010000 */
[----:B--2---:R-:W-:-:S05]  /*30e0*/  FMUL.FTZ R66, R14, R11 ;  /* 0x0000000b0e427220 */ /* 0x004fca0000410000 */
[----:B------:R0:W-:Y:S02]  /*30f0*/  STG.E desc[UR36][R12.64], R66 ;  /* 0x000000420c007986 */ /* 0x0001e4000c101924 */
.L_x_1576:
[----:B------:R-:W-:Y:S05]  /*3100*/  BSYNC.RECONVERGENT B2 ;  /* 0x0000000000027941 */ /* 0x000fea0003800200 */
.L_x_1575:
        /* <DEDUP_REMOVED lines=23> */
.L_x_1578:
[----:B------:R-:W-:Y:S05]  /*3280*/  BSYNC.RECONVERGENT B2 ;  /* 0x0000000000027941 */ /* 0x000fea0003800200 */
.L_x_1577:
        /* <DEDUP_REMOVED lines=23> */
.L_x_1580:
[----:B------:R-:W-:Y:S05]  /*3400*/  BSYNC.RECONVERGENT B2 ;  /* 0x0000000000027941 */ /* 0x000fea0003800200 */
.L_x_1579:
        /* <DEDUP_REMOVED lines=23> */
.L_x_1582:
[----:B------:R-:W-:Y:S05]  /*3580*/  BSYNC.RECONVERGENT B2 ;  /* 0x0000000000027941 */ /* 0x000fea0003800200 */
.L_x_1581:
        /* <DEDUP_REMOVED lines=23> */
.L_x_1584:
[----:B------:R-:W-:Y:S05]  /*3700*/  BSYNC.RECONVERGENT B2 ;  /* 0x0000000000027941 */ /* 0x000fea0003800200 */
.L_x_1583:
        /* <DEDUP_REMOVED lines=23> */
.L_x_1586:
[----:B------:R-:W-:Y:S05]  /*3880*/  BSYNC.RECONVERGENT B2 ;  /* 0x0000000000027941 */ /* 0x000fea0003800200 */
.L_x_1585:
[----:B------:R-:W-:Y:S05]  /*3890*/  @P1 BRA `(.L_x_1587) ;  /* 0x0000001c00bc1947 */ /* 0x000fea0003800000 */
[----:B------:R-:W-:Y:S01]  /*38a0*/  IMAD.IADD R50, R50, 0x1, R38 ;  /* 0x0000000132327824 */ /* 0x000fe200078e0226 */
[----:B------:R-:W2:Y:S03]  /*38b0*/  LDG.E R75, desc[UR36][R84.64+0xf0] ;  /* 0x0000f024544b7981 */ /* 0x000ea6000c1e1900 */
[----:B------:R-:W-:-:S05]  /*38c0*/  IMAD.SHL.U32 R11, R50, 0x4, RZ ;  /* 0x00000004320b7824 */ /* 0x000fca00078e00ff */
[----:B01234-:R-:W-:Y:S02]  /*38d0*/  SHF.R.S32.HI R12, RZ, 0x1f, R11 ;  /* 0x0000001fff0c7819 */ /* 0x01ffe4000001140b */
[----:B------:R-:W-:-:S04]  /*38e0*/  IADD3 R13, P1, PT, R42, R11, RZ ;  /* 0x0000000b2a0d7210 */ /* 0x000fc80007f3e0ff */
[----:B------:R-:W-:Y:S02]  /*38f0*/  IADD3.X R48, PT, PT, R55, R12, RZ, P1, !PT ;  /* 0x0000000c37307210 */ /* 0x000fe40000ffe4ff */
[----:B------:R-:W-:-:S04]  /*3900*/  LEA R14, P1, R13, UR6, 0x2 ;  /* 0x000000060d0e7c11 */ /* 0x000fc8000f8210ff */
[----:B------:R-:W-:-:S05]  /*3910*/  LEA.HI.X R15, R13, UR7, R48, 0x2, P1 ;  /* 0x000000070d0f7c11 */ /* 0x000fca00088f1430 */
[----:B------:R-:W2:Y:S01]  /*3920*/  LDG.E R14, desc[UR36][R14.64] ;  /* 0x000000240e0e7981 */ /* 0x000ea2000c1e1900 */
        /* <DEDUP_REMOVED lines=14> */
.L_x_1562:
        /* <DEDUP_REMOVED lines=12> */
[----:B------:R-:W-:-:S05]  /*3ad0*/  IMAD.SHL.U32 R13, R11, 0x4, RZ ;  /* 0x000000040b0d7824 */ /* 0x000fca00078e00ff */
[----:B------:R-:W-:-:S04]  /*3ae0*/  IADD3 R12, P3, PT, R42, R13, RZ ;  /* 0x0000000d2a0c7210 */ /* 0x000fc80007f7e0ff */
[----:B------:R-:W-:Y:S02]  /*3af0*/  IADD3.X R15, PT, PT, RZ, R55, RZ, P3, !PT ;  /* 0x00000037ff0f7210 */ /* 0x000fe40001ffe4ff */
[----:B------:R-:W-:-:S04]  /*3b00*/  LEA R14, P3, R12, UR6, 0x2 ;  /* 0x000000060c0e7c11 */ /* 0x000fc8000f8610ff */
[----:B------:R-:W-:-:S05]  /*3b10*/  LEA.HI.X R15, R12, UR7, R15, 0x2, P3 ;  /* 0x000000070c0f7c11 */ /* 0x000fca00098f140f */
[----:B------:R-:W2:Y:S01]  /*3b20*/  LDG.E R14, desc[UR36][R14.64] ;  /* 0x000000240e0e7981 */ /* 0x000ea2000c1e1900 */
[----:B------:R-:W-:Y:S01]  /*3b30*/  S2UR UR4, SR_CTAID.Y ;  /* 0x00000000000479c3 */ /* 0x000fe20000002600 */
[----:B------:R-:W-:-:S07]  /*3b40*/  LOP3.LUT R49, R19, 0x3, RZ, 0xc0, !PT ;  /* 0x0000000313317812 */ /* 0x000fce00078ec0ff */
[----:B------:R-:W0:Y:S02]  /*3b50*/  S2UR UR5, SR_CTAID.X ;  /* 0x00000000000579c3 */ /* 0x000e240000002500 */
[----:B0-----:R-:W-:-:S06]  /*3b60*/  UIMAD UR4, UR4, UR12, UR5 ;  /* 0x0000000c040472a4 */ /* 0x001fcc000f8e0205 */
[----:B------:R-:W-:-:S04]  /*3b70*/  IMAD R12, R38, UR4, RZ ;  /* 0x00000004260c7c24 */ /* 0x000fc8000f8e02ff */
[----:B------:R-:W-:-:S05]  /*3b80*/  IMAD R12, R12, 0x40, R49 ;  /* 0x000000400c0c7824 */ /* 0x000fca00078e0231 */
[----:B------:R-:W-:-:S04]  /*3b90*/  IADD3 R13, P3, PT, R13, R12, RZ ;  /* 0x0000000c0d0d7210 */ /* 0x000fc80007f7e0ff */
[----:B------:R-:W-:Y:S02]  /*3ba0*/  LEA.HI.X.SX32 R48, R12, RZ, 0x1, P3 ;  /* 0x000000ff0c307211 */ /* 0x000fe400018f0eff */
[----:B------:R-:W-:-:S04]  /*3bb0*/  LEA R12, P3, R13, UR6, 0x2 ;  /* 0x000000060d0c7c11 */ /* 0x000fc8000f8610ff */
[----:B------:R-:W-:Y:S01]  /*3bc0*/  LEA.HI.X R13, R13, UR7, R48, 0x2, P3 ;  /* 0x000000070d0d7c11 */ /* 0x000fe200098f1430 */
[----:B--2---:R-:W-:-:S05]  /*3bd0*/  FADD.FTZ R58, R21, R14 ;  /* 0x0000000e153a7221 */ /* 0x004fca0000010000 */
[----:B------:R0:W-:Y:S03]  /*3be0*/  STG.E desc[UR36][R12.64], R58 ;  /* 0x0000003a0c007986 */ /* 0x0001e6000c101924 */
.L_x_1589:
[----:B------:R-:W-:Y:S05]  /*3bf0*/  BSYNC.RECONVERGENT B2 ;  /* 0x0000000000027941 */ /* 0x000fea0003800200 */
.L_x_1588:
[----:B------:R-:W-:Y:S04]  /*3c00*/  BSSY.RECONVERGENT B2, `(.L_x_1590) ;  /* 0x0000025000027945 */ /* 0x000fe80003800200 */
[----:B------:R-:W-:Y:S05]  /*3c10*/  @P1 BRA `(.L_x_1591) ;  /* 0x00000000008c1947 */ /* 0x000fea0003800000 */
[----:B------:R-:W-:-:S05]  /*3c20*/  IMAD.IADD R49, R11, 0x1, R38 ;  /* 0x000000010b317824 */ /* 0x000fca00078e0226 */
[----:B------:R-:W-:-:S04]  /*3c30*/  SHF.L.U32 R49, R49, 0x2, RZ ;  /* 0x0000000231317819 */ /* 0x000fc800000006ff */
[----:B------:R-:W-:Y:S02]  /*3c40*/  SHF.R.S32.HI R48, RZ, 0x1f, R49 ;  /* 0x0000001fff307819 */ /* 0x000fe40000011431 */
[----:B0-----:R-:W-:-:S05]  /*3c50*/  IADD3 R13, P3, PT, R42, R49, RZ ;  /* 0x000000312a0d7210 */ /* 0x001fca0007f7e0ff */
[----:B------:R-:W-:Y:S01]  /*3c60*/  IMAD.X R14, R55, 0x1, R48, P3 ;  /* 0x00000001370e7824 */ /* 0x000fe200018e0630 */
[----:B------:R-:W-:-:S04]  /*3c70*/  LEA R12, P3, R13, UR6, 0x2 ;  /* 0x000000060d0c7c11 */ /* 0x000fc8000f8610ff */
[----:B------:R-:W-:-:S06]  /*3c80*/  LEA.HI.X R13, R13, UR7, R14, 0x2, P3 ;  /* 0x000000070d0d7c11 */ /* 0x000fcc00098f140e */
[----:B------:R0:W2:Y:S01]  /*3c90*/  LDG.E R13, desc[UR36][R12.64] ;  /* 0x000000240c0d7981 */ /* 0x0000a2000c1e1900 */
[----:B------:R-:W-:Y:S01]  /*3ca0*/  S2UR UR4, SR_CTAID.Y ;  /* 0x00000000000479c3 */ /* 0x000fe20000002600 */
[----:B------:R-:W-:Y:S01]  /*3cb0*/  IMAD R60, R38, 0x2, R11 ;  /* 0x00000002263c7824 */ /* 0x000fe200078e020b */
[----:B------:R-:W-:-:S04]  /*3cc0*/  LOP3.LUT R15, R19, 0x3, RZ, 0xc0, !PT ;  /* 0x00000003130f7812 */ /* 0x000fc800078ec0ff */
[----:B------:R-:W-:Y:S02]  /*3cd0*/  SHF.L.U32 R60, R60, 0x2, RZ ;  /* 0x000000023c3c7819 */ /* 0x000fe400000006ff */
[----:B------:R-:W1:Y:S02]  /*3ce0*/  S2UR UR5, SR_CTAID.X ;  /* 0x00000000000579c3 */ /* 0x000e640000002500 */
[----:B------:R-:W-:Y:S02]  /*3cf0*/  SHF.R.S32.HI R52, RZ, 0x1f, R60 ;  /* 0x0000001fff347819 */ /* 0x000fe4000001143c */
[----:B------:R-:W-:-:S05]  /*3d00*/  IADD3 R59, P3, PT, R42, R60, RZ ;  /* 0x0000003c2a3b7210 */ /* 0x000fca0007f7e0ff */
[----:B0-----:R-:W-:Y:S01]  /*3d10*/  IMAD.X R12, R55, 0x1, R52, P3 ;  /* 0x00000001370c7824 */ /* 0x001fe200018e0634 */
[----:B------:R-:W-:Y:S01]  /*3d20*/  LEA R14, P3, R59, UR6, 0x2 ;  /* 0x000000063b0e7c11 */ /* 0x000fe2000f8610ff */
[----:B-1----:R-:W-:-:S06]  /*3d30*/  UIMAD UR4, UR4, UR12, UR5 ;  /* 0x0000000c040472a4 */ /* 0x002fcc000f8e0205 */
[----:B------:R-:W-:-:S04]  /*3d40*/  IMAD R80, R38, UR4, RZ ;  /* 0x0000000426507c24 */ /* 0x000fc8000f8e02ff */
[----:B------:R-:W-:Y:S01]  /*3d50*/  IMAD R80, R80, 0x40, R15 ;  /* 0x0000004050507824 */ /* 0x000fe200078e020f */
[----:B------:R-:W-:-:S04]  /*3d60*/  LEA.HI.X R15, R59, UR7, R12, 0x2, P3 ;  /* 0x000000073b0f7c11 */ /* 0x000fc800098f140c */
[----:B------:R-:W-:Y:S02]  /*3d70*/  IADD3 R49, P3, PT, R80, R49, RZ ;  /* 0x0000003150317210 */ /* 0x000fe40007f7e0ff */
[----:B------:R-:W-:-:S04]  /*3d80*/  SHF.R.S32.HI R12, RZ, 0x1f, R80 ;  /* 0x0000001fff0c7819 */ /* 0x000fc80000011450 */
[----:B------:R-:W-:Y:S02]  /*3d90*/  IADD3.X R82, PT, PT, R12, R48, RZ, P3, !PT ;  /* 0x000000300c527210 */ /* 0x000fe40001ffe4ff */
[----:B------:R-:W-:-:S04]  /*3da0*/  LEA R48, P3, R49, UR6, 0x2 ;  /* 0x0000000631307c11 */ /* 0x000fc8000f8610ff */
[----:B------:R-:W-:Y:S01]  /*3db0*/  LEA.HI.X R49, R49, UR7, R82, 0x2, P3 ;  /* 0x0000000731317c11 */ /* 0x000fe200098f1452 */
[----:B--2---:R-:W-:-:S05]  /*3dc0*/  FADD.FTZ R59, R22, R13 ;  /* 0x0000000d163b7221 */ /* 0x004fca0000010000 */
[----:B------:R1:W-:Y:S04]  /*3dd0*/  STG.E desc[UR36][R48.64], R59 ;  /* 0x0000003b30007986 */ /* 0x0003e8000c101924 */
[----:B------:R-:W2:Y:S01]  /*3de0*/  LDG.E R15, desc[UR36][R14.64] ;  /* 0x000000240e0f7981 */ /* 0x000ea2000c1e1900 */
[----:B------:R-:W-:-:S05]  /*3df0*/  IADD3 R60, P3, PT, R80, R60, RZ ;  /* 0x0000003c503c7210 */ /* 0x000fca0007f7e0ff */
[----:B------:R-:W-:Y:S01]  /*3e00*/  IMAD.X R13, R12, 0x1, R52, P3 ;  /* 0x000000010c0d7824 */ /* 0x000fe200018e0634 */
[----:B------:R-:W-:-:S04]  /*3e10*/  LEA R12, P3, R60, UR6, 0x2 ;  /* 0x000000063c0c7c11 */ /* 0x000fc8000f8610ff */
[----:B------:R-:W-:Y:S01]  /*3e20*/  LEA.HI.X R13, R60, UR7, R13, 0x2, P3 ;  /* 0x000000073c0d7c11 */ /* 0x000fe200098f140d */
[----:B--2---:R-:W-:-:S05]  /*3e30*/  FADD.FTZ R60, R24, R15 ;  /* 0x0000000f183c7221 */ /* 0x004fca0000010000 */
[----:B------:R1:W-:Y:S03]  /*3e40*/  STG.E desc[UR36][R12.64], R60 ;  /* 0x0000003c0c007986 */ /* 0x0003e6000c101924 */
.L_x_1591:
[----:B------:R-:W-:Y:S05]  /*3e50*/  BSYNC.RECONVERGENT B2 ;  /* 0x0000000000027941 */ /* 0x000fea0003800200 */
.L_x_1590:
        /* <DEDUP_REMOVED lines=9> */
[----:B------:R-:W-:-:S05]  /*3ef0*/  LEA.HI.X R13, R13, UR7, R14, 0x2, P3 ;  /* 0x000000070d0d7c11 */ /* 0x000fca00098f140e */
[----:B------:R0:W2:Y:S01]  /*3f00*/  LDG.E R12, desc[UR36][R12.64] ;  /* 0x000000240c0c7981 */ /* 0x0000a2000c1e1900 */
[----:B------:R-:W-:Y:S01]  /*3f10*/  S2UR UR4, SR_CTAID.Y ;  /* 0x00000000000479c3 */ /* 0x000fe20000002600 */
[----:B------:R-:W-:Y:S02]  /*3f20*/  LEA R62, R38, R11, 0x2 ;  /* 0x0000000b263e7211 */ /* 0x000fe400078e10ff */
[----:B------:R-:W-:-:S03]  /*3f30*/  LOP3.LUT R15, R19, 0x3, RZ, 0xc0, !PT ;  /* 0x00000003130f7812 */ /* 0x000fc600078ec0ff */
[----:B------:R-:W-:Y:S02]  /*3f40*/  IMAD.SHL.U32 R62, R62, 0x4, RZ ;  /* 0x000000043e3e7824 */ /* 0x000fe400078e00ff */
[----:B------:R-:W1:Y:S03]  /*3f50*/  S2UR UR5, SR_CTAID.X ;  /* 0x00000000000579c3 */ /* 0x000e660000002500 */
[----:B------:R-:W-:Y:S02]  /*3f60*/  SHF.R.S32.HI R52, RZ, 0x1f, R62 ;  /* 0x0000001fff347819 */ /* 0x000fe4000001143e */
[----:B------:R-:W-:-:S04]  /*3f70*/  IADD3 R61, P3, PT, R42, R62, RZ ;  /* 0x0000003e2a3d7210 */ /* 0x000fc80007f7e0ff */
[----:B------:R-:W-:Y:S02]  /*3f80*/  IADD3.X R82, PT, PT, R55, R52, RZ, P3, !PT ;  /* 0x0000003437527210 */ /* 0x000fe40001ffe4ff */
[----:B------:R-:W-:Y:S01]  /*3f90*/  LEA R14, P3, R61, UR6, 0x2 ;  /* 0x000000063d0e7c11 */ /* 0x000fe2000f8610ff */
[----:B-1----:R-:W-:-:S06]  /*3fa0*/  UIMAD UR4, UR4, UR12, UR5 ;  /* 0x0000000c040472a4 */ /* 0x002fcc000f8e0205 */
[----:B------:R-:W-:-:S04]  /*3fb0*/  IMAD R80, R38, UR4, RZ ;  /* 0x0000000426507c24 */ /* 0x000fc8000f8e02ff */
[----:B------:R-:W-:Y:S01]  /*3fc0*/  IMAD R80, R80, 0x40, R15 ;  /* 0x0000004050507824 */ /* 0x000fe200078e020f */
[----:B------:R-:W-:-:S04]  /*3fd0*/  LEA.HI.X R15, R61, UR7, R82, 0x2, P3 ;  /* 0x000000073d0f7c11 */ /* 0x000fc800098f1452 */
[----:B------:R-:W-:Y:S02]  /*3fe0*/  IADD3 R49, P3, PT, R80, R49, RZ ;  /* 0x0000003150317210 */ /* 0x000fe40007f7e0ff */
[----:B0-----:R-:W-:-:S05]  /*3ff0*/  SHF.R.S32.HI R13, RZ, 0x1f, R80 ;  /* 0x0000001fff0d7819 */ /* 0x001fca0000011450 */
[----:B------:R-:W-:Y:S01]  /*4000*/  IMAD.X R82, R13, 0x1, R48, P3 ;  /* 0x000000010d527824 */ /* 0x000fe200018e0630 */
[----:B------:R-:W-:-:S04]  /*4010*/  LEA R48, P3, R49, UR6, 0x2 ;  /* 0x0000000631307c11 */ /* 0x000fc8000f8610ff */
[----:B------:R-:W-:Y:S01]  /*4020*/  LEA.HI.X R49, R49, UR7, R82, 0x2, P3 ;  /* 0x0000000731317c11 */ /* 0x000fe200098f1452 */
[----:B--2---:R-:W-:-:S05]  /*4030*/  FADD.FTZ R61, R25, R12 ;  /* 0x0000000c193d7221 */ /* 0x004fca0000010000 */
[----:B------:R2:W-:Y:S04]  /*4040*/  STG.E desc[UR36][R48.64], R61 ;  /* 0x0000003d30007986 */ /* 0x0005e8000c101924 */
[----:B------:R-:W3:Y:S01]  /*4050*/  LDG.E R15, desc[UR36][R14.64] ;  /* 0x000000240e0f7981 */ /* 0x000ee2000c1e1900 */
[----:B------:R-:W-:-:S05]  /*4060*/  IADD3 R62, P3, PT, R80, R62, RZ ;  /* 0x0000003e503e7210 */ /* 0x000fca0007f7e0ff */
[----:B------:R-:W-:Y:S01]  /*4070*/  IMAD.X R13, R13, 0x1, R52, P3 ;  /* 0x000000010d0d7824 */ /* 0x000fe200018e0634 */
[----:B------:R-:W-:-:S04]  /*4080*/  LEA R12, P3, R62, UR6, 0x2 ;  /* 0x000000063e0c7c11 */ /* 0x000fc8000f8610ff */
[----:B------:R-:W-:Y:S01]  /*4090*/  LEA.HI.X R13, R62, UR7, R13, 0x2, P3 ;  /* 0x000000073e0d7c11 */ /* 0x000fe200098f140d */
[----:B---3--:R-:W-:-:S05]  /*40a0*/  FADD.FTZ R62, R26, R15 ;  /* 0x0000000f1a3e7221 */ /* 0x008fca0000010000 */
[----:B------:R2:W-:Y:S03]  /*40b0*/  STG.E desc[UR36][R12.64], R62 ;  /* 0x0000003e0c007986 */ /* 0x0005e6000c101924 */
.L_x_1593:
[----:B------:R-:W-:Y:S05]  /*40c0*/  BSYNC.RECONVERGENT B2 ;  /* 0x0000000000027941 */ /* 0x000fea0003800200 */
.L_x_1592:
        /* <DEDUP_REMOVED lines=21> */
[----:B--2---:R-:W-:-:S05]  /*4220*/  FADD.FTZ R63, R27, R14 ;  /* 0x0000000e1b3f7221 */ /* 0x004fca0000010000 */
[----:B------:R3:W-:Y:S03]  /*4230*/  STG.E desc[UR36][R12.64], R63 ;  /* 0x0000003f0c007986 */ /* 0x0007e6000c101924 */
.L_x_1595:
[----:B------:R-:W-:Y:S05]  /*4240*/  BSYNC.RECONVERGENT B2 ;  /* 0x0000000000027941 */ /* 0x000fea0003800200 */
.L_x_1594:
        /* <DEDUP_REMOVED lines=10> */
[----:B------:R-:W-:-:S06]  /*42f0*/  LEA.HI.X R15, R15, UR7, R48, 0x2, P3 ;  /* 0x000000070f0f7c11 */ /* 0x000fcc00098f1430 */
        /* <DEDUP_REMOVED lines=13> */
.L_x_1597:
[----:B------:R-:W-:Y:S05]  /*43d0*/  BSYNC.RECONVERGENT B2 ;  /* 0x0000000000027941 */ /* 0x000fea0003800200 */
.L_x_1596:
[----:B------:R-:W-:Y:S04]  /*43e0*/  BSSY.RECONVERGENT B2, `(.L_x_1598) ;  /* 0x0000024000027945 */ /* 0x000fe80003800200 */
[----:B------:R-:W-:Y:S05]  /*43f0*/  @P1 BRA `(.L_x_1599) ;  /* 0x0000000000881947 */ /* 0x000fea0003800000 */
[----:B------:R-:W-:-:S05]  /*4400*/  IMAD.SHL.U32 R51, R51, 0x4, RZ ;  /* 0x0000000433337824 */ /* 0x000fca00078e00ff */
[----:B-12---:R-:W-:Y:S02]  /*4410*/  SHF.R.S32.HI R48, RZ, 0x1f, R51 ;  /* 0x0000001fff307819 */ /* 0x006fe40000011433 */
[----:B0--34-:R-:W-:-:S04]  /*4420*/  IADD3 R13, P3, PT, R42, R51, RZ ;  /* 0x000000332a0d7210 */ /* 0x019fc80007f7e0ff */
[----:B------:R-:W-:Y:S02]  /*4430*/  IADD3.X R14, PT, PT, R55, R48, RZ, P3, !PT ;  /* 0x00000030370e7210 */ /* 0x000fe40001ffe4ff */
[----:B------:R-:W-:-:S04]  /*4440*/  LEA R12, P3, R13, UR6, 0x2 ;  /* 0x000000060d0c7c11 */ /* 0x000fc8000f8610ff */
[----:B------:R-:W-:-:S05]  /*4450*/  LEA.HI.X R13, R13, UR7, R14, 0x2, P3 ;  /* 0x000000070d0d7c11 */ /* 0x000fca00098f140e */
[----:B------:R0:W2:Y:S01]  /*4460*/  LDG.E R12, desc[UR36][R12.64] ;  /* 0x000000240c0c7981 */ /* 0x0000a2000c1e1900 */
[----:B------:R-:W-:Y:S01]  /*4470*/  S2UR UR4, SR_CTAID.Y ;  /* 0x00000000000479c3 */ /* 0x000fe20000002600 */
[----:B------:R-:W-:Y:S01]  /*4480*/  IMAD R11, R38, 0x8, R11 ;  /* 0x00000008260b7824 */ /* 0x000fe200078e020b */
[----:B------:R-:W-:-:S03]  /*4490*/  LOP3.LUT R15, R19, 0x3, RZ, 0xc0, !PT ;  /* 0x00000003130f7812 */ /* 0x000fc600078ec0ff */
[----:B------:R-:W-:-:S03]  /*44a0*/  IMAD.SHL.U32 R11, R11, 0x4, RZ ;  /* 0x000000040b0b7824 */ /* 0x000fc600078e00ff */
[----:B------:R-:W1:Y:S02]  /*44b0*/  S2UR UR5, SR_CTAID.X ;  /* 0x00000000000579c3 */ /* 0x000e640000002500 */
[----:B------:R-:W-:Y:S02]  /*44c0*/  SHF.R.S32.HI R52, RZ, 0x1f, R11 ;  /* 0x0000001fff347819 */ /* 0x000fe4000001140b */
[----:B------:R-:W-:-:S05]  /*44d0*/  IADD3 R49, P3, PT, R42, R11, RZ ;  /* 0x0000000b2a317210 */ /* 0x000fca0007f7e0ff */
[----:B------:R-:W-:Y:S01]  /*44e0*/  IMAD.X R64, R55, 0x1, R52, P3 ;  /* 0x0000000137407824 */ /* 0x000fe200018e0634 */
[----:B-1----:R-:W-:-:S06]  /*44f0*/  UIMAD UR4, UR4, UR12, UR5 ;  /* 0x0000000c040472a4 */ /* 0x002fcc000f8e0205 */
[----:B------:R-:W-:-:S05]  /*4500*/  IMAD R14, R38, UR4, RZ ;  /* 0x00000004260e7c24 */ /* 0x000fca000f8e02ff */
[----:B------:R-:W-:Y:S02]  /*4510*/  LEA R80, R14, R15, 0x6 ;  /* 0x0000000f0e507211 */ /* 0x000fe400078e30ff */
[C---:B------:R-:W-:Y:S02]  /*4520*/  LEA R14, P4, R49.reuse, UR6, 0x2 ;  /* 0x00000006310e7c11 */ /* 0x040fe4000f8810ff */
[----:B------:R-:W-:Y:S02]  /*4530*/  IADD3 R51, P3, PT, R80, R51, RZ ;  /* 0x0000003350337210 */ /* 0x000fe40007f7e0ff */
[----:B0-----:R-:W-:Y:S02]  /*4540*/  SHF.R.S32.HI R13, RZ, 0x1f, R80 ;  /* 0x0000001fff0d7819 */ /* 0x001fe40000011450 */
[----:B------:R-:W-:-:S03]  /*4550*/  LEA.HI.X R15, R49, UR7, R64, 0x2, P4 ;  /* 0x00000007310f7c11 */ /* 0x000fc6000a0f1440 */
[----:B------:R-:W-:Y:S01]  /*4560*/  IMAD.X R64, R13, 0x1, R48, P3 ;  /* 0x000000010d407824 */ /* 0x000fe200018e0630 */
[----:B------:R-:W-:-:S04]  /*4570*/  LEA R48, P3, R51, UR6, 0x2 ;  /* 0x0000000633307c11 */ /* 0x000fc8000f8610ff */
[----:B------:R-:W-:Y:S01]  /*4580*/  LEA.HI.X R49, R51, UR7, R64, 0x2, P3 ;  /* 0x0000000733317c11 */ /* 0x000fe200098f1440 */
[----:B--2---:R-:W-:-:S05]  /*4590*/  FADD.FTZ R64, R29, R12 ;  /* 0x0000000c1d407221 */ /* 0x004fca0000010000 */
[----:B------:R0:W-:Y:S04]  /*45a0*/  STG.E desc[UR36][R48.64], R64 ;  /* 0x0000004030007986 */ /* 0x0001e8000c101924 */
[----:B------:R-:W2:Y:S01]  /*45b0*/  LDG.E R15, desc[UR36][R14.64] ;  /* 0x000000240e0f7981 */ /* 0x000ea2000c1e1900 */
[----:B------:R-:W-:-:S04]  /*45c0*/  IADD3 R11, P3, PT, R80, R11, RZ ;  /* 0x0000000b500b7210 */ /* 0x000fc80007f7e0ff */
[----:B------:R-:W-:Y:S02]  /*45d0*/  IADD3.X R52, PT, PT, R13, R52, RZ, P3, !PT ;  /* 0x000000340d347210 */ /* 0x000fe40001ffe4ff */
[----:B------:R-:W-:-:S04]  /*45e0*/  LEA R12, P3, R11, UR6, 0x2 ;  /* 0x000000060b0c7c11 */ /* 0x000fc8000f8610ff */
[----:B------:R-:W-:Y:S01]  /*45f0*/  LEA.HI.X R13, R11, UR7, R52, 0x2, P3 ;  /* 0x000000070b0d7c11 */ /* 0x000fe200098f1434 */
[----:B--2---:R-:W-:-:S05]  /*4600*/  FADD.FTZ R67, R30, R15 ;  /* 0x0000000f1e437221 */ /* 0x004fca0000010000 */
[----:B------:R0:W-:Y:S03]  /*4610*/  STG.E desc[UR36][R12.64], R67 ;  /* 0x000000430c007986 */ /* 0x0001e6000c101924 */
.L_x_1599:
[----:B------:R-:W-:Y:S05]  /*4620*/  BSYNC.RECONVERGENT B2 ;  /* 0x0000000000027941 */ /* 0x000fea0003800200 */
.L_x_1598:
[----:B------:R-:W-:Y:S04]  /*4630*/  BSSY.RECONVERGENT B2, `(.L_x_1600) ;  /* 0x0000015000027945 */ /* 0x000fe80003800200 */
[----:B------:R-:W-:Y:S05]  /*4640*/  @P1 BRA `(.L_x_1601) ;  /* 0x00000000004c1947 */ /* 0x000fea0003800000 */
[----:B------:R-:W-:-:S05]  /*4650*/  IMAD.SHL.U32 R53, R53, 0x4, RZ ;  /* 0x0000000435357824 */ /* 0x000fca00078e00ff */
[----:B01234-:R-:W-:Y:S02]  /*4660*/  SHF.R.S32.HI R12, RZ, 0x1f, R53 ;  /* 0x0000001fff0c7819 */ /* 0x01ffe40000011435 */
[----:B------:R-:W-:-:S05]  /*4670*/  IADD3 R11, P3, PT, R42, R53, RZ ;  /* 0x000000352a0b7210 */ /* 0x000fca0007f7e0ff */
[----:B------:R-:W-:Y:S01]  /*4680*/  IMAD.X R48, R55, 0x1, R12, P3 ;  /* 0x0000000137307824 */ /* 0x000fe200018e060c */
[----:B------:R-:W-:-:S04]  /*4690*/  LEA R14, P3, R11, UR6, 0x2 ;  /* 0x000000060b0e7c11 */ /* 0x000fc8000f8610ff */
[----:B------:R-:W-:-:S05]  /*46a0*/  LEA.HI.X R15, R11, UR7, R48, 0x2, P3 ;  /* 0x000000070b0f7c11 */ /* 0x000fca00098f1430 */
[----:B------:R-:W2:Y:S01]  /*46b0*/  LDG.E R14, desc[UR36][R14.64] ;  /* 0x000000240e0e7981 */ /* 0x000ea2000c1e1900 */
[----:B------:R-:W-:Y:S01]  /*46c0*/  S2UR UR4, SR_CTAID.Y ;  /* 0x00000000000479c3 */ /* 0x000fe20000002600 */
[----:B------:R-:W-:-:S07]  /*46d0*/  LOP3.LUT R48, R19, 0x3, RZ, 0xc0, !PT ;  /* 0x0000000313307812 */ /* 0x000fce00078ec0ff */
        /* <DEDUP_REMOVED lines=8> */
[----:B--2---:R-:W-:-:S05]  /*4760*/  FADD.FTZ R66, R31, R14 ;  /* 0x0000000e1f427221 */ /* 0x004fca0000010000 */
[----:B------:R0:W-:Y:S03]  /*4770*/  STG.E desc[UR36][R12.64], R66 ;  /* 0x000000420c007986 */ /* 0x0001e6000c101924 */
.L_x_1601:
[----:B------:R-:W-:Y:S05]  /*4780*/  BSYNC.RECONVERGENT B2 ;  /* 0x0000000000027941 */ /* 0x000fea0003800200 */
.L_x_1600:
[----:B------:R-:W-:Y:S04]  /*4790*/  BSSY.RECONVERGENT B2, `(.L_x_1602) ;  /* 0x0000015000027945 */ /* 0x000fe80003800200 */
[----:B------:R-:W-:Y:S05]  /*47a0*/  @P1 BRA `(.L_x_1603) ;  /* 0x00000000004c1947 */ /* 0x000fea0003800000 */
[----:B------:R-:W-:-:S05]  /*47b0*/  IMAD.SHL.U32 R87, R87, 0x4, RZ ;  /* 0x0000000457577824 */ /* 0x000fca00078e00ff */
[----:B01234-:R-:W-:Y:S02]  /*47c0*/  SHF.R.S32.HI R12, RZ, 0x1f, R87 ;  /* 0x0000001fff0c7819 */ /* 0x01ffe40000011457 */
[----:B------:R-:W-:-:S05]  /*47d0*/  IADD3 R11, P3, PT, R42, R87, RZ ;  /* 0x000000572a0b7210 */ /* 0x000fca0007f7e0ff */
[----:B------:R-:W-:Y:S01]  /*47e0*/  IMAD.X R48, R55, 0x1, R12, P3 ;  /* 0x0000000137307824 */ /* 0x000fe200018e060c */
[----:B------:R-:W-:-:S04]  /*47f0*/  LEA R14, P3, R11, UR6, 0x2 ;  /* 0x000000060b0e7c11 */ /* 0x000fc8000f8610ff */
[----:B------:R-:W-:-:S06]  /*4800*/  LEA.HI.X R15, R11, UR7, R48, 0x2, P3 ;  /* 0x000000070b0f7c11 */ /* 0x000fcc00098f1430 */
        /* <DEDUP_REMOVED lines=13> */
.L_x_1603:
[----:B------:R-:W-:Y:S05]  /*48e0*/  BSYNC.RECONVERGENT B2 ;  /* 0x0000000000027941 */ /* 0x000fea0003800200 */
.L_x_1602:
        /* <DEDUP_REMOVED lines=21> */
.L_x_1605:
[----:B------:R-:W-:Y:S05]  /*4a40*/  BSYNC.RECONVERGENT B2 ;  /* 0x0000000000027941 */ /* 0x000fea0003800200 */
.L_x_1604:
        /* <DEDUP_REMOVED lines=21> */
.L_x_1607:
[----:B------:R-:W-:Y:S05]  /*4ba0*/  BSYNC.RECONVERGENT B2 ;  /* 0x0000000000027941 */ /* 0x000fea0003800200 */
.L_x_1606:
        /* <DEDUP_REMOVED lines=21> */
.L_x_1609:
[----:B------:R-:W-:Y:S05]  /*4d00*/  BSYNC.RECONVERGENT B2 ;  /* 0x0000000000027941 */ /* 0x000fea0003800200 */
.L_x_1608:
        /* <DEDUP_REMOVED lines=21> */
.L_x_1611:
[----:B------:R-:W-:Y:S05]  /*4e60*/  BSYNC.RECONVERGENT B2 ;  /* 0x0000000000027941 */ /* 0x000fea0003800200 */
.L_x_1610:
[----:B------:R-:W-:Y:S05]  /*4e70*/  @P1 BRA `(.L_x_1587) ;  /* 0x0000000800441947 */ /* 0x000fea0003800000 */
[----:B------:R-:W-:-:S04]  /*4e80*/  IMAD.IADD R50, R50, 0x1, R38 ;  /* 0x0000000132327824 */ /* 0x000fc800078e0226 */
[----:B------:R-:W-:-:S05]  /*4e90*/  IMAD.SHL.U32 R11, R50, 0x4, RZ ;  /* 0x00000004320b7824 */ /* 0x000fca00078e00ff */
[----:B01234-:R-:W-:Y:S02]  /*4ea0*/  SHF.R.S32.HI R12, RZ, 0x1f, R11 ;  /* 0x0000001fff0c7819 */ /* 0x01ffe4000001140b */
        /* <DEDUP_REMOVED lines=16> */
[----:B------:R0:W-:Y:S01]  /*4fb0*/  STG.E desc[UR36][R12.64], R75 ;  /* 0x0000004b0c007986 */ /* 0x0001e2000c101924 */
[----:B------:R-:W-:Y:S05]  /*4fc0*/  BRA `(.L_x_1587) ;  /* 0x0000000400f07947 */ /* 0x000fea0003800000 */
.L_x_1561:
[----:B------:R-:W-:Y:S01]  /*4fd0*/  ISETP.GE.AND P1, PT, R57, R18, PT ;  /* 0x000000123900720c */ /* 0x000fe20003f26270 */
[----:B------:R-:W-:-:S12]  /*4fe0*/  IMAD.IADD R91, R11, 0x1, R38 ;  /* 0x000000010b5b7824 */ /* 0x000fd800078e0226 */
[----:B------:R-:W0:Y:S01]  /*4ff0*/  @!P1 LDC.64 R48, c[0x0][0x3b8] ;  /* 0x0000ee00ff309b82 */ /* 0x000e220000000a00 */
[----:B------:R-:W-:Y:S01]  /*5000*/  @!P1 SHF.L.U32 R12, R91, 0x2, RZ ;  /* 0x000000025b0c9819 */ /* 0x000fe200000006ff */
[----:B------:R-:W-:-:S03]  /*5010*/  @!P1 IMAD R50, R38, 0x2, R11 ;  /* 0x0000000226329824 */ /* 0x000fc600078e020b */
[----:B------:R-:W-:Y:S01]  /*5020*/  @!P1 IADD3 R13, P3, PT, R42, R12, RZ ;  /* 0x0000000c2a0d9210 */ /* 0x000fe20007f7e0ff */
[----:B------:R-:W-:Y:S02]  /*5030*/  @!P1 IMAD.SHL.U32 R51, R50, 0x4, RZ ;  /* 0x0000000432339824 */ /* 0x000fe400078e00ff */
[----:B------:R-:W1:Y:S01]  /*5040*/  @!P1 LDC.64 R14, c[0x0][0x3b8] ;  /* 0x0000ee00ff0e9b82 */ /* 0x000e620000000a00 */
[----:B------:R-:W-:Y:S02]  /*5050*/  @!P1 LEA.HI.X.SX32 R50, R12, R55, 0x1, P3 ;  /* 0x000000370c329211 */ /* 0x000fe400018f0eff */
[----:B------:R-:W-:-:S04]  /*5060*/  @!P1 IADD3 R52, P4, PT, R42, R51, RZ ;  /* 0x000000332a349210 */ /* 0x000fc80007f9e0ff */
[----:B------:R-:W-:Y:S02]  /*5070*/  @!P1 LEA.HI.X.SX32 R51, R51, R55, 0x1, P4 ;  /* 0x0000003733339211 */ /* 0x000fe400020f0eff */
[----:B0-----:R-:W-:-:S04]  /*5080*/  @!P1 LEA R12, P3, R13, R48, 0x2 ;  /* 0x000000300d0c9211 */ /* 0x001fc800078610ff */
[----:B------:R-:W-:Y:S02]  /*5090*/  @!P1 LEA.HI.X R13, R13, R49, R50, 0x2, P3 ;  /* 0x000000310d0d9211 */ /* 0x000fe400018f1432 */
[----:B------:R-:W-:Y:S02]  /*50a0*/  @!P1 LEA R50, P3, R52, R48, 0x2 ;  /* 0x0000003034329211 */ /* 0x000fe400078610ff */
[C---:B------:R-:W-:Y:S01]  /*50b0*/  @!P1 LEA R48, R38.reuse, R91, 0x1 ;  /* 0x0000005b26309211 */ /* 0x040fe200078e08ff */
[----:B------:R-:W-:Y:S01]  /*50c0*/  @!P1 IMAD R80, R38, 0x4, R11 ;  /* 0x0000000426509824 */ /* 0x000fe200078e020b */
[----:B------:R-:W-:Y:S01]  /*50d0*/  @!P1 LEA.HI.X R51, R52, R49, R51, 0x2, P3 ;  /* 0x0000003134339211 */ /* 0x000fe200018f1433 */
[----:B------:R0:W5:Y:S02]  /*50e0*/  @!P1 LDG.E R59, desc[UR36][R12.64] ;  /* 0x000000240c3b9981 */ /* 0x000164000c1e1900 */
[----:B------:R-:W-:Y:S02]  /*50f0*/  @!P1 IMAD.SHL.U32 R52, R48, 0x4, RZ ;  /* 0x0000000430349824 */ /* 0x000fe400078e00ff */
[----:B------:R-:W2:Y:S01]  /*5100*/  @!P1 LDC.64 R48, c[0x0][0x3b8] ;  /* 0x0000ee00ff309b82 */ /* 0x000ea20000000a00 */
[----:B------:R-:W-:Y:S01]  /*5110*/  @!P1 SHF.L.U32 R80, R80, 0x2, RZ ;  /* 0x0000000250509819 */ /* 0x000fe200000006ff */
[----:B------:R-:W-:Y:S01]  /*5120*/  IMAD R91, R38, 0x4, R91 ;  /* 0x00000004265b7824 */ /* 0x000fe200078e025b */
[----:B------:R-:W-:Y:S01]  /*5130*/  @!P1 IADD3 R53, P3, PT, R42, R52, RZ ;  /* 0x000000342a359210 */ /* 0x000fe20007f7e0ff */
[----:B------:R3:W5:Y:S03]  /*5140*/  @!P1 LDG.E R60, desc[UR36][R50.64] ;  /* 0x00000024323c9981 */ /* 0x000766000c1e1900 */
[----:B------:R-:W-:-:S02]  /*5150*/  @!P1 LEA.HI.X.SX32 R52, R52, R55, 0x1, P3 ;  /* 0x0000003734349211 */ /* 0x000fc400018f0eff */
[C---:B-1----:R-:W-:Y:S02]  /*5160*/  @!P1 LEA R88, P3, R53.reuse, R14, 0x2 ;  /* 0x0000000e35589211 */ /* 0x042fe400078610ff */
[----:B------:R-:W-:Y:S02]  /*5170*/  @!P1 IADD3 R82, P4, PT, R42, R80, RZ ;  /* 0x000000502a529210 */ /* 0x000fe40007f9e0ff */
[----:B------:R-:W-:Y:S01]  /*5180*/  @!P1 LEA.HI.X R89, R53, R15, R52, 0x2, P3 ;  /* 0x0000000f35599211 */ /* 0x000fe200018f1434 */
[----:B------:R-:W-:Y:S01]  /*5190*/  @!P1 IMAD R52, R38, 0x8, R11 ;  /* 0x0000000826349824 */ /* 0x000fe200078e020b */
[----:B------:R-:W-:Y:S02]  /*51a0*/  @!P1 LEA.HI.X.SX32 R80, R80, R55, 0x1, P4 ;  /* 0x0000003750509211 */ /* 0x000fe400020f0eff */
[----:B0-----:R-:W-:Y:S01]  /*51b0*/  @!P1 LEA R12, P3, R82, R14, 0x2 ;  /* 0x0000000e520c9211 */ /* 0x001fe200078610ff */
[----:B------:R-:W-:Y:S01]  /*51c0*/  IMAD R93, R38, 0x2, R91 ;  /* 0x00000002265d7824 */ /* 0x000fe200078e025b */
[----:B------:R-:W-:Y:S01]  /*51d0*/  @!P1 SHF.L.U32 R52, R52, 0x2, RZ ;  /* 0x0000000234349819 */ /* 0x000fe200000006ff */
[----:B------:R0:W5:Y:S01]  /*51e0*/  @!P1 LDG.E R61, desc[UR36][R88.64] ;  /* 0x00000024583d9981 */ /* 0x000162000c1e1900 */
[----:B------:R-:W-:Y:S01]  /*51f0*/  @!P1 LEA.HI.X R13, R82, R15, R80, 0x2, P3 ;  /* 0x0000000f520d9211 */ /* 0x000fe200018f1450 */
[----:B---3--:R-:W-:Y:S01]  /*5200*/  @!P1 IMAD.SHL.U32 R50, R93, 0x4, RZ ;  /* 0x000000045d329824 */ /* 0x008fe200078e00ff */
[----:B------:R-:W-:Y:S01]  /*5210*/  @!P1 IADD3 R53, P3, PT, R42, R52, RZ ;  /* 0x000000342a359210 */ /* 0x000fe20007f7e0ff */
[----:B------:R-:W0:Y:S02]  /*5220*/  @!P1 LDC.64 R14, c[0x0][0x3b8] ;  /* 0x0000ee00ff0e9b82 */ /* 0x000e240000000a00 */
[----:B------:R-:W5:Y:S01]  /*5230*/  @!P1 LDG.E R62, desc[UR36][R12.64] ;  /* 0x000000240c3e9981 */ /* 0x000f62000c1e1900 */
[----:B------:R-:W-:-:S02]  /*5240*/  @!P1 LEA.HI.X.SX32 R82, R52, R55, 0x1, P3 ;  /* 0x0000003734529211 */ /* 0x000fc400018f0eff */
[C---:B--2---:R-:W-:Y:S02]  /*5250*/  @!P1 LEA R52, P4, R53.reuse, R48, 0x2 ;  /* 0x0000003035349211 */ /* 0x044fe400078810ff */
[----:B------:R-:W-:Y:S02]  /*5260*/  @!P1 IADD3 R80, P3, PT, R42, R50, RZ ;  /* 0x000000322a509210 */ /* 0x000fe40007f7e0ff */
[----:B------:R-:W-:Y:S02]  /*5270*/  @!P1 LEA.HI.X R53, R53, R49, R82, 0x2, P4 ;  /* 0x0000003135359211 */ /* 0x000fe400020f1452 */
[----:B------:R-:W-:Y:S02]  /*5280*/  @!P1 LEA.HI.X.SX32 R82, R50, R55, 0x1, P3 ;  /* 0x0000003732529211 */ /* 0x000fe400018f0eff */
[----:B------:R-:W1:Y:S01]  /*5290*/  @!P1 LDC.64 R50, c[0x0][0x3b8] ;  /* 0x0000ee00ff329b82 */ /* 0x000e620000000a00 */
[C---:B------:R-:W-:Y:S01]  /*52a0*/  @!P1 LEA R86, P3, R80.reuse, R48, 0x2 ;  /* 0x0000003050569211 */ /* 0x040fe200078610ff */
[----:B------:R-:W5:Y:S03]  /*52b0*/  @!P1 LDG.E R67, desc[UR36][R52.64] ;  /* 0x0000002434439981 */ /* 0x000f66000c1e1900 */
[----:B------:R-:W-:-:S02]  /*52c0*/  @!P1 LEA.HI.X R87, R80, R49, R82, 0x2, P3 ;  /* 0x0000003150579211 */ /* 0x000fc400018f1452 */
[----:B------:R-:W-:Y:S01]  /*52d0*/  @!P1 LEA R11, P3, R11, R42, 0x2 ;  /* 0x0000002a0b0b9211 */ /* 0x000fe200078610ff */
[----:B------:R-:W2:Y:S01]  /*52e0*/  @!P1 LDC.64 R48, c[0x0][0x3b8] ;  /* 0x0000ee00ff309b82 */ /* 0x000ea20000000a00 */
[----:B------:R-:W-:Y:S01]  /*52f0*/  @!P1 SHF.L.U32 R82, R91, 0x2, RZ ;  /* 0x000000025b529819 */ /* 0x000fe200000006ff */
[----:B------:R3:W5:Y:S02]  /*5300*/  @!P1 LDG.E R64, desc[UR36][R86.64] ;  /* 0x0000002456409981 */ /* 0x000764000c1e1900 */
[----:B------:R-:W-:Y:S01]  /*5310*/  @!P1 IMAD.X R80, RZ, RZ, R55, P3 ;  /* 0x000000ffff509224 */ /* 0x000fe200018e0637 */
[C---:B0-----:R-:W-:Y:S02]  /*5320*/  @!P1 LEA R88, P3, R11.reuse, R14, 0x2 ;  /* 0x0000000e0b589211 */ /* 0x041fe400078610ff */
[----:B------:R-:W-:Y:S02]  /*5330*/  @!P1 IADD3 R92, P4, PT, R42, R82, RZ ;  /* 0x000000522a5c9210 */ /* 0x000fe40007f9e0ff */
[----:B------:R-:W-:Y:S01]  /*5340*/  @!P1 LEA.HI.X R89, R11, R15, R80, 0x2, P3 ;  /* 0x0000000f0b599211 */ /* 0x000fe200018f1450 */
[----:B------:R-:W-:Y:S01]  /*5350*/  @!P1 IMAD.IADD R11, R91, 0x1, R38 ;  /* 0x000000015b0b9824 */ /* 0x000fe200078e0226 */
[----:B------:R-:W-:Y:S01]  /*5360*/  @!P1 LEA.HI.X.SX32 R82, R82, R55, 0x1, P4 ;  /* 0x0000003752529211 */ /* 0x000fe200020f0eff */
[----:B------:R-:W0:Y:S01]  /*5370*/  @!P1 LDC.64 R14, c[0x0][0x3b8] ;  /* 0x0000ee00ff0e9b82 */ /* 0x000e220000000a00 */
[----:B---3--:R-:W-:Y:S01]  /*5380*/  IMAD R87, R38, 0x2, R93 ;  /* 0x0000000226577824 */ /* 0x008fe200078e025d */
[----:B------:R3:W5:Y:S01]  /*5390*/  @!P1 LDG.E R58, desc[UR36][R88.64] ;  /* 0x00000024583a9981 */ /* 0x000762000c1e1900 */
[----:B------:R-:W-:-:S02]  /*53a0*/  @!P1 SHF.L.U32 R12, R11, 0x2, RZ ;  /* 0x000000020b0c9819 */ /* 0x000fc400000006ff */
[----:B-1----:R-:W-:Y:S01]  /*53b0*/  @!P1 LEA R90, P3, R92, R50, 0x2 ;  /* 0x000000325c5a9211 */ /* 0x002fe200078610ff */
[----:B------:R-:W-:-:S03]  /*53c0*/  @!P1 IMAD.SHL.U32 R11, R87, 0x4, RZ ;  /* 0x00000004570b9824 */ /* 0x000fc600078e00ff */
[----:B------:R-:W-:Y:S02]  /*53d0*/  @!P1 LEA.HI.X R91, R92, R51, R82, 0x2, P3 ;  /* 0x000000335c5b9211 */ /* 0x000fe400018f1452 */
[----:B------:R-:W-:Y:S01]  /*53e0*/  @!P1 IADD3 R13, P3, PT, R42, R12, RZ ;  /* 0x0000000c2a0d9210 */ /* 0x000fe20007f7e0ff */
[----:B------:R-:W1:Y:S01]  /*53f0*/  @!P1 LDC.64 R50, c[0x0][0x3b8] ;  /* 0x0000ee00ff329b82 */ /* 0x000e620000000a00 */
[----:B------:R-:W-:Y:S01]  /*5400*/  IADD3 R87, PT, PT, R87, R38, RZ ;  /* 0x0000002657577210 */ /* 0x000fe20007ffe0ff */
[----:B------:R4:W5:Y:S01]  /*5410*/  @!P1 LDG.E R63, desc[UR36][R90.64] ;  /* 0x000000245a3f9981 */ /* 0x000962000c1e1900 */
[----:B------:R-:W-:Y:S02]  /*5420*/  @!P1 LEA.HI.X.SX32 R80, R12, R55, 0x1, P3 ;  /* 0x000000370c509211 */ /* 0x000fe400018f0eff */
[----:B--2---:R-:W-:Y:S01]  /*5430*/  @!P1 LEA R12, P4, R13, R48, 0x2 ;  /* 0x000000300d0c9211 */ /* 0x004fe200078810ff */
[----:B------:R-:W-:Y:S01]  /*5440*/  IMAD.IADD R53, R87, 0x1, R38 ;  /* 0x0000000157357824 */ /* 0x000fe200078e0226 */
[----:B------:R-:W-:-:S02]  /*5450*/  @!P1 IADD3 R52, P3, PT, R42, R11, RZ ;  /* 0x0000000b2a349210 */ /* 0x000fc40007f7e0ff */
[----:B------:R-:W-:Y:S02]  /*5460*/  @!P1 LEA.HI.X R13, R13, R49, R80, 0x2, P4 ;  /* 0x000000310d0d9211 */ /* 0x000fe400020f1450 */
[----:B------:R-:W-:Y:S01]  /*5470*/  @!P1 LEA.HI.X.SX32 R80, R11, R55, 0x1, P3 ;  /* 0x000000370b509211 */ /* 0x000fe200018f0eff */
[----:B------:R-:W-:Y:S01]  /*5480*/  IMAD.IADD R11, R53, 0x1, R38 ;  /* 0x00000001350b7824 */ /* 0x000fe200078e0226 */
[----:B------:R-:W2:Y:S01]  /*5490*/  @!P1 LDC.64 R48, c[0x0][0x3b8] ;  /* 0x0000ee00ff309b82 */ /* 0x000ea20000000a00 */
[----:B------:R-:W-:Y:S01]  /*54a0*/  @!P1 IMAD.SHL.U32 R87, R87, 0x4, RZ ;  /* 0x0000000457579824 */ /* 0x000fe200078e00ff */
[----:B------:R2:W5:Y:S02]  /*54b0*/  @!P1 LDG.E R65, desc[UR36][R12.64] ;  /* 0x000000240c419981 */ /* 0x000564000c1e1900 */
[----:B---3--:R-:W-:Y:S02]  /*54c0*/  IADD3 R89, PT, PT, R11, R38, RZ ;  /* 0x000000260b597210 */ /* 0x008fe40007ffe0ff */
[----:B0-----:R-:W-:-:S03]  /*54d0*/  @!P1 LEA R92, P3, R52, R14, 0x2 ;  /* 0x0000000e345c9211 */ /* 0x001fc600078610ff */
[----:B----4-:R-:W-:Y:S01]  /*54e0*/  IMAD.IADD R91, R89, 0x1, R38 ;  /* 0x00000001595b7824 */ /* 0x010fe200078e0226 */
[----:B------:R-:W-:Y:S02]  /*54f0*/  @!P1 LEA.HI.X R93, R52, R15, R80, 0x2, P3 ;  /* 0x0000000f345d9211 */ /* 0x000fe400018f1450 */
[----:B------:R-:W-:Y:S02]  /*5500*/  @!P1 IADD3 R15, P3, PT, R42, R87, RZ ;  /* 0x000000572a0f9210 */ /* 0x000fe40007f7e0ff */
[----:B------:R-:W-:Y:S01]  /*5510*/  @!P1 IADD3 R14, PT, PT, R91, R38, RZ ;  /* 0x000000265b0e9210 */ /* 0x000fe20007ffe0ff */
[----:B------:R-:W-:Y:S01]  /*5520*/  @!P1 IMAD.SHL.U32 R80, R53, 0x4, RZ ;  /* 0x0000000435509824 */ /* 0x000fe200078e00ff */
[----:B------:R-:W-:Y:S02]  /*5530*/  @!P1 LEA.HI.X.SX32 R52, R87, R55, 0x1, P3 ;  /* 0x0000003757349211 */ /* 0x000fe400018f0eff */
[----:B------:R-:W-:Y:S01]  /*5540*/  @!P1 SHF.L.U32 R11, R11, 0x2, RZ ;  /* 0x000000020b0b9819 */ /* 0x000fe200000006ff */
[----:B------:R-:W-:Y:S01]  /*5550*/  @!P1 IMAD.SHL.U32 R89, R89, 0x4, RZ ;  /* 0x0000000459599824 */ /* 0x000fe200078e00ff */
[C---:B-1----:R-:W-:Y:S01]  /*5560*/  @!P1 LEA R86, P3, R15.reuse, R50, 0x2 ;  /* 0x000000320f569211 */ /* 0x042fe200078610ff */
[----:B------:R-:W-:Y:S01]  /*5570*/  @!P1 IMAD.SHL.U32 R50, R14, 0x4, RZ ;  /* 0x000000040e329824 */ /* 0x000fe200078e00ff */
[----:B------:R-:W5:Y:S02]  /*5580*/  @!P1 LDG.E R66, desc[UR36][R92.64] ;  /* 0x000000245c429981 */ /* 0x000f64000c1e1900 */
[----:B------:R-:W-:-:S02]  /*5590*/  @!P1 LEA.HI.X R87, R15, R51, R52, 0x2, P3 ;  /* 0x000000330f579211 */ /* 0x000fc400018f1434 */
[----:B------:R-:W0:Y:S01]  /*55a0*/  @!P1 LDC.64 R14, c[0x0][0x3b8] ;  /* 0x0000ee00ff0e9b82 */ /* 0x000e220000000a00 */
[----:B------:R-:W-:Y:S01]  /*55b0*/  @!P1 IADD3 R51, P3, PT, R42, R50, RZ ;  /* 0x000000322a339210 */ /* 0x000fe20007f7e0ff */
[----:B------:R-:W-:Y:S01]  /*55c0*/  @!P1 IMAD.SHL.U32 R91, R91, 0x4, RZ ;  /* 0x000000045b5b9824 */ /* 0x000fe200078e00ff */
[----:B------:R-:W5:Y:S02]  /*55d0*/  @!P1 LDG.E R69, desc[UR36][R86.64] ;  /* 0x0000002456459981 */ /* 0x000f64000c1e1900 */
[----:B------:R-:W-:Y:S02]  /*55e0*/  @!P1 LEA.HI.X.SX32 R50, R50, R55, 0x1, P3 ;  /* 0x0000003732329211 */ /* 0x000fe400018f0eff */
[C---:B--2---:R-:W-:Y:S01]  /*55f0*/  @!P1 LEA R12, P3, R51.reuse, R48, 0x2 ;  /* 0x00000030330c9211 */ /* 0x044fe200078610ff */
[----:B------:R-:W1:Y:S03]  /*5600*/  @!P1 LDC.64 R52, c[0x0][0x3b8] ;  /* 0x0000ee00ff349b82 */ /* 0x000e660000000a00 */
[----:B------:R-:W-:-:S05]  /*5610*/  @!P1 LEA.HI.X R13, R51, R49, R50, 0x2, P3 ;  /* 0x00000031330d9211 */ /* 0x000fca00018f1432 */
[----:B------:R-:W2:Y:S01]  /*5620*/  @!P1 LDC.64 R48, c[0x0][0x3b8] ;  /* 0x0000ee00ff309b82 */ /* 0x000ea20000000a00 */
[----:B------:R-:W-:Y:S01]  /*5630*/  @!P1 IADD3 R82, P3, PT, R42, R80, RZ ;  /* 0x000000502a529210 */ /* 0x000fe20007f7e0ff */
[----:B------:R3:W5:Y:S03]  /*5640*/  @!P1 LDG.E R75, desc[UR36][R12.64] ;  /* 0x000000240c4b9981 */ /* 0x000766000c1e1900 */
[----:B------:R-:W-:-:S03]  /*5650*/  @!P1 LEA.HI.X.SX32 R80, R80, R55, 0x1, P3 ;  /* 0x0000003750509211 */ /* 0x000fc600018f0eff */
[----:B------:R-:W4:Y:S01]  /*5660*/  @!P1 LDC.64 R50, c[0x0][0x3b8] ;  /* 0x0000ee00ff329b82 */ /* 0x000f220000000a00 */
[----:B0-----:R-:W-:-:S04]  /*5670*/  @!P1 LEA R14, P3, R82, R14, 0x2 ;  /* 0x0000000e520e9211 */ /* 0x001fc800078610ff */
[----:B------:R-:W-:Y:S02]  /*5680*/  @!P1 LEA.HI.X R15, R82, R15, R80, 0x2, P3 ;  /* 0x0000000f520f9211 */ /* 0x000fe400018f1450 */
[C---:B------:R-:W-:Y:S02]  /*5690*/  @!P1 IADD3 R80, P3, PT, R42.reuse, R11, RZ ;  /* 0x0000000b2a509210 */ /* 0x040fe40007f7e0ff */
[----:B---3--:R-:W-:Y:S01]  /*56a0*/  @!P1 IADD3 R13, P4, PT, R42, R89, RZ ;  /* 0x000000592a0d9210 */ /* 0x008fe20007f9e0ff */
[----:B------:R0:W5:Y:S01]  /*56b0*/  @!P1 LDG.E R68, desc[UR36][R14.64] ;  /* 0x000000240e449981 */ /* 0x000162000c1e1900 */
[----:B------:R-:W-:Y:S02]  /*56c0*/  @!P1 LEA.HI.X.SX32 R11, R11, R55, 0x1, P3 ;  /* 0x000000370b0b9211 */ /* 0x000fe400018f0eff */
[----:B--2---:R-:W-:-:S04]  /*56d0*/  @!P1 LEA R48, P3, R80, R48, 0x2 ;  /* 0x0000003050309211 */ /* 0x004fc800078610ff */
[----:B------:R-:W-:Y:S02]  /*56e0*/  @!P1 LEA.HI.X R49, R80, R49, R11, 0x2, P3 ;  /* 0x0000003150319211 */ /* 0x000fe400018f140b */
[----:B------:R-:W-:Y:S02]  /*56f0*/  @!P1 IADD3 R11, P3, PT, R42, R91, RZ ;  /* 0x0000005b2a0b9210 */ /* 0x000fe40007f7e0ff */
[-C--:B------:R-:W-:Y:S01]  /*5700*/  @!P1 LEA.HI.X.SX32 R80, R89, R55.reuse, 0x1, P4 ;  /* 0x0000003759509211 */ /* 0x080fe200020f0eff */
[----:B------:R0:W5:Y:S01]  /*5710*/  @!P1 LDG.E R71, desc[UR36][R48.64] ;  /* 0x0000002430479981 */ /* 0x000162000c1e1900 */
[----:B------:R-:W-:Y:S02]  /*5720*/  @!P1 LEA.HI.X.SX32 R12, R91, R55, 0x1, P3 ;  /* 0x000000375b0c9211 */ /* 0x000fe400018f0eff */
[----:B----4-:R-:W-:Y:S02]  /*5730*/  @!P1 LEA R50, P4, R13, R50, 0x2 ;  /* 0x000000320d329211 */ /* 0x010fe400078810ff */
[----:B-1----:R-:W-:-:S02]  /*5740*/  @!P1 LEA R52, P3, R11, R52, 0x2 ;  /* 0x000000340b349211 */ /* 0x002fc400078610ff */
[----:B------:R-:W-:Y:S02]  /*5750*/  @!P1 LEA.HI.X R51, R13, R51, R80, 0x2, P4 ;  /* 0x000000330d339211 */ /* 0x000fe400020f1450 */
[----:B------:R-:W-:-:S03]  /*5760*/  @!P1 LEA.HI.X R53, R11, R53, R12, 0x2, P3 ;  /* 0x000000350b359211 */ /* 0x000fc600018f140c */
[----:B------:R0:W5:Y:S04]  /*5770*/  @!P1 LDG.E R70, desc[UR36][R50.64] ;  /* 0x0000002432469981 */ /* 0x000168000c1e1900 */
[----:B------:R0:W5:Y:S02]  /*5780*/  @!P1 LDG.E R73, desc[UR36][R52.64] ;  /* 0x0000002434499981 */ /* 0x000164000c1e1900 */
.L_x_1587:
[----:B------:R-:W-:Y:S05]  /*5790*/  BSYNC.RECONVERGENT B0 ;  /* 0x0000000000007941 */ /* 0x000fea0003800200 */
.L_x_1560:
[----:B012345:R-:W-:Y:S01]  /*57a0*/  FMUL.FTZ R12, R76, R59 ;  /* 0x0000003b4c0c7220 */ /* 0x03ffe20000410000 */
[----:B------:R-:W-:Y:S01]  /*57b0*/  UMOV UR4, 0xffffffff ;  /* 0xffffffff00047882 */ /* 0x000fe20000000000 */
[----:B------:R-:W-:Y:S02]  /*57c0*/  LOP3.LUT P1, RZ, R19, 0x3, RZ, 0xc0, !PT ;  /* 0x0000000313ff7812 */ /* 0x000fe4000782c0ff */
        /* <DEDUP_REMOVED lines=19> */
.L_x_1695:
        /* <DEDUP_REMOVED lines=24> */
.L_x_1614:
[----:B------:R-:W-:Y:S05]  /*5a80*/  BSYNC.RECONVERGENT B0 ;  /* 0x0000000000007941 */ /* 0x000fea0003800200 */
.L_x_1613:
[C---:B-1----:R-:W-:Y:S01]  /*5a90*/  IADD3 R11, PT, PT, R54.reuse, 0xf, RZ ;  /* 0x0000000f360b7810 */ /* 0x042fe20007ffe0ff */
[----:B------:R-:W-:Y:S01]  /*5aa0*/  VIADD R54, R54, 0x10 ;  /* 0x0000001036367836 */ /* 0x000fe20000000000 */
[----:B------:R-:W-:Y:S01]  /*5ab0*/  IADD3 R44, P2, PT, R44, 0x10, RZ ;  /* 0x000000102c2c7810 */ /* 0x000fe20007f5e0ff */
[----:B------:R-:W-:Y:S01]  /*5ac0*/  VIADD R41, R41, 0x40 ;  /* 0x0000004029297836 */ /* 0x000fe20000000000 */
[----:B------:R-:W-:Y:S02]  /*5ad0*/  ISETP.GE.AND P1, PT, R11, R46, PT ;  /* 0x0000002e0b00720c */ /* 0x000fe40003f26270 */
[----:B------:R-:W-:Y:S01]  /*5ae0*/  IADD3 R45, PT, PT, R45, 0x10, RZ ;  /* 0x000000102d2d7810 */ /* 0x000fe20007ffe0ff */
[----:B------:R-:W-:-:S10]  /*5af0*/  IMAD.X R47, RZ, RZ, R47, P2 ;  /* 0x000000ffff2f7224 */ /* 0x000fd400010e062f */
[----:B------:R-:W-:Y:S05]  /*5b00*/  @!P1 BRA `(.L_x_1615) ;  /* 0xffffffc400709947 */ /* 0x000fea000383ffff */
.L_x_1559:
[----:B01----:R-:W-:Y:S05]  /*5b10*/  BSYNC B1 ;  /* 0x0000000000017941 */ /* 0x003fea0003800000 */
.L_x_1558:
[----:B------:R-:W-:-:S03]  /*5b20*/  UMOV UR4, 0xffffffff ;  /* 0xffffffff00047882 */ /* 0x000fc60000000000 */
[----:B------:R-:W-:Y:S05]  /*5b30*/  BRA.DIV UR4, `(.L_x_1616) ;  /* 0x0000005a04b47947 */ /* 0x000fea000b800000 */
[----:B------:R-:W0:Y:S02]  /*5b40*/  SHFL.BFLY PT, R14, R78, 0x10, 0x1f ;  /* 0x0e001f004e0e7f89 */ /* 0x000e2400000e0000 */
[----:B0-----:R-:W-:-:S05]  /*5b50*/  FMNMX.FTZ R13, R14, R78, !PT ;  /* 0x0000004e0e0d7209 */ /* 0x001fca0007810000 */
[----:B------:R-:W0:Y:S02]  /*5b60*/  SHFL.BFLY PT, R14, R13, 0x8, 0x1f ;  /* 0x0d001f000d0e7f89 */ /* 0x000e2400000e0000 */
[----:B0-----:R-:W-:-:S05]  /*5b70*/  FMNMX.FTZ R0, R13, R14, !PT ;  /* 0x0000000e0d007209 */ /* 0x001fca0007810000 */
[----:B------:R0:W1:Y:S02]  /*5b80*/  SHFL.BFLY PT, R14, R0, 0x4, 0x1f ;  /* 0x0c801f00000e7f89 */ /* 0x00006400000e0000 */
.L_x_1700:
[----:B------:R-:W2:Y:S01]  /*5b90*/  S2R R20, SR_CgaCtaId ;  /* 0x0000000000147919 */ /* 0x000ea20000008800 */
[----:B------:R-:W-:Y:S01]  /*5ba0*/  LOP3.LUT P0, R3, R19, 0x1f, RZ, 0xc0, !PT ;  /* 0x0000001f13037812 */ /* 0x000fe2000780c0ff */
[----:B------:R-:W-:Y:S05]  /*5bb0*/  WARPSYNC.ALL ;  /* 0x0000000000007948 */ /* 0x000fea0003800000 */
[----:B------:R-:W-:Y:S02]  /*5bc0*/  MOV R13, 0x400 ;  /* 0x00000400000d7802 */ /* 0x000fe40000000f00 */
[----:B-1----:R-:W-:Y:S02]  /*5bd0*/  FMNMX.FTZ R5, R0, R14, !PT ;  /* 0x0000000e00057209 */ /* 0x002fe40007810000 */
[----:B--2---:R-:W-:-:S04]  /*5be0*/  LEA R6, R20, R13, 0x18 ;  /* 0x0000000d14067211 */ /* 0x004fc800078ec0ff */
[----:B------:R-:W-:-:S05]  /*5bf0*/  LEA.HI R4, R19, R6, RZ, 0x1d ;  /* 0x0000000613047211 */ /* 0x000fca00078fe8ff */
[----:B------:R1:W-:Y:S01]  /*5c00*/  @!P0 STS [R4], R5 ;  /* 0x0000000504008388 */ /* 0x0003e20000000800 */
[----:B------:R-:W-:Y:S01]  /*5c10*/  BAR.SYNC.DEFER_BLOCKING 0x0 ;  /* 0x0000000000007b1d */ /* 0x000fe20000010000 */
[C---:B------:R-:W-:Y:S01]  /*5c20*/  ISETP.GT.U32.AND P0, PT, R3.reuse, 0x1, PT ;  /* 0x000000010300780c */ /* 0x040fe20003f04070 */
[----:B-1----:R-:W-:Y:S01]  /*5c30*/  IMAD R5, R3, 0x4, R6 ;  /* 0x0000000403057824 */ /* 0x002fe200078e0206 */
[----:B------:R-:W-:Y:S01]  /*5c40*/  MOV R8, 0xff7fffff ;  /* 0xff7fffff00087802 */ /* 0x000fe20000000f00 */
[----:B0-----:R-:W-:Y:S02]  /*5c50*/  IMAD.IADD R0, R19, 0x1, R16 ;  /* 0x0000000113007824 */ /* 0x001fe400078e0210 */
[----:B------:R-:W-:Y:S08]  /*5c60*/  BSSY.RECONVERGENT B0, `(.L_x_1617) ;  /* 0x0000150000007945 */ /* 0x000ff00003800200 */
[----:B------:R-:W0:Y:S01]  /*5c70*/  @!P0 LDS R8, [R5] ;  /* 0x0000000005088984 */ /* 0x000e220000000800 */
[----:B------:R-:W-:-:S03]  /*5c80*/  ISETP.GE.AND P0, PT, R0, R23, PT ;  /* 0x000000170000720c */ /* 0x000fc60003f06270 */
[----:B0-----:R-:W0:Y:S02]  /*5c90*/  SHFL.BFLY PT, R7, R8, 0x1, 0x1f ;  /* 0x0c201f0008077f89 */ /* 0x001e2400000e0000 */
[----:B0-----:R-:W-:Y:S01]  /*5ca0*/  FMNMX.FTZ R6, R7, R8, !PT ;  /* 0x0000000807067209 */ /* 0x001fe20007810000 */
[----:B------:R-:W-:-:S05]  /*5cb0*/  IMAD.MOV.U32 R7, RZ, RZ, RZ ;  /* 0x000000ffff077224 */ /* 0x000fca00078e00ff */
[----:B------:R-:W0:Y:S02]  /*5cc0*/  SHFL.IDX PT, R6, R6, RZ, 0x1f ;  /* 0x00001fff06067589 */ /* 0x000e2400000e0000 */
        /* <DEDUP_REMOVED lines=23> */
.L_x_1622:
        /* <DEDUP_REMOVED lines=11> */
.L_x_1621:
[----:B------:R-:W-:Y:S05]  /*5ef0*/  BSYNC.RECONVERGENT B1 ;  /* 0x0000000000017941 */ /* 0x000fea0003800200 */
.L_x_1620:
        /* <DEDUP_REMOVED lines=13> */
.L_x_1625:
[----:B------:R-:W0:Y:S01]  /*5fd0*/  LDS R11, [R8+-0x200] ;  /* 0xfffe0000080b7984 */ /* 0x000e220000000800 */
[----:B------:R-:W-:-:S03]  /*5fe0*/  IADD3 R10, PT, PT, R10, 0x400, RZ ;  /* 0x000004000a0a7810 */ /* 0x000fc60007ffe0ff */
[----:B------:R-:W1:Y:S01]  /*5ff0*/  LDS R13, [R8+-0x100] ;  /* 0xffff0000080d7984 */ /* 0x000e620000000800 */
[----:B------:R-:W-:-:S03]  /*6000*/  ISETP.GE.AND P1, PT, R10, R9, PT ;  /* 0x000000090a00720c */ /* 0x000fc60003f26270 */
[----:B------:R-:W2:Y:S04]  /*6010*/  LDS R15, [R8] ;  /* 0x00000000080f7984 */ /* 0x000ea80000000800 */
[----:B-----5:R-:W3:Y:S04]  /*6020*/  LDS R17, [R8+0x100] ;  /* 0x0001000008117984 */ /* 0x020ee80000000800 */
[----:B------:R-:W3:Y:S04]  /*6030*/  LDS R21, [R8+0x200] ;  /* 0x0002000008157984 */ /* 0x000ee80000000800 */
[----:B------:R-:W3:Y:S04]  /*6040*/  LDS R25, [R8+0x300] ;  /* 0x0003000008197984 */ /* 0x000ee80000000800 */
[----:B------:R-:W3:Y:S04]  /*6050*/  LDS R27, [R8+0x400] ;  /* 0x00040000081b7984 */ /* 0x000ee80000000800 */
[----:B------:R-:W3:Y:S04]  /*6060*/  LDS R29, [R8+0x500] ;  /* 0x00050000081d7984 */ /* 0x000ee80000000800 */
[----:B------:R-:W3:Y:S04]  /*6070*/  LDS R31, [R8+0x600] ;  /* 0x00060000081f7984 */ /* 0x000ee80000000800 */
[----:B----4-:R-:W4:Y:S01]  /*6080*/  LDS R33, [R8+0x700] ;  /* 0x0007000008217984 */ /* 0x010f220000000800 */
[----:B0-----:R-:W-:-:S03]  /*6090*/  FADD.FTZ R11, -R6, R11 ;  /* 0x0000000b060b7221 */ /* 0x001fc60000010100 */
[----:B------:R-:W0:Y:S01]  /*60a0*/  LDS R35, [R8+0x800] ;  /* 0x0008000008237984 */ /* 0x000e220000000800 */
[----:B------:R-:W-:Y:S01]  /*60b0*/  FMUL.FTZ R11, R11, 1.4426950216293334961 ;  /* 0x3fb8aa3b0b0b7820 */ /* 0x000fe20000410000 */
[C---:B-1----:R-:W-:Y:S02]  /*60c0*/  FADD.FTZ R13, -R6.reuse, R13 ;  /* 0x0000000d060d7221 */ /* 0x042fe40000010100 */
[----:B------:R-:W1:Y:S01]  /*60d0*/  LDS R37, [R8+0x900] ;  /* 0x0009000008257984 */ /* 0x000e620000000800 */
[C---:B--2---:R-:W-:Y:S01]  /*60e0*/  FADD.FTZ R15, -R6.reuse, R15 ;  /* 0x0000000f060f7221 */ /* 0x044fe20000010100 */
[----:B------:R-:W-:Y:S02]  /*60f0*/  FMUL.FTZ R13, R13, 1.4426950216293334961 ;  /* 0x3fb8aa3b0d0d7820 */ /* 0x000fe40000410000 */
[----:B------:R-:W2:Y:S01]  /*6100*/  LDS R41, [R8+0xa00] ;  /* 0x000a000008297984 */ /* 0x000ea20000000800 */
[----:B------:R-:W4:Y:S01]  /*6110*/  MUFU.EX2 R11, R11 ;  /* 0x0000000b000b7308 */ /* 0x000f220000000800 */
        /* <DEDUP_REMOVED lines=8> */
[C---:B------:R-:W-:Y:S01]  /*61a0*/  FADD.FTZ R25, -R6.reuse, R25 ;  /* 0x0000001906197221 */ /* 0x040fe20000010100 */
[----:B------:R-:W3:Y:S01]  /*61b0*/  LDS R47, [R8+0xd00] ;  /* 0x000d0000082f7984 */ /* 0x000ee20000000800 */
[C---:B------:R-:W-:Y:S02]  /*61c0*/  FADD.FTZ R27, -R6.reuse, R27 ;  /* 0x0000001b061b7221 */ /* 0x040fe40000010100 */
[----:B------:R-:W-:Y:S02]  /*61d0*/  FMUL.FTZ R25, R25, 1.4426950216293334961 ;  /* 0x3fb8aa3b19197820 */ /* 0x000fe40000410000 */
[----:B------:R-:W1:Y:S01]  /*61e0*/  MUFU.EX2 R15, R15 ;  /* 0x0000000f000f7308 */ /* 0x000e620000000800 */
[----:B----4-:R-:W-:Y:S01]  /*61f0*/  FADD.FTZ R7, R11, R7 ;  /* 0x000000070b077221 */ /* 0x010fe20000010000 */
[----:B------:R-:W-:Y:S01]  /*6200*/  FMUL.FTZ R27, R27, 1.4426950216293334961 ;  /* 0x3fb8aa3b1b1b7820 */ /* 0x000fe20000410000 */
[C---:B------:R-:W-:Y:S01]  /*6210*/  FADD.FTZ R29, -R6.reuse, R29 ;  /* 0x0000001d061d7221 */ /* 0x040fe20000010100 */
[----:B------:R-:W-:Y:S01]  /*6220*/  STS [R8+-0x200], R11 ;  /* 0xfffe000b08007388 */ /* 0x000fe20000000800 */
[----:B------:R-:W-:-:S02]  /*6230*/  FADD.FTZ R31, -R6, R31 ;  /* 0x0000001f061f7221 */ /* 0x000fc40000010100 */
[----:B------:R-:W-:Y:S01]  /*6240*/  FMUL.FTZ R29, R29, 1.4426950216293334961 ;  /* 0x3fb8aa3b1d1d7820 */ /* 0x000fe20000410000 */
[----:B------:R-:W4:Y:S01]  /*6250*/  MUFU.EX2 R17, R17 ;  /* 0x0000001100117308 */ /* 0x000f220000000800 */
        /* <DEDUP_REMOVED lines=13> */
[----:B----4-:R-:W-:Y:S01]  /*6330*/  FADD.FTZ R7, R7, R17 ;  /* 0x0000001107077221 */ /* 0x010fe20000010000 */
        /* <DEDUP_REMOVED lines=45> */
.L_x_1624:
[----:B------:R-:W-:Y:S05]  /*6610*/  BSYNC.RECONVERGENT B1 ;  /* 0x0000000000017941 */ /* 0x000fea0003800200 */
.L_x_1623:
        /* <DEDUP_REMOVED lines=10> */
[----:B-----5:R-:W4:Y:S04]  /*66c0*/  LDS R17, [R8+0x200] ;  /* 0x0002000008117984 */ /* 0x020f280000000800 */
[----:B------:R-:W4:Y:S04]  /*66d0*/  LDS R21, [R8+0x300] ;  /* 0x0003000008157984 */ /* 0x000f280000000800 */
[----:B------:R-:W4:Y:S04]  /*66e0*/  LDS R25, [R8+0x400] ;  /* 0x0004000008197984 */ /* 0x000f280000000800 */
[----:B------:R-:W4:Y:S01]  /*66f0*/  LDS R27, [R8+0x500] ;  /* 0x00050000081b7984 */ /* 0x000f220000000800 */
[----:B0-----:R-:W-:-:S04]  /*6700*/  FADD.FTZ R9, -R6, R9 ;  /* 0x0000000906097221 */ /* 0x001fc80000010100 */
[----:B------:R-:W-:Y:S01]  /*6710*/  FMUL.FTZ R9, R9, 1.4426950216293334961 ;  /* 0x3fb8aa3b09097820 */ /* 0x000fe20000410000 */
[C---:B-1----:R-:W-:Y:S01]  /*6720*/  FADD.FTZ R11, -R6.reuse, R11 ;  /* 0x0000000b060b7221 */ /* 0x042fe20000010100 */
        /* <DEDUP_REMOVED lines=38> */
.L_x_1627:
[----:B------:R-:W-:Y:S05]  /*6990*/  BSYNC.RECONVERGENT B1 ;  /* 0x0000000000017941 */ /* 0x000fea0003800200 */
.L_x_1626:
[----:B------:R-:W-:-:S13]  /*69a0*/  ISETP.LT.OR P0, PT, R10, R23, P0 ;  /* 0x000000170a00720c */ /* 0x000fda0000701670 */
        /* <DEDUP_REMOVED lines=8> */
[----:B--2---:R-:W-:Y:S01]  /*6a30*/  FADD.FTZ R13, -R6, R13 ;  /* 0x0000000d060d7221 */ /* 0x004fe20000010100 */
        /* <DEDUP_REMOVED lines=9> */
[----:B------:R-:W3:Y:S01]  /*6ad0*/  MUFU.EX2 R15, R15 ;  /* 0x0000000f000f7308 */ /* 0x000ee20000000800 */
[----:B-1----:R0:W-:Y:S01]  /*6ae0*/  STS [R8+-0x100], R11 ;  /* 0xffff000b08007388 */ /* 0x0021e20000000800 */
[----:B------:R-:W-:-:S03]  /*6af0*/  FADD.FTZ R7, R7, R11 ;  /* 0x0000000b07077221 */ /* 0x000fc60000010000 */
[----:B--2---:R0:W-:Y:S01]  /*6b00*/  STS [R8], R13 ;  /* 0x0000000d08007388 */ /* 0x0041e20000000800 */
[----:B------:R-:W-:-:S03]  /*6b10*/  FADD.FTZ R7, R7, R13 ;  /* 0x0000000d07077221 */ /* 0x000fc60000010000 */
[----:B---3--:R0:W-:Y:S01]  /*6b20*/  STS [R8+0x100], R15 ;  /* 0x0001000f08007388 */ /* 0x0081e20000000800 */
[----:B------:R-:W-:Y:S01]  /*6b30*/  FADD.FTZ R7, R7, R15 ;  /* 0x0000000f07077221 */ /* 0x000fe20000010000 */
[----:B------:R-:W-:Y:S06]  /*6b40*/  BRA `(.L_x_1618) ;  /* 0x0000000400847947 */ /* 0x000fec0003800000 */
.L_x_1619:
[----:B------:R-:W1:Y:S01]  /*6b50*/  S2UR UR4, SR_CTAID.Y ;  /* 0x00000000000479c3 */ /* 0x000e620000002600 */
        /* <DEDUP_REMOVED lines=8> */
[----:B------:R-:W-:Y:S02]  /*6be0*/  IMAD.MOV.U32 R7, RZ, RZ, RZ ;  /* 0x000000ffff077224 */ /* 0x000fe400078e00ff */
[----:B-1---5:R-:W-:-:S05]  /*6bf0*/  IMAD R17, R38, UR4, RZ ;  /* 0x0000000426117c24 */ /* 0x022fca000f8e02ff */
[----:B------:R-:W-:-:S05]  /*6c00*/  SHF.R.S32.HI R22, RZ, 0x1f, R17 ;  /* 0x0000001fff167819 */ /* 0x000fca0000011411 */
        /* <DEDUP_REMOVED lines=11> */
.L_x_1630:
[----:B------:R-:W-:-:S06]  /*6cc0*/  MOV R8, R15 ;  /* 0x0000000f00087202 */ /* 0x000fcc0000000f00 */
[----:B------:R1:W2:Y:S01]  /*6cd0*/  LDG.E.U8 R8, desc[UR36][R8.64] ;  /* 0x0000002408087981 */ /* 0x0002a2000c1e1100 */
[----:B------:R-:W-:Y:S01]  /*6ce0*/  IMAD.MOV.U32 R14, RZ, RZ, RZ ;  /* 0x000000ffff0e7224 */ /* 0x000fe200078e00ff */
[----:B------:R-:W-:Y:S01]  /*6cf0*/  IADD3 R15, P2, PT, R15, 0x40, RZ ;  /* 0x000000400f0f7810 */ /* 0x000fe20007f5e0ff */
[----:B------:R-:W-:Y:S01]  /*6d00*/  VIADD R12, R12, 0x1 ;  /* 0x000000010c0c7836 */ /* 0x000fe20000000000 */
        /* <DEDUP_REMOVED lines=12> */
.L_x_1629:
[----:B------:R-:W-:Y:S05]  /*6dd0*/  BSYNC.RECONVERGENT B1 ;  /* 0x0000000000017941 */ /* 0x000fea0003800200 */
.L_x_1628:
[----:B------:R-:W-:Y:S05]  /*6de0*/  @!P0 BRA `(.L_x_1618) ;  /* 0x0000000000dc8947 */ /* 0x000fea0003800000 */
[----:B------:R-:W1:Y:S01]  /*6df0*/  S2R R12, SR_CgaCtaId ;  /* 0x00000000000c7919 */ /* 0x000e620000008800 */
[----:B------:R-:W2:Y:S01]  /*6e00*/  LDCU.64 UR4, c[0x0][0x420] ;  /* 0x00008400ff0477ac */ /* 0x000ea20008000a00 */
[----:B------:R-:W-:Y:S01]  /*6e10*/  MOV R8, 0x400 ;  /* 0x0000040000087802 */ /* 0x000fe20000000f00 */
[----:B------:R-:W-:-:S03]  /*6e20*/  IMAD.SHL.U32 R9, R16, 0x4, RZ ;  /* 0x0000000410097824 */ /* 0x000fc600078e00ff */
[----:B------:R-:W-:Y:S01]  /*6e30*/  IADD3 R11, PT, PT, R8, 0x210, RZ ;  /* 0x00000210080b7810 */ /* 0x000fe20007ffe0ff */
[----:B------:R-:W-:Y:S01]  /*6e40*/  IMAD R8, R10, 0x4, -R9 ;  /* 0x000000040a087824 */ /* 0x000fe200078e0a09 */
[----:B--2---:R-:W-:-:S04]  /*6e50*/  IADD3 R13, P0, P1, R17, UR4, R10 ;  /* 0x00000004110d7c10 */ /* 0x004fc8000f91e00a */
[----:B------:R-:W-:Y:S02]  /*6e60*/  IADD3 R13, P2, PT, R13, 0x80, RZ ;  /* 0x000000800d0d7810 */ /* 0x000fe40007f5e0ff */
[----:B------:R-:W-:-:S04]  /*6e70*/  IADD3.X R9, PT, PT, R22, UR5, RZ, P0, P1 ;  /* 0x0000000516097c10 */ /* 0x000fc800087e24ff */
[----:B------:R-:W-:Y:S02]  /*6e80*/  IADD3.X R9, PT, PT, RZ, R9, RZ, P2, !PT ;  /* 0x00000009ff097210 */ /* 0x000fe400017fe4ff */
[----:B-1----:R-:W-:-:S04]  /*6e90*/  LEA R11, R12, R11, 0x18 ;  /* 0x0000000b0c0b7211 */ /* 0x002fc800078ec0ff */
[----:B------:R-:W-:-:S07]  /*6ea0*/  IADD3 R11, PT, PT, R8, 0x200, R11 ;  /* 0x00000200080b7810 */ /* 0x000fce0007ffe00b */
.L_x_1631:
[----:B------:R-:W-:-:S05]  /*6eb0*/  IMAD.MOV.U32 R8, RZ, RZ, R13 ;  /* 0x000000ffff087224 */ /* 0x000fca00078e000d */
[----:B------:R-:W2:Y:S04]  /*6ec0*/  LDG.E.U8 R13, desc[UR36][R8.64+-0x80] ;  /* 0xffff8024080d7981 */ /* 0x000ea8000c1e1100 */
[----:B------:R-:W5:Y:S04]  /*6ed0*/  LDG.E.U8 R12, desc[UR36][R8.64+-0x40] ;  /* 0xffffc024080c7981 */ /* 0x000f68000c1e1100 */
[----:B------:R-:W3:Y:S04]  /*6ee0*/  LDG.E.U8 R14, desc[UR36][R8.64] ;  /* 0x00000024080e7981 */ /* 0x000ee8000c1e1100 */
[----:B------:R-:W4:Y:S01]  /*6ef0*/  LDG.E.U8 R17, desc[UR36][R8.64+0x40] ;  /* 0x0000402408117981 */ /* 0x000f22000c1e1100 */
[----:B------:R-:W-:Y:S01]  /*6f00*/  MOV R20, RZ ;  /* 0x000000ff00147202 */ /* 0x000fe20000000f00 */
[----:B------:R-:W-:Y:S01]  /*6f10*/  IMAD.MOV.U32 R22, RZ, RZ, RZ ;  /* 0x000000ffff167224 */ /* 0x000fe200078e00ff */
[----:B------:R-:W-:-:S02]  /*6f20*/  IADD3 R10, PT, PT, R10, 0x100, RZ ;  /* 0x000001000a0a7810 */ /* 0x000fc40007ffe0ff */
[----:B--2---:R-:W-:Y:S02]  /*6f30*/  ISETP.NE.AND P0, PT, R13, RZ, PT ;  /* 0x000000ff0d00720c */ /* 0x004fe40003f05270 */
[----:B-----5:R-:W-:Y:S01]  /*6f40*/  ISETP.NE.AND P1, PT, R12, RZ, PT ;  /* 0x000000ff0c00720c */ /* 0x020fe20003f25270 */
[----:B------:R-:W-:Y:S01]  /*6f50*/  HFMA2 R12, -RZ, RZ, 0, 0 ;  /* 0x00000000ff0c7431 */ /* 0x000fe200000001ff */
[----:B---3--:R-:W-:Y:S01]  /*6f60*/  ISETP.NE.AND P2, PT, R14, RZ, PT ;  /* 0x000000ff0e00720c */ /* 0x008fe20003f45270 */
[----:B------:R-:W-:Y:S01]  /*6f70*/  IMAD.MOV.U32 R14, RZ, RZ, RZ ;  /* 0x000000ffff0e7224 */ /* 0x000fe200078e00ff */
[----:B----4-:R-:W-:-:S07]  /*6f80*/  ISETP.NE.AND P3, PT, R17, RZ, PT ;  /* 0x000000ff1100720c */ /* 0x010fce0003f65270 */
        /* <DEDUP_REMOVED lines=29> */
.L_x_1618:
[----:B------:R-:W-:Y:S05]  /*7160*/  BSYNC.RECONVERGENT B0 ;  /* 0x0000000000007941 */ /* 0x000fea0003800200 */
.L_x_1617:
[----:B0-----:R-:W0:Y:S01]  /*7170*/  SHFL.BFLY PT, R6, R7, 0x10, 0x1f ;  /* 0x0e001f0007067f89 */ /* 0x001e2200000e0000 */
        /* <DEDUP_REMOVED lines=35> */
.L_x_1632:
        /* <DEDUP_REMOVED lines=18> */
[----:B------:R-:W-:Y:S02]  /*74d0*/  LOP3.LUT R5, R5, 0xc0, RZ, 0xc0, !PT ;  /* 0x000000c005057812 */ /* 0x000fe400078ec0ff */
[----:B------:R-:W-:-:S03]  /*74e0*/  IADD3 R6, PT, PT, -R4, RZ, RZ ;  /* 0x000000ff04067210 */ /* 0x000fc60007ffe1ff */
[----:B------:R-:W-:Y:S01]  /*74f0*/  IMAD.IADD R0, R0, 0x1, R5 ;  /* 0x0000000100007824 */ /* 0x000fe200078e0205 */
[----:B-1----:R-:W-:-:S06]  /*7500*/  ULEA UR6, UR7, UR6, 0x18 ;  /* 0x0000000607067291 */ /* 0x002fcc000f8ec0ff */
[----:B------:R-:W-:-:S07]  /*7510*/  LEA R4, R19, UR6, 0x2 ;  /* 0x0000000613047c11 */ /* 0x000fce000f8e10ff */
.L_x_1638:
[----:B------:R-:W0:Y:S01]  /*7520*/  LDS R8, [R4] ;  /* 0x0000000004087984 */ /* 0x000e220000000800 */
[----:B------:R-:W-:-:S04]  /*7530*/  IADD3 R6, PT, PT, R6, 0x1, RZ ;  /* 0x0000000106067810 */ /* 0x000fc80007ffe0ff */
[----:B------:R-:W-:Y:S01]  /*7540*/  ISETP.NE.AND P0, PT, R6, RZ, PT ;  /* 0x000000ff0600720c */ /* 0x000fe20003f05270 */
[----:B0-----:R-:W-:-:S05]  /*7550*/  FMUL.FTZ R5, R8, R3 ;  /* 0x0000000308057220 */ /* 0x001fca0000410000 */
[----:B------:R0:W-:Y:S02]  /*7560*/  STS [R4], R5 ;  /* 0x0000000504007388 */ /* 0x0001e40000000800 */
[----:B0-----:R-:W-:-:S05]  /*7570*/  VIADD R4, R4, 0x100 ;  /* 0x0000010004047836 */ /* 0x001fca0000000000 */
[----:B------:R-:W-:Y:S05]  /*7580*/  @P0 BRA `(.L_x_1638) ;  /* 0xfffffffc00e40947 */ /* 0x000fea000383ffff */
.L_x_1637:
[----:B------:R-:W-:Y:S05]  /*7590*/  BSYNC.RECONVERGENT B1 ;  /* 0x0000000000017941 */ /* 0x000fea0003800200 */
.L_x_1636:
[----:B------:R-:W-:Y:S05]  /*75a0*/  @!P1 BRA `(.L_x_1634) ;  /* 0x0000001000d09947 */ /* 0x000fea0003800000 */
[----:B------:R-:W1:Y:S01]  /*75b0*/  S2R R7, SR_CgaCtaId ;  /* 0x0000000000077919 */ /* 0x000e620000008800 */
[----:B------:R-:W-:Y:S01]  /*75c0*/  IADD3 R5, PT, PT, R23, -R0, RZ ;  /* 0x8000000017057210 */ /* 0x000fe20007ffe0ff */
[----:B------:R-:W-:Y:S01]  /*75d0*/  BSSY.RECONVERGENT B1, `(.L_x_1639) ;  /* 0x0000040000017945 */ /* 0x000fe20003800200 */
[----:B------:R-:W-:Y:S02]  /*75e0*/  MOV R4, 0x400 ;  /* 0x0000040000047802 */ /* 0x000fe40000000f00 */
[----:B------:R-:W-:Y:S01]  /*75f0*/  ISETP.GT.AND P1, PT, R5, 0x300, PT ;  /* 0x000003000500780c */ /* 0x000fe20003f24270 */
[----:B------:R-:W-:Y:S01]  /*7600*/  IMAD.SHL.U32 R5, R16, 0x4, RZ ;  /* 0x0000000410057824 */ /* 0x000fe200078e00ff */
[----:B------:R-:W-:Y:S02]  /*7610*/  IADD3 R6, PT, PT, R4, 0x210, RZ ;  /* 0x0000021004067810 */ /* 0x000fe40007ffe0ff */
[----:B------:R-:W-:Y:S01]  /*7620*/  PLOP3.LUT P0, PT, PT, PT, PT, 0x80, 0x8 ;  /* 0x000000000008781c */ /* 0x000fe20003f0f070 */
[----:B------:R-:W-:Y:S01]  /*7630*/  IMAD R4, R0, 0x4, -R5 ;  /* 0x0000000400047824 */ /* 0x000fe200078e0a05 */
[----:B-1----:R-:W-:-:S04]  /*7640*/  LEA R7, R7, R6, 0x18 ;  /* 0x0000000607077211 */ /* 0x002fc800078ec0ff */
[----:B------:R-:W-:-:S03]  /*7650*/  IADD3 R4, PT, PT, R4, 0x200, R7 ;  /* 0x0000020004047810 */ /* 0x000fc60007ffe007 */
[----:B------:R-:W-:Y:S05]  /*7660*/  @!P1 BRA `(.L_x_1640) ;  /* 0x0000000000d89947 */ /* 0x000fea0003800000 */
[----:B------:R-:W-:Y:S02]  /*7670*/  PLOP3.LUT P0, PT, PT, PT, PT, 0x8, 0x80 ;  /* 0x000000000080781c */ /* 0x000fe40003f0e170 */
[----:B------:R-:W-:-:S11]  /*7680*/  IADD3 R29, PT, PT, R23, -0x300, RZ ;  /* 0xfffffd00171d7810 */ /* 0x000fd60007ffe0ff */
.L_x_1641:
[----:B------:R-:W0:Y:S01]  /*7690*/  LDS R6, [R4+-0x200] ;  /* 0xfffe000004067984 */ /* 0x000e220000000800 */
[----:B------:R-:W-:-:S03]  /*76a0*/  VIADD R0, R0, 0x400 ;  /* 0x0000040000007836 */ /* 0x000fc60000000000 */
[----:B------:R-:W1:Y:S02]  /*76b0*/  LDS R8, [R4+-0x100] ;  /* 0xffff000004087984 */ /* 0x000e640000000800 */
[----:B------:R-:W-:Y:S02]  /*76c0*/  ISETP.GE.AND P1, PT, R0, R29, PT ;  /* 0x0000001d0000720c */ /* 0x000fe40003f26270 */
[----:B------:R-:W2:Y:S04]  /*76d0*/  LDS R10, [R4] ;  /* 0x00000000040a7984 */ /* 0x000ea80000000800 */
[----:B------:R-:W3:Y:S04]  /*76e0*/  LDS R12, [R4+0x100] ;  /* 0x00010000040c7984 */ /* 0x000ee80000000800 */
[----:B------:R-:W3:Y:S04]  /*76f0*/  LDS R14, [R4+0x200] ;  /* 0x00020000040e7984 */ /* 0x000ee80000000800 */
[----:B------:R-:W3:Y:S04]  /*7700*/  LDS R20, [R4+0x300] ;  /* 0x0003000004147984 */ /* 0x000ee80000000800 */
[----:B------:R-:W-:Y:S04]  /*7710*/  LDS R22, [R4+0x400] ;  /* 0x0004000004167984 */ /* 0x000fe80000000800 */
[----:B------:R-:W3:Y:S04]  /*7720*/  LDS R24, [R4+0x500] ;  /* 0x0005000004187984 */ /* 0x000ee80000000800 */
[----:B------:R-:W3:Y:S04]  /*7730*/  LDS R26, [R4+0x600] ;  /* 0x00060000041a7984 */ /* 0x000ee80000000800 */
[----:B------:R-:W3:Y:S04]  /*7740*/  LDS R28, [R4+0x700] ;  /* 0x00070000041c7984 */ /* 0x000ee80000000800 */
[----:B------:R-:W3:Y:S01]  /*7750*/  LDS R30, [R4+0x800] ;  /* 0x00080000041e7984 */ /* 0x000ee20000000800 */
[----:B0-----:R-:W-:-:S03]  /*7760*/  FMUL.FTZ R5, R3, R6 ;  /* 0x0000000603057220 */ /* 0x001fc60000410000 */
[----:B----4-:R-:W0:Y:S01]  /*7770*/  LDS R32, [R4+0x900] ;  /* 0x0009000004207984 */ /* 0x010e220000000800 */
[----:B-1----:R-:W-:-:S03]  /*7780*/  FMUL.FTZ R7, R3, R8 ;  /* 0x0000000803077220 */ /* 0x002fc60000410000 */
[----:B------:R-:W1:Y:S01]  /*7790*/  LDS R34, [R4+0xa00] ;  /* 0x000a000004227984 */ /* 0x000e620000000800 */
[----:B--2---:R-:W-:-:S03]  /*77a0*/  FMUL.FTZ R9, R3, R10 ;  /* 0x0000000a03097220 */ /* 0x004fc60000410000 */
[----:B------:R-:W2:Y:S01]  /*77b0*/  LDS R36, [R4+0xb00] ;  /* 0x000b000004247984 */ /* 0x000ea20000000800 */
[----:B---3--:R-:W-:-:S03]  /*77c0*/  FMUL.FTZ R11, R3, R12 ;  /* 0x0000000c030b7220 */ /* 0x008fc60000410000 */
[----:B------:R-:W3:Y:S01]  /*77d0*/  LDS R38, [R4+0xc00] ;  /* 0x000c000004267984 */ /* 0x000ee20000000800 */
[----:B------:R-:W-:-:S03]  /*77e0*/  FMUL.FTZ R13, R3, R14 ;  /* 0x0000000e030d7220 */ /* 0x000fc60000410000 */
[----:B------:R-:W4:Y:S01]  /*77f0*/  LDS R40, [R4+0xd00] ;  /* 0x000d000004287984 */ /* 0x000f220000000800 */
[----:B------:R-:W-:-:S03]  /*7800*/  FMUL.FTZ R15, R3, R20 ;  /* 0x00000014030f7220 */ /* 0x000fc60000410000 */
[----:B------:R0:W-:Y:S04]  /*7810*/  STS [R4+-0x200], R5 ;  /* 0xfffe000504007388 */ /* 0x0001e80000000800 */
[----:B------:R1:W-:Y:S01]  /*7820*/  STS [R4+-0x100], R7 ;  /* 0xffff000704007388 */ /* 0x0003e20000000800 */
[----:B-----5:R-:W-:-:S03]  /*7830*/  FMUL.FTZ R17, R3, R24 ;  /* 0x0000001803117220 */ /* 0x020fc60000410000 */
[----:B------:R1:W-:Y:S01]  /*7840*/  STS [R4], R9 ;  /* 0x0000000904007388 */ /* 0x0003e20000000800 */
[C---:B------:R-:W-:Y:S01]  /*7850*/  FMUL.FTZ R21, R3.reuse, R26 ;  /* 0x0000001a03157220 */ /* 0x040fe20000410000 */
[C---:B0-----:R-:W-:Y:S02]  /*7860*/  FMUL.FTZ R5, R3.reuse, R22 ;  /* 0x0000001603057220 */ /* 0x041fe40000410000 */
[----:B------:R2:W-:Y:S01]  /*7870*/  STS [R4+0x100], R11 ;  /* 0x0001000b04007388 */ /* 0x0005e20000000800 */
[----:B------:R-:W-:-:S03]  /*7880*/  FMUL.FTZ R25, R3, R28 ;  /* 0x0000001c03197220 */ /* 0x000fc60000410000 */
[----:B------:R3:W-:Y:S01]  /*7890*/  STS [R4+0x200], R13 ;  /* 0x0002000d04007388 */ /* 0x0007e20000000800 */
[----:B------:R-:W-:-:S03]  /*78a0*/  FMUL.FTZ R27, R3, R30 ;  /* 0x0000001e031b7220 */ /* 0x000fc60000410000 */
[----:B------:R4:W-:Y:S01]  /*78b0*/  STS [R4+0x300], R15 ;  /* 0x0003000f04007388 */ /* 0x0009e20000000800 */
[C---:B-1----:R-:W-:Y:S01]  /*78c0*/  FMUL.FTZ R7, R3.reuse, R32 ;  /* 0x0000002003077220 */ /* 0x042fe20000410000 */
[C---:B------:R-:W-:Y:S02]  /*78d0*/  FMUL.FTZ R9, R3.reuse, R34 ;  /* 0x0000002203097220 */ /* 0x040fe40000410000 */
[----:B------:R-:W-:Y:S01]  /*78e0*/  STS [R4+0x400], R5 ;  /* 0x0004000504007388 */ /* 0x000fe20000000800 */
[----:B--2---:R-:W-:-:S03]  /*78f0*/  FMUL.FTZ R11, R3, R36 ;  /* 0x00000024030b7220 */ /* 0x004fc60000410000 */
        /* <DEDUP_REMOVED lines=13> */
.L_x_1640:
[----:B------:R-:W-:Y:S05]  /*79d0*/  BSYNC.RECONVERGENT B1 ;  /* 0x0000000000017941 */ /* 0x000fea0003800200 */
.L_x_1639:
        /* <DEDUP_REMOVED lines=10> */
[----:B------:R-:W4:Y:S04]  /*7a80*/  LDS R14, [R4+0x200] ;  /* 0x00020000040e7984 */ /* 0x000f280000000800 */
        /* <DEDUP_REMOVED lines=10> */
[----:B----4-:R-:W-:-:S03]  /*7b30*/  FMUL.FTZ R13, R3, R14 ;  /* 0x0000000e030d7220 */ /* 0x010fc60000410000 */
[----:B------:R-:W-:Y:S01]  /*7b40*/  STS [R4+0x100], R11 ;  /* 0x0001000b04007388 */ /* 0x000fe20000000800 */
[----:B------:R-:W-:-:S03]  /*7b50*/  FMUL.FTZ R15, R3, R20 ;  /* 0x00000014030f7220 */ /* 0x000fc60000410000 */
[----:B------:R-:W-:Y:S01]  /*7b60*/  STS [R4+0x200], R13 ;  /* 0x0002000d04007388 */ /* 0x000fe20000000800 */
[----:B-----5:R-:W-:-:S03]  /*7b70*/  FMUL.FTZ R17, R3, R22 ;  /* 0x0000001603117220 */ /* 0x020fc60000410000 */
[----:B------:R-:W-:Y:S01]  /*7b80*/  STS [R4+0x300], R15 ;  /* 0x0003000f04007388 */ /* 0x000fe20000000800 */
[----:B------:R-:W-:-:S03]  /*7b90*/  FMUL.FTZ R21, R3, R24 ;  /* 0x0000001803157220 */ /* 0x000fc60000410000 */
[----:B------:R-:W-:Y:S04]  /*7ba0*/  STS [R4+0x400], R17 ;  /* 0x0004001104007388 */ /* 0x000fe80000000800 */
[----:B------:R0:W-:Y:S02]  /*7bb0*/  STS [R4+0x500], R21 ;  /* 0x0005001504007388 */ /* 0x0001e40000000800 */
[----:B0-----:R-:W-:-:S07]  /*7bc0*/  VIADD R4, R4, 0x800 ;  /* 0x0000080004047836 */ /* 0x001fce0000000000 */
.L_x_1643:
[----:B------:R-:W-:Y:S05]  /*7bd0*/  BSYNC.RECONVERGENT B1 ;  /* 0x0000000000017941 */ /* 0x000fea0003800200 */
.L_x_1642:
[----:B------:R-:W-:-:S13]  /*7be0*/  ISETP.LT.OR P0, PT, R0, R23, P0 ;  /* 0x000000170000720c */ /* 0x000fda0000701670 */
        /* <DEDUP_REMOVED lines=14> */
.L_x_1635:
        /* <DEDUP_REMOVED lines=12> */
[----:B------:R-:W-:Y:S01]  /*7d90*/  UMOV UR6, 0x400 ;  /* 0x0000040000067882 */ /* 0x000fe20000000000 */
[C---:B------:R-:W-:Y:S01]  /*7da0*/  SHF.L.U32 R5, R4.reuse, 0x6, RZ ;  /* 0x0000000604057819 */ /* 0x040fe200000006ff */
[----:B------:R-:W-:Y:S01]  /*7db0*/  UIADD3 UR6, UPT, UPT, UR6, 0x210, URZ ;  /* 0x0000021006067890 */ /* 0x000fe2000fffe0ff */
[----:B------:R-:W-:Y:S01]  /*7dc0*/  LOP3.LUT R4, R4, 0x3, RZ, 0xc0, !PT ;  /* 0x0000000304047812 */ /* 0x000fe200078ec0ff */
[----:B------:R-:W-:Y:S01]  /*7dd0*/  IMAD.X R6, RZ, RZ, UR5, P1 ;  /* 0x00000005ff067e24 */ /* 0x000fe200088e06ff */
[----:B------:R-:W-:-:S03]  /*7de0*/  LOP3.LUT R5, R5, 0xc0, RZ, 0xc0, !PT ;  /* 0x000000c005057812 */ /* 0x000fc600078ec0ff */
[----:B------:R-:W-:Y:S01]  /*7df0*/  IMAD.MOV R7, RZ, RZ, -R4 ;  /* 0x000000ffff077224 */ /* 0x000fe200078e0a04 */
[----:B------:R-:W-:Y:S02]  /*7e00*/  IADD3 R0, PT, PT, R0, R5, RZ ;  /* 0x0000000500007210 */ /* 0x000fe40007ffe0ff */
[----:B--2---:R-:W-:-:S04]  /*7e10*/  LEA R8, P1, R11, UR10, 0x2 ;  /* 0x0000000a0b087c11 */ /* 0x004fc8000f8210ff */
[----:B------:R-:W-:Y:S01]  /*7e20*/  LEA.HI.X R11, R11, UR11, R6, 0x2, P1 ;  /* 0x0000000b0b0b7c11 */ /* 0x000fe200088f1406 */
[----:B-1----:R-:W-:-:S06]  /*7e30*/  ULEA UR6, UR7, UR6, 0x18 ;  /* 0x0000000607067291 */ /* 0x002fcc000f8ec0ff */
[----:B------:R-:W-:-:S07]  /*7e40*/  LEA R6, R19, UR6, 0x2 ;  /* 0x0000000613067c11 */ /* 0x000fce000f8e10ff */
.L_x_1646:
[----:B-1----:R-:W0:Y:S01]  /*7e50*/  LDS R4, [R6] ;  /* 0x0000000006047984 */ /* 0x002e220000000800 */
[----:B------:R-:W-:Y:S01]  /*7e60*/  IMAD.MOV.U32 R5, RZ, RZ, R11 ;  /* 0x000000ffff057224 */ /* 0x000fe200078e000b */
[----:B------:R-:W-:-:S04]  /*7e70*/  IADD3 R7, PT, PT, R7, 0x1, RZ ;  /* 0x0000000107077810 */ /* 0x000fc80007ffe0ff */
[----:B------:R-:W-:Y:S01]  /*7e80*/  ISETP.NE.AND P1, PT, R7, RZ, PT ;  /* 0x000000ff0700720c */ /* 0x000fe20003f25270 */
[----:B0-----:R-:W-:Y:S01]  /*7e90*/  FMUL.FTZ R9, R4, R3 ;  /* 0x0000000304097220 */ /* 0x001fe20000410000 */
[----:B------:R-:W-:Y:S02]  /*7ea0*/  MOV R4, R8 ;  /* 0x0000000800047202 */ /* 0x000fe40000000f00 */
[----:B------:R-:W-:Y:S02]  /*7eb0*/  IADD3 R8, P2, PT, R8, 0x100, RZ ;  /* 0x0000010008087810 */ /* 0x000fe40007f5e0ff */
[----:B------:R0:W-:Y:S03]  /*7ec0*/  STS [R6], R9 ;  /* 0x0000000906007388 */ /* 0x0001e60000000800 */
[----:B------:R-:W-:Y:S01]  /*7ed0*/  IMAD.X R11, RZ, RZ, R11, P2 ;  /* 0x000000ffff0b7224 */ /* 0x000fe200010e060b */
[----:B------:R1:W-:Y:S01]  /*7ee0*/  STG.E desc[UR36][R4.64], R9 ;  /* 0x0000000904007986 */ /* 0x0003e2000c101924 */
[----:B0-----:R-:W-:-:S02]  /*7ef0*/  IADD3 R6, PT, PT, R6, 0x100, RZ ;  /* 0x0000010006067810 */ /* 0x001fc40007ffe0ff */
[----:B------:R-:W-:Y:S05]  /*7f00*/  @P1 BRA `(.L_x_1646) ;  /* 0xfffffffc00d01947 */ /* 0x000fea000383ffff */
.L_x_1645:
[----:B------:R-:W-:Y:S05]  /*7f10*/  BSYNC.RECONVERGENT B1 ;  /* 0x0000000000017941 */ /* 0x000fea0003800200 */
.L_x_1644:
[----:B------:R-:W-:Y:S05]  /*7f20*/  @!P0 BRA `(.L_x_1634) ;  /* 0x0000000800708947 */ /* 0x000fea0003800000 */
[----:B------:R-:W2:Y:S01]  /*7f30*/  S2R R7, SR_CgaCtaId ;  /* 0x0000000000077919 */ /* 0x000ea20000008800 */
[----:B------:R-:W0:Y:S01]  /*7f40*/  LDCU.64 UR6, c[0x0][0x480] ;  /* 0x00009000ff0677ac */ /* 0x000e220008000a00 */
[----:B-1----:R-:W-:Y:S01]  /*7f50*/  IADD3 R5, P0, PT, R0, UR4, RZ ;  /* 0x0000000400057c10 */ /* 0x002fe2000ff1e0ff */
[----:B------:R-:W-:Y:S01]  /*7f60*/  BSSY.RECONVERGENT B1, `(.L_x_1647) ;  /* 0x000005a000017945 */ /* 0x000fe20003800200 */
[----:B------:R-:W-:Y:S02]  /*7f70*/  IADD3 R10, PT, PT, R23, -R0, RZ ;  /* 0x80000000170a7210 */ /* 0x000fe40007ffe0ff */
[----:B------:R-:W-:Y:S01]  /*7f80*/  MOV R4, 0x400 ;  /* 0x0000040000047802 */ /* 0x000fe20000000f00 */
[----:B------:R-:W-:Y:S01]  /*7f90*/  IMAD.X R6, RZ, RZ, UR5, P0 ;  /* 0x00000005ff067e24 */ /* 0x000fe200080e06ff */
[----:B------:R-:W-:Y:S02]  /*7fa0*/  ISETP.GT.AND P1, PT, R10, 0x300, PT ;  /* 0x000003000a00780c */ /* 0x000fe40003f24270 */
[----:B0-----:R-:W-:-:S04]  /*7fb0*/  LEA R8, P0, R5, UR6, 0x2 ;  /* 0x0000000605087c11 */ /* 0x001fc8000f8010ff */
[----:B------:R-:W-:Y:S01]  /*7fc0*/  LEA.HI.X R9, R5, UR7, R6, 0x2, P0 ;  /* 0x0000000705097c11 */ /* 0x000fe200080f1406 */
[----:B------:R-:W-:Y:S01]  /*7fd0*/  VIADD R6, R4, 0x210 ;  /* 0x0000021004067836 */ /* 0x000fe20000000000 */
[----:B------:R-:W-:Y:S02]  /*7fe0*/  SHF.L.U32 R5, R16, 0x2, RZ ;  /* 0x0000000210057819 */ /* 0x000fe400000006ff */
[----:B------:R-:W-:Y:S02]  /*7ff0*/  IADD3 R4, P0, PT, R8, 0x200, RZ ;  /* 0x0000020008047810 */ /* 0x000fe40007f1e0ff */
[----:B--2---:R-:W-:Y:S01]  /*8000*/  LEA R7, R7, R6, 0x18 ;  /* 0x0000000607077211 */ /* 0x004fe200078ec0ff */
[----:B------:R-:W-:Y:S01]  /*8010*/  IMAD R6, R0, 0x4, -R5 ;  /* 0x0000000400067824 */ /* 0x000fe200078e0a05 */
[----:B------:R-:W-:Y:S02]  /*8020*/  IADD3.X R5, PT, PT, RZ, R9, RZ, P0, !PT ;  /* 0x00000009ff057210 */ /* 0x000fe400007fe4ff */
[----:B------:R-:W-:-:S02]  /*8030*/  PLOP3.LUT P0, PT, PT, PT, PT, 0x80, 0x8 ;  /* 0x000000000008781c */ /* 0x000fc40003f0f070 */
[----:B------:R-:W-:Y:S01]  /*8040*/  IADD3 R6, PT, PT, R6, 0x200, R7 ;  /* 0x0000020006067810 */ /* 0x000fe20007ffe007 */
[----:B------:R-:W-:Y:S10]  /*8050*/  @!P1 BRA `(.L_x_1648) ;  /* 0x0000000400289947 */ /* 0x000ff40003800000 */
[----:B------:R-:W-:Y:S01]  /*8060*/  PLOP3.LUT P0, PT, PT, PT, PT, 0x8, 0x80 ;  /* 0x000000000080781c */ /* 0x000fe20003f0e170 */
[----:B------:R-:W-:-:S12]  /*8070*/  VIADD R25, R23, 0xfffffd00 ;  /* 0xfffffd0017197836 */ /* 0x000fd80000000000 */
.L_x_1649:
[----:B------:R-:W0:Y:S01]  /*8080*/  LDS R8, [R6+-0x200] ;  /* 0xfffe000006087984 */ /* 0x000e220000000800 */
[----:B------:R-:W-:-:S03]  /*8090*/  IADD3 R0, PT, PT, R0, 0x400, RZ ;  /* 0x0000040000007810 */ /* 0x000fc60007ffe0ff */
[----:B------:R-:W1:Y:S01]  /*80a0*/  LDS R10, [R6+-0x100] ;  /* 0xffff0000060a7984 */ /* 0x000e620000000800 */
[----:B------:R-:W-:-:S03]  /*80b0*/  ISETP.GE.AND P2, PT, R0, R25, PT ;  /* 0x000000190000720c */ /* 0x000fc60003f46270 */
[----:B------:R-:W2:Y:S04]  /*80c0*/  LDS R12, [R6] ;  /* 0x00000000060c7984 */ /* 0x000ea80000000800 */
[----:B------:R-:W-:Y:S04]  /*80d0*/  LDS R28, [R6+0x600] ;  /* 0x00060000061c7984 */ /* 0x000fe80000000800 */
[----:B------:R-:W3:Y:S04]  /*80e0*/  LDS R14, [R6+0x100] ;  /* 0x00010000060e7984 */ /* 0x000ee80000000800 */
[----:B------:R-:W3:Y:S04]  /*80f0*/  LDS R20, [R6+0x200] ;  /* 0x0002000006147984 */ /* 0x000ee80000000800 */
[----:B------:R-:W3:Y:S04]  /*8100*/  LDS R22, [R6+0x300] ;  /* 0x0003000006167984 */ /* 0x000ee80000000800 */
[----:B------:R-:W3:Y:S04]  /*8110*/  LDS R24, [R6+0x400] ;  /* 0x0004000006187984 */ /* 0x000ee80000000800 */
[----:B------:R-:W3:Y:S04]  /*8120*/  LDS R26, [R6+0x500] ;  /* 0x00050000061a7984 */ /* 0x000ee80000000800 */
[----:B------:R-:W3:Y:S01]  /*8130*/  LDS R30, [R6+0x700] ;  /* 0x00070000061e7984 */ /* 0x000ee20000000800 */
[----:B0-----:R-:W-:-:S03]  /*8140*/  FMUL.FTZ R7, R3, R8 ;  /* 0x0000000803077220 */ /* 0x001fc60000410000 */
[----:B----4-:R-:W-:Y:S01]  /*8150*/  LDS R32, [R6+0x800] ;  /* 0x0008000006207984 */ /* 0x010fe20000000800 */
[----:B-1----:R-:W-:-:S03]  /*8160*/  FMUL.FTZ R9, R3, R10 ;  /* 0x0000000a03097220 */ /* 0x002fc60000410000 */
[----:B------:R-:W0:Y:S01]  /*8170*/  LDS R8, [R6+0xd00] ;  /* 0x000d000006087984 */ /* 0x000e220000000800 */
[----:B--2---:R-:W-:-:S03]  /*8180*/  FMUL.FTZ R11, R3, R12 ;  /* 0x0000000c030b7220 */ /* 0x004fc60000410000 */
[----:B------:R-:W1:Y:S04]  /*8190*/  LDS R34, [R6+0x900] ;  /* 0x0009000006227984 */ /* 0x000e680000000800 */
[----:B------:R-:W2:Y:S01]  /*81a0*/  LDS R36, [R6+0xa00] ;  /* 0x000a000006247984 */ /* 0x000ea20000000800 */
[----:B---3--:R-:W-:-:S03]  /*81b0*/  FMUL.FTZ R13, R3, R14 ;  /* 0x0000000e030d7220 */ /* 0x008fc60000410000 */
[----:B------:R-:W-:Y:S01]  /*81c0*/  LDS R38, [R6+0xb00] ;  /* 0x000b000006267984 */ /* 0x000fe20000000800 */
[----:B------:R-:W-:-:S03]  /*81d0*/  FMUL.FTZ R15, R3, R20 ;  /* 0x00000014030f7220 */ /* 0x000fc60000410000 */
[----:B------:R-:W3:Y:S01]  /*81e0*/  LDS R40, [R6+0xc00] ;  /* 0x000c000006287984 */ /* 0x000ee20000000800 */
[----:B-----5:R-:W-:-:S03]  /*81f0*/  FMUL.FTZ R17, R3, R22 ;  /* 0x0000001603117220 */ /* 0x020fc60000410000 */
[----:B------:R-:W-:Y:S01]  /*8200*/  STG.E desc[UR36][R4.64+-0x100], R9 ;  /* 0xffff000904007986 */ /* 0x000fe2000c101924 */
[----:B------:R-:W-:-:S03]  /*8210*/  FMUL.FTZ R21, R3, R24 ;  /* 0x0000001803157220 */ /* 0x000fc60000410000 */
[----:B------:R4:W-:Y:S04]  /*8220*/  STS [R6+-0x100], R9 ;  /* 0xffff000906007388 */ /* 0x0009e80000000800 */
[----:B------:R-:W-:Y:S04]  /*8230*/  STG.E desc[UR36][R4.64+-0x200], R7 ;  /* 0xfffe000704007986 */ /* 0x000fe8000c101924 */
[----:B------:R0:W-:Y:S01]  /*8240*/  STS [R6+-0x200], R7 ;  /* 0xfffe000706007388 */ /* 0x0001e20000000800 */
[----:B----4-:R-:W-:-:S03]  /*8250*/  FMUL.FTZ R9, R3, R28 ;  /* 0x0000001c03097220 */ /* 0x010fc60000410000 */
[----:B------:R-:W-:Y:S04]  /*8260*/  STG.E desc[UR36][R4.64], R11 ;  /* 0x0000000b04007986 */ /* 0x000fe8000c101924 */
[----:B------:R4:W-:Y:S01]  /*8270*/  STS [R6], R11 ;  /* 0x0000000b06007388 */ /* 0x0009e20000000800 */
[----:B0-----:R-:W-:-:S03]  /*8280*/  FMUL.FTZ R7, R3, R26 ;  /* 0x0000001a03077220 */ /* 0x001fc60000410000 */
[----:B------:R-:W-:Y:S04]  /*8290*/  STG.E desc[UR36][R4.64+0x600], R9 ;  /* 0x0006000904007986 */ /* 0x000fe8000c101924 */
[----:B------:R0:W-:Y:S01]  /*82a0*/  STS [R6+0x600], R9 ;  /* 0x0006000906007388 */ /* 0x0001e20000000800 */
[----:B----4-:R-:W-:-:S03]  /*82b0*/  FMUL.FTZ R11, R3, R30 ;  /* 0x0000001e030b7220 */ /* 0x010fc60000410000 */
[----:B------:R-:W-:Y:S04]  /*82c0*/  STG.E desc[UR36][R4.64+0x100], R13 ;  /* 0x0001000d04007986 */ /* 0x000fe8000c101924 */
[----:B------:R4:W-:Y:S01]  /*82d0*/  STS [R6+0x100], R13 ;  /* 0x0001000d06007388 */ /* 0x0009e20000000800 */
[C---:B0-----:R-:W-:Y:S01]  /*82e0*/  FMUL.FTZ R9, R3.reuse, R8 ;  /* 0x0000000803097220 */ /* 0x041fe20000410000 */
[----:B------:R-:W-:Y:S02]  /*82f0*/  IADD3 R8, P1, PT, R4, 0x1000, RZ ;  /* 0x0000100004087810 */ /* 0x000fe40007f3e0ff */
[----:B------:R-:W-:Y:S04]  /*8300*/  STG.E desc[UR36][R4.64+0x200], R15 ;  /* 0x0002000f04007986 */ /* 0x000fe8000c101924 */
[----:B------:R1:W-:Y:S01]  /*8310*/  STS [R6+0x200], R15 ;  /* 0x0002000f06007388 */ /* 0x0003e20000000800 */
[----:B----4-:R-:W-:-:S03]  /*8320*/  FMUL.FTZ R13, R3, R32 ;  /* 0x00000020030d7220 */ /* 0x010fc60000410000 */
[----:B------:R-:W-:Y:S04]  /*8330*/  STG.E desc[UR36][R4.64+0x300], R17 ;  /* 0x0003001104007986 */ /* 0x000fe8000c101924 */
[----:B------:R2:W-:Y:S01]  /*8340*/  STS [R6+0x300], R17 ;  /* 0x0003001106007388 */ /* 0x0005e20000000800 */
[----:B-1----:R-:W-:-:S03]  /*8350*/  FMUL.FTZ R15, R3, R34 ;  /* 0x00000022030f7220 */ /* 0x002fc60000410000 */
[----:B------:R-:W-:Y:S04]  /*8360*/  STG.E desc[UR36][R4.64+0x400], R21 ;  /* 0x0004001504007986 */ /* 0x000fe8000c101924 */
[----:B------:R3:W-:Y:S01]  /*8370*/  STS [R6+0x400], R21 ;  /* 0x0004001506007388 */ /* 0x0007e20000000800 */
[----:B--2---:R-:W-:-:S03]  /*8380*/  FMUL.FTZ R17, R3, R36 ;  /* 0x0000002403117220 */ /* 0x004fc60000410000 */
[----:B------:R-:W-:Y:S04]  /*8390*/  STG.E desc[UR36][R4.64+0x500], R7 ;  /* 0x0005000704007986 */ /* 0x000fe8000c101924 */
[----:B------:R0:W-:Y:S01]  /*83a0*/  STS [R6+0x500], R7 ;  /* 0x0005000706007388 */ /* 0x0001e20000000800 */
[----:B---3--:R-:W-:-:S03]  /*83b0*/  FMUL.FTZ R21, R3, R40 ;  /* 0x0000002803157220 */ /* 0x008fc60000410000 */
[----:B------:R-:W-:Y:S04]  /*83c0*/  STG.E desc[UR36][R4.64+0x700], R11 ;  /* 0x0007000b04007986 */ /* 0x000fe8000c101924 */
[----:B------:R1:W-:Y:S01]  /*83d0*/  STS [R6+0x700], R11 ;  /* 0x0007000b06007388 */ /* 0x0003e20000000800 */
[----:B0-----:R-:W-:-:S03]  /*83e0*/  FMUL.FTZ R7, R3, R38 ;  /* 0x0000002603077220 */ /* 0x001fc60000410000 */
[----:B------:R-:W-:Y:S04]  /*83f0*/  STG.E desc[UR36][R4.64+0x800], R13 ;  /* 0x0008000d04007986 */ /* 0x000fe8000c101924 */
[----:B------:R-:W-:Y:S01]  /*8400*/  STS [R6+0x800], R13 ;  /* 0x0008000d06007388 */ /* 0x000fe20000000800 */
[----:B-1----:R-:W-:-:S03]  /*8410*/  IMAD.X R11, RZ, RZ, R5, P1 ;  /* 0x000000ffff0b7224 */ /* 0x002fc600008e0605 */
        /* <DEDUP_REMOVED lines=11> */
[----:B------:R-:W-:-:S02]  /*84d0*/  MOV R5, R11 ;  /* 0x0000000b00057202 */ /* 0x000fc40000000f00 */
[----:B-1----:R-:W-:Y:S01]  /*84e0*/  IADD3 R6, PT, PT, R6, 0x1000, RZ ;  /* 0x0000100006067810 */ /* 0x002fe20007ffe0ff */
[----:B------:R-:W-:Y:S06]  /*84f0*/  @!P2 BRA `(.L_x_1649) ;  /* 0xfffffff800e0a947 */ /* 0x000fec000383ffff */
.L_x_1648:
[----:B------:R-:W-:Y:S05]  /*8500*/  BSYNC.RECONVERGENT B1 ;  /* 0x0000000000017941 */ /* 0x000fea0003800200 */
.L_x_1647:
[----:B------:R-:W-:Y:S01]  /*8510*/  IMAD.IADD R7, R23, 0x1, -R0 ;  /* 0x0000000117077824 */ /* 0x000fe200078e0a00 */
[----:B------:R-:W-:Y:S04]  /*8520*/  BSSY.RECONVERGENT B1, `(.L_x_1650) ;  /* 0x000002a000017945 */ /* 0x000fe80003800200 */
        /* <DEDUP_REMOVED lines=13> */
[----:B------:R-:W-:Y:S01]  /*8600*/  IADD3 R8, P1, PT, R4, 0x800, RZ ;  /* 0x0000080004087810 */ /* 0x000fe20007f3e0ff */
[----:B-1----:R-:W-:-:S03]  /*8610*/  FMUL.FTZ R9, R3, R10 ;  /* 0x0000000a03097220 */ /* 0x002fc60000410000 */
[----:B------:R-:W-:Y:S01]  /*8620*/  STG.E desc[UR36][R4.64+-0x200], R7 ;  /* 0xfffe000704007986 */ /* 0x000fe2000c101924 */
[----:B--2---:R-:W-:-:S03]  /*8630*/  FMUL.FTZ R11, R3, R12 ;  /* 0x0000000c030b7220 */ /* 0x004fc60000410000 */
[----:B------:R-:W-:Y:S01]  /*8640*/  STS [R6+-0x200], R7 ;  /* 0xfffe000706007388 */ /* 0x000fe20000000800 */
[----:B---3--:R-:W-:-:S03]  /*8650*/  FMUL.FTZ R13, R3, R14 ;  /* 0x0000000e030d7220 */ /* 0x008fc60000410000 */
[----:B------:R-:W-:Y:S01]  /*8660*/  STG.E desc[UR36][R4.64+-0x100], R9 ;  /* 0xffff000904007986 */ /* 0x000fe2000c101924 */
[----:B----4-:R-:W-:-:S03]  /*8670*/  FMUL.FTZ R15, R3, R20 ;  /* 0x00000014030f7220 */ /* 0x010fc60000410000 */
[----:B------:R0:W-:Y:S01]  /*8680*/  STS [R6+-0x100], R9 ;  /* 0xffff000906007388 */ /* 0x0001e20000000800 */
[----:B-----5:R-:W-:-:S03]  /*8690*/  FMUL.FTZ R17, R3, R22 ;  /* 0x0000001603117220 */ /* 0x020fc60000410000 */
        /* <DEDUP_REMOVED lines=17> */
[----:B-1----:R-:W-:-:S07]  /*87b0*/  IADD3 R6, PT, PT, R6, 0x800, RZ ;  /* 0x0000080006067810 */ /* 0x002fce0007ffe0ff */
.L_x_1651:
[----:B------:R-:W-:Y:S05]  /*87c0*/  BSYNC.RECONVERGENT B1 ;  /* 0x0000000000017941 */ /* 0x000fea0003800200 */
.L_x_1650:
        /* <DEDUP_REMOVED lines=18> */
.L_x_1634:
[----:B------:R-:W-:Y:S05]  /*88f0*/  BSYNC.RECONVERGENT B0 ;  /* 0x0000000000007941 */ /* 0x000fea0003800200 */
.L_x_1633:
[----:B------:R-:W2:Y:S01]  /*8900*/  S2R R56, SR_CgaCtaId ;  /* 0x0000000000387919 */ /* 0x000ea20000008800 */
[----:B01----:R-:W-:Y:S01]  /*8910*/  SHF.R.S32.HI R3, RZ, 0x1f, R18 ;  /* 0x0000001fff037819 */ /* 0x003fe20000011412 */
[----:B------:R-:W0:Y:S01]  /*8920*/  LDCU UR6, c[0x0][0x40c] ;  /* 0x00008180ff0677ac */ /* 0x000e220008000800 */
[----:B------:R-:W-:Y:S01]  /*8930*/  MOV R57, 0x400 ;  /* 0x0000040000397802 */ /* 0x000fe20000000f00 */
[----:B------:R-:W-:Y:S01]  /*8940*/  IMAD.SHL.U32 R4, R19, 0x10, RZ ;  /* 0x0000001013047824 */ /* 0x000fe200078e00ff */
[----:B------:R-:W-:Y:S01]  /*8950*/  LEA.HI R3, R3, R18, RZ, 0x2 ;  /* 0x0000001203037211 */ /* 0x000fe200078f10ff */
[----:B------:R-:W-:Y:S01]  /*8960*/  BSSY.RECONVERGENT B0, `(.L_x_1652) ;  /* 0x000001a000007945 */ /* 0x000fe20003800200 */
[----:B------:R-:W-:Y:S02]  /*8970*/  SHF.L.U32 R36, R19, 0x2, RZ ;  /* 0x0000000213247819 */ /* 0x000fe400000006ff */
[----:B------:R-:W-:Y:S02]  /*8980*/  CS2R R6, SRZ ;  /* 0x0000000000067805 */ /* 0x000fe4000001ff00 */
[----:B------:R-:W-:-:S02]  /*8990*/  LOP3.LUT R5, R3, 0xfffffffc, RZ, 0xc0, !PT ;  /* 0xfffffffc03057812 */ /* 0x000fc400078ec0ff */
[----:B------:R-:W-:Y:S02]  /*89a0*/  SHF.R.U32.HI R3, RZ, 0x4, R19 ;  /* 0x00000004ff037819 */ /* 0x000fe40000011613 */
[----:B------:R-:W-:Y:S01]  /*89b0*/  IADD3 R0, PT, PT, R18, -R5, RZ ;  /* 0x8000000512007210 */ /* 0x000fe20007ffe0ff */
[----:B------:R-:W-:Y:S01]  /*89c0*/  VIADD R5, R57, 0x110 ;  /* 0x0000011039057836 */ /* 0x000fe20000000000 */
[----:B------:R-:W-:Y:S02]  /*89d0*/  LOP3.LUT R4, R4, 0xf0, RZ, 0xc0, !PT ;  /* 0x000000f004047812 */ /* 0x000fe400078ec0ff */
[----:B------:R-:W-:Y:S02]  /*89e0*/  ISETP.NE.AND P0, PT, R3, R0, PT ;  /* 0x000000000300720c */ /* 0x000fe40003f05270 */
[----:B------:R-:W-:Y:S02]  /*89f0*/  LOP3.LUT R36, R36, 0x3c, RZ, 0xc0, !PT ;  /* 0x0000003c24247812 */ /* 0x000fe400078ec0ff */
[----:B0-----:R-:W-:-:S02]  /*8a00*/  ISETP.NE.OR P0, PT, RZ, UR6, P0 ;  /* 0x00000006ff007c0c */ /* 0x001fc40008705670 */
[----:B--2---:R-:W-:-:S05]  /*8a10*/  LEA R5, R56, R5, 0x18 ;  /* 0x0000000538057211 */ /* 0x004fca00078ec0ff */
[----:B-----5:R-:W-:Y:S01]  /*8a20*/  IMAD.IADD R17, R5, 0x1, R4 ;  /* 0x0000000105117824 */ /* 0x020fe200078e0204 */
[----:B------:R-:W-:-:S05]  /*8a30*/  CS2R R4, SRZ ;  /* 0x0000000000047805 */ /* 0x000fca000001ff00 */
[----:B------:R-:W-:Y:S05]  /*8a40*/  @P0 BRA `(.L_x_1653) ;  /* 0x00000000002c0947 */ /* 0x000fea0003800000 */
[----:B------:R-:W0:Y:S01]  /*8a50*/  LDCU.64 UR4, c[0x0][0x3b0] ;  /* 0x00007600ff0477ac */ /* 0x000e220008000a00 */
[----:B------:R-:W-:Y:S01]  /*8a60*/  HFMA2 R7, -RZ, RZ, 0, 0 ;  /* 0x00000000ff077431 */ /* 0x000fe200000001ff */
        /* <DEDUP_REMOVED lines=8> */
.L_x_1654:
[----:B-----5:R0:W-:Y:S02]  /*8af0*/  STS.128 [R17], R4 ;  /* 0x0000000411007388 */ /* 0x0201e40000000c00 */
.L_x_1653:
[----:B------:R-:W-:Y:S05]  /*8b00*/  BSYNC.RECONVERGENT B0 ;  /* 0x0000000000007941 */ /* 0x000fea0003800200 */
.L_x_1652:
[----:B------:R-:W1:Y:S01]  /*8b10*/  S2UR UR4, SR_CTAID.Y ;  /* 0x00000000000479c3 */ /* 0x000e620000002600 */
[----:B------:R-:W2:Y:S01]  /*8b20*/  LDCU UR7, c[0x0][0x3f4] ;  /* 0x00007e80ff0777ac */ /* 0x000ea20008000800 */
[----:B------:R-:W-:Y:S01]  /*8b30*/  IMAD.IADD R37, R3, 0x1, R16 ;  /* 0x0000000103257824 */ /* 0x000fe200078e0210 */
[----:B------:R-:W-:Y:S01]  /*8b40*/  BSSY.RECONVERGENT B0, `(.L_x_1655) ;  /* 0x000014d000007945 */ /* 0x000fe20003800200 */
[----:B------:R-:W-:Y:S01]  /*8b50*/  CS2R R10, SRZ ;  /* 0x00000000000a7805 */ /* 0x000fe2000001ff00 */
[----:B------:R-:W1:Y:S03]  /*8b60*/  LDCU UR5, c[0x0][0x3f8] ;  /* 0x00007f00ff0577ac */ /* 0x000e660008000800 */
[----:B------:R-:W5:Y:S01]  /*8b70*/  LDC.64 R14, c[0x0][0x3c0] ;  /* 0x0000f000ff0e7b82 */ /* 0x000f620000000a00 */
[----:B--2---:R-:W-:Y:S01]  /*8b80*/  VIMNMX R48, PT, PT, R18, UR7, PT ;  /* 0x0000000712307c48 */ /* 0x004fe2000bfe0100 */
[----:B------:R-:W-:Y:S01]  /*8b90*/  IMAD R13, R39, UR7, R36 ;  /* 0x00000007270d7c24 */ /* 0x000fe2000f8e0224 */
[----:B------:R-:W-:-:S05]  /*8ba0*/  MOV R9, UR7 ;  /* 0x0000000700097c02 */ /* 0x000fca0008000f00 */
[----:B------:R-:W-:Y:S01]  /*8bb0*/  BAR.SYNC.DEFER_BLOCKING 0x0 ;  /* 0x0000000000007b1d */ /* 0x000fe20000010000 */
[----:B------:R-:W-:Y:S01]  /*8bc0*/  ISETP.GE.AND P0, PT, R37, R48, PT ;  /* 0x000000302500720c */ /* 0x000fe20003f06270 */
[----:B-1----:R-:W-:-:S04]  /*8bd0*/  UIMAD UR4, UR4, UR5, UR12 ;  /* 0x00000005040472a4 */ /* 0x002fc8000f8e020c */
[----:B------:R-:W-:Y:S01]  /*8be0*/  USHF.L.U32 UR4, UR4, 0x6, URZ ;  /* 0x0000000604047899 */ /* 0x000fe200080006ff */
[----:B-----5:R-:W-:-:S05]  /*8bf0*/  IMAD.WIDE R12, R13, 0x4, R14 ;  /* 0x000000040d0c7825 */ /* 0x020fca00078e020e */
[----:B------:R-:W-:-:S04]  /*8c00*/  IMAD R9, R9, UR4, R36 ;  /* 0x0000000409097c24 */ /* 0x000fc8000f8e0224 */
[----:B------:R-:W-:Y:S01]  /*8c10*/  IMAD.WIDE R14, R9, 0x4, R14 ;  /* 0x00000004090e7825 */ /* 0x000fe200078e020e */
[----:B------:R-:W-:Y:S01]  /*8c20*/  CS2R R8, SRZ ;  /* 0x0000000000087805 */ /* 0x000fe2000001ff00 */
[----:B------:R-:W-:Y:S06]  /*8c30*/  @P0 BRA `(.L_x_1656) ;  /* 0x0000001000f40947 */ /* 0x000fec0003800000 */
[----:B------:R-:W-:-:S09]  /*8c40*/  UISETP.NE.AND UP0, UPT, UR6, URZ, UPT ;  /* 0x000000ff0600728c */ /* 0x000fd2000bf05270 */
[----:B------:R-:W-:Y:S05]  /*8c50*/  BRA.U UP0, `(.L_x_1657) ;  /* 0x00000009003c7547 */ /* 0x000fea000b800000 */
[----:B------:R-:W-:Y:S01]  /*8c60*/  VIADDMNMX R8, R37, 0x4, R48, !PT ;  /* 0x0000000425087846 */ /* 0x000fe20007800130 */
[----:B------:R-:W1:Y:S01]  /*8c70*/  LDC.64 R38, c[0x0][0x458] ;  /* 0x00011600ff267b82 */ /* 0x000e620000000a00 */
[----:B------:R-:W-:Y:S01]  /*8c80*/  LOP3.LUT R9, RZ, R16, RZ, 0x33, !PT ;  /* 0x00000010ff097212 */ /* 0x000fe200078e33ff */
[----:B------:R-:W-:Y:S01]  /*8c90*/  UIMAD UR7, UR38, UR5, UR12 ;  /* 0x00000005260772a4 */ /* 0x000fe2000f8e020c */
[----:B------:R-:W-:Y:S01]  /*8ca0*/  BSSY.RECONVERGENT B1, `(.L_x_1658) ;  /* 0x000002f000017945 */ /* 0x000fe20003800200 */
[----:B------:R-:W-:Y:S02]  /*8cb0*/  MOV R49, R37 ;  /* 0x0000002500317202 */ /* 0x000fe40000000f00 */
[----:B------:R-:W-:Y:S02]  /*8cc0*/  CS2R R10, SRZ ;  /* 0x00000000000a7805 */ /* 0x000fe4000001ff00 */
[----:B------:R-:W-:Y:S02]  /*8cd0*/  IADD3 R24, PT, PT, -R3, R8, R9 ;  /* 0x0000000803187210 */ /* 0x000fe40007ffe109 */
[----:B------:R-:W-:-:S02]  /*8ce0*/  MOV R9, UR7 ;  /* 0x0000000700097c02 */ /* 0x000fc40008000f00 */
[C---:B------:R-:W-:Y:S02]  /*8cf0*/  LOP3.LUT R8, R24.reuse, 0xc, RZ, 0xc0, !PT ;  /* 0x0000000c18087812 */ /* 0x040fe400078ec0ff */
[----:B------:R-:W-:Y:S01]  /*8d00*/  ISETP.GE.U32.AND P1, PT, R24, 0xc, PT ;  /* 0x0000000c1800780c */ /* 0x000fe20003f26070 */
[----:B------:R-:W-:Y:S01]  /*8d10*/  IMAD R9, R9, 0x40, R36 ;  /* 0x0000004009097824 */ /* 0x000fe200078e0224 */
[----:B------:R-:W-:-:S03]  /*8d20*/  ISETP.NE.AND P0, PT, R8, 0xc, PT ;  /* 0x0000000c0800780c */ /* 0x000fc60003f05270 */
[----:B-1----:R-:W-:Y:S01]  /*8d30*/  IMAD.WIDE R38, R9, 0x4, R38 ;  /* 0x0000000409267825 */ /* 0x002fe200078e0226 */
[----:B------:R-:W-:-:S09]  /*8d40*/  CS2R R8, SRZ ;  /* 0x0000000000087805 */ /* 0x000fd2000001ff00 */
[----:B------:R-:W-:Y:S05]  /*8d50*/  @!P0 BRA `(.L_x_1659) ;  /* 0x00000000008c8947 */ /* 0x000fea0003800000 */
[----:B------:R1:W2:Y:S01]  /*8d60*/  LDS.128 R20, [R17] ;  /* 0x0000000011147984 */ /* 0x0002a20000000c00 */
[----:B------:R-:W-:Y:S01]  /*8d70*/  VIADD R57, R57, 0x210 ;  /* 0x0000021039397836 */ /* 0x000fe20000000000 */
[----:B------:R-:W-:Y:S01]  /*8d80*/  LEA.HI R24, R24, 0x1, RZ, 0x1e ;  /* 0x0000000118187811 */ /* 0x000fe200078ff0ff */
[----:B------:R-:W-:Y:S01]  /*8d90*/  HFMA2 R8, -RZ, RZ, 0, 0 ;  /* 0x00000000ff087431 */ /* 0x000fe200000001ff */
[----:B------:R-:W-:Y:S01]  /*8da0*/  SHF.L.U32 R35, R37, 0x6, RZ ;  /* 0x0000000625237819 */ /* 0x000fe200000006ff */
[----:B------:R-:W-:Y:S01]  /*8db0*/  IMAD.MOV.U32 R49, RZ, RZ, R37 ;  /* 0x000000ffff317224 */ /* 0x000fe200078e0025 */
[----:B------:R-:W-:Y:S02]  /*8dc0*/  LEA R34, R56, R57, 0x18 ;  /* 0x0000003938227211 */ /* 0x000fe400078ec0ff */
[----:B------:R-:W-:-:S03]  /*8dd0*/  LOP3.LUT R24, R24, 0x3, RZ, 0xc0, !PT ;  /* 0x0000000318187812 */ /* 0x000fc600078ec0ff */
[----:B------:R-:W-:Y:S01]  /*8de0*/  IMAD R34, R3, 0x4, R34 ;  /* 0x0000000403227824 */ /* 0x000fe200078e0222 */
[----:B-1----:R-:W-:-:S07]  /*8df0*/  IADD3 R40, PT, PT, -R24, RZ, RZ ;  /* 0x000000ff18287210 */ /* 0x002fce0007ffe1ff */
.L_x_1660:
[----:B------:R-:W-:Y:S01]  /*8e00*/  ISETP.NE.AND P0, PT, R2, RZ, PT ;  /* 0x000000ff0200720c */ /* 0x000fe20003f05270 */
[----:B----4-:R-:W-:Y:S01]  /*8e10*/  IMAD.WIDE.U32 R32, R35, 0x4, R12 ;  /* 0x0000000423207825 */ /* 0x010fe200078e000c */
[----:B-1----:R1:W4:Y:S04]  /*8e20*/  LDS R41, [R34] ;  /* 0x0000000022297984 */ /* 0x0023280000000800 */
[----:B------:R-:W2:Y:S07]  /*8e30*/  LDG.E.128 R28, desc[UR36][R32.64] ;  /* 0x00000024201c7981 */ /* 0x000eae000c1e1d00 */
[----:B------:R-:W5:Y:S01]  /*8e40*/  @P0 LDG.E.128 R24, desc[UR36][R38.64] ;  /* 0x0000002426180981 */ /* 0x000f62000c1e1d00 */
[----:B------:R-:W-:Y:S01]  /*8e50*/  VIADD R40, R40, 0x1 ;  /* 0x0000000128287836 */ /* 0x000fe20000000000 */
[----:B------:R-:W-:-:S02]  /*8e60*/  IADD3 R49, PT, PT, R49, 0x4, RZ ;  /* 0x0000000431317810 */ /* 0x000fc40007ffe0ff */
[----:B-1----:R-:W-:Y:S01]  /*8e70*/  IADD3 R34, PT, PT, R34, 0x10, RZ ;  /* 0x0000001022227810 */ /* 0x002fe20007ffe0ff */
[----:B--2---:R-:W-:Y:S01]  /*8e80*/  FADD.FTZ R28, R20, R28 ;  /* 0x0000001c141c7221 */ /* 0x004fe20000010000 */
[----:B------:R-:W-:Y:S01]  /*8e90*/  FADD.FTZ R29, R21, R29 ;  /* 0x0000001d151d7221 */ /* 0x000fe20000010000 */
[----:B------:R-:W-:Y:S01]  /*8ea0*/  FADD.FTZ R30, R22, R30 ;  /* 0x0000001e161e7221 */ /* 0x000fe20000010000 */
[----:B------:R-:W-:Y:S01]  /*8eb0*/  FADD.FTZ R31, R23, R31 ;  /* 0x0000001f171f7221 */ /* 0x000fe20000010000 */
[----:B-----5:R-:W-:Y:S01]  /*8ec0*/  @P0 FMUL.FTZ R28, R28, R24 ;  /* 0x000000181c1c0220 */ /* 0x020fe20000410000 */
[----:B------:R-:W-:Y:S01]  /*8ed0*/  @P0 FMUL.FTZ R29, R29, R25 ;  /* 0x000000191d1d0220 */ /* 0x000fe20000410000 */
[----:B------:R-:W-:Y:S01]  /*8ee0*/  @P0 FMUL.FTZ R30, R30, R26 ;  /* 0x0000001a1e1e0220 */ /* 0x000fe20000410000 */
[----:B------:R-:W-:Y:S01]  /*8ef0*/  @P0 FMUL.FTZ R31, R31, R27 ;  /* 0x0000001b1f1f0220 */ /* 0x000fe20000410000 */
[----:B------:R-:W-:Y:S01]  /*8f00*/  IMAD.WIDE.U32 R24, R35, 0x4, R14 ;  /* 0x0000000423187825 */ /* 0x000fe200078e000e */
[----:B------:R-:W-:-:S03]  /*8f10*/  ISETP.NE.AND P0, PT, R40, RZ, PT ;  /* 0x000000ff2800720c */ /* 0x000fc60003f05270 */
[C---:B----4-:R-:W-:Y:S01]  /*8f20*/  FFMA.FTZ R8, R41.reuse, R28, R8 ;  /* 0x0000001c29087223 */ /* 0x050fe20000010008 */
[C---:B------:R-:W-:Y:S01]  /*8f30*/  FFMA.FTZ R9, R41.reuse, R29, R9 ;  /* 0x0000001d29097223 */ /* 0x040fe20000010009 */
[C---:B------:R-:W-:Y:S01]  /*8f40*/  FFMA.FTZ R10, R41.reuse, R30, R10 ;  /* 0x0000001e290a7223 */ /* 0x040fe2000001000a */
[----:B------:R1:W-:Y:S01]  /*8f50*/  STG.E.128 desc[UR36][R24.64], R28 ;  /* 0x0000001c18007986 */ /* 0x0003e2000c101d24 */
[----:B------:R-:W-:Y:S01]  /*8f60*/  FFMA.FTZ R11, R41, R31, R11 ;  /* 0x0000001f290b7223 */ /* 0x000fe2000001000b */
[----:B------:R-:W-:-:S05]  /*8f70*/  VIADD R35, R35, 0x100 ;  /* 0x0000010023237836 */ /* 0x000fca0000000000 */
[----:B------:R-:W-:Y:S05]  /*8f80*/  @P0 BRA `(.L_x_1660) ;  /* 0xfffffffc009c0947 */ /* 0x000fea000383ffff */
.L_x_1659:
[----:B------:R-:W-:Y:S05]  /*8f90*/  BSYNC.RECONVERGENT B1 ;  /* 0x0000000000017941 */ /* 0x000fea0003800200 */
.L_x_1658:
[----:B------:R-:W-:Y:S05]  /*8fa0*/  @!P1 BRA `(.L_x_1656) ;  /* 0x0000001000189947 */ /* 0x000fea0003800000 */
[----:B------:R2:W0:Y:S01]  /*8fb0*/  LDS.128 R20, [R17] ;  /* 0x0000000011147984 */ /* 0x0004220000000c00 */
[----:B-1----:R-:W-:Y:S01]  /*8fc0*/  MOV R24, 0x400 ;  /* 0x0000040000187802 */ /* 0x002fe20000000f00 */
[----:B------:R-:W-:Y:S01]  /*8fd0*/  BSSY.RECONVERGENT B1, `(.L_x_1661) ;  /* 0x0000056000017945 */ /* 0x000fe20003800200 */
[----:B------:R-:W1:Y:S03]  /*8fe0*/  S2R R25, SR_CgaCtaId ;  /* 0x0000000000197919 */ /* 0x000e660000008800 */
[----:B------:R-:W-:-:S05]  /*8ff0*/  VIADD R24, R24, 0x210 ;  /* 0x0000021018187836 */ /* 0x000fca0000000000 */
[----:B-12---:R-:W-:-:S07]  /*9000*/  LEA R50, R25, R24, 0x18 ;  /* 0x0000001819327211 */ /* 0x006fce00078ec0ff */
.L_x_1662:
[----:B------:R-:W-:Y:S02]  /*9010*/  SHF.L.U32 R51, R49, 0x6, RZ ;  /* 0x0000000631337819 */ /* 0x000fe400000006ff */
[----:B------:R-:W-:-:S03]  /*9020*/  ISETP.NE.AND P0, PT, R2, RZ, PT ;  /* 0x000000ff0200720c */ /* 0x000fc60003f05270 */
[----:B--2-4-:R-:W-:-:S05]  /*9030*/  IMAD.WIDE.U32 R32, R51, 0x4, R12 ;  /* 0x0000000433207825 */ /* 0x014fca00078e000c */
[----:B------:R-:W0:Y:S05]  /*9040*/  LDG.E.128 R24, desc[UR36][R32.64] ;  /* 0x0000002420187981 */ /* 0x000e2a000c1e1d00 */
[----:B------:R-:W2:Y:S01]  /*9050*/  @P0 LDG.E.128 R28, desc[UR36][R38.64] ;  /* 0x00000024261c0981 */ /* 0x000ea2000c1e1d00 */
[C---:B------:R-:W-:Y:S02]  /*9060*/  VIADD R45, R51.reuse, 0x100 ;  /* 0x00000100332d7836 */ /* 0x040fe40000000000 */
[----:B------:R-:W-:-:S04]  /*9070*/  IMAD.WIDE.U32 R40, R51, 0x4, R14 ;  /* 0x0000000433287825 */ /* 0x000fc800078e000e */
[----:B------:R-:W-:-:S04]  /*9080*/  IMAD.WIDE.U32 R42, R45, 0x4, R12 ;  /* 0x000000042d2a7825 */ /* 0x000fc800078e000c */
[----:B0-----:R-:W-:Y:S01]  /*9090*/  FADD.FTZ R24, R20, R24 ;  /* 0x0000001814187221 */ /* 0x001fe20000010000 */
[----:B------:R-:W-:Y:S01]  /*90a0*/  FADD.FTZ R25, R21, R25 ;  /* 0x0000001915197221 */ /* 0x000fe20000010000 */
[----:B------:R-:W-:Y:S01]  /*90b0*/  FADD.FTZ R26, R22, R26 ;  /* 0x0000001a161a7221 */ /* 0x000fe20000010000 */
[----:B------:R-:W-:Y:S01]  /*90c0*/  FADD.FTZ R27, R23, R27 ;  /* 0x0000001b171b7221 */ /* 0x000fe20000010000 */
[----:B--2---:R-:W-:Y:S01]  /*90d0*/  @P0 FMUL.FTZ R24, R24, R28 ;  /* 0x0000001c18180220 */ /* 0x004fe20000410000 */
[----:B------:R-:W-:Y:S01]  /*90e0*/  @P0 FMUL.FTZ R25, R25, R29 ;  /* 0x0000001d19190220 */ /* 0x000fe20000410000 */
[----:B------:R-:W-:Y:S01]  /*90f0*/  @P0 FMUL.FTZ R26, R26, R30 ;  /* 0x0000001e1a1a0220 */ /* 0x000fe20000410000 */
[----:B------:R-:W-:-:S05]  /*9100*/  @P0 FMUL.FTZ R27, R27, R31 ;  /* 0x0000001f1b1b0220 */ /* 0x000fca0000410000 */
[----:B------:R0:W-:Y:S04]  /*9110*/  STG.E.128 desc[UR36][R40.64], R24 ;  /* 0x0000001828007986 */ /* 0x0001e8000c101d24 */
[----:B------:R-:W2:Y:S04]  /*9120*/  LDG.E.128 R28, desc[UR36][R42.64] ;  /* 0x000000242a1c7981 */ /* 0x000ea8000c1e1d00 */
[----:B------:R-:W4:Y:S01]  /*9130*/  @P0 LDG.E.128 R32, desc[UR36][R38.64] ;  /* 0x0000002426200981 */ /* 0x000f22000c1e1d00 */
[----:B------:R-:W-:Y:S01]  /*9140*/  IADD3 R53, PT, PT, R51, 0x200, RZ ;  /* 0x0000020033357810 */ /* 0x000fe20007ffe0ff */
[----:B------:R-:W-:-:S04]  /*9150*/  IMAD.WIDE.U32 R44, R45, 0x4, R14 ;  /* 0x000000042d2c7825 */ /* 0x000fc800078e000e */
[----:B------:R-:W-:-:S04]  /*9160*/  IMAD.WIDE.U32 R46, R53, 0x4, R12 ;  /* 0x00000004352e7825 */ /* 0x000fc800078e000c */
[----:B--2---:R-:W-:Y:S01]  /*9170*/  FADD.FTZ R28, R20, R28 ;  /* 0x0000001c141c7221 */ /* 0x004fe20000010000 */
[----:B------:R-:W-:Y:S01]  /*9180*/  FADD.FTZ R29, R21, R29 ;  /* 0x0000001d151d7221 */ /* 0x000fe20000010000 */
[----:B------:R-:W-:Y:S01]  /*9190*/  FADD.FTZ R30, R22, R30 ;  /* 0x0000001e161e7221 */ /* 0x000fe20000010000 */
[----:B------:R-:W-:Y:S01]  /*91a0*/  FADD.FTZ R31, R23, R31 ;  /* 0x0000001f171f7221 */ /* 0x000fe20000010000 */
[----:B----4-:R-:W-:Y:S01]  /*91b0*/  @P0 FMUL.FTZ R28, R28, R32 ;  /* 0x000000201c1c0220 */ /* 0x010fe20000410000 */
[----:B------:R-:W-:Y:S01]  /*91c0*/  @P0 FMUL.FTZ R29, R29, R33 ;  /* 0x000000211d1d0220 */ /* 0x000fe20000410000 */
[----:B------:R-:W-:Y:S01]  /*91d0*/  @P0 FMUL.FTZ R30, R30, R34 ;  /* 0x000000221e1e0220 */ /* 0x000fe20000410000 */
[----:B------:R-:W-:-:S05]  /*91e0*/  @P0 FMUL.FTZ R31, R31, R35 ;  /* 0x000000231f1f0220 */ /* 0x000fca0000410000 */
[----:B------:R1:W-:Y:S04]  /*91f0*/  STG.E.128 desc[UR36][R44.64], R28 ;  /* 0x0000001c2c007986 */ /* 0x0003e8000c101d24 */
[----:B------:R-:W2:Y:S04]  /*9200*/  LDG.E.128 R32, desc[UR36][R46.64] ;  /* 0x000000242e207981 */ /* 0x000ea8000c1e1d00 */
[----:B0-----:R-:W4:Y:S01]  /*9210*/  @P0 LDG.E.128 R40, desc[UR36][R38.64] ;  /* 0x0000002426280981 */ /* 0x001f22000c1e1d00 */
[----:B------:R-:W-:Y:S02]  /*9220*/  VIADD R61, R51, 0x300 ;  /* 0x00000300333d7836 */ /* 0x000fe40000000000 */
[----:B------:R-:W-:-:S04]  /*9230*/  IMAD.WIDE.U32 R52, R53, 0x4, R14 ;  /* 0x0000000435347825 */ /* 0x000fc800078e000e */
[----:B------:R-:W-:Y:S01]  /*9240*/  IMAD.WIDE.U32 R54, R61, 0x4, R12 ;  /* 0x000000043d367825 */ /* 0x000fe200078e000c */
[----:B------:R-:W-:-:S05]  /*9250*/  IADD3 R51, PT, PT, R49, -R16, RZ ;  /* 0x8000001031337210 */ /* 0x000fca0007ffe0ff */
[----:B------:R-:W-:-:S05]  /*9260*/  IMAD R59, R51, 0x4, R50 ;  /* 0x00000004333b7824 */ /* 0x000fca00078e0232 */
[----:B------:R-:W0:Y:S04]  /*9270*/  LDS R51, [R59] ;  /* 0x000000003b337984 */ /* 0x000e280000000800 */
[----:B------:R-:W5:Y:S04]  /*9280*/  LDS R56, [R59+0x10] ;  /* 0x000010003b387984 */ /* 0x000f680000000800 */
[----:B------:R-:W3:Y:S04]  /*9290*/  LDS R57, [R59+0x20] ;  /* 0x000020003b397984 */ /* 0x000ee80000000800 */
[----:B------:R-:W3:Y:S01]  /*92a0*/  LDS R58, [R59+0x30] ;  /* 0x000030003b3a7984 */ /* 0x000ee20000000800 */
        /* <DEDUP_REMOVED lines=9> */
[----:B-1----:R-:W4:Y:S04]  /*9340*/  LDG.E.128 R44, desc[UR36][R54.64] ;  /* 0x00000024362c7981 */ /* 0x002f28000c1e1d00 */
[----:B------:R-:W5:Y:S01]  /*9350*/  @P0 LDG.E.128 R40, desc[UR36][R38.64] ;  /* 0x0000002426280981 */ /* 0x000f62000c1e1d00 */
[----:B------:R-:W-:Y:S01]  /*9360*/  IADD3 R49, PT, PT, R49, 0x10, RZ ;  /* 0x0000001031317810 */ /* 0x000fe20007ffe0ff */
[----:B----4-:R-:W-:Y:S01]  /*9370*/  FADD.FTZ R44, R20, R44 ;  /* 0x0000002c142c7221 */ /* 0x010fe20000010000 */
[----:B------:R-:W-:Y:S01]  /*9380*/  FADD.FTZ R45, R21, R45 ;  /* 0x0000002d152d7221 */ /* 0x000fe20000010000 */
[----:B------:R-:W-:Y:S01]  /*9390*/  FADD.FTZ R46, R22, R46 ;  /* 0x0000002e162e7221 */ /* 0x000fe20000010000 */
[----:B------:R-:W-:Y:S01]  /*93a0*/  FADD.FTZ R47, R23, R47 ;  /* 0x0000002f172f7221 */ /* 0x000fe20000010000 */
[----:B-----5:R-:W-:Y:S01]  /*93b0*/  @P0 FMUL.FTZ R44, R44, R40 ;  /* 0x000000282c2c0220 */ /* 0x020fe20000410000 */
[----:B------:R-:W-:Y:S01]  /*93c0*/  @P0 FMUL.FTZ R45, R45, R41 ;  /* 0x000000292d2d0220 */ /* 0x000fe20000410000 */
[----:B------:R-:W-:Y:S01]  /*93d0*/  @P0 FMUL.FTZ R46, R46, R42 ;  /* 0x0000002a2e2e0220 */ /* 0x000fe20000410000 */
[----:B------:R-:W-:Y:S01]  /*93e0*/  @P0 FMUL.FTZ R47, R47, R43 ;  /* 0x0000002b2f2f0220 */ /* 0x000fe20000410000 */
[----:B------:R-:W-:-:S04]  /*93f0*/  IMAD.WIDE.U32 R40, R61, 0x4, R14 ;  /* 0x000000043d287825 */ /* 0x000fc800078e000e */
[----:B0-----:R-:W-:Y:S01]  /*9400*/  FFMA.FTZ R43, R51, R24, R8 ;  /* 0x00000018332b7223 */ /* 0x001fe20000010008 */
[----:B------:R-:W-:Y:S01]  /*9410*/  ISETP.GE.AND P0, PT, R49, R48, PT ;  /* 0x000000303100720c */ /* 0x000fe20003f06270 */
[C---:B------:R-:W-:Y:S01]  /*9420*/  FFMA.FTZ R8, R51.reuse, R25, R9 ;  /* 0x0000001933087223 */ /* 0x040fe20000010009 */
[C---:B------:R-:W-:Y:S01]  /*9430*/  FFMA.FTZ R9, R51.reuse, R26, R10 ;  /* 0x0000001a33097223 */ /* 0x040fe2000001000a */
[----:B------:R2:W-:Y:S01]  /*9440*/  STG.E.128 desc[UR36][R40.64], R44 ;  /* 0x0000002c28007986 */ /* 0x0005e2000c101d24 */
[----:B------:R-:W-:Y:S01]  /*9450*/  FFMA.FTZ R10, R51, R27, R11 ;  /* 0x0000001b330a7223 */ /* 0x000fe2000001000b */
[C---:B------:R-:W-:Y:S01]  /*9460*/  FFMA.FTZ R28, R56.reuse, R28, R43 ;  /* 0x0000001c381c7223 */ /* 0x040fe2000001002b */
[C---:B------:R-:W-:Y:S01]  /*9470*/  FFMA.FTZ R8, R56.reuse, R29, R8 ;  /* 0x0000001d38087223 */ /* 0x040fe20000010008 */
[C---:B------:R-:W-:Y:S01]  /*9480*/  FFMA.FTZ R9, R56.reuse, R30, R9 ;  /* 0x0000001e38097223 */ /* 0x040fe20000010009 */
[----:B------:R-:W-:Y:S01]  /*9490*/  FFMA.FTZ R10, R56, R31, R10 ;  /* 0x0000001f380a7223 */ /* 0x000fe2000001000a */
[C---:B---3--:R-:W-:Y:S01]  /*94a0*/  FFMA.FTZ R11, R57.reuse, R32, R28 ;  /* 0x00000020390b7223 */ /* 0x048fe2000001001c */
[C---:B------:R-:W-:Y:S01]  /*94b0*/  FFMA.FTZ R24, R57.reuse, R33, R8 ;  /* 0x0000002139187223 */ /* 0x040fe20000010008 */
[C---:B------:R-:W-:Y:S01]  /*94c0*/  FFMA.FTZ R25, R57.reuse, R34, R9 ;  /* 0x0000002239197223 */ /* 0x040fe20000010009 */
[----:B------:R-:W-:Y:S01]  /*94d0*/  FFMA.FTZ R26, R57, R35, R10 ;  /* 0x00000023391a7223 */ /* 0x000fe2000001000a */
[C---:B------:R-:W-:Y:S01]  /*94e0*/  FFMA.FTZ R8, R58.reuse, R44, R11 ;  /* 0x0000002c3a087223 */ /* 0x040fe2000001000b */
[C---:B------:R-:W-:Y:S01]  /*94f0*/  FFMA.FTZ R9, R58.reuse, R45, R24 ;  /* 0x0000002d3a097223 */ /* 0x040fe20000010018 */
[C---:B------:R-:W-:Y:S01]  /*9500*/  FFMA.FTZ R10, R58.reuse, R46, R25 ;  /* 0x0000002e3a0a7223 */ /* 0x040fe20000010019 */
[----:B------:R-:W-:Y:S01]  /*9510*/  FFMA.FTZ R11, R58, R47, R26 ;  /* 0x0000002f3a0b7223 */ /* 0x000fe2000001001a */
[----:B------:R-:W-:Y:S06]  /*9520*/  @!P0 BRA `(.L_x_1662) ;  /* 0xfffffff800b88947 */ /* 0x000fec000383ffff */
[----:B------:R-:W-:Y:S05]  /*9530*/  BSYNC.RECONVERGENT B1 ;  /* 0x0000000000017941 */ /* 0x000fea0003800200 */
.L_x_1661:
[----:B------:R-:W-:Y:S05]  /*9540*/  BRA `(.L_x_1656) ;  /* 0x0000000800b07947 */ /* 0x000fea0003800000 */
.L_x_1657:
[----:B------:R-:W-:Y:S01]  /*9550*/  VIADDMNMX R38, R37, 0x4, R48, !PT ;  /* 0x0000000425267846 */ /* 0x000fe20007800130 */
[----:B------:R-:W-:Y:S01]  /*9560*/  BSSY.RECONVERGENT B1, `(.L_x_1663) ;  /* 0x0000057000017945 */ /* 0x000fe20003800200 */
[----:B------:R-:W-:Y:S01]  /*9570*/  LOP3.LUT R8, RZ, R16, RZ, 0x33, !PT ;  /* 0x00000010ff087212 */ /* 0x000fe200078e33ff */
[----:B------:R-:W-:Y:S01]  /*9580*/  IMAD.MOV.U32 R39, RZ, RZ, R37 ;  /* 0x000000ffff277224 */ /* 0x000fe200078e0025 */
[----:B------:R-:W-:Y:S02]  /*9590*/  CS2R R10, SRZ ;  /* 0x00000000000a7805 */ /* 0x000fe4000001ff00 */
[----:B------:R-:W-:Y:S02]  /*95a0*/  IADD3 R38, PT, PT, -R3, R38, R8 ;  /* 0x0000002603267210 */ /* 0x000fe40007ffe108 */
[----:B------:R-:W-:Y:S02]  /*95b0*/  CS2R R8, SRZ ;  /* 0x0000000000087805 */ /* 0x000fe4000001ff00 */
[----:B------:R-:W-:-:S02]  /*95c0*/  ISETP.GE.U32.AND P0, PT, R38, 0x1c, PT ;  /* 0x0000001c2600780c */ /* 0x000fc40003f06070 */
[----:B------:R-:W-:-:S04]  /*95d0*/  LEA.HI R59, R38, 0x1, RZ, 0x1e ;  /* 0x00000001263b7811 */ /* 0x000fc800078ff0ff */
[----:B------:R-:W-:-:S04]  /*95e0*/  LOP3.LUT R69, R59, 0x7, RZ, 0xc0, !PT ;  /* 0x000000073b457812 */ /* 0x000fc800078ec0ff */
[----:B------:R-:W-:-:S03]  /*95f0*/  ISETP.NE.AND P1, PT, R69, RZ, PT ;  /* 0x000000ff4500720c */ /* 0x000fc60003f25270 */
[----:B------:R-:W-:Y:S10]  /*9600*/  @!P0 BRA `(.L_x_1664) ;  /* 0x0000000400308947 */ /* 0x000ff40003800000 */
[----:B------:R-:W-:Y:S01]  /*9610*/  IADD3 R21, PT, PT, R57, 0x210, RZ ;  /* 0x0000021039157810 */ /* 0x000fe20007ffe0ff */
[----:B------:R-:W-:Y:S01]  /*9620*/  IMAD.MOV.U32 R58, RZ, RZ, RZ ;  /* 0x000000ffff3a7224 */ /* 0x000fe200078e00ff */
[----:B------:R-:W-:Y:S01]  /*9630*/  LOP3.LUT R61, R59, 0x7ffffff8, RZ, 0xc0, !PT ;  /* 0x7ffffff83b3d7812 */ /* 0x000fe200078ec0ff */
[----:B------:R-:W-:Y:S01]  /*9640*/  IMAD.MOV.U32 R8, RZ, RZ, RZ ;  /* 0x000000ffff087224 */ /* 0x000fe200078e00ff */
[----:B------:R-:W-:Y:S02]  /*9650*/  MOV R39, R37 ;  /* 0x0000002500277202 */ /* 0x000fe40000000f00 */
[----:B------:R-:W-:-:S07]  /*9660*/  LEA R60, R56, R21, 0x18 ;  /* 0x00000015383c7211 */ /* 0x000fce00078ec0ff */
.L_x_1665:
[----:B------:R-:W-:-:S04]  /*9670*/  SHF.L.U32 R47, R39, 0x6, RZ ;  /* 0x00000006272f7819 */ /* 0x000fc800000006ff */
[C---:B------:R-:W-:Y:S01]  /*9680*/  IADD3 R29, PT, PT, R47.reuse, 0x200, RZ ;  /* 0x000002002f1d7810 */ /* 0x040fe20007ffe0ff */
[----:B------:R-:W-:-:S04]  /*9690*/  IMAD.WIDE.U32 R20, R47, 0x4, R12 ;  /* 0x000000042f147825 */ /* 0x000fc800078e000c */
[----:B------:R-:W-:Y:S02]  /*96a0*/  VIADD R25, R47, 0x100 ;  /* 0x000001002f197836 */ /* 0x000fe40000000000 */
[----:B------:R-:W2:Y:S02]  /*96b0*/  LDG.E.128 R20, desc[UR36][R20.64] ;  /* 0x0000002414147981 */ /* 0x000ea4000c1e1d00 */
[----:B------:R-:W-:Y:S01]  /*96c0*/  IMAD.WIDE.U32 R24, R25, 0x4, R12 ;  /* 0x0000000419187825 */ /* 0x000fe200078e000c */
[----:B------:R-:W-:-:S03]  /*96d0*/  IADD3 R41, PT, PT, R47, 0x400, RZ ;  /* 0x000004002f297810 */ /* 0x000fc60007ffe0ff */
[----:B----4-:R-:W-:Y:S02]  /*96e0*/  VIADD R33, R47, 0x300 ;  /* 0x000003002f217836 */ /* 0x010fe40000000000 */
[--C-:B------:R-:W-:Y:S01]  /*96f0*/  IMAD.WIDE.U32 R28, R29, 0x4, R12.reuse ;  /* 0x000000041d1c7825 */ /* 0x100fe200078e000c */
[----:B------:R-:W4:Y:S03]  /*9700*/  LDG.E.128 R24, desc[UR36][R24.64] ;  /* 0x0000002418187981 */ /* 0x000f26000c1e1d00 */
[----:B------:R-:W-:Y:S02]  /*9710*/  IMAD.WIDE.U32 R32, R33, 0x4, R12 ;  /* 0x0000000421207825 */ /* 0x000fe400078e000c */
[----:B------:R-:W5:Y:S02]  /*9720*/  LDG.E.128 R28, desc[UR36][R28.64] ;  /* 0x000000241c1c7981 */ /* 0x000f64000c1e1d00 */
[----:B------:R-:W-:-:S02]  /*9730*/  VIADD R45, R47, 0x500 ;  /* 0x000005002f2d7836 */ /* 0x000fc40000000000 */
[--C-:B------:R-:W-:Y:S01]  /*9740*/  IMAD.WIDE.U32 R40, R41, 0x4, R12.reuse ;  /* 0x0000000429287825 */ /* 0x100fe200078e000c */
[----:B------:R-:W3:Y:S01]  /*9750*/  LDG.E.128 R32, desc[UR36][R32.64] ;  /* 0x0000002420207981 */ /* 0x000ee2000c1e1d00 */
[----:B------:R-:W-:Y:S02]  /*9760*/  IADD3 R49, PT, PT, R47, 0x600, RZ ;  /* 0x000006002f317810 */ /* 0x000fe40007ffe0ff */
[--C-:B------:R-:W-:Y:S02]  /*9770*/  IMAD.WIDE.U32 R44, R45, 0x4, R12.reuse ;  /* 0x000000042d2c7825 */ /* 0x100fe400078e000c */
[----:B------:R-:W3:Y:S02]  /*9780*/  LDG.E.128 R40, desc[UR36][R40.64] ;  /* 0x0000002428287981 */ /* 0x000ee4000c1e1d00 */
[----:B------:R-:W-:Y:S02]  /*9790*/  VIADD R53, R47, 0x700 ;  /* 0x000007002f357836 */ /* 0x000fe40000000000 */
[--C-:B------:R-:W-:Y:S01]  /*97a0*/  IMAD.WIDE.U32 R48, R49, 0x4, R12.reuse ;  /* 0x0000000431307825 */ /* 0x100fe200078e000c */
[----:B------:R-:W3:Y:S03]  /*97b0*/  LDG.E.128 R44, desc[UR36][R44.64] ;  /* 0x000000242c2c7981 */ /* 0x000ee6000c1e1d00 */
[----:B------:R-:W-:-:S02]  /*97c0*/  IMAD.WIDE.U32 R52, R53, 0x4, R12 ;  /* 0x0000000435347825 */ /* 0x000fc400078e000c */
[----:B------:R-:W3:Y:S04]  /*97d0*/  LDG.E.128 R48, desc[UR36][R48.64] ;  /* 0x0000002430307981 */ /* 0x000ee8000c1e1d00 */
[----:B------:R-:W3:Y:S01]  /*97e0*/  LDG.E.128 R52, desc[UR36][R52.64] ;  /* 0x0000002434347981 */ /* 0x000ee2000c1e1d00 */
[----:B------:R-:W-:-:S05]  /*97f0*/  IADD3 R63, PT, PT, R39, -R16, RZ ;  /* 0x80000010273f7210 */ /* 0x000fca0007ffe0ff */
[----:B------:R-:W-:-:S05]  /*9800*/  IMAD R65, R63, 0x4, R60 ;  /* 0x000000043f417824 */ /* 0x000fca00078e023c */
[----:B------:R-:W2:Y:S04]  /*9810*/  LDS R66, [R65] ;  /* 0x0000000041427984 */ /* 0x000ea80000000800 */
[----:B------:R-:W4:Y:S04]  /*9820*/  LDS R68, [R65+0x10] ;  /* 0x0000100041447984 */ /* 0x000f280000000800 */
[----:B------:R-:W5:Y:S04]  /*9830*/  LDS R70, [R65+0x20] ;  /* 0x0000200041467984 */ /* 0x000f680000000800 */
[----:B------:R-:W3:Y:S04]  /*9840*/  LDS R71, [R65+0x30] ;  /* 0x0000300041477984 */ /* 0x000ee80000000800 */
[----:B------:R-:W1:Y:S04]  /*9850*/  LDS R72, [R65+0x40] ;  /* 0x0000400041487984 */ /* 0x000e680000000800 */
[----:B------:R-:W0:Y:S04]  /*9860*/  LDS R63, [R65+0x50] ;  /* 0x00005000413f7984 */ /* 0x000e280000000800 */
[----:B------:R-:W0:Y:S04]  /*9870*/  LDS R62, [R65+0x60] ;  /* 0x00006000413e7984 */ /* 0x000e280000000800 */
[----:B------:R-:W0:Y:S01]  /*9880*/  LDS R64, [R65+0x70] ;  /* 0x0000700041407984 */ /* 0x000e220000000800 */
[----:B------:R-:W-:-:S04]  /*9890*/  IADD3 R58, PT, PT, R58, 0x8, RZ ;  /* 0x000000083a3a7810 */ /* 0x000fc80007ffe0ff */
[----:B------:R-:W-:Y:S01]  /*98a0*/  ISETP.NE.AND P0, PT, R58, R61, PT ;  /* 0x0000003d3a00720c */ /* 0x000fe20003f05270 */
[----:B------:R-:W-:Y:S02]  /*98b0*/  VIADD R39, R39, 0x20 ;  /* 0x0000002027277836 */ /* 0x000fe40000000000 */
[-C--:B--2---:R-:W-:Y:S01]  /*98c0*/  FFMA.FTZ R67, R20, R66.reuse, R8 ;  /* 0x0000004214437223 */ /* 0x084fe20000010008 */
[-C--:B------:R-:W-:Y:S01]  /*98d0*/  FFMA.FTZ R8, R21, R66.reuse, R9 ;  /* 0x0000004215087223 */ /* 0x080fe20000010009 */
[-C--:B------:R-:W-:Y:S01]  /*98e0*/  FFMA.FTZ R9, R22, R66.reuse, R10 ;  /* 0x0000004216097223 */ /* 0x080fe2000001000a */
[----:B------:R-:W-:Y:S02]  /*98f0*/  FFMA.FTZ R66, R23, R66, R11 ;  /* 0x0000004217427223 */ /* 0x000fe4000001000b */
[-C--:B----4-:R-:W-:Y:S01]  /*9900*/  FFMA.FTZ R8, R25, R68.reuse, R8 ;  /* 0x0000004419087223 */ /* 0x090fe20000010008 */
[-C--:B------:R-:W-:Y:S01]  /*9910*/  FFMA.FTZ R9, R26, R68.reuse, R9 ;  /* 0x000000441a097223 */ /* 0x080fe20000010009 */
[-C--:B------:R-:W-:Y:S01]  /*9920*/  FFMA.FTZ R67, R24, R68.reuse, R67 ;  /* 0x0000004418437223 */ /* 0x080fe20000010043 */
[----:B------:R-:W-:Y:S01]  /*9930*/  FFMA.FTZ R66, R27, R68, R66 ;  /* 0x000000441b427223 */ /* 0x000fe20000010042 */
[-C--:B-----5:R-:W-:Y:S01]  /*9940*/  FFMA.FTZ R8, R29, R70.reuse, R8 ;  /* 0x000000461d087223 */ /* 0x0a0fe20000010008 */
[-C--:B------:R-:W-:Y:S01]  /*9950*/  FFMA.FTZ R9, R30, R70.reuse, R9 ;  /* 0x000000461e097223 */ /* 0x080fe20000010009 */
[-C--:B------:R-:W-:Y:S01]  /*9960*/  FFMA.FTZ R67, R28, R70.reuse, R67 ;  /* 0x000000461c437223 */ /* 0x080fe20000010043 */
[----:B------:R-:W-:Y:S01]  /*9970*/  FFMA.FTZ R66, R31, R70, R66 ;  /* 0x000000461f427223 */ /* 0x000fe20000010042 */
[-C--:B---3--:R-:W-:Y:S01]  /*9980*/  FFMA.FTZ R8, R33, R71.reuse, R8 ;  /* 0x0000004721087223 */ /* 0x088fe20000010008 */
[-C--:B------:R-:W-:Y:S01]  /*9990*/  FFMA.FTZ R9, R34, R71.reuse, R9 ;  /* 0x0000004722097223 */ /* 0x080fe20000010009 */
[-C--:B------:R-:W-:Y:S01]  /*99a0*/  FFMA.FTZ R67, R32, R71.reuse, R67 ;  /* 0x0000004720437223 */ /* 0x080fe20000010043 */
[----:B------:R-:W-:Y:S01]  /*99b0*/  FFMA.FTZ R66, R35, R71, R66 ;  /* 0x0000004723427223 */ /* 0x000fe20000010042 */
[-C--:B-1----:R-:W-:Y:S01]  /*99c0*/  FFMA.FTZ R8, R41, R72.reuse, R8 ;  /* 0x0000004829087223 */ /* 0x082fe20000010008 */
[-C--:B------:R-:W-:Y:S01]  /*99d0*/  FFMA.FTZ R9, R42, R72.reuse, R9 ;  /* 0x000000482a097223 */ /* 0x080fe20000010009 */
[-C--:B------:R-:W-:Y:S01]  /*99e0*/  FFMA.FTZ R67, R40, R72.reuse, R67 ;  /* 0x0000004828437223 */ /* 0x080fe20000010043 */
[----:B------:R-:W-:Y:S01]  /*99f0*/  FFMA.FTZ R66, R43, R72, R66 ;  /* 0x000000482b427223 */ /* 0x000fe20000010042 */
[-C--:B0-----:R-:W-:Y:S01]  /*9a00*/  FFMA.FTZ R8, R45, R63.reuse, R8 ;  /* 0x0000003f2d087223 */ /* 0x081fe20000010008 */
[-C--:B------:R-:W-:Y:S01]  /*9a10*/  FFMA.FTZ R9, R46, R63.reuse, R9 ;  /* 0x0000003f2e097223 */ /* 0x080fe20000010009 */
[-C--:B------:R-:W-:Y:S01]  /*9a20*/  FFMA.FTZ R67, R44, R63.reuse, R67 ;  /* 0x0000003f2c437223 */ /* 0x080fe20000010043 */
[----:B------:R-:W-:Y:S01]  /*9a30*/  FFMA.FTZ R66, R47, R63, R66 ;  /* 0x0000003f2f427223 */ /* 0x000fe20000010042 */
[-C--:B------:R-:W-:Y:S01]  /*9a40*/  FFMA.FTZ R10, R49, R62.reuse, R8 ;  /* 0x0000003e310a7223 */ /* 0x080fe20000010008 */
[-C--:B------:R-:W-:Y:S01]  /*9a50*/  FFMA.FTZ R11, R50, R62.reuse, R9 ;  /* 0x0000003e320b7223 */ /* 0x080fe20000010009 */
[-C--:B------:R-:W-:Y:S01]  /*9a60*/  FFMA.FTZ R67, R48, R62.reuse, R67 ;  /* 0x0000003e30437223 */ /* 0x080fe20000010043 */
[----:B------:R-:W-:Y:S01]  /*9a70*/  FFMA.FTZ R66, R51, R62, R66 ;  /* 0x0000003e33427223 */ /* 0x000fe20000010042 */
[-C--:B------:R-:W-:Y:S01]  /*9a80*/  FFMA.FTZ R9, R53, R64.reuse, R10 ;  /* 0x0000004035097223 */ /* 0x080fe2000001000a */
[-C--:B------:R-:W-:Y:S01]  /*9a90*/  FFMA.FTZ R10, R54, R64.reuse, R11 ;  /* 0x00000040360a7223 */ /* 0x080fe2000001000b */
[-C--:B------:R-:W-:Y:S01]  /*9aa0*/  FFMA.FTZ R8, R52, R64.reuse, R67 ;  /* 0x0000004034087223 */ /* 0x080fe20000010043 */
[----:B------:R-:W-:Y:S01]  /*9ab0*/  FFMA.FTZ R11, R55, R64, R66 ;  /* 0x00000040370b7223 */ /* 0x000fe20000010042 */
[----:B------:R-:W-:Y:S06]  /*9ac0*/  @P0 BRA `(.L_x_1665) ;  /* 0xfffffff800e80947 */ /* 0x000fec000383ffff */
.L_x_1664:
[----:B------:R-:W-:Y:S05]  /*9ad0*/  BSYNC.RECONVERGENT B1 ;  /* 0x0000000000017941 */ /* 0x000fea0003800200 */
.L_x_1663:
[----:B------:R-:W-:Y:S05]  /*9ae0*/  @!P1 BRA `(.L_x_1656) ;  /* 0x0000000400489947 */ /* 0x000fea0003800000 */
[----:B------:R-:W-:Y:S01]  /*9af0*/  ISETP.GE.U32.AND P0, PT, R69, 0x4, PT ;  /* 0x000000044500780c */ /* 0x000fe20003f06070 */
[----:B------:R-:W-:Y:S01]  /*9b00*/  BSSY.RECONVERGENT B1, `(.L_x_1666) ;  /* 0x0000028000017945 */ /* 0x000fe20003800200 */
[----:B------:R-:W-:-:S11]  /*9b10*/  LOP3.LUT P1, R59, R59, 0x3, RZ, 0xc0, !PT ;  /* 0x000000033b3b7812 */ /* 0x000fd6000782c0ff */
[----:B------:R-:W-:Y:S05]  /*9b20*/  @!P0 BRA `(.L_x_1667) ;  /* 0x0000000000948947 */ /* 0x000fea0003800000 */
[----:B------:R-:W-:-:S04]  /*9b30*/  SHF.L.U32 R27, R39, 0x6, RZ ;  /* 0x00000006271b7819 */ /* 0x000fc800000006ff */
[C---:B------:R-:W-:Y:S01]  /*9b40*/  IADD3 R29, PT, PT, R27.reuse, 0x200, RZ ;  /* 0x000002001b1d7810 */ /* 0x040fe20007ffe0ff */
[----:B------:R-:W-:-:S04]  /*9b50*/  IMAD.WIDE.U32 R20, R27, 0x4, R12 ;  /* 0x000000041b147825 */ /* 0x000fc800078e000c */
[----:B------:R-:W-:Y:S02]  /*9b60*/  VIADD R25, R27, 0x100 ;  /* 0x000001001b197836 */ /* 0x000fe40000000000 */
[----:B------:R-:W2:Y:S02]  /*9b70*/  LDG.E.128 R20, desc[UR36][R20.64] ;  /* 0x0000002414147981 */ /* 0x000ea4000c1e1d00 */
[----:B------:R-:W-:-:S04]  /*9b80*/  IMAD.WIDE.U32 R24, R25, 0x4, R12 ;  /* 0x0000000419187825 */ /* 0x000fc800078e000c */
[----:B----4-:R-:W-:Y:S02]  /*9b90*/  VIADD R33, R27, 0x300 ;  /* 0x000003001b217836 */ /* 0x010fe40000000000 */
[--C-:B------:R-:W-:Y:S01]  /*9ba0*/  IMAD.WIDE.U32 R28, R29, 0x4, R12.reuse ;  /* 0x000000041d1c7825 */ /* 0x100fe200078e000c */
[----:B------:R-:W4:Y:S03]  /*9bb0*/  LDG.E.128 R24, desc[UR36][R24.64] ;  /* 0x0000002418187981 */ /* 0x000f26000c1e1d00 */
[----:B------:R-:W-:Y:S02]  /*9bc0*/  IMAD.WIDE.U32 R32, R33, 0x4, R12 ;  /* 0x0000000421207825 */ /* 0x000fe400078e000c */
[----:B------:R-:W5:Y:S04]  /*9bd0*/  LDG.E.128 R28, desc[UR36][R28.64] ;  /* 0x000000241c1c7981 */ /* 0x000f68000c1e1d00 */
[----:B------:R-:W3:Y:S01]  /*9be0*/  LDG.E.128 R32, desc[UR36][R32.64] ;  /* 0x0000002420207981 */ /* 0x000ee2000c1e1d00 */
[----:B------:R-:W-:Y:S01]  /*9bf0*/  IADD3 R41, PT, PT, R57, 0x210, RZ ;  /* 0x0000021039297810 */ /* 0x000fe20007ffe0ff */
[----:B------:R-:W-:-:S03]  /*9c00*/  IMAD.IADD R40, R39, 0x1, -R16 ;  /* 0x0000000127287824 */ /* 0x000fc600078e0a10 */
[----:B------:R-:W-:-:S04]  /*9c10*/  LEA R41, R56, R41, 0x18 ;  /* 0x0000002938297211 */ /* 0x000fc800078ec0ff */
[----:B------:R-:W-:-:S05]  /*9c20*/  LEA R40, R40, R41, 0x2 ;  /* 0x0000002928287211 */ /* 0x000fca00078e10ff */
[----:B------:R-:W2:Y:S04]  /*9c30*/  LDS R41, [R40] ;  /* 0x0000000028297984 */ /* 0x000ea80000000800 */
[----:B------:R-:W4:Y:S04]  /*9c40*/  LDS R42, [R40+0x10] ;  /* 0x00001000282a7984 */ /* 0x000f280000000800 */
[----:B------:R-:W5:Y:S04]  /*9c50*/  LDS R44, [R40+0x20] ;  /* 0x00002000282c7984 */ /* 0x000f680000000800 */
[----:B------:R-:W3:Y:S01]  /*9c60*/  LDS R45, [R40+0x30] ;  /* 0x00003000282d7984 */ /* 0x000ee20000000800 */
[----:B------:R-:W-:-:S02]  /*9c70*/  VIADD R39, R39, 0x10 ;  /* 0x0000001027277836 */ /* 0x000fc40000000000 */
[-C--:B--2---:R-:W-:Y:S01]  /*9c80*/  FFMA.FTZ R43, R20, R41.reuse, R8 ;  /* 0x00000029142b7223 */ /* 0x084fe20000010008 */
[-C--:B------:R-:W-:Y:S01]  /*9c90*/  FFMA.FTZ R8, R21, R41.reuse, R9 ;  /* 0x0000002915087223 */ /* 0x080fe20000010009 */
[-C--:B------:R-:W-:Y:S01]  /*9ca0*/  FFMA.FTZ R9, R22, R41.reuse, R10 ;  /* 0x0000002916097223 */ /* 0x080fe2000001000a */
[----:B------:R-:W-:Y:S01]  /*9cb0*/  FFMA.FTZ R10, R23, R41, R11 ;  /* 0x00000029170a7223 */ /* 0x000fe2000001000b */
        /* <DEDUP_REMOVED lines=11> */
[----:B------:R-:W-:-:S07]  /*9d70*/  FFMA.FTZ R11, R35, R45, R44 ;  /* 0x0000002d230b7223 */ /* 0x000fce000001002c */
.L_x_1667:
[----:B------:R-:W-:Y:S05]  /*9d80*/  BSYNC.RECONVERGENT B1 ;  /* 0x0000000000017941 */ /* 0x000fea0003800200 */
.L_x_1666:
[----:B------:R-:W-:Y:S05]  /*9d90*/  @!P1 BRA `(.L_x_1656) ;  /* 0x00000000009c9947 */ /* 0x000fea0003800000 */
[----:B------:R-:W-:Y:S01]  /*9da0*/  ISETP.NE.AND P1, PT, R59, 0x1, PT ;  /* 0x000000013b00780c */ /* 0x000fe20003f25270 */
[----:B------:R-:W-:Y:S01]  /*9db0*/  BSSY.RECONVERGENT B1, `(.L_x_1668) ;  /* 0x0000018000017945 */ /* 0x000fe20003800200 */
[----:B------:R-:W-:-:S11]  /*9dc0*/  LOP3.LUT P0, RZ, R38, 0x4, RZ, 0xc0, !PT ;  /* 0x0000000426ff7812 */ /* 0x000fd6000780c0ff */
[----:B------:R-:W-:Y:S05]  /*9dd0*/  @!P1 BRA `(.L_x_1669) ;  /* 0x0000000000549947 */ /* 0x000fea0003800000 */
[----:B------:R-:W-:-:S05]  /*9de0*/  SHF.L.U32 R21, R39, 0x6, RZ ;  /* 0x0000000627157819 */ /* 0x000fca00000006ff */
[C---:B------:R-:W-:Y:S02]  /*9df0*/  VIADD R25, R21.reuse, 0x100 ;  /* 0x0000010015197836 */ /* 0x040fe40000000000 */
[----:B------:R-:W-:-:S04]  /*9e00*/  IMAD.WIDE.U32 R20, R21, 0x4, R12 ;  /* 0x0000000415147825 */ /* 0x000fc800078e000c */
[----:B------:R-:W-:Y:S02]  /*9e10*/  IMAD.WIDE.U32 R24, R25, 0x4, R12 ;  /* 0x0000000419187825 */ /* 0x000fe400078e000c */
[----:B------:R-:W2:Y:S04]  /*9e20*/  LDG.E.128 R20, desc[UR36][R20.64] ;  /* 0x0000002414147981 */ /* 0x000ea8000c1e1d00 */
[----:B------:R-:W5:Y:S01]  /*9e30*/  LDG.E.128 R24, desc[UR36][R24.64] ;  /* 0x0000002418187981 */ /* 0x000f62000c1e1d00 */
[----:B------:R-:W-:Y:S01]  /*9e40*/  IADD3 R29, PT, PT, R57, 0x210, RZ ;  /* 0x00000210391d7810 */ /* 0x000fe20007ffe0ff */
[C---:B------:R-:W-:Y:S02]  /*9e50*/  IMAD.IADD R28, R39.reuse, 0x1, -R16 ;  /* 0x00000001271c7824 */ /* 0x040fe400078e0a10 */
[----:B------:R-:W-:Y:S01]  /*9e60*/  VIADD R39, R39, 0x8 ;  /* 0x0000000827277836 */ /* 0x000fe20000000000 */
[----:B------:R-:W-:-:S04]  /*9e70*/  LEA R29, R56, R29, 0x18 ;  /* 0x0000001d381d7211 */ /* 0x000fc800078ec0ff */
[----:B------:R-:W-:-:S05]  /*9e80*/  LEA R28, R28, R29, 0x2 ;  /* 0x0000001d1c1c7211 */ /* 0x000fca00078e10ff */
[----:B------:R-:W2:Y:S04]  /*9e90*/  LDS R29, [R28] ;  /* 0x000000001c1d7984 */ /* 0x000ea80000000800 */
[----:B----4-:R-:W5:Y:S01]  /*9ea0*/  LDS R32, [R28+0x10] ;  /* 0x000010001c207984 */ /* 0x010f620000000800 */
[-C--:B--2---:R-:W-:Y:S01]  /*9eb0*/  FFMA.FTZ R31, R20, R29.reuse, R8 ;  /* 0x0000001d141f7223 */ /* 0x084fe20000010008 */
[-C--:B------:R-:W-:Y:S01]  /*9ec0*/  FFMA.FTZ R30, R21, R29.reuse, R9 ;  /* 0x0000001d151e7223 */ /* 0x080fe20000010009 */
[-C--:B------:R-:W-:Y:S01]  /*9ed0*/  FFMA.FTZ R33, R22, R29.reuse, R10 ;  /* 0x0000001d16217223 */ /* 0x080fe2000001000a */
[----:B------:R-:W-:Y:S01]  /*9ee0*/  FFMA.FTZ R20, R23, R29, R11 ;  /* 0x0000001d17147223 */ /* 0x000fe2000001000b */
[-C--:B-----5:R-:W-:Y:S01]  /*9ef0*/  FFMA.FTZ R8, R24, R32.reuse, R31 ;  /* 0x0000002018087223 */ /* 0x0a0fe2000001001f */
[-C--:B------:R-:W-:Y:S01]  /*9f00*/  FFMA.FTZ R9, R25, R32.reuse, R30 ;  /* 0x0000002019097223 */ /* 0x080fe2000001001e */
[-C--:B------:R-:W-:Y:S01]  /*9f10*/  FFMA.FTZ R10, R26, R32.reuse, R33 ;  /* 0x000000201a0a7223 */ /* 0x080fe20000010021 */
[----:B------:R-:W-:-:S07]  /*9f20*/  FFMA.FTZ R11, R27, R32, R20 ;  /* 0x000000201b0b7223 */ /* 0x000fce0000010014 */
.L_x_1669:
[----:B------:R-:W-:Y:S05]  /*9f30*/  BSYNC.RECONVERGENT B1 ;  /* 0x0000000000017941 */ /* 0x000fea0003800200 */
.L_x_1668:
[----:B------:R-:W-:Y:S05]  /*9f40*/  @P0 BRA `(.L_x_1656) ;  /* 0x0000000000300947 */ /* 0x000fea0003800000 */
[----:B------:R-:W-:-:S05]  /*9f50*/  SHF.L.U32 R21, R39, 0x6, RZ ;  /* 0x0000000627157819 */ /* 0x000fca00000006ff */
[----:B------:R-:W-:-:S06]  /*9f60*/  IMAD.WIDE.U32 R20, R21, 0x4, R12 ;  /* 0x0000000415147825 */ /* 0x000fcc00078e000c */
[----:B------:R-:W2:Y:S01]  /*9f70*/  LDG.E.128 R20, desc[UR36][R20.64] ;  /* 0x0000002414147981 */ /* 0x000ea2000c1e1d00 */
[----:B------:R-:W-:Y:S01]  /*9f80*/  VIADD R57, R57, 0x210 ;  /* 0x0000021039397836 */ /* 0x000fe20000000000 */
[----:B------:R-:W-:-:S04]  /*9f90*/  IADD3 R24, PT, PT, R39, -R16, RZ ;  /* 0x8000001027187210 */ /* 0x000fc80007ffe0ff */
[----:B------:R-:W-:-:S05]  /*9fa0*/  LEA R57, R56, R57, 0x18 ;  /* 0x0000003938397211 */ /* 0x000fca00078ec0ff */
[----:B------:R-:W-:-:S06]  /*9fb0*/  IMAD R24, R24, 0x4, R57 ;  /* 0x0000000418187824 */ /* 0x000fcc00078e0239 */
[----:B------:R-:W2:Y:S02]  /*9fc0*/  LDS R24, [R24] ;  /* 0x0000000018187984 */ /* 0x000ea40000000800 */
[-C--:B--2---:R-:W-:Y:S01]  /*9fd0*/  FFMA.FTZ R8, R20, R24.reuse, R8 ;  /* 0x0000001814087223 */ /* 0x084fe20000010008 */
[-C--:B------:R-:W-:Y:S01]  /*9fe0*/  FFMA.FTZ R9, R21, R24.reuse, R9 ;  /* 0x0000001815097223 */ /* 0x080fe20000010009 */
[-C--:B------:R-:W-:Y:S01]  /*9ff0*/  FFMA.FTZ R10, R22, R24.reuse, R10 ;  /* 0x00000018160a7223 */ /* 0x080fe2000001000a */
[----:B------:R-:W-:-:S07]  /*a000*/  FFMA.FTZ R11, R23, R24, R11 ;  /* 0x00000018170b7223 */ /* 0x000fce000001000b */
.L_x_1656:
[----:B------:R-:W-:Y:S05]  /*a010*/  BSYNC.RECONVERGENT B0 ;  /* 0x0000000000007941 */ /* 0x000fea0003800200 */
.L_x_1655:
[----:B------:R-:W-:Y:S01]  /*a020*/  ISETP.GE.AND P0, PT, R37, R18, PT ;  /* 0x000000122500720c */ /* 0x000fe20003f06270 */
[----:B------:R-:W0:Y:S01]  /*a030*/  LDCU UR7, c[0x0][0x40c] ;  /* 0x00008180ff0777ac */ /* 0x000e220008000800 */
[----:B------:R-:W-:Y:S11]  /*a040*/  BSSY.RECONVERGENT B0, `(.L_x_1670) ;  /* 0x00000c0000007945 */ /* 0x000ff60003800200 */
[----:B------:R-:W-:Y:S05]  /*a050*/  @P0 BRA `(.L_x_1671) ;  /* 0x0000000800f80947 */ /* 0x000fea0003800000 */
[----:B------:R-:W5:Y:S01]  /*a060*/  LDCU UR5, c[0x0][0x3f8] ;  /* 0x00007f00ff0577ac */ /* 0x000f620008000800 */
[----:B-1----:R-:W-:Y:S01]  /*a070*/  IADD3 R29, PT, PT, R37, 0x4, RZ ;  /* 0x00000004251d7810 */ /* 0x002fe20007ffe0ff */
[----:B------:R-:W1:Y:S01]  /*a080*/  LDC.64 R20, c[0x0][0x458] ;  /* 0x00011600ff147b82 */ /* 0x000e620000000a00 */
[----:B------:R-:W-:Y:S01]  /*a090*/  LOP3.LUT R28, RZ, R16, RZ, 0x33, !PT ;  /* 0x00000010ff1c7212 */ /* 0x000fe200078e33ff */
[----:B------:R-:W-:Y:S01]  /*a0a0*/  BSSY.RECONVERGENT B1, `(.L_x_1672) ;  /* 0x0000043000017945 */ /* 0x000fe20003800200 */
[----:B------:R-:W-:Y:S01]  /*a0b0*/  VIMNMX R22, PT, PT, R18, R29, !PT ;  /* 0x0000001d12167248 */ /* 0x000fe20007fe0100 */
[----:B------:R-:W-:-:S03]  /*a0c0*/  IMAD.MOV.U32 R23, RZ, RZ, R37 ;  /* 0x000000ffff177224 */ /* 0x000fc600078e0025 */
[----:B------:R-:W-:-:S04]  /*a0d0*/  IADD3 R28, PT, PT, -R3, R22, R28 ;  /* 0x00000016031c7210 */ /* 0x000fc80007ffe11c */
[----:B------:R-:W-:Y:S01]  /*a0e0*/  LOP3.LUT P0, RZ, R28, 0x4, RZ, 0xc0, !PT ;  /* 0x000000041cff7812 */ /* 0x000fe2000780c0ff */
[----:B-----5:R-:W-:-:S06]  /*a0f0*/  UIMAD UR5, UR38, UR5, UR12 ;  /* 0x00000005260572a4 */ /* 0x020fcc000f8e020c */
[----:B------:R-:W-:-:S05]  /*a100*/  IMAD.U32 R25, RZ, RZ, UR5 ;  /* 0x00000005ff197e24 */ /* 0x000fca000f8e00ff */
[----:B------:R-:W-:-:S05]  /*a110*/  LEA R25, R25, R36, 0x6 ;  /* 0x0000002419197211 */ /* 0x000fca00078e30ff */
[----:B-1----:R-:W-:Y:S01]  /*a120*/  IMAD.WIDE R20, R25, 0x4, R20 ;  /* 0x0000000419147825 */ /* 0x002fe200078e0214 */
[----:B------:R-:W-:Y:S06]  /*a130*/  @P0 BRA `(.L_x_1673) ;  /* 0x0000000000e40947 */ /* 0x000fec0003800000 */
[----:B------:R-:W1:Y:S01]  /*a140*/  LDC R24, c[0x0][0x3f4] ;  /* 0x0000fd00ff187b82 */ /* 0x000e620000000800 */
[----:B------:R-:W-:Y:S02]  /*a150*/  MOV R23, R29 ;  /* 0x0000001d00177202 */ /* 0x000fe40000000f00 */
        /* <DEDUP_REMOVED lines=21> */
[----:B------:R-:W-:-:S05]  /*a2b0*/  @!P0 IMAD.IADD R22, R22, 0x1, -R25 ;  /* 0x0000000116168824 */ /* 0x000fca00078e0a19 */
[----:B------:R-:W-:Y:S02]  /*a2c0*/  @!P1 IADD3 R22, PT, PT, -R22, RZ, RZ ;  /* 0x000000ff16169210 */ /* 0x000fe40007ffe1ff */
[----:B------:R-:W-:-:S05]  /*a2d0*/  @!P2 LOP3.LUT R22, RZ, R24, RZ, 0x33, !PT ;  /* 0x00000018ff16a212 */ /* 0x000fca00078e33ff */
[----:B------:R-:W-:-:S04]  /*a2e0*/  IMAD.SHL.U32 R25, R22, 0x40, RZ ;  /* 0x0000004016197824 */ /* 0x000fc800078e00ff */
[----:B------:R-:W-:-:S06]  /*a2f0*/  IMAD.WIDE.U32 R24, R25, 0x4, R12 ;  /* 0x0000000419187825 */ /* 0x000fcc00078e000c */
[----:B------:R-:W5:Y:S01]  /*a300*/  LDG.E.128 R24, desc[UR36][R24.64] ;  /* 0x0000002418187981 */ /* 0x000f62000c1e1d00 */
[----:B------:R-:W1:Y:S01]  /*a310*/  S2UR UR6, SR_CgaCtaId ;  /* 0x00000000000679c3 */ /* 0x000e620000008800 */
[----:B------:R-:W-:Y:S02]  /*a320*/  UMOV UR5, 0x400 ;  /* 0x0000040000057882 */ /* 0x000fe40000000000 */
[----:B------:R-:W-:-:S04]  /*a330*/  UIADD3 UR5, UPT, UPT, UR5, 0x210, URZ ;  /* 0x0000021005057890 */ /* 0x000fc8000fffe0ff */
[----:B-1----:R-:W-:-:S06]  /*a340*/  ULEA UR5, UR6, UR5, 0x18 ;  /* 0x0000000506057291 */ /* 0x002fcc000f8ec0ff */
[----:B------:R-:W-:-:S05]  /*a350*/  LEA R31, R3, UR5, 0x2 ;  /* 0x00000005031f7c11 */ /* 0x000fca000f8e10ff */
[----:B------:R-:W1:Y:S01]  /*a360*/  LDCU UR5, c[0x0][0x40c] ;  /* 0x00008180ff0577ac */ /* 0x000e620008000800 */
[----:B------:R-:W0:Y:S01]  /*a370*/  LDS R31, [R31] ;  /* 0x000000001f1f7984 */ /* 0x000e220000000800 */
[----:B-1----:R-:W-:-:S09]  /*a380*/  UISETP.NE.AND UP0, UPT, UR5, URZ, UPT ;  /* 0x000000ff0500728c */ /* 0x002fd2000bf05270 */
[----:B------:R-:W-:Y:S05]  /*a390*/  BRA.U UP0, `(.L_x_1674) ;  /* 0x0000000100387547 */ /* 0x000fea000b800000 */
[----:B------:R-:W-:Y:S01]  /*a3a0*/  ISETP.NE.AND P3, PT, R2, RZ, PT ;  /* 0x000000ff0200720c */ /* 0x000fe20003f65270 */
[----:B--2-4-:R-:W1:-:S12]  /*a3b0*/  LDS.128 R32, [R17] ;  /* 0x0000000011207984 */ /* 0x014e580000000c00 */
[----:B------:R-:W2:Y:S01]  /*a3c0*/  @P3 LDG.E.128 R40, desc[UR36][R20.64] ;  /* 0x0000002414283981 */ /* 0x000ea2000c1e1d00 */
[----:B------:R-:W-:-:S05]  /*a3d0*/  SHF.L.U32 R23, R37, 0x6, RZ ;  /* 0x0000000625177819 */ /* 0x000fca00000006ff */
[----:B------:R-:W-:-:S04]  /*a3e0*/  IMAD.WIDE.U32 R22, R23, 0x4, R14 ;  /* 0x0000000417167825 */ /* 0x000fc800078e000e */
        /* <DEDUP_REMOVED lines=9> */
.L_x_1674:
[C---:B0----5:R-:W-:Y:S01]  /*a480*/  FFMA.FTZ R8, R31.reuse, R24, R8 ;  /* 0x000000181f087223 */ /* 0x061fe20000010008 */
[C---:B------:R-:W-:Y:S01]  /*a490*/  FFMA.FTZ R9, R31.reuse, R25, R9 ;  /* 0x000000191f097223 */ /* 0x040fe20000010009 */
[C---:B------:R-:W-:Y:S01]  /*a4a0*/  FFMA.FTZ R10, R31.reuse, R26, R10 ;  /* 0x0000001a1f0a7223 */ /* 0x040fe2000001000a */
[----:B------:R-:W-:Y:S01]  /*a4b0*/  FFMA.FTZ R11, R31, R27, R11 ;  /* 0x0000001b1f0b7223 */ /* 0x000fe2000001000b */
[----:B-1----:R-:W-:-:S07]  /*a4c0*/  IMAD.MOV.U32 R23, RZ, RZ, R29 ;  /* 0x000000ffff177224 */ /* 0x002fce00078e001d */
.L_x_1673:
[----:B0-----:R-:W-:Y:S05]  /*a4d0*/  BSYNC.RECONVERGENT B1 ;  /* 0x0000000000017941 */ /* 0x001fea0003800200 */
.L_x_1672:
[----:B------:R-:W-:-:S13]  /*a4e0*/  ISETP.GE.U32.AND P0, PT, R28, 0x4, PT ;  /* 0x000000041c00780c */ /* 0x000fda0003f06070 */
[----:B------:R-:W-:Y:S05]  /*a4f0*/  @!P0 BRA `(.L_x_1671) ;  /* 0x0000000400d08947 */ /* 0x000fea0003800000 */
[----:B------:R-:W0:Y:S01]  /*a500*/  S2R R25, SR_CgaCtaId ;  /* 0x0000000000197919 */ /* 0x000e220000008800 */
[----:B------:R-:W-:Y:S02]  /*a510*/  MOV R24, 0x400 ;  /* 0x0000040000187802 */ /* 0x000fe40000000f00 */
[----:B------:R-:W-:Y:S01]  /*a520*/  SHF.L.U32 R22, R16, 0x2, RZ ;  /* 0x0000000210167819 */ /* 0x000fe200000006ff */
[C---:B------:R-:W-:Y:S02]  /*a530*/  VIADD R16, R23.reuse, 0x4 ;  /* 0x0000000417107836 */ /* 0x040fe40000000000 */
[----:B------:R-:W-:Y:S01]  /*a540*/  VIADD R24, R24, 0x210 ;  /* 0x0000021018187836 */ /* 0x000fe20000000000 */
[C---:B------:R-:W-:Y:S02]  /*a550*/  LEA R22, R23.reuse, -R22, 0x2 ;  /* 0x8000001617167211 */ /* 0x040fe400078e10ff */
[----:B------:R-:W-:Y:S02]  /*a560*/  SHF.L.U32 R23, R23, 0x6, RZ ;  /* 0x0000000617177819 */ /* 0x000fe400000006ff */
[----:B0-----:R-:W-:-:S04]  /*a570*/  LEA R25, R25, R24, 0x18 ;  /* 0x0000001819197211 */ /* 0x001fc800078ec0ff */
[----:B------:R-:W-:-:S07]  /*a580*/  IADD3 R22, PT, PT, R22, 0x10, R25 ;  /* 0x0000001016167810 */ /* 0x000fce0007ffe019 */
.L_x_1681:
        /* <DEDUP_REMOVED lines=25> */
[----:B------:R-:W-:-:S05]  /*a720*/  @!P0 IADD3 R24, PT, PT, R24, -R27, RZ ;  /* 0x8000001b18188210 */ /* 0x000fca0007ffe0ff */
[----:B------:R-:W-:Y:S01]  /*a730*/  @!P1 IMAD.MOV R24, RZ, RZ, -R24 ;  /* 0x000000ffff189224 */ /* 0x000fe200078e0a18 */
[----:B------:R-:W-:-:S04]  /*a740*/  @!P2 LOP3.LUT R24, RZ, R39, RZ, 0x33, !PT ;  /* 0x00000027ff18a212 */ /* 0x000fc800078e33ff */
[----:B------:R-:W-:-:S05]  /*a750*/  SHF.L.U32 R25, R24, 0x6, RZ ;  /* 0x0000000618197819 */ /* 0x000fca00000006ff */
[----:B------:R-:W-:-:S05]  /*a760*/  IMAD.WIDE.U32 R24, R25, 0x4, R12 ;  /* 0x0000000419187825 */ /* 0x000fca00078e000c */
[----:B------:R0:W5:Y:S01]  /*a770*/  LDG.E.128 R28, desc[UR36][R24.64] ;  /* 0x00000024181c7981 */ /* 0x000162000c1e1d00 */
[----:B------:R-:W-:-:S09]  /*a780*/  UISETP.NE.AND UP0, UPT, UR7, URZ, UPT ;  /* 0x000000ff0700728c */ /* 0x000fd2000bf05270 */
[----:B01----:R-:W-:Y:S05]  /*a790*/  BRA.U UP0, `(.L_x_1677) ;  /* 0x0000000100347547 */ /* 0x003fea000b800000 */
[----:B------:R-:W-:Y:S01]  /*a7a0*/  ISETP.NE.AND P3, PT, R2, RZ, PT ;  /* 0x000000ff0200720c */ /* 0x000fe20003f65270 */
[----:B------:R-:W0:-:S12]  /*a7b0*/  LDS.128 R24, [R17] ;  /* 0x0000000011187984 */ /* 0x000e180000000c00 */
[----:B----4-:R-:W2:Y:S01]  /*a7c0*/  @P3 LDG.E.128 R32, desc[UR36][R20.64] ;  /* 0x0000002414203981 */ /* 0x010ea2000c1e1d00 */
        /* <DEDUP_REMOVED lines=10> */
.L_x_1677:
[C---:B-----5:R-:W-:Y:S01]  /*a870*/  FFMA.FTZ R8, R37.reuse, R28, R8 ;  /* 0x0000001c25087223 */ /* 0x060fe20000010008 */
[C---:B------:R-:W-:Y:S01]  /*a880*/  FFMA.FTZ R9, R37.reuse, R29, R9 ;  /* 0x0000001d25097223 */ /* 0x040fe20000010009 */
[C---:B------:R-:W-:Y:S01]  /*a890*/  FFMA.FTZ R10, R37.reuse, R30, R10 ;  /* 0x0000001e250a7223 */ /* 0x040fe2000001000a */
[----:B------:R-:W-:-:S07]  /*a8a0*/  FFMA.FTZ R11, R37, R31, R11 ;  /* 0x0000001f250b7223 */ /* 0x000fce000001000b */
.L_x_1676:
[----:B------:R-:W-:Y:S05]  /*a8b0*/  BSYNC.RECONVERGENT B1 ;  /* 0x0000000000017941 */ /* 0x000fea0003800200 */
.L_x_1675:
[----:B------:R-:W-:Y:S01]  /*a8c0*/  ISETP.GE.AND P0, PT, R16, R39, PT ;  /* 0x000000271000720c */ /* 0x000fe20003f06270 */
[----:B------:R-:W-:-:S12]  /*a8d0*/  BSSY.RECONVERGENT B1, `(.L_x_1678) ;  /* 0x0000030000017945 */ /* 0x000fd80003800200 */
[----:B------:R-:W-:Y:S05]  /*a8e0*/  @!P0 BRA `(.L_x_1679) ;  /* 0x0000000000b88947 */ /* 0x000fea0003800000 */
[----:B------:R-:W-:Y:S01]  /*a8f0*/  IABS R27, R39 ;  /* 0x00000027001b7213 */ /* 0x000fe20000000000 */
[----:B--2---:R1:W2:Y:S01]  /*a900*/  LDS R35, [R22] ;  /* 0x0000000016237984 */ /* 0x0042a20000000800 */
[----:B0-----:R-:W-:Y:S02]  /*a910*/  IABS R30, R16 ;  /* 0x00000010001e7213 */ /* 0x001fe40000000000 */
        /* <DEDUP_REMOVED lines=26> */
[----:B------:R-:W0:-:S12]  /*aac0*/  LDS.128 R40, [R17] ;  /* 0x0000000011287984 */ /* 0x000e180000000c00 */
[----:B------:R-:W2:Y:S01]  /*aad0*/  @P3 LDG.E.128 R24, desc[UR36][R20.64] ;  /* 0x0000002414183981 */ /* 0x000ea2000c1e1d00 */
[----:B----4-:R-:W-:Y:S01]  /*aae0*/  IADD3 R33, PT, PT, R23, 0x100, RZ ;  /* 0x0000010017217810 */ /* 0x010fe20007ffe0ff */
        /* <DEDUP_REMOVED lines=10> */
.L_x_1680:
[C---:B-----5:R-:W-:Y:S01]  /*ab90*/  FFMA.FTZ R8, R35.reuse, R28, R8 ;  /* 0x0000001c23087223 */ /* 0x060fe20000010008 */
[C---:B------:R-:W-:Y:S01]  /*aba0*/  FFMA.FTZ R9, R35.reuse, R29, R9 ;  /* 0x0000001d23097223 */ /* 0x040fe20000010009 */
[C---:B------:R-:W-:Y:S01]  /*abb0*/  FFMA.FTZ R10, R35.reuse, R30, R10 ;  /* 0x0000001e230a7223 */ /* 0x040fe2000001000a */
[----:B------:R-:W-:-:S07]  /*abc0*/  FFMA.FTZ R11, R35, R31, R11 ;  /* 0x0000001f230b7223 */ /* 0x000fce000001000b */
.L_x_1679:
[----:B------:R-:W-:Y:S05]  /*abd0*/  BSYNC.RECONVERGENT B1 ;  /* 0x0000000000017941 */ /* 0x000fea0003800200 */
.L_x_1678:
[C---:B0-----:R-:W-:Y:S01]  /*abe0*/  VIADD R25, R16.reuse, 0x4 ;  /* 0x0000000410197836 */ /* 0x041fe20000000000 */
[----:B------:R-:W-:Y:S01]  /*abf0*/  IADD3 R16, PT, PT, R16, 0x8, RZ ;  /* 0x0000000810107810 */ /* 0x000fe20007ffe0ff */
[----:B------:R-:W-:Y:S01]  /*ac00*/  VIADD R23, R23, 0x200 ;  /* 0x0000020017177836 */ /* 0x000fe20000000000 */
[----:B------:R-:W-:Y:S02]  /*ac10*/  IADD3 R22, PT, PT, R22, 0x20, RZ ;  /* 0x0000002016167810 */ /* 0x000fe40007ffe0ff */
[----:B------:R-:W-:-:S13]  /*ac20*/  ISETP.GE.AND P0, PT, R25, R18, PT ;  /* 0x000000121900720c */ /* 0x000fda0003f06270 */
[----:B------:R-:W-:Y:S05]  /*ac30*/  @!P0 BRA `(.L_x_1681) ;  /* 0xfffffff800548947 */ /* 0x000fea000383ffff */
.L_x_1671:
[----:B0-----:R-:W-:Y:S05]  /*ac40*/  BSYNC.RECONVERGENT B0 ;  /* 0x0000000000007941 */ /* 0x001fea0003800200 */
.L_x_1670:
[----:B------:R-:W-:Y:S01]  /*ac50*/  ISETP.NE.AND P0, PT, R3, R0, PT ;  /* 0x000000000300720c */ /* 0x000fe20003f05270 */
[----:B------:R-:W-:-:S12]  /*ac60*/  BSSY.RECONVERGENT B0, `(.L_x_1682) ;  /* 0x0000026000007945 */ /* 0x000fd80003800200 */
[----:B------:R-:W-:Y:S05]  /*ac70*/  @P0 BRA `(.L_x_1683) ;  /* 0x0000000000900947 */ /* 0x000fea0003800000 */
[----:B------:R-:W-:Y:S01]  /*ac80*/  IMAD.SHL.U32 R13, R18, 0x40, RZ ;  /* 0x00000040120d7824 */ /* 0x000fe200078e00ff */
[----:B---3--:R-:W0:Y:S01]  /*ac90*/  LDS R83, [R83+-0x4] ;  /* 0xfffffc0053537984 */ /* 0x008e220000000800 */
[----:B------:R-:W3:Y:S02]  /*aca0*/  LDCU UR5, c[0x0][0x40c] ;  /* 0x00008180ff0577ac */ /* 0x000ee40008000800 */
[----:B------:R-:W-:-:S05]  /*acb0*/  IMAD.WIDE R12, R13, 0x4, R14 ;  /* 0x000000040d0c7825 */ /* 0x000fca00078e020e */
[----:B------:R0:W5:Y:S01]  /*acc0*/  LDG.E.128 R20, desc[UR36][R12.64] ;  /* 0x000000240c147981 */ /* 0x000162000c1e1d00 */
[----:B---3--:R-:W-:-:S09]  /*acd0*/  UISETP.NE.AND UP0, UPT, UR5, URZ, UPT ;  /* 0x000000ff0500728c */ /* 0x008fd2000bf05270 */
[----:B------:R-:W-:Y:S05]  /*ace0*/  BRA.U UP0, `(.L_x_1684) ;  /* 0x0000000100647547 */ /* 0x000fea000b800000 */
[----:B------:R-:W3:Y:S02]  /*acf0*/  LDCU.64 UR6, c[0x0][0x460] ;  /* 0x00008c00ff0677ac */ /* 0x000ee40008000a00 */
[----:B---3--:R-:W-:-:S04]  /*ad00*/  UISETP.NE.U32.AND UP0, UPT, UR6, URZ, UPT ;  /* 0x000000ff0600728c */ /* 0x008fc8000bf05070 */
[----:B------:R-:W-:-:S06]  /*ad10*/  UISETP.NE.AND.EX UP0, UPT, UR7, URZ, UPT, UP0 ;  /* 0x000000ff0700728c */ /* 0x000fcc000bf05300 */
[----:B------:R-:W-:-:S05]  /*ad20*/  PLOP3.LUT P0, PT, PT, PT, UP0, 0x80, 0x8 ;  /* 0x000000000008781c */ /* 0x000fca0003f0f008 */
[----:B------:R-:W3:Y:S01]  /*ad30*/  @UP0 LDCU UR5, c[0x0][0x3f8] ;  /* 0x00007f00ff0507ac */ /* 0x000ee20008000800 */
[----:B------:R-:W0:Y:S01]  /*ad40*/  @UP0 LDCU.64 UR6, c[0x0][0x458] ;  /* 0x00008b00ff0607ac */ /* 0x000e220008000a00 */
[----:B---3--:R-:W-:Y:S01]  /*ad50*/  @UP0 UIMAD UR5, UR38, UR5, UR12 ;  /* 0x00000005260502a4 */ /* 0x008fe2000f8e020c */
[----:B0-----:R-:W-:Y:S01]  /*ad60*/  MOV R13, UR7 ;  /* 0x00000007000d7c02 */ /* 0x001fe20008000f00 */
[----:B------:R-:W-:-:S04]  /*ad70*/  IMAD.U32 R12, RZ, RZ, UR6 ;  /* 0x00000006ff0c7e24 */ /* 0x000fc8000f8e00ff */
[----:B------:R-:W-:-:S05]  /*ad80*/  MOV R17, UR5 ;  /* 0x0000000500117c02 */ /* 0x000fca0008000f00 */
[----:B------:R-:W-:-:S04]  /*ad90*/  @P0 IMAD R17, R17, 0x40, R36 ;  /* 0x0000004011110824 */ /* 0x000fc800078e0224 */
[----:B------:R-:W-:-:S05]  /*ada0*/  @P0 IMAD.WIDE R12, R17, 0x4, R12 ;  /* 0x00000004110c0825 */ /* 0x000fca00078e020c */
[----:B-1----:R-:W3:Y:S01]  /*adb0*/  @P0 LDG.E.128 R24, desc[UR36][R12.64] ;  /* 0x000000240c180981 */ /* 0x002ee2000c1e1d00 */
        /* <DEDUP_REMOVED lines=12> */
.L_x_1684:
[C---:B0----5:R-:W-:Y:S01]  /*ae80*/  FFMA.FTZ R8, R83.reuse, R20, R8 ;  /* 0x0000001453087223 */ /* 0x061fe20000010008 */
[C---:B------:R-:W-:Y:S01]  /*ae90*/  FFMA.FTZ R9, R83.reuse, R21, R9 ;  /* 0x0000001553097223 */ /* 0x040fe20000010009 */
[C---:B------:R-:W-:Y:S01]  /*aea0*/  FFMA.FTZ R10, R83.reuse, R22, R10 ;  /* 0x00000016530a7223 */ /* 0x040fe2000001000a */
[----:B------:R-:W-:-:S07]  /*aeb0*/  FFMA.FTZ R11, R83, R23, R11 ;  /* 0x00000017530b7223 */ /* 0x000fce000001000b */
.L_x_1683:
[----:B------:R-:W-:Y:S05]  /*aec0*/  BSYNC.RECONVERGENT B0 ;  /* 0x0000000000007941 */ /* 0x000fea0003800200 */
.L_x_1682:
[----:B------:R-:W0:Y:S08]  /*aed0*/  S2UR UR6, SR_CgaCtaId ;  /* 0x00000000000679c3 */ /* 0x000e300000008800 */
[----:B------:R-:W-:Y:S01]  /*aee0*/  BAR.SYNC.DEFER_BLOCKING 0x0 ;  /* 0x0000000000007b1d */ /* 0x000fe20000010000 */
[C---:B------:R-:W-:Y:S02]  /*aef0*/  LOP3.LUT R0, R19.reuse, 0x3e0, RZ, 0xc0, !PT ;  /* 0x000003e013007812 */ /* 0x040fe400078ec0ff */
[----:B------:R-:W-:-:S02]  /*af00*/  ISETP.GT.U32.AND P2, PT, R19, 0x1f, PT ;  /* 0x0000001f1300780c */ /* 0x000fc40003f44070 */
[----:B------:R-:W-:Y:S01]  /*af10*/  ISETP.NE.AND P0, PT, R0, 0x20, PT ;  /* 0x000000200000780c */ /* 0x000fe20003f05270 */
[----:B------:R-:W-:Y:S01]  /*af20*/  UMOV UR5, 0x400 ;  /* 0x0000040000057882 */ /* 0x000fe20000000000 */
[----:B------:R-:W-:Y:S01]  /*af30*/  IMAD.SHL.U32 R0, R36, 0x4, RZ ;  /* 0x0000000424007824 */ /* 0x000fe200078e00ff */
[----:B------:R-:W-:Y:S01]  /*af40*/  UIADD3 UR5, UPT, UPT, UR5, 0x210, URZ ;  /* 0x0000021005057890 */ /* 0x000fe2000fffe0ff */
[C---:B------:R-:W-:Y:S02]  /*af50*/  LOP3.LUT R2, R19.reuse, 0x3f0, RZ, 0xc0, !PT ;  /* 0x000003f013027812 */ /* 0x040fe400078ec0ff */
[----:B------:R-:W-:Y:S02]  /*af60*/  ISETP.GT.U32.AND P1, PT, R19, 0xf, PT ;  /* 0x0000000f1300780c */ /* 0x000fe40003f24070 */
[----:B------:R-:W-:Y:S01]  /*af70*/  LEA R3, R3, R0, 0x8 ;  /* 0x0000000003037211 */ /* 0x000fe200078e40ff */
[----:B0-----:R-:W-:-:S09]  /*af80*/  ULEA UR5, UR6, UR5, 0x18 ;  /* 0x0000000506057291 */ /* 0x001fd2000f8ec0ff */
[----:B------:R-:W-:Y:S01]  /*af90*/  @!P0 STS.128 [R3+UR5+-0x200], R8 ;  /* 0xfffe000803008988 */ /* 0x000fe20008000c05 */
        /* <DEDUP_REMOVED lines=10> */
[----:B------:R0:W0:Y:S02]  /*b040*/  @!P1 LDS.128 R4, [R3+UR5] ;  /* 0x0000000503049984 */ /* 0x0000240008000c00 */
[----:B------:R-:W-:Y:S06]  /*b050*/  BAR.SYNC.DEFER_BLOCKING 0x0 ;  /* 0x0000000000007b1d */ /* 0x000fec0000010000 */
[----:B------:R-:W-:Y:S05]  /*b060*/  @P1 EXIT ;  /* 0x000000000000194d */ /* 0x000fea0003800000 */
[----:B------:R-:W5:Y:S01]  /*b070*/  LDCU UR5, c[0x0][0x478] ;  /* 0x00008f00ff0577ac */ /* 0x000f620008000800 */
[----:B0-----:R-:W-:Y:S01]  /*b080*/  @!P1 FADD.FTZ R8, R8, R4 ;  /* 0x0000000408089221 */ /* 0x001fe20000010000 */
[----:B------:R-:W-:Y:S01]  /*b090*/  @!P1 FADD.FTZ R9, R9, R5 ;  /* 0x0000000509099221 */ /* 0x000fe20000010000 */
[----:B------:R-:W-:Y:S01]  /*b0a0*/  @!P1 FADD.FTZ R10, R10, R6 ;  /* 0x000000060a0a9221 */ /* 0x000fe20000010000 */
[----:B------:R-:W-:Y:S01]  /*b0b0*/  @!P1 FADD.FTZ R11, R11, R7 ;  /* 0x000000070b0b9221 */ /* 0x000fe20000010000 */
[----:B-----5:R-:W-:-:S09]  /*b0c0*/  UISETP.NE.AND UP0, UPT, UR5, 0x2, UPT ;  /* 0x000000020500788c */ /* 0x020fd2000bf05270 */
[----:B------:R-:W-:Y:S05]  /*b0d0*/  BRA.U UP0, `(.L_x_1685) ;  /* 0x00000001007c7547 */ /* 0x000fea000b800000 */
[----:B------:R-:W0:Y:S01]  /*b0e0*/  LDC.64 R2, c[0x0][0x470] ;  /* 0x00011c00ff027b82 */ /* 0x000e220000000a00 */
[----:B------:R-:W5:Y:S01]  /*b0f0*/  LDCU.64 UR6, c[0x0][0x380] ;  /* 0x00007000ff0677ac */ /* 0x000f620008000a00 */
[----:B0-----:R-:W2:Y:S01]  /*b100*/  LDG.E R2, desc[UR36][R2.64] ;  /* 0x0000002402027981 */ /* 0x001ea2000c1e1900 */
[----:B------:R-:W-:Y:S02]  /*b110*/  VIADD R36, R36, UR4 ;  /* 0x0000000424247c36 */ /* 0x000fe40008000000 */
        /* <DEDUP_REMOVED lines=11> */
[----:B------:R-:W-:Y:S01]  /*b1d0*/  IMAD.U32 R2, R0, 0x10000, RZ ;  /* 0x0001000000027824 */ /* 0x000fe200078e00ff */
[----:B------:R-:W-:-:S04]  /*b1e0*/  PRMT R0, R3, 0x7710, RZ ;  /* 0x0000771003007816 */ /* 0x000fc800000000ff */
[----:B------:R-:W-:Y:S02]  /*b1f0*/  LOP3.LUT R3, R2, 0xff0000, RZ, 0xc0, !PT ;  /* 0x00ff000002037812 */ /* 0x000fe400078ec0ff */
[----:B0-----:R-:W-:Y:S02]  /*b200*/  PRMT R9, R9, 0x8880, RZ ;  /* 0x0000888009097816 */ /* 0x001fe400000000ff */
[----:B------:R-:W-:Y:S02]  /*b210*/  LEA R3, R0, R3, 0x18 ;  /* 0x0000000300037211 */ /* 0x000fe400078ec0ff */
[----:B------:R-:W-:Y:S02]  /*b220*/  PRMT R2, R9, 0x7710, RZ ;  /* 0x0000771009027816 */ /* 0x000fe400000000ff */
[----:B--2---:R-:W-:-:S04]  /*b230*/  PRMT R4, R8, 0x8880, RZ ;  /* 0x0000888008047816 */ /* 0x004fc800000000ff */
[----:B------:R-:W-:Y:S02]  /*b240*/  PRMT R0, R4, 0x7710, RZ ;  /* 0x0000771004007816 */ /* 0x000fe400000000ff */
[----:B------:R-:W-:Y:S02]  /*b250*/  LOP3.LUT R4, R2, 0xff, RZ, 0xc0, !PT ;  /* 0x000000ff02047812 */ /* 0x000fe400078ec0ff */
[----:B------:R-:W-:Y:S02]  /*b260*/  LOP3.LUT R5, R0, 0xff, RZ, 0xc0, !PT ;  /* 0x000000ff00057812 */ /* 0x000fe400078ec0ff */
[----:B------:R-:W-:Y:S02]  /*b270*/  LEA R4, R4, R3, 0x8 ;  /* 0x0000000304047211 */ /* 0x000fe400078e40ff */
[----:B-----5:R-:W-:-:S03]  /*b280*/  IADD3 R2, P0, PT, R36, UR6, RZ ;  /* 0x0000000624027c10 */ /* 0x020fc6000ff1e0ff */
[----:B------:R-:W-:Y:S01]  /*b290*/  IMAD.IADD R5, R4, 0x1, R5 ;  /* 0x0000000104057824 */ /* 0x000fe200078e0205 */
[----:B------:R-:W-:-:S05]  /*b2a0*/  LEA.HI.X.SX32 R3, R36, UR7, 0x1, P0 ;  /* 0x0000000724037c11 */ /* 0x000fca00080f0eff */
[----:B------:R-:W-:Y:S01]  /*b2b0*/  STG.E desc[UR36][R2.64], R5 ;  /* 0x0000000502007986 */ /* 0x000fe2000c101924 */
[----:B------:R-:W-:Y:S05]  /*b2c0*/  EXIT ;  /* 0x000000000000794d */ /* 0x000fea0003800000 */
.L_x_1685:
[----:B------:R-:W0:Y:S01]  /*b2d0*/  LDC.64 R2, c[0x0][0x380] ;  /* 0x0000e000ff027b82 */ /* 0x000e220000000a00 */
[----:B------:R-:W-:-:S05]  /*b2e0*/  IADD3 R5, PT, PT, R36, UR4, RZ ;  /* 0x0000000424057c10 */ /* 0x000fca000fffe0ff */
[----:B0-----:R-:W-:-:S05]  /*b2f0*/  IMAD.WIDE R2, R5, 0x4, R2 ;  /* 0x0000000405027825 */ /* 0x001fca00078e0202 */
[----:B------:R-:W-:Y:S01]  /*b300*/  STG.E.128 desc[UR36][R2.64], R8 ;  /* 0x0000000802007986 */ /* 0x000fe2000c101d24 */
[----:B------:R-:W-:Y:S05]  /*b310*/  EXIT ;  /* 0x000000000000794d */ /* 0x000fea0003800000 */
.L_x_1555:
[----:B------:R-:W-:Y:S02]  /*b320*/  HFMA2 R11, -RZ, RZ, 0, 1.847743988037109375e-06 ;  /* 0x0000001fff0b7431 */ /* 0x000fe400000001ff */
[----:B------:R-:W-:Y:S02]  /*b330*/  IMAD.MOV.U32 R12, RZ, RZ, 0x10 ;  /* 0x00000010ff0c7424 */ /* 0x000fe400078e00ff */
[----:B------:R-:W-:-:S07]  /*b340*/  IMAD.MOV.U32 R15, RZ, RZ, -0x1 ;  /* 0xffffffffff0f7424 */ /* 0x000fce00078e00ff */
[----:B-1---5:R-:W-:Y:S05]  /*b350*/  WARPSYNC.COLLECTIVE R15, `(.L_x_1686) ;  /* 0x000000000f087348 */ /* 0x022fea0003c00000 */
[----:B------:R0:W2:Y:S02]  /*b360*/  SHFL.BFLY P6, R14, R13, R12, R11 ;  /* 0x0c00000c0d0e7389 */ /* 0x0000a400000c000b */
[----:B012--5:R-:W-:Y:S05]  /*b370*/  ENDCOLLECTIVE ;  /* 0x000000000000791b */ /* 0x027fea0003800000 */
.L_x_1686:
[----:B------:R-:W-:Y:S02]  /*b380*/  IMAD.MOV.U32 R12, RZ, RZ, 0x8 ;  /* 0x00000008ff0c7424 */ /* 0x000fe400078e00ff */
[----:B------:R-:W-:-:S05]  /*b390*/  FADD.FTZ R0, R13, R14 ;  /* 0x0000000e0d007221 */ /* 0x000fca0000010000 */
[----:B------:R-:W-:-:S07]  /*b3a0*/  MOV R13, R0 ;  /* 0x00000000000d7202 */ /* 0x000fce0000000f00 */
[----:B------:R-:W-:Y:S05]  /*b3b0*/  WARPSYNC.COLLECTIVE R15, `(.L_x_1687) ;  /* 0x000000000f087348 */ /* 0x000fea0003c00000 */
[----:B------:R0:W1:Y:S02]  /*b3c0*/  SHFL.BFLY P6, R14, R13, R12, R11 ;  /* 0x0c00000c0d0e7389 */ /* 0x00006400000c000b */
[----:B01----:R-:W-:Y:S05]  /*b3d0*/  ENDCOLLECTIVE ;  /* 0x000000000000791b */ /* 0x003fea0003800000 */
.L_x_1687:
[----:B------:R-:W-:Y:S02]  /*b3e0*/  IMAD.MOV.U32 R12, RZ, RZ, 0x4 ;  /* 0x00000004ff0c7424 */ /* 0x000fe400078e00ff */
[----:B------:R-:W-:-:S05]  /*b3f0*/  FADD.FTZ R3, R0, R14 ;  /* 0x0000000e00037221 */ /* 0x000fca0000010000 */
[----:B------:R-:W-:-:S07]  /*b400*/  MOV R13, R3 ;  /* 0x00000003000d7202 */ /* 0x000fce0000000f00 */
[----:B------:R-:W-:Y:S05]  /*b410*/  WARPSYNC.COLLECTIVE R15, `(.L_x_1688) ;  /* 0x000000000f087348 */ /* 0x000fea0003c00000 */
[----:B------:R0:W1:Y:S02]  /*b420*/  SHFL.BFLY P6, R14, R13, R12, R11 ;  /* 0x0c00000c0d0e7389 */ /* 0x00006400000c000b */
[----:B01----:R-:W-:Y:S05]  /*b430*/  ENDCOLLECTIVE ;  /* 0x000000000000791b */ /* 0x003fea0003800000 */
.L_x_1688:
[----:B------:R-:W-:Y:S02]  /*b440*/  IMAD.MOV.U32 R12, RZ, RZ, 0x2 ;  /* 0x00000002ff0c7424 */ /* 0x000fe400078e00ff */
[----:B------:R-:W-:-:S05]  /*b450*/  FADD.FTZ R4, R3, R14 ;  /* 0x0000000e03047221 */ /* 0x000fca0000010000 */
[----:B------:R-:W-:-:S07]  /*b460*/  MOV R13, R4 ;  /* 0x00000004000d7202 */ /* 0x000fce0000000f00 */
[----:B------:R-:W-:Y:S05]  /*b470*/  WARPSYNC.COLLECTIVE R15, `(.L_x_1689) ;  /* 0x000000000f087348 */ /* 0x000fea0003c00000 */
[----:B------:R0:W1:Y:S02]  /*b480*/  SHFL.BFLY P6, R14, R13, R12, R11 ;  /* 0x0c00000c0d0e7389 */ /* 0x00006400000c000b */
[----:B01----:R-:W-:Y:S05]  /*b490*/  ENDCOLLECTIVE ;  /* 0x000000000000791b */ /* 0x003fea0003800000 */
.L_x_1689:
[----:B------:R-:W-:Y:S02]  /*b4a0*/  IMAD.MOV.U32 R12, RZ, RZ, 0x1 ;  /* 0x00000001ff0c7424 */ /* 0x000fe400078e00ff */
[----:B------:R-:W-:-:S05]  /*b4b0*/  FADD.FTZ R5, R4, R14 ;  /* 0x0000000e04057221 */ /* 0x000fca0000010000 */
[----:B------:R-:W-:-:S07]  /*b4c0*/  MOV R13, R5 ;  /* 0x00000005000d7202 */ /* 0x000fce0000000f00 */
[----:B------:R-:W-:Y:S05]  /*b4d0*/  WARPSYNC.COLLECTIVE R15, `(.L_x_1690) ;  /* 0x000000000f087348 */ /* 0x000fea0003c00000 */
[----:B------:R0:W1:Y:S02]  /*b4e0*/  SHFL.BFLY P6, R14, R13, R12, R11 ;  /* 0x0c00000c0d0e7389 */ /* 0x00006400000c000b */
[----:B01----:R-:W-:Y:S05]  /*b4f0*/  ENDCOLLECTIVE ;  /* 0x000000000000791b */ /* 0x003fea0003800000 */
.L_x_1690:
[----:B------:R-:W-:Y:S05]  /*b500*/  BRA `(.L_x_1691) ;  /* 0xffffff6400107947 */ /* 0x000fea000383ffff */
.L_x_1612:
[----:B------:R-:W-:Y:S01]  /*b510*/  HFMA2 R12, -RZ, RZ, 0, 1.1920928955078125e-07 ;  /* 0x00000002ff0c7431 */ /* 0x000fe200000001ff */
[----:B------:R-:W-:Y:S01]  /*b520*/  BSSY B0, `(.L_x_1692) ;  /* 0x0000006000007945 */ /* 0x000fe20003800000 */
[----:B------:R-:W-:Y:S01]  /*b530*/  IMAD.MOV.U32 R11, RZ, RZ, 0x1f ;  /* 0x0000001fff0b7424 */ /* 0x000fe200078e00ff */
[----:B------:R-:W-:-:S07]  /*b540*/  MOV R15, 0xffffffff ;  /* 0xffffffff000f7802 */ /* 0x000fce0000000f00 */
[----:B------:R-:W-:Y:S05]  /*b550*/  WARPSYNC.COLLECTIVE R15, `(.L_x_1693) ;  /* 0x000000000f087348 */ /* 0x000fea0003c00000 */
[----:B------:R0:W1:Y:S02]  /*b560*/  SHFL.BFLY P6, R14, R13, R12, R11 ;  /* 0x0c00000c0d0e7389 */ /* 0x00006400000c000b */
[----:B01----:R-:W-:Y:S05]  /*b570*/  ENDCOLLECTIVE ;  /* 0x000000000000791b */ /* 0x003fea0003800000 */
.L_x_1693:
[----:B------:R-:W-:Y:S05]  /*b580*/  BSYNC B0 ;  /* 0x0000000000007941 */ /* 0x000fea0003800000 */
.L_x_1692:
[----:B------:R-:W-:Y:S02]  /*b590*/  HFMA2 R11, -RZ, RZ, 0, 1.847743988037109375e-06 ;  /* 0x0000001fff0b7431 */ /* 0x000fe400000001ff */
[----:B------:R-:W-:Y:S01]  /*b5a0*/  FADD.FTZ R13, R13, R14 ;  /* 0x0000000e0d0d7221 */ /* 0x000fe20000010000 */
[----:B------:R-:W-:Y:S02]  /*b5b0*/  IMAD.MOV.U32 R12, RZ, RZ, 0x1 ;  /* 0x00000001ff0c7424 */ /* 0x000fe400078e00ff */
[----:B------:R-:W-:-:S07]  /*b5c0*/  IMAD.MOV.U32 R15, RZ, RZ, -0x1 ;  /* 0xffffffffff0f7424 */ /* 0x000fce00078e00ff */
[----:B------:R-:W-:Y:S05]  /*b5d0*/  WARPSYNC.COLLECTIVE R15, `(.L_x_1694) ;  /* 0x000000000f087348 */ /* 0x000fea0003c00000 */
[----:B------:R0:W1:Y:S02]  /*b5e0*/  SHFL.BFLY P6, R14, R13, R12, R11 ;  /* 0x0c00000c0d0e7389 */ /* 0x00006400000c000b */
[----:B01----:R-:W-:Y:S05]  /*b5f0*/  ENDCOLLECTIVE ;  /* 0x000000000000791b */ /* 0x003fea0003800000 */
.L_x_1694:
[----:B------:R-:W-:Y:S05]  /*b600*/  BRA `(.L_x_1695) ;  /* 0xffffffa000bc7947 */ /* 0x000fea000383ffff */
.L_x_1616:
[----:B------:R-:W-:Y:S01]  /*b610*/  HFMA2 R11, -RZ, RZ, 0, 1.847743988037109375e-06 ;  /* 0x0000001fff0b7431 */ /* 0x000fe200000001ff */
[----:B------:R-:W-:Y:S01]  /*b620*/  BSSY B0, `(.L_x_1696) ;  /* 0x0000007000007945 */ /* 0x000fe20003800000 */
[----:B------:R-:W-:Y:S01]  /*b630*/  MOV R13, R78 ;  /* 0x0000004e000d7202 */ /* 0x000fe20000000f00 */
[----:B------:R-:W-:Y:S02]  /*b640*/  IMAD.MOV.U32 R12, RZ, RZ, 0x10 ;  /* 0x00000010ff0c7424 */ /* 0x000fe400078e00ff */
[----:B------:R-:W-:-:S07]  /*b650*/  IMAD.MOV.U32 R15, RZ, RZ, -0x1 ;  /* 0xffffffffff0f7424 */ /* 0x000fce00078e00ff */
[----:B--2345:R-:W-:Y:S05]  /*b660*/  WARPSYNC.COLLECTIVE R15, `(.L_x_1697) ;  /* 0x000000000f087348 */ /* 0x03cfea0003c00000 */
[----:B------:R0:W1:Y:S02]  /*b670*/  SHFL.BFLY P6, R14, R13, R12, R11 ;  /* 0x0c00000c0d0e7389 */ /* 0x00006400000c000b */
[----:B012345:R-:W-:Y:S05]  /*b680*/  ENDCOLLECTIVE ;  /* 0x000000000000791b */ /* 0x03ffea0003800000 */
.L_x_1697:
[----:B------:R-:W-:Y:S05]  /*b690*/  BSYNC B0 ;  /* 0x0000000000007941 */ /* 0x000fea0003800000 */
.L_x_1696:
[----:B------:R-:W-:Y:S01]  /*b6a0*/  FMNMX.FTZ R13, R14, R78, !PT ;  /* 0x0000004e0e0d7209 */ /* 0x000fe20007810000 */
[----:B------:R-:W-:Y:S01]  /*b6b0*/  IMAD.MOV.U32 R11, RZ, RZ, 0x1f ;  /* 0x0000001fff0b7424 */ /* 0x000fe200078e00ff */
[----:B------:R-:W-:Y:S02]  /*b6c0*/  MOV R12, 0x8 ;  /* 0x00000008000c7802 */ /* 0x000fe40000000f00 */
[----:B------:R-:W-:-:S07]  /*b6d0*/  MOV R15, 0xffffffff ;  /* 0xffffffff000f7802 */ /* 0x000fce0000000f00 */
[----:B------:R-:W-:Y:S05]  /*b6e0*/  WARPSYNC.COLLECTIVE R15, `(.L_x_1698) ;  /* 0x000000000f087348 */ /* 0x000fea0003c00000 */
[----:B------:R0:W1:Y:S02]  /*b6f0*/  SHFL.BFLY P6, R14, R13, R12, R11 ;  /* 0x0c00000c0d0e7389 */ /* 0x00006400000c000b */
[----:B01----:R-:W-:Y:S05]  /*b700*/  ENDCOLLECTIVE ;  /* 0x000000000000791b */ /* 0x003fea0003800000 */
.L_x_1698:
[----:B------:R-:W-:Y:S01]  /*b710*/  HFMA2 R12, -RZ, RZ, 0, 2.384185791015625e-07 ;  /* 0x00000004ff0c7431 */ /* 0x000fe200000001ff */
[----:B------:R-:W-:-:S05]  /*b720*/  FMNMX.FTZ R0, R13, R14, !PT ;  /* 0x0000000e0d007209 */ /* 0x000fca0007810000 */
[----:B------:R-:W-:-:S07]  /*b730*/  IMAD.MOV.U32 R13, RZ, RZ, R0 ;  /* 0x000000ffff0d7224 */ /* 0x000fce00078e0000 */
[----:B------:R-:W-:Y:S05]  /*b740*/  WARPSYNC.COLLECTIVE R15, `(.L_x_1699) ;  /* 0x000000000f087348 */ /* 0x000fea0003c00000 */
[----:B------:R0:W1:Y:S02]  /*b750*/  SHFL.BFLY P6, R14, R13, R12, R11 ;  /* 0x0c00000c0d0e7389 */ /* 0x00006400000c000b */
[----:B01----:R-:W-:Y:S05]  /*b760*/  ENDCOLLECTIVE ;  /* 0x000000000000791b */ /* 0x003fea0003800000 */
.L_x_1699:
[----:B------:R-:W-:Y:S05]  /*b770*/  BRA `(.L_x_1700) ;  /* 0xffffffa400047947 */ /* 0x000fea000383ffff */
.L_x_1701:
        /* <DEDUP_REMOVED lines=16> */
.L_x_3011:


//--------------------- .text._ZN4mmha33masked_multihead_attention_kernelItLi64ELi64ELi1ELi8ELi256ELb0ELb1EEEv26Multihead_attention_paramsIT_XT5_EE --------------------------
	.section	.text._ZN4mmha33masked_multihead_attention_kernelItLi64ELi64ELi1ELi8ELi256ELb0ELb1EEEv26Multihead_attention_paramsIT_XT5_EE,"ax",@progbits
	.align	128
        .global         _ZN4mmha33masked_multihead_attention_kernelItLi64ELi64ELi1ELi8ELi256ELb0ELb1EEEv26Multihead_attention_paramsIT_XT5_EE
        .type           _ZN4mmha33masked_multihead_attention_kernelItLi64ELi64ELi1ELi8ELi256ELb0ELb1EEEv26Multihead_attention_paramsIT_XT5_EE,@function
        .size           _ZN4mmha33masked_multihead_attention_kernelItLi64ELi64ELi1ELi8ELi256ELb0ELb1EEEv26Multihead_attention_paramsIT_XT5_EE,(.L_x_3012 - _ZN4mmha33masked_multihead_attention_kernelItLi64ELi64ELi1ELi8ELi256ELb0ELb1EEEv26Multihead_attention_paramsIT_XT5_EE)
        .other          _ZN4mmha33masked_multihead_attention_kernelItLi64ELi64ELi1ELi8ELi256ELb0ELb1EEEv26Multihead_attention_paramsIT_XT5_EE,@"STO_CUDA_ENTRY STV_DEFAULT"
_ZN4mmha33masked_multihead_attention_kernelItLi64ELi64ELi1ELi8ELi256ELb0ELb1EEEv26Multihead_attention_paramsIT_XT5_EE:
.text._ZN4mmha33masked_multihead_attention_kernelItLi64ELi64ELi1ELi8ELi256ELb0ELb1EEEv26Multihead_attention_paramsIT_XT5_EE:
        /* <DEDUP_REMOVED lines=12> */
.L_x_1702:
[----:B------:R-:W1:Y:S01]  /*00c0*/  LDC.64 R6, c[0x0][0x4a0] ;  /* 0x00012800ff067b82 */ /* 0x000e620000000a00 */
[----:B--2---:R-:W-:-:S07]  /*00d0*/  IABS R8, R5 ;  /* 0x0000000500087213 */ /* 0x004fce0000000000 */
[----:B------:R-:W2:Y:S08]  /*00e0*/  LDC R12, c[0x0][0x3f0] ;  /* 0x0000fc00ff0c7b82 */ /* 0x000eb00000000800 */
[----:B------:R-:W3:Y:S01]  /*00f0*/  LDC R16, c[0x0][0x3f4] ;  /* 0x0000fd00ff107b82 */ /* 0x000ee20000000800 */
[----:B-1----:R-:W-:Y:S01]  /*0100*/  ISETP.NE.U32.AND P0, PT, R6, RZ, PT ;  /* 0x000000ff0600720c */ /* 0x002fe20003f05070 */
[----:B------:R-:W-:Y:S01]  /*0110*/  HFMA2 R22, -RZ, RZ, 0, 0 ;  /* 0x00000000ff167431 */ /* 0x000fe200000001ff */
[----:B------:R-:W1:Y:S05]  /*0120*/  S2R R44, SR_CTAID.X ;  /* 0x00000000002c7919 */ /* 0x000e6a0000002500 */
[----:B------:R-:W1:Y:S01]  /*0130*/  LDC R21, c[0x0][0x3f8] ;  /* 0x0000fe00ff157b82 */ /* 0x000e620000000800 */
[----:B------:R-:W-:-:S02]  /*0140*/  ISETP.NE.AND.EX P0, PT, R7, RZ, PT, P0 ;  /* 0x000000ff0700720c */ /* 0x000fc40003f05300 */
[----:B--2---:R-:W-:-:S04]  /*0150*/  IABS R9, R12 ;  /* 0x0000000c00097213 */ /* 0x004fc80000000000 */
[----:B------:R-:W2:Y:S07]  /*0160*/  I2F.RP R0, R9 ;  /* 0x0000000900007306 */ /* 0x000eae0000209400 */
[----:B------:R-:W4:Y:S01]  /*0170*/  @P0 LDC.64 R6, c[0x0][0x4a0] ;  /* 0x00012800ff060b82 */ /* 0x000f220000000a00 */
[----:B--2---:R-:W2:Y:S01]  /*0180*/  MUFU.RCP R0, R0 ;  /* 0x0000000000007308 */ /* 0x004ea20000001000 */
[----:B----4-:R-:W-:Y:S01]  /*0190*/  @P0 IMAD.WIDE.U32 R6, R5, 0x4, R6 ;  /* 0x0000000405060825 */ /* 0x010fe200078e0006 */
[----:B--2---:R-:W-:-:S04]  /*01a0*/  IADD3 R4, PT, PT, R0, 0xffffffe, RZ ;  /* 0x0ffffffe00047810 */ /* 0x004fc80007ffe0ff */
[----:B------:R2:W4:Y:S02]  /*01b0*/  @P0 LDG.E R10, desc[UR36][R6.64] ;  /* 0x00000024060a0981 */ /* 0x000524000c1e1900 */
[----:B------:R-:W0:Y:S02]  /*01c0*/  F2I.FTZ.U32.TRUNC.NTZ R3, R4 ;  /* 0x0000000400037305 */ /* 0x000e24000021f000 */
[----:B0-----:R-:W-:-:S05]  /*01d0*/  IADD3 R2, PT, PT, RZ, -R3, RZ ;  /* 0x80000003ff027210 */ /* 0x001fca0007ffe0ff */
[----:B------:R-:W-:Y:S02]  /*01e0*/  IMAD R11, R2, R9, RZ ;  /* 0x00000009020b7224 */ /* 0x000fe400078e02ff */
[----:B------:R-:W-:-:S04]  /*01f0*/  IMAD.MOV.U32 R2, RZ, RZ, RZ ;  /* 0x000000ffff027224 */ /* 0x000fc800078e00ff */
[----:B------:R-:W-:Y:S02]  /*0200*/  IMAD.HI.U32 R0, R3, R11, R2 ;  /* 0x0000000b03007227 */ /* 0x000fe400078e0002 */
[----:B------:R-:W0:Y:S04]  /*0210*/  LDC.64 R2, c[0x0][0x460] ;  /* 0x00011800ff027b82 */ /* 0x000e280000000a00 */
[----:B------:R-:W-:-:S04]  /*0220*/  IMAD.HI.U32 R0, R0, R8, RZ ;  /* 0x0000000800007227 */ /* 0x000fc800078e00ff */
[----:B------:R-:W4:Y:S01]  /*0230*/  @!P0 LDC R19, c[0x0][0x40c] ;  /* 0x00010300ff138b82 */ /* 0x000f220000000800 */
[----:B------:R-:W-:-:S05]  /*0240*/  IADD3 R4, PT, PT, -R0, RZ, RZ ;  /* 0x000000ff00047210 */ /* 0x000fca0007ffe1ff */
[C---:B------:R-:W-:Y:S02]  /*0250*/  IMAD R4, R9.reuse, R4, R8 ;  /* 0x0000000409047224 */ /* 0x040fe400078e0208 */
[----:B------:R-:W4:Y:S03]  /*0260*/  @P0 LDC R11, c[0x0][0x430] ;  /* 0x00010c00ff0b0b82 */ /* 0x000f260000000800 */
[----:B------:R-:W-:-:S13]  /*0270*/  ISETP.GT.U32.AND P3, PT, R9, R4, PT ;  /* 0x000000040900720c */ /* 0x000fda0003f64070 */
[----:B------:R-:W-:-:S04]  /*0280*/  @!P3 IADD3 R4, PT, PT, R4, -R9, RZ ;  /* 0x800000090404b210 */ /* 0x000fc80007ffe0ff */
[----:B------:R-:W-:Y:S02]  /*0290*/  ISETP.GE.U32.AND P2, PT, R4, R9, PT ;  /* 0x000000090400720c */ /* 0x000fe40003f46070 */
[----:B------:R-:W-:Y:S02]  /*02a0*/  LOP3.LUT R4, R5, R12, RZ, 0x3c, !PT ;  /* 0x0000000c05047212 */ /* 0x000fe400078e3cff */
[----:B------:R-:W-:Y:S02]  /*02b0*/  @!P3 IADD3 R0, PT, PT, R0, 0x1, RZ ;  /* 0x000000010000b810 */ /* 0x000fe40007ffe0ff */
[----:B------:R-:W-:Y:S02]  /*02c0*/  ISETP.GE.AND P4, PT, R4, RZ, PT ;  /* 0x000000ff0400720c */ /* 0x000fe40003f86270 */
[----:B------:R-:W-:Y:S01]  /*02d0*/  ISETP.NE.AND P3, PT, R12, RZ, PT ;  /* 0x000000ff0c00720c */ /* 0x000fe20003f65270 */
[----:B------:R-:W1:Y:S04]  /*02e0*/  LDC R4, c[0x0][0x3e8] ;  /* 0x0000fa00ff047b82 */ /* 0x000e680000000800 */
[----:B------:R-:W-:Y:S01]  /*02f0*/  @P2 VIADD R0, R0, 0x1 ;  /* 0x0000000100002836 */ /* 0x000fe20000000000 */
[----:B0-----:R-:W-:-:S04]  /*0300*/  ISETP.NE.U32.AND P1, PT, R2, RZ, PT ;  /* 0x000000ff0200720c */ /* 0x001fc80003f25070 */
[----:B------:R-:W-:Y:S02]  /*0310*/  MOV R25, R0 ;  /* 0x0000000000197202 */ /* 0x000fe40000000f00 */
[----:B------:R-:W-:Y:S02]  /*0320*/  ISETP.NE.AND.EX P1, PT, R3, RZ, PT, P1 ;  /* 0x000000ff0300720c */ /* 0x000fe40003f25310 */
[----:B------:R-:W-:Y:S02]  /*0330*/  @!P4 IADD3 R25, PT, PT, -R25, RZ, RZ ;  /* 0x000000ff1919c210 */ /* 0x000fe40007ffe1ff */
[----:B------:R-:W-:Y:S02]  /*0340*/  @!P3 LOP3.LUT R25, RZ, R12, RZ, 0x33, !PT ;  /* 0x0000000cff19b212 */ /* 0x000fe400078e33ff */
[----:B---3--:R-:W-:-:S04]  /*0350*/  IABS R12, R16 ;  /* 0x00000010000c7213 */ /* 0x008fc80000000000 */
[----:B------:R-:W0:Y:S03]  /*0360*/  I2F.RP R0, R12 ;  /* 0x0000000c00007306 */ /* 0x000e260000209400 */
[----:B------:R-:W2:Y:S05]  /*0370*/  @P1 LDC.64 R8, c[0x0][0x460] ;  /* 0x00011800ff081b82 */ /* 0x000eaa0000000a00 */
[----:B0-----:R-:W0:Y:S01]  /*0380*/  MUFU.RCP R0, R0 ;  /* 0x0000000000007308 */ /* 0x001e220000001000 */
[----:B--2---:R-:W-:-:S04]  /*0390*/  @P1 IMAD.WIDE R6, R25, 0x4, R8 ;  /* 0x0000000419061825 */ /* 0x004fc800078e0208 */
[----:B0-----:R-:W-:Y:S01]  /*03a0*/  VIADD R8, R0, 0xffffffe ;  /* 0x0ffffffe00087836 */ /* 0x001fe20000000000 */
[----:B------:R0:W5:Y:S03]  /*03b0*/  @P1 LDG.E R22, desc[UR36][R6.64] ;  /* 0x0000002406161981 */ /* 0x000166000c1e1900 */
[----:B------:R2:W0:Y:S02]  /*03c0*/  F2I.FTZ.U32.TRUNC.NTZ R9, R8 ;  /* 0x0000000800097305 */ /* 0x000424000021f000 */
[----:B--2---:R-:W-:Y:S01]  /*03d0*/  HFMA2 R8, -RZ, RZ, 0, 0 ;  /* 0x00000000ff087431 */ /* 0x004fe200000001ff */
[----:B0-----:R-:W-:-:S05]  /*03e0*/  IADD3 R7, PT, PT, RZ, -R9, RZ ;  /* 0x80000009ff077210 */ /* 0x001fca0007ffe0ff */
[----:B------:R-:W-:Y:S01]  /*03f0*/  IMAD R7, R7, R12, RZ ;  /* 0x0000000c07077224 */ /* 0x000fe200078e02ff */
[----:B------:R-:W0:Y:S03]  /*0400*/  S2R R45, SR_TID.X ;  /* 0x00000000002d7919 */ /* 0x000e260000002100 */
[----:B------:R-:W-:Y:S01]  /*0410*/  IMAD.HI.U32 R9, R9, R7, R8 ;  /* 0x0000000709097227 */ /* 0x000fe200078e0008 */
[----:B-1----:R-:W-:-:S03]  /*0420*/  ISETP.NE.AND P1, PT, R4, RZ, PT ;  /* 0x000000ff0400720c */ /* 0x002fc60003f25270 */
[----:B------:R-:W-:Y:S01]  /*0430*/  IMAD R24, R5, R21, R44 ;  /* 0x0000001505187224 */ /* 0x000fe200078e022c */
[----:B------:R-:W-:Y:S09]  /*0440*/  BSSY.RECONVERGENT B0, `(.L_x_1703) ;  /* 0x0000021000007945 */ /* 0x000ff20003800200 */
[----:B------:R-:W-:-:S02]  /*0450*/  @P1 SHF.L.U32 R0, R44, 0x6, RZ ;  /* 0x000000062c001819 */ /* 0x000fc400000006ff */
[----:B------:R-:W-:-:S03]  /*0460*/  @!P1 SHF.L.U32 R18, R24, 0x6, RZ ;  /* 0x0000000618129819 */ /* 0x000fc600000006ff */
[----:B------:R-:W-:Y:S01]  /*0470*/  @P1 IMAD R18, R5, R4, R0 ;  /* 0x0000000405121224 */ /* 0x000fe200078e0200 */
[----:B------:R-:W-:Y:S01]  /*0480*/  MOV R26, RZ ;  /* 0x000000ff001a7202 */ /* 0x000fe20000000f00 */
[----:B0-----:R-:W-:-:S05]  /*0490*/  IMAD.SHL.U32 R27, R45, 0x2, RZ ;  /* 0x000000022d1b7824 */ /* 0x001fca00078e00ff */
[----:B------:R-:W-:Y:S02]  /*04a0*/  IADD3 R29, PT, PT, R27, R18, RZ ;  /* 0x000000121b1d7210 */ /* 0x000fe40007ffe0ff */
[----:B----4-:R-:W-:-:S04]  /*04b0*/  @P0 IADD3 R19, PT, PT, R10, R11, RZ ;  /* 0x0000000b0a130210 */ /* 0x010fc80007ffe0ff */
[----:B------:R-:W-:-:S05]  /*04c0*/  IABS R17, R19 ;  /* 0x0000001300117213 */ /* 0x000fca0000000000 */
[----:B------:R-:W-:-:S04]  /*04d0*/  IMAD.HI.U32 R9, R9, R17, RZ ;  /* 0x0000001109097227 */ /* 0x000fc800078e00ff */
[----:B------:R-:W-:-:S04]  /*04e0*/  IMAD.MOV R9, RZ, RZ, -R9 ;  /* 0x000000ffff097224 */ /* 0x000fc800078e0a09 */
[----:B------:R-:W-:-:S05]  /*04f0*/  IMAD R17, R12, R9, R17 ;  /* 0x000000090c117224 */ /* 0x000fca00078e0211 */
[----:B------:R-:W-:-:S13]  /*0500*/  ISETP.GT.U32.AND P0, PT, R12, R17, PT ;  /* 0x000000110c00720c */ /* 0x000fda0003f04070 */
[----:B------:R-:W-:Y:S02]  /*0510*/  @!P0 IADD3 R17, PT, PT, R17, -R12, RZ ;  /* 0x8000000c11118210 */ /* 0x000fe40007ffe0ff */
[----:B------:R-:W-:Y:S02]  /*0520*/  ISETP.GT.U32.AND P0, PT, R45, 0x1f, PT ;  /* 0x0000001f2d00780c */ /* 0x000fe40003f04070 */
[----:B------:R-:W-:-:S11]  /*0530*/  ISETP.GT.U32.AND P2, PT, R12, R17, PT ;  /* 0x000000110c00720c */ /* 0x000fd60003f44070 */
[----:B------:R-:W-:Y:S05]  /*0540*/  @P0 BRA `(.L_x_1704) ;  /* 0x0000000000400947 */ /* 0x000fea0003800000 */
[----:B------:R-:W0:Y:S02]  /*0550*/  LDC R0, c[0x0][0x478] ;  /* 0x00011e00ff007b82 */ /* 0x000e240000000800 */
        /* <DEDUP_REMOVED lines=15> */
.L_x_1704:
[----:B------:R-:W-:Y:S05]  /*0650*/  BSYNC.RECONVERGENT B0 ;  /* 0x0000000000007941 */ /* 0x000fea0003800200 */
.L_x_1703:
[----:B------:R-:W1:Y:S01]  /*0660*/  LDCU UR4, c[0x0][0x478] ;  /* 0x00008f00ff0477ac */ /* 0x000e620008000800 */
[----:B------:R-:W-:Y:S01]  /*0670*/  ISETP.GE.AND P3, PT, R19, RZ, PT ;  /* 0x000000ff1300720c */ /* 0x000fe20003f66270 */
[----:B------:R-:W-:Y:S01]  /*0680*/  IMAD R23, R5, R16, RZ ;  /* 0x0000001005177224 */ /* 0x000fe200078e02ff */
[----:B------:R-:W-:Y:S01]  /*0690*/  ISETP.NE.AND P1, PT, R16, RZ, PT ;  /* 0x000000ff1000720c */ /* 0x000fe20003f25270 */
[----:B------:R-:W-:Y:S01]  /*06a0*/  IMAD R25, R25, R21, RZ ;  /* 0x0000001519197224 */ /* 0x000fe200078e02ff */
[----:B------:R-:W-:Y:S02]  /*06b0*/  @!P2 IADD3 R17, PT, PT, R17, -R12, RZ ;  /* 0x8000000c1111a210 */ /* 0x000fe40007ffe0ff */
[----:B------:R-:W-:Y:S02]  /*06c0*/  LEA R13, R44, R27, 0x6 ;  /* 0x0000001b2c0d7211 */ /* 0x000fe400078e30ff */
[----:B------:R-:W-:-:S05]  /*06d0*/  SHF.R.S32.HI R79, RZ, 0x1f, R23 ;  /* 0x0000001fff4f7819 */ /* 0x000fca0000011417 */
[----:B------:R-:W-:Y:S02]  /*06e0*/  @!P3 IMAD.MOV R17, RZ, RZ, -R17 ;  /* 0x000000ffff11b224 */ /* 0x000fe400078e0a11 */
[----:B------:R-:W-:Y:S01]  /*06f0*/  @!P1 LOP3.LUT R17, RZ, R16, RZ, 0x33, !PT ;  /* 0x00000010ff119212 */ /* 0x000fe200078e33ff */
[----:B-1----:R-:W-:Y:S01]  /*0700*/  UISETP.NE.AND UP0, UPT, UR4, 0x2, UPT ;  /* 0x000000020400788c */ /* 0x002fe2000bf05270 */
[----:B------:R-:W-:-:S04]  /*0710*/  IADD3 R16, PT, PT, R19, 0x1, -R16 ;  /* 0x0000000113107810 */ /* 0x000fc80007ffe810 */
[----:B------:R-:W-:-:S04]  /*0720*/  VIMNMX R16, PT, PT, RZ, R16, !PT ;  /* 0x00000010ff107248 */ /* 0x000fc80007fe0100 */
[----:B------:R-:W-:Y:S05]  /*0730*/  BRA.U UP0, `(.L_x_1705) ;  /* 0x0000000100307547 */ /* 0x000fea000b800000 */
[----:B------:R-:W1:Y:S01]  /*0740*/  LDCU.64 UR4, c[0x0][0x398] ;  /* 0x00007300ff0477ac */ /* 0x000e620008000a00 */
[----:B0-----:R-:W0:Y:S01]  /*0750*/  LDC.64 R8, c[0x0][0x468] ;  /* 0x00011a00ff087b82 */ /* 0x001e220000000a00 */
[----:B-1----:R-:W-:-:S04]  /*0760*/  IADD3 R6, P1, PT, R29, UR4, RZ ;  /* 0x000000041d067c10 */ /* 0x002fc8000ff3e0ff */
[----:B------:R-:W-:Y:S01]  /*0770*/  LEA.HI.X.SX32 R7, R29, UR5, 0x1, P1 ;  /* 0x000000051d077c11 */ /* 0x000fe200088f0eff */
[----:B0-----:R-:W2:Y:S04]  /*0780*/  LDG.E R8, desc[UR36][R8.64+0x4] ;  /* 0x0000042408087981 */ /* 0x001ea8000c1e1900 */
[----:B------:R-:W3:Y:S02]  /*0790*/  LDG.E.U16 R6, desc[UR36][R6.64] ;  /* 0x0000002406067981 */ /* 0x000ee4000c1e1500 */
[----:B---3--:R-:W2:Y:S08]  /*07a0*/  I2F.S8 R11, R6 ;  /* 0x00000006000b7306 */ /* 0x008eb00000001400 */
[----:B------:R-:W0:Y:S01]  /*07b0*/  I2F.S8 R15, R6.B1 ;  /* 0x10000006000f7306 */ /* 0x000e220000001400 */
[C---:B--2---:R-:W-:Y:S01]  /*07c0*/  FMUL.FTZ R11, R8.reuse, R11 ;  /* 0x0000000b080b7220 */ /* 0x044fe20000410000 */
[----:B0-----:R-:W-:-:S05]  /*07d0*/  FMUL.FTZ R0, R8, R15 ;  /* 0x0000000f08007220 */ /* 0x001fca0000410000 */
[----:B------:R-:W-:Y:S01]  /*07e0*/  F2FP.F16.F32.PACK_AB R0, R0, R11 ;  /* 0x0000000b0000723e */ /* 0x000fe200000000ff */
[----:B------:R-:W-:Y:S06]  /*07f0*/  BRA `(.L_x_1706) ;  /* 0x00000000001c7947 */ /* 0x000fec0003800000 */
.L_x_1705:
[----:B------:R-:W-:Y:S01]  /*0800*/  BSSY.RECONVERGENT B0, `(.L_x_1706) ;  /* 0x0000006000007945 */ /* 0x000fe20003800200 */
[----:B------:R-:W-:-:S03]  /*0810*/  HFMA2 R0, -RZ, RZ, 0, 0 ;  /* 0x00000000ff007431 */ /* 0x000fc600000001ff */
[----:B------:R-:W-:Y:S05]  /*0820*/  @P0 BRA `(.L_x_1707) ;  /* 0x00000000000c0947 */ /* 0x000fea0003800000 */
[----:B------:R-:W1:Y:S02]  /*0830*/  LDC.64 R6, c[0x0][0x398] ;  /* 0x0000e600ff067b82 */ /* 0x000e640000000a00 */
[----:B-1----:R-:W-:-:S05]  /*0840*/  IMAD.WIDE R6, R29, 0x2, R6 ;  /* 0x000000021d067825 */ /* 0x002fca00078e0206 */
[----:B------:R1:W5:Y:S02]  /*0850*/  LDG.E R0, desc[UR36][R6.64] ;  /* 0x0000002406007981 */ /* 0x000364000c1e1900 */
.L_x_1707:
[----:B------:R-:W-:Y:S05]  /*0860*/  BSYNC.RECONVERGENT B0 ;  /* 0x0000000000007941 */ /* 0x000fea0003800200 */
.L_x_1706:
[----:B------:R-:W2:Y:S01]  /*0870*/  LDCU.64 UR6, c[0x0][0x3a0] ;  /* 0x00007400ff0677ac */ /* 0x000ea20008000a00 */
[----:B-1----:R-:W1:Y:S01]  /*0880*/  LDC.64 R6, c[0x0][0x418] ;  /* 0x00010600ff067b82 */ /* 0x002e620000000a00 */
[----:B------:R-:W-:Y:S01]  /*0890*/  ISETP.EQ.U32.AND P3, PT, R2, RZ, PT ;  /* 0x000000ff0200720c */ /* 0x000fe20003f62070 */
[----:B------:R-:W3:Y:S01]  /*08a0*/  LDCU.64 UR4, c[0x0][0x390] ;  /* 0x00007200ff0477ac */ /* 0x000ee20008000a00 */
[----:B------:R-:W-:Y:S02]  /*08b0*/  MOV R29, RZ ;  /* 0x000000ff001d7202 */ /* 0x000fe40000000f00 */
[----:B------:R-:W-:-:S03]  /*08c0*/  ISETP.EQ.OR.EX P0, PT, R3, RZ, P0, P3 ;  /* 0x000000ff0300720c */ /* 0x000fc60000702730 */
[----:B------:R-:W4:Y:S01]  /*08d0*/  LDC R12, c[0x0][0x400] ;  /* 0x00010000ff0c7b82 */ /* 0x000f220000000800 */
[----:B--2---:R-:W-:-:S09]  /*08e0*/  ISETP.NE.U32.AND P1, PT, RZ, UR6, PT ;  /* 0x00000006ff007c0c */ /* 0x004fd2000bf25070 */
[----:B------:R-:W2:Y:S01]  /*08f0*/  @!P0 LDC.64 R10, c[0x0][0x450] ;  /* 0x00011400ff0a8b82 */ /* 0x000ea20000000a00 */
[----:B-----5:R-:W-:Y:S01]  /*0900*/  @!P0 IMAD R4, R22, R21, RZ ;  /* 0x0000001516048224 */ /* 0x020fe200078e02ff */
[----:B---3--:R-:W-:Y:S01]  /*0910*/  ISETP.NE.U32.AND P2, PT, RZ, UR4, PT ;  /* 0x00000004ff007c0c */ /* 0x008fe2000bf45070 */
[----:B------:R-:W3:Y:S01]  /*0920*/  LDCU.U8 UR4, c[0x0][0x404] ;  /* 0x00008080ff0477ac */ /* 0x000ee20008000000 */
[----:B------:R-:W-:Y:S01]  /*0930*/  ISETP.NE.AND.EX P1, PT, RZ, UR7, PT, P1 ;  /* 0x00000007ff007c0c */ /* 0x000fe2000bf25310 */
[----:B------:R-:W-:Y:S01]  /*0940*/  @!P0 IMAD R15, R4, 0x40, R13 ;  /* 0x00000040040f8824 */ /* 0x000fe200078e020d */
[----:B------:R-:W-:Y:S02]  /*0950*/  ISETP.NE.AND.EX P2, PT, RZ, UR5, PT, P2 ;  /* 0x00000005ff007c0c */ /* 0x000fe4000bf45320 */
[C---:B------:R-:W-:Y:S02]  /*0960*/  ISETP.GT.U32.OR P1, PT, R45.reuse, 0x1f, !P1 ;  /* 0x0000001f2d00780c */ /* 0x040fe40004f24470 */
[----:B------:R-:W-:-:S02]  /*0970*/  ISETP.GT.U32.OR P2, PT, R45, 0x1f, !P2 ;  /* 0x0000001f2d00780c */ /* 0x000fc40005744470 */
[----:B-1----:R-:W-:-:S04]  /*0980*/  ISETP.NE.U32.AND P3, PT, R6, RZ, PT ;  /* 0x000000ff0600720c */ /* 0x002fc80003f65070 */
[----:B------:R-:W-:-:S05]  /*0990*/  ISETP.NE.AND.EX P3, PT, R7, RZ, PT, P3 ;  /* 0x000000ff0700720c */ /* 0x000fca0003f65330 */
[----:B0-----:R-:W0:Y:S01]  /*09a0*/  @!P1 LDC.64 R8, c[0x0][0x3a0] ;  /* 0x0000e800ff089b82 */ /* 0x001e220000000a00 */
[----:B--2---:R-:W-:-:S07]  /*09b0*/  @!P0 IMAD.WIDE R10, R15, 0x2, R10 ;  /* 0x000000020f0a8825 */ /* 0x004fce00078e020a */
[----:B------:R-:W1:Y:S01]  /*09c0*/  @!P2 LDC.64 R6, c[0x0][0x390] ;  /* 0x0000e400ff06ab82 */ /* 0x000e620000000a00 */
[----:B------:R-:W2:Y:S07]  /*09d0*/  @!P0 LDG.E R10, desc[UR36][R10.64] ;  /* 0x000000240a0a8981 */ /* 0x000eae000c1e1900 */
[----:B------:R-:W3:Y:S01]  /*09e0*/  @P3 LDC.64 R2, c[0x0][0x418] ;  /* 0x00010600ff023b82 */ /* 0x000ee20000000a00 */
[----:B0-----:R-:W-:-:S05]  /*09f0*/  @!P1 IMAD.WIDE.U32 R8, R13, 0x2, R8 ;  /* 0x000000020d089825 */ /* 0x001fca00078e0008 */
[----:B------:R-:W2:Y:S01]  /*0a00*/  @!P1 LDG.E R29, desc[UR36][R8.64] ;  /* 0x00000024081d9981 */ /* 0x000ea2000c1e1900 */
[----:B-1----:R-:W-:-:S04]  /*0a10*/  @!P2 IMAD.WIDE.U32 R6, R13, 0x2, R6 ;  /* 0x000000020d06a825 */ /* 0x002fc800078e0006 */
[----:B------:R-:W-:Y:S02]  /*0a20*/  HFMA2 R13, -RZ, RZ, 0, 0 ;  /* 0x00000000ff0d7431 */ /* 0x000fe400000001ff */
[----:B---3--:R-:W-:Y:S01]  /*0a30*/  @P3 IMAD.WIDE.U32 R4, R5, 0x4, R2 ;  /* 0x0000000405043825 */ /* 0x008fe200078e0002 */
[----:B------:R-:W-:-:S03]  /*0a40*/  MOV R2, RZ ;  /* 0x000000ff00027202 */ /* 0x000fc60000000f00 */
[----:B------:R-:W3:Y:S04]  /*0a50*/  @!P2 LDG.E R13, desc[UR36][R6.64] ;  /* 0x00000024060da981 */ /* 0x000ee8000c1e1900 */
[----:B------:R0:W5:Y:S01]  /*0a60*/  @P3 LDG.E R2, desc[UR36][R4.64] ;  /* 0x0000002404023981 */ /* 0x000162000c1e1900 */
[----:B------:R-:W-:-:S04]  /*0a70*/  ISETP.NE.AND P1, PT, RZ, UR4, PT ;  /* 0x00000004ff007c0c */ /* 0x000fc8000bf25270 */
[----:B----4-:R-:W-:Y:S01]  /*0a80*/  ISETP.LT.OR P1, PT, R12, 0x1, P1 ;  /* 0x000000010c00780c */ /* 0x010fe20000f21670 */
[----:B------:R-:W-:Y:S01]  /*0a90*/  BSSY.RECONVERGENT B6, `(.L_x_1708) ;  /* 0x00000a7000067945 */ /* 0x000fe20003800200 */
[----:B--2---:R-:W-:-:S04]  /*0aa0*/  HADD2 R29, R0, R29 ;  /* 0x0000001d001d7230 */ /* 0x004fc80000000000 */
[----:B------:R-:W-:Y:S02]  /*0ab0*/  @!P0 HMUL2 R29, R29, R10 ;  /* 0x0000000a1d1d8232 */ /* 0x000fe40000000000 */
[----:B---3--:R-:W-:-:S05]  /*0ac0*/  HFMA2 R26, R26, 1, 1, R13 ;  /* 0x3c003c001a1a7831 */ /* 0x008fca000000000d */
[----:B0-----:R-:W-:Y:S05]  /*0ad0*/  @P1 BRA `(.L_x_1709) ;  /* 0x0000000000781947 */ /* 0x001fea0003800000 */
[----:B------:R-:W-:-:S13]  /*0ae0*/  ISETP.GE.AND P0, PT, R27, R12, PT ;  /* 0x0000000c1b00720c */ /* 0x000fda0003f06270 */
[----:B------:R-:W-:Y:S05]  /*0af0*/  @P0 BRA `(.L_x_1710) ;  /* 0x0000000800800947 */ /* 0x000fea0003800000 */
[----:B------:R-:W-:Y:S01]  /*0b00*/  I2FP.F32.U32 R3, R12 ;  /* 0x0000000c00037245 */ /* 0x000fe20000201000 */
[----:B------:R-:W0:Y:S01]  /*0b10*/  LDCU UR4, c[0x0][0x40c] ;  /* 0x00008180ff0477ac */ /* 0x000e220008000800 */
[----:B------:R-:W-:Y:S01]  /*0b20*/  I2FP.F32.U32 R0, R27 ;  /* 0x0000001b00007245 */ /* 0x000fe20000201000 */
[--C-:B------:R-:W-:Y:S02]  /*0b30*/  HADD2.F32 R6, -RZ, R29.reuse.H1_H1 ;  /* 0x3000001dff067230 */ /* 0x100fe40000004100 */
[----:B------:R-:W-:Y:S01]  /*0b40*/  HADD2.F32 R29, -RZ, R29.H0_H0 ;  /* 0x2000001dff1d7230 */ /* 0x000fe20000004100 */
[----:B------:R-:W1:Y:S02]  /*0b50*/  MUFU.RCP R3, R3 ;  /* 0x0000000300037308 */ /* 0x000e640000001000 */
[----:B-1----:R-:W-:Y:S01]  /*0b60*/  FMUL.FTZ R0, R0, R3 ;  /* 0x0000000300007220 */ /* 0x002fe20000410000 */
[--C-:B------:R-:W-:Y:S02]  /*0b70*/  HADD2.F32 R3, -RZ, R26.reuse.H1_H1 ;  /* 0x3000001aff037230 */ /* 0x100fe40000004100 */
[----:B------:R-:W-:-:S02]  /*0b80*/  HADD2.F32 R26, -RZ, R26.H0_H0 ;  /* 0x2000001aff1a7230 */ /* 0x000fc40000004100 */
[----:B------:R-:W-:Y:S01]  /*0b90*/  FMUL.FTZ R4, R0, 13.28771209716796875 ;  /* 0x41549a7800047820 */ /* 0x000fe20000410000 */
[----:B0----5:R-:W-:-:S03]  /*0ba0*/  IADD3 R0, PT, PT, -R2, UR4, RZ ;  /* 0x0000000402007c10 */ /* 0x021fc6000fffe1ff */
[----:B------:R-:W0:Y:S01]  /*0bb0*/  MUFU.EX2 R5, -R4 ;  /* 0x8000000400057308 */ /* 0x000e220000000800 */
[----:B------:R-:W-:-:S05]  /*0bc0*/  I2FP.F32.S32 R0, R0 ;  /* 0x0000000000007245 */ /* 0x000fca0000201400 */
        /* <DEDUP_REMOVED lines=15> */
.L_x_1709:
        /* <DEDUP_REMOVED lines=13> */
[----:B0-----:R-:W-:Y:S02]  /*0d90*/  HFMA2 R4, -RZ, RZ, 0, 0 ;  /* 0x00000000ff047431 */ /* 0x001fe400000001ff */
        /* <DEDUP_REMOVED lines=27> */
[----:B------:R-:W-:Y:S01]  /*0f50*/  IMAD.MOV.U32 R8, RZ, RZ, 0x53f ;  /* 0x0000053fff087424 */ /* 0x000fe200078e00ff */
[----:B------:R-:W-:Y:S01]  /*0f60*/  MOV R12, 0x1 ;  /* 0x00000001000c7802 */ /* 0x000fe20000000f00 */
        /* <DEDUP_REMOVED lines=11> */
[----:B--2--5:R-:W-:Y:S05]  /*1020*/  CALL.ABS.NOINC R14 ;  /* 0x000000000e007343 */ /* 0x024fea0003c00000 */
.L_x_1711:
[----:B------:R-:W0:Y:S01]  /*1030*/  S2R R3, SR_CgaCtaId ;  /* 0x0000000000037919 */ /* 0x000e220000008800 */
[----:B------:R-:W1:Y:S01]  /*1040*/  LDC R7, c[0x0][0x400] ;  /* 0x00010000ff077b82 */ /* 0x000e620000000800 */
[----:B------:R-:W-:Y:S01]  /*1050*/  ISETP.NE.AND P6, PT, R32, RZ, PT ;  /* 0x000000ff2000720c */ /* 0x000fe20003fc5270 */
[----:B------:R-:W-:Y:S05]  /*1060*/  WARPSYNC.ALL ;  /* 0x0000000000007948 */ /* 0x000fea0003800000 */
[----:B------:R-:W-:-:S04]  /*1070*/  MOV R0, 0x400 ;  /* 0x0000040000007802 */ /* 0x000fc80000000f00 */
[----:B------:R-:W-:-:S03]  /*1080*/  IADD3 R0, PT, PT, R0, 0xc0, RZ ;  /* 0x000000c000007810 */ /* 0x000fc60007ffe0ff */
[----:B------:R-:W-:Y:S01]  /*1090*/  @!P6 IMAD R4, R28, R31, R30 ;  /* 0x0000001f1c04e224 */ /* 0x000fe200078e021e */
[----:B0-----:R-:W-:-:S04]  /*10a0*/  LEA R0, R3, R0, 0x18 ;  /* 0x0000000003007211 */ /* 0x001fc800078ec0ff */
[----:B------:R-:W-:Y:S01]  /*10b0*/  @!P6 LEA R5, R4, R0, 0x1 ;  /* 0x000000000405e211 */ /* 0x000fe200078e08ff */
[----:B-1----:R-:W-:-:S04]  /*10c0*/  IMAD R3, R7, 0x2, R0 ;  /* 0x0000000207037824 */ /* 0x002fc800078e0200 */
[----:B------:R-:W-:Y:S01]  /*10d0*/  @!P6 STS [R5], R26 ;  /* 0x0000001a0500e388 */ /* 0x000fe20000000800 */
[----:B------:R-:W-:-:S05]  /*10e0*/  @!P6 LEA R4, R4, R3, 0x1 ;  /* 0x000000030404e211 */ /* 0x000fca00078e08ff */
[----:B------:R0:W-:Y:S02]  /*10f0*/  @!P6 STS [R4], R29 ;  /* 0x0000001d0400e388 */ /* 0x0001e40000000800 */
[----:B0-----:R-:W-:Y:S01]  /*1100*/  SHF.R.S32.HI R4, RZ, 0x1f, R7 ;  /* 0x0000001fff047819 */ /* 0x001fe20000011407 */
[----:B------:R-:W-:Y:S03]  /*1110*/  BAR.SYNC.DEFER_BLOCKING 0x0 ;  /* 0x0000000000007b1d */ /* 0x000fe60000010000 */
[----:B------:R-:W-:-:S03]  /*1120*/  LEA.HI R4, R4, R7, RZ, 0x2 ;  /* 0x0000000704047211 */ /* 0x000fc600078f10ff */
[----:B------:R-:W-:Y:S04]  /*1130*/  BSSY.RECONVERGENT B0, `(.L_x_1712) ;  /* 0x0000035000007945 */ /* 0x000fe80003800200 */
[----:B------:R-:W-:Y:S05]  /*1140*/  @P6 BRA `(.L_x_1713) ;  /* 0x0000000000cc6947 */ /* 0x000fea0003800000 */
[----:B------:R-:W-:Y:S01]  /*1150*/  SHF.R.S32.HI R4, RZ, 0x2, R4 ;  /* 0x00000002ff047819 */ /* 0x000fe20000011404 */
[----:B------:R-:W-:Y:S04]  /*1160*/  BSSY.RECONVERGENT B1, `(.L_x_1714) ;  /* 0x000002b000017945 */ /* 0x000fe80003800200 */
[----:B------:R-:W-:-:S05]  /*1170*/  IMAD R5, R31, R4, RZ ;  /* 0x000000041f057224 */ /* 0x000fca00078e02ff */
[----:B------:R-:W-:-:S04]  /*1180*/  LEA.HI R4, R30, R5, RZ, 0x1f ;  /* 0x000000051e047211 */ /* 0x000fc800078ff8ff */
[----:B------:R-:W-:-:S04]  /*1190*/  SHF.L.U32 R6, R4, 0x1, RZ ;  /* 0x0000000104067819 */ /* 0x000fc800000006ff */
[----:B------:R-:W-:Y:S01]  /*11a0*/  IADD3 R13, PT, PT, R3, R6, RZ ;  /* 0x00000006030d7210 */ /* 0x000fe20007ffe0ff */
[----:B------:R-:W-:Y:S01]  /*11b0*/  IMAD.IADD R11, R0, 0x1, R6 ;  /* 0x00000001000b7824 */ /* 0x000fe200078e0206 */
[----:B------:R-:W-:Y:S02]  /*11c0*/  ISETP.GE.AND P0, PT, R6, R7, PT ;  /* 0x000000070600720c */ /* 0x000fe40003f06270 */
[C---:B------:R-:W-:Y:S01]  /*11d0*/  LEA R14, R28.reuse, R13, 0x1 ;  /* 0x0000000d1c0e7211 */ /* 0x040fe200078e08ff */
[----:B------:R-:W-:Y:S01]  /*11e0*/  LDS.U16 R29, [R13] ;  /* 0x000000000d1d7984 */ /* 0x000fe20000000400 */
[----:B------:R-:W-:-:S03]  /*11f0*/  LEA R12, R28, R11, 0x1 ;  /* 0x0000000b1c0c7211 */ /* 0x000fc600078e08ff */
[----:B------:R-:W-:Y:S04]  /*1200*/  LDS.U16 R26, [R11] ;  /* 0x000000000b1a7984 */ /* 0x000fe80000000400 */
[----:B------:R-:W0:Y:S04]  /*1210*/  LDS.U16 R5, [R12] ;  /* 0x000000000c057984 */ /* 0x000e280000000400 */
[----:B------:R-:W1:Y:S01]  /*1220*/  LDS.U16 R4, [R14] ;  /* 0x000000000e047984 */ /* 0x000e620000000400 */
[----:B0-----:R-:W-:Y:S02]  /*1230*/  PRMT R26, R26, 0x5410, R5 ;  /* 0x000054101a1a7816 */ /* 0x001fe40000000005 */
[----:B-1----:R-:W-:Y:S01]  /*1240*/  PRMT R29, R29, 0x5410, R4 ;  /* 0x000054101d1d7816 */ /* 0x002fe20000000004 */
[----:B------:R-:W-:Y:S06]  /*1250*/  @P0 BRA `(.L_x_1715) ;  /* 0x00000000006c0947 */ /* 0x000fec0003800000 */
[----:B------:R-:W-:Y:S01]  /*1260*/  I2FP.F32.S32 R5, R7 ;  /* 0x0000000700057245 */ /* 0x000fe20000201400 */
[----:B------:R-:W0:Y:S01]  /*1270*/  LDCU UR4, c[0x0][0x40c] ;  /* 0x00008180ff0477ac */ /* 0x000e220008000800 */
[----:B------:R-:W-:Y:S01]  /*1280*/  I2FP.F32.S32 R4, R6 ;  /* 0x0000000600047245 */ /* 0x000fe20000201400 */
[--C-:B------:R-:W-:Y:S02]  /*1290*/  HADD2.F32 R9, -RZ, R29.reuse.H1_H1 ;  /* 0x3000001dff097230 */ /* 0x100fe40000004100 */
[----:B------:R-:W-:Y:S01]  /*12a0*/  HADD2.F32 R15, -RZ, R26.H0_H0 ;  /* 0x2000001aff0f7230 */ /* 0x000fe20000004100 */
[----:B------:R-:W1:Y:S01]  /*12b0*/  MUFU.RCP R5, R5 ;  /* 0x0000000500057308 */ /* 0x000e620000001000 */
[----:B------:R-:W-:Y:S01]  /*12c0*/  HADD2.F32 R29, -RZ, R29.H0_H0 ;  /* 0x2000001dff1d7230 */ /* 0x000fe20000004100 */
[----:B0----5:R-:W-:Y:S01]  /*12d0*/  IADD3 R6, PT, PT, -R2, UR4, RZ ;  /* 0x0000000402067c10 */ /* 0x021fe2000fffe1ff */
[----:B-1----:R-:W-:-:S03]  /*12e0*/  FMUL.FTZ R4, R4, R5 ;  /* 0x0000000504047220 */ /* 0x002fc60000410000 */
[----:B------:R-:W-:Y:S01]  /*12f0*/  I2FP.F32.S32 R7, R6 ;  /* 0x0000000600077245 */ /* 0x000fe20000201400 */
[----:B------:R-:W-:-:S06]  /*1300*/  FMUL.FTZ R4, R4, 13.28771209716796875 ;  /* 0x41549a7804047820 */ /* 0x000fcc0000410000 */
[----:B------:R-:W0:Y:S02]  /*1310*/  MUFU.EX2 R4, -R4 ;  /* 0x8000000400047308 */ /* 0x000e240000000800 */
[----:B0-----:R-:W-:Y:S01]  /*1320*/  FMUL.FTZ R6, R7, R4 ;  /* 0x0000000407067220 */ /* 0x001fe20000410000 */
[----:B------:R-:W-:-:S03]  /*1330*/  HADD2.F32 R7, -RZ, R26.H1_H1 ;  /* 0x3000001aff077230 */ /* 0x000fc60000004100 */
[----:B------:R-:W-:-:S04]  /*1340*/  FMUL.RZ R10, R6, 0.15915493667125701904 ;  /* 0x3e22f983060a7820 */ /* 0x000fc8000040c000 */
[----:B------:R-:W0:Y:S08]  /*1350*/  MUFU.SIN R6, R10 ;  /* 0x0000000a00067308 */ /* 0x000e300000000400 */
[----:B------:R-:W1:Y:S01]  /*1360*/  MUFU.COS R5, R10 ;  /* 0x0000000a00057308 */ /* 0x000e620000000000 */
[-C--:B0-----:R-:W-:Y:S01]  /*1370*/  FMUL.FTZ R4, R7, R6.reuse ;  /* 0x0000000607047220 */ /* 0x081fe20000410000 */
[-C--:B------:R-:W-:Y:S01]  /*1380*/  FMUL.FTZ R8, R9, R6.reuse ;  /* 0x0000000609087220 */ /* 0x080fe20000410000 */
        /* <DEDUP_REMOVED lines=8> */
.L_x_1715:
[----:B------:R-:W-:Y:S05]  /*1410*/  BSYNC.RECONVERGENT B1 ;  /* 0x0000000000017941 */ /* 0x000fea0003800200 */
.L_x_1714:
[----:B------:R-:W-:Y:S01]  /*1420*/  PRMT R7, R29, 0x7632, R7 ;  /* 0x000076321d077816 */ /* 0x000fe20000000007 */
[----:B------:R0:W-:Y:S01]  /*1430*/  STS.U16 [R13], R29 ;  /* 0x0000001d0d007388 */ /* 0x0001e20000000400 */
[----:B------:R-:W-:-:S03]  /*1440*/  PRMT R6, R26, 0x7632, R6 ;  /* 0x000076321a067816 */ /* 0x000fc60000000006 */
[----:B------:R0:W-:Y:S04]  /*1450*/  STS.U16 [R14], R7 ;  /* 0x000000070e007388 */ /* 0x0001e80000000400 */
[----:B------:R0:W-:Y:S04]  /*1460*/  STS.U16 [R11], R26 ;  /* 0x0000001a0b007388 */ /* 0x0001e80000000400 */
[----:B------:R0:W-:Y:S02]  /*1470*/  STS.U16 [R12], R6 ;  /* 0x000000060c007388 */ /* 0x0001e40000000400 */
.L_x_1713:
[----:B------:R-:W-:Y:S05]  /*1480*/  BSYNC.RECONVERGENT B0 ;  /* 0x0000000000007941 */ /* 0x000fea0003800200 */
.L_x_1712:
[----:B------:R-:W-:Y:S01]  /*1490*/  BAR.SYNC.DEFER_BLOCKING 0x0 ;  /* 0x0000000000007b1d */ /* 0x000fe20000010000 */
[----:B------:R-:W-:-:S04]  /*14a0*/  @!P6 IMAD R28, R28, R31, R30 ;  /* 0x0000001f1c1ce224 */ /* 0x000fc800078e021e */
[C---:B------:R-:W-:Y:S01]  /*14b0*/  @!P6 IMAD R0, R28.reuse, 0x2, R0 ;  /* 0x000000021c00e824 */ /* 0x040fe200078e0200 */
[----:B------:R-:W-:-:S04]  /*14c0*/  @!P6 LEA R3, R28, R3, 0x1 ;  /* 0x000000031c03e211 */ /* 0x000fc800078e08ff */
[----:B0-----:R0:W1:Y:S04]  /*14d0*/  @!P6 LDS R26, [R0] ;  /* 0x00000000001ae984 */ /* 0x0010680000000800 */
[----:B------:R0:W2:Y:S01]  /*14e0*/  @!P6 LDS R29, [R3] ;  /* 0x00000000031de984 */ /* 0x0000a20000000800 */
[----:B------:R-:W-:Y:S06]  /*14f0*/  BAR.SYNC.DEFER_BLOCKING 0x0 ;  /* 0x0000000000007b1d */ /* 0x000fec0000010000 */
.L_x_1710:
[----:B------:R-:W-:Y:S05]  /*1500*/  BSYNC.RECONVERGENT B6 ;  /* 0x0000000000067941 */ /* 0x000fea0003800200 */
.L_x_1708:
[----:B------:R-:W-:Y:S02]  /*1510*/  ISETP.GT.U32.AND P0, PT, R45, 0x1f, PT ;  /* 0x0000001f2d00780c */ /* 0x000fe40003f04070 */
[----:B0-----:R-:W-:-:S11]  /*1520*/  MOV R0, 0xff7fffff ;  /* 0xff7fffff00007802 */ /* 0x001fd60000000f00 */
[----:B------:R-:W-:Y:S05]  /*1530*/  @P0 BRA `(.L_x_1716) ;  /* 0x0000000000d40947 */ /* 0x000fea0003800000 */
[----:B------:R-:W0:Y:S01]  /*1540*/  S2R R10, SR_CgaCtaId ;  /* 0x00000000000a7919 */ /* 0x000e220000008800 */
[----:B------:R-:W3:Y:S01]  /*1550*/  LDCU UR4, c[0x0][0x3f4] ;  /* 0x00007e80ff0477ac */ /* 0x000ee20008000800 */
[----:B------:R-:W4:Y:S01]  /*1560*/  LDC.64 R4, c[0x0][0x3b8] ;  /* 0x0000ee00ff047b82 */ /* 0x000f220000000a00 */
[----:B------:R-:W-:Y:S02]  /*1570*/  MOV R8, 0x400 ;  /* 0x0000040000087802 */ /* 0x000fe40000000f00 */
[----:B------:R-:W-:Y:S02]  /*1580*/  SHF.R.U32.HI R6, RZ, 0x2, R45 ;  /* 0x00000002ff067819 */ /* 0x000fe4000001162d */
[----:B------:R-:W-:Y:S02]  /*1590*/  IADD3 R3, PT, PT, R8, 0x40, RZ ;  /* 0x0000004008037810 */ /* 0x000fe40007ffe0ff */
[----:B------:R-:W-:Y:S01]  /*15a0*/  LOP3.LUT R27, R27, 0x6, RZ, 0xc0, !PT ;  /* 0x000000061b1b7812 */ /* 0x000fe200078ec0ff */
[----:B---3--:R-:W-:-:S02]  /*15b0*/  IMAD R24, R24, UR4, RZ ;  /* 0x0000000418187c24 */ /* 0x008fc4000f8e02ff */
[----:B------:R-:W-:Y:S01]  /*15c0*/  IMAD R7, R6, UR4, R17 ;  /* 0x0000000406077c24 */ /* 0x000fe2000f8e0211 */
[----:B------:R-:W-:Y:S01]  /*15d0*/  UMOV UR4, 0xffffffff ;  /* 0xffffffff00047882 */ /* 0x000fe20000000000 */
[----:B------:R-:W-:-:S05]  /*15e0*/  IMAD R24, R24, 0x40, R27 ;  /* 0x0000004018187824 */ /* 0x000fca00078e021b */
[----:B------:R-:W-:Y:S02]  /*15f0*/  LEA R7, R7, R24, 0x3 ;  /* 0x0000001807077211 */ /* 0x000fe400078e18ff */
[----:B0-----:R-:W-:-:S03]  /*1600*/  LEA R6, R10, R3, 0x18 ;  /* 0x000000030a067211 */ /* 0x001fc600078ec0ff */
[----:B----4-:R-:W-:Y:S01]  /*1610*/  IMAD.WIDE R4, R7, 0x2, R4 ;  /* 0x0000000207047825 */ /* 0x010fe200078e0204 */
[----:B------:R-:W-:-:S04]  /*1620*/  LEA R3, R45, R6, 0x2 ;  /* 0x000000062d037211 */ /* 0x000fc800078e10ff */
[----:B--2---:R0:W-:Y:S04]  /*1630*/  STG.E desc[UR36][R4.64], R29 ;  /* 0x0000001d04007986 */ /* 0x0041e8000c101924 */
[----:B-1----:R1:W-:Y:S01]  /*1640*/  STS [R3], R26 ;  /* 0x0000001a03007388 */ /* 0x0023e20000000800 */
[----:B0-----:R-:W-:-:S05]  /*1650*/  HMUL2 R5, R26, R29 ;  /* 0x0000001d1a057232 */ /* 0x001fca0000000000 */
[--C-:B------:R-:W-:Y:S02]  /*1660*/  HADD2.F32 R13, -RZ, R5.reuse.H0_H0 ;  /* 0x20000005ff0d7230 */ /* 0x100fe40000004100 */
[----:B------:R-:W-:-:S05]  /*1670*/  HADD2.F32 R6, -RZ, R5.H1_H1 ;  /* 0x30000005ff067230 */ /* 0x000fca0000004100 */
[----:B------:R-:W-:Y:S01]  /*1680*/  FADD.FTZ R13, R13, R6 ;  /* 0x000000060d0d7221 */ /* 0x000fe20000010000 */
[----:B-1----:R-:W-:Y:S06]  /*1690*/  BRA.DIV UR4, `(.L_x_1717) ;  /* 0x0000006e04cc7947 */ /* 0x002fec000b800000 */
        /* <DEDUP_REMOVED lines=9> */
.L_x_1810:
[----:B------:R-:W-:Y:S01]  /*1730*/  ISETP.NE.AND P0, PT, R45, RZ, PT ;  /* 0x000000ff2d00720c */ /* 0x000fe20003f05270 */
[----:B-1----:R-:W-:-:S12]  /*1740*/  FADD.FTZ R14, R6, R14 ;  /* 0x0000000e060e7221 */ /* 0x002fd80000010000 */
[----:B------:R-:W-:Y:S05]  /*1750*/  @P0 BRA `(.L_x_1716) ;  /* 0x00000000004c0947 */ /* 0x000fea0003800000 */
[----:B------:R-:W1:Y:S02]  /*1760*/  LDCU.64 UR4, c[0x0][0x438] ;  /* 0x00008700ff0477ac */ /* 0x000e640008000a00 */
[----:B-1----:R-:W-:Y:S01]  /*1770*/  ISETP.NE.U32.AND P0, PT, RZ, UR4, PT ;  /* 0x00000004ff007c0c */ /* 0x002fe2000bf05070 */
[----:B------:R-:W1:Y:S03]  /*1780*/  LDCU UR4, c[0x0][0x410] ;  /* 0x00008200ff0477ac */ /* 0x000e660008000800 */
[----:B------:R-:W-:-:S13]  /*1790*/  ISETP.NE.AND.EX P0, PT, RZ, UR5, PT, P0 ;  /* 0x00000005ff007c0c */ /* 0x000fda000bf05300 */
[----:B0-----:R-:W0:Y:S01]  /*17a0*/  @P0 LDC R6, c[0x0][0x440] ;  /* 0x00011000ff060b82 */ /* 0x001e220000000800 */
[----:B-----5:R-:W-:-:S07]  /*17b0*/  @P0 IADD3 R3, PT, PT, -R2, R19, RZ ;  /* 0x0000001302030210 */ /* 0x020fce0007ffe1ff */
[----:B------:R-:W2:Y:S01]  /*17c0*/  @P0 LDC.64 R4, c[0x0][0x438] ;  /* 0x00010e00ff040b82 */ /* 0x000ea20000000a00 */
[----:B0-----:R-:W-:-:S04]  /*17d0*/  @P0 IMAD R0, R44, R6, R3 ;  /* 0x000000062c000224 */ /* 0x001fc800078e0203 */
[----:B------:R-:W-:-:S04]  /*17e0*/  @P0 IMAD R3, R0, R6, R3 ;  /* 0x0000000600030224 */ /* 0x000fc800078e0203 */
[----:B--2---:R-:W-:-:S06]  /*17f0*/  @P0 IMAD.WIDE R4, R3, 0x2, R4 ;  /* 0x0000000203040825 */ /* 0x004fcc00078e0204 */
[----:B------:R-:W2:Y:S01]  /*1800*/  @P0 LDG.E.U16 R4, desc[UR36][R4.64] ;  /* 0x0000002404040981 */ /* 0x000ea2000c1e1500 */
[----:B------:R-:W-:Y:S01]  /*1810*/  VIADD R3, R8, 0xc0 ;  /* 0x000000c008037836 */ /* 0x000fe20000000000 */
[----:B------:R-:W-:Y:S01]  /*1820*/  IADD3 R6, PT, PT, -R16, R19, RZ ;  /* 0x0000001310067210 */ /* 0x000fe20007ffe1ff */
[----:B-1----:R-:W-:-:S03]  /*1830*/  FMUL.FTZ R0, R14, UR4 ;  /* 0x000000040e007c20 */ /* 0x002fc60008410000 */
[----:B------:R-:W-:-:S04]  /*1840*/  LEA R7, R10, R3, 0x18 ;  /* 0x000000030a077211 */ /* 0x000fc800078ec0ff */
[----:B------:R-:W-:Y:S01]  /*1850*/  LEA R7, R6, R7, 0x2 ;  /* 0x0000000706077211 */ /* 0x000fe200078e10ff */
[----:B--2---:R-:W-:-:S05]  /*1860*/  @P0 HADD2.F32 R3, -RZ, R4.H0_H0 ;  /* 0x20000004ff030230 */ /* 0x004fca0000004100 */
[----:B------:R-:W-:-:S05]  /*1870*/  @P0 FADD.FTZ R0, R0, R3 ;  /* 0x0000000300000221 */ /* 0x000fca0000010000 */
[----:B------:R3:W-:Y:S02]  /*1880*/  STS [R7], R0 ;  /* 0x0000000007007388 */ /* 0x0007e40000000800 */
.L_x_1716:
[----:B------:R-:W-:Y:S05]  /*1890*/  WARPSYNC.ALL ;  /* 0x0000000000007948 */ /* 0x000fea0003800000 */
[----:B------:R-:W-:Y:S01]  /*18a0*/  IADD3 R3, PT, PT, -R16, R19, RZ ;  /* 0x0000001310037210 */ /* 0x000fe20007ffe1ff */
[----:B------:R-:W4:Y:S01]  /*18b0*/  LDCU UR4, c[0x0][0x3f0] ;  /* 0x00007e00ff0477ac */ /* 0x000f220008000800 */
[----:B------:R-:W-:Y:S03]  /*18c0*/  BSSY.RECONVERGENT B0, `(.L_x_1718) ;  /* 0x000011e000007945 */ /* 0x000fe60003800200 */
[----:B------:R-:W-:Y:S01]  /*18d0*/  VIADD R4, R3, 0x1f ;  /* 0x0000001f03047836 */ /* 0x000fe20000000000 */
[----:B------:R-:W0:Y:S04]  /*18e0*/  LDCU UR15, c[0x0][0x3f8] ;  /* 0x00007f00ff0f77ac */ /* 0x000e280008000800 */
[----:B------:R-:W-:Y:S01]  /*18f0*/  SHF.R.S32.HI R5, RZ, 0x1f, R4 ;  /* 0x0000001fff057819 */ /* 0x000fe20000011404 */
[----:B------:R-:W0:Y:S03]  /*1900*/  LDCU UR16, c[0x0][0x410] ;  /* 0x00008200ff1077ac */ /* 0x000e260008000800 */
[----:B------:R-:W-:Y:S01]  /*1910*/  LEA.HI R5, R5, R4, RZ, 0x5 ;  /* 0x0000000405057211 */ /* 0x000fe200078f28ff */
[----:B------:R-:W0:Y:S03]  /*1920*/  LDCU.64 UR8, c[0x0][0x3c8] ;  /* 0x00007900ff0877ac */ /* 0x000e260008000a00 */
[----:B------:R-:W-:Y:S01]  /*1930*/  LOP3.LUT R77, R5, 0xffffffe0, RZ, 0xc0, !PT ;  /* 0xffffffe0054d7812 */ /* 0x000fe200078ec0ff */
[----:B----4-:R-:W-:Y:S01]  /*1940*/  IMAD R20, R25, UR4, R44 ;  /* 0x0000000419147c24 */ /* 0x010fe2000f8e022c */
[----:B------:R-:W4:Y:S01]  /*1950*/  LDCU.64 UR10, c[0x0][0x3b8] ;  /* 0x00007700ff0a77ac */ /* 0x000f220008000a00 */
[----:B------:R-:W-:Y:S01]  /*1960*/  BAR.SYNC.DEFER_BLOCKING 0x0 ;  /* 0x0000000000007b1d */ /* 0x000fe20000010000 */
[----:B------:R-:W-:-:S02]  /*1970*/  ISETP.GE.AND P0, PT, R45, R77, PT ;  /* 0x0000004d2d00720c */ /* 0x000fc40003f06270 */
[----:B------:R-:W-:-:S03]  /*1980*/  SHF.L.U32 R20, R20, 0x6, RZ ;  /* 0x0000000614147819 */ /* 0x000fc600000006ff */
[----:B------:R-:W0:Y:S01]  /*1990*/  LDCU.64 UR18, c[0x0][0x438] ;  /* 0x00008700ff1277ac */ /* 0x000e220008000a00 */
[----:B------:R-:W0:Y:S07]  /*19a0*/  LDCU.64 UR12, c[0x0][0x448] ;  /* 0x00008900ff0c77ac */ /* 0x000e2e0008000a00 */
[----:B------:R-:W-:Y:S05]  /*19b0*/  @P0 BRA `(.L_x_1719) ;  /* 0x0000001000380947 */ /* 0x000fea0003800000 */
[----:B------:R-:W1:Y:S01]  /*19c0*/  LDC R4, c[0x0][0x3f4] ;  /* 0x0000fd00ff047b82 */ /* 0x000e620000000800 */
[----:B------:R-:W-:Y:S01]  /*19d0*/  UMOV UR4, 0x400 ;  /* 0x0000040000047882 */ /* 0x000fe20000000000 */
[----:B------:R-:W2:Y:S01]  /*19e0*/  LDCU UR14, c[0x0][0x440] ;  /* 0x00008800ff0e77ac */ /* 0x000ea20008000800 */
[C---:B------:R-:W-:Y:S01]  /*19f0*/  IMAD.IADD R76, R16.reuse, 0x1, R45 ;  /* 0x00000001104c7824 */ /* 0x040fe200078e022d */
[----:B------:R-:W-:-:S04]  /*1a00*/  IADD3 R77, PT, PT, R16, R77, RZ ;  /* 0x0000004d104d7210 */ /* 0x000fc80007ffe0ff */
[----:B------:R-:W3:Y:S01]  /*1a10*/  S2UR UR5, SR_CgaCtaId ;  /* 0x00000000000579c3 */ /* 0x000ee20000008800 */
[----:B--2---:R-:W-:Y:S01]  /*1a20*/  IMAD R85, R44, UR14, R19 ;  /* 0x0000000e2c557c24 */ /* 0x004fe2000f8e0213 */
[----:B-1----:R-:W-:-:S03]  /*1a30*/  IABS R21, R4 ;  /* 0x0000000400157213 */ /* 0x002fc60000000000 */
[----:B------:R-:W-:Y:S01]  /*1a40*/  IMAD R85, R85, UR14, R76 ;  /* 0x0000000e55557c24 */ /* 0x000fe2000f8e024c */
[----:B------:R-:W1:Y:S01]  /*1a50*/  I2F.RP R36, R21 ;  /* 0x0000001500247306 */ /* 0x000e620000209400 */
[----:B---3--:R-:W-:Y:S02]  /*1a60*/  ULEA UR6, UR5, UR4, 0x18 ;  /* 0x0000000405067291 */ /* 0x008fe4000f8ec0ff */
[----:B------:R-:W-:-:S04]  /*1a70*/  UIADD3 UR4, UPT, UPT, UR4, 0xc0, URZ ;  /* 0x000000c004047890 */ /* 0x000fc8000fffe0ff */
[----:B------:R-:W-:-:S03]  /*1a80*/  ULEA UR4, UR5, UR4, 0x18 ;  /* 0x0000000405047291 */ /* 0x000fc6000f8ec0ff */
[----:B0-----:R-:W0:Y:S01]  /*1a90*/  LDS.128 R4, [UR6+0x40] ;  /* 0x00004006ff047984 */ /* 0x001e220008000c00 */
[----:B-1----:R-:W1:Y:S02]  /*1aa0*/  MUFU.RCP R36, R36 ;  /* 0x0000002400247308 */ /* 0x002e640000001000 */
[----:B------:R-:W-:Y:S01]  /*1ab0*/  LEA R84, R45, UR4, 0x2 ;  /* 0x000000042d547c11 */ /* 0x000fe2000f8e10ff */
[----:B------:R-:W2:Y:S04]  /*1ac0*/  LDS.128 R8, [UR6+0x50] ;  /* 0x00005006ff087984 */ /* 0x000ea80008000c00 */
[----:B------:R-:W3:Y:S04]  /*1ad0*/  LDS.128 R12, [UR6+0x60] ;  /* 0x00006006ff0c7984 */ /* 0x000ee80008000c00 */
[----:B------:R-:W0:Y:S04]  /*1ae0*/  LDS.128 R24, [UR6+0x70] ;  /* 0x00007006ff187984 */ /* 0x000e280008000c00 */
[----:B------:R-:W0:Y:S01]  /*1af0*/  LDS.128 R28, [UR6+0x80] ;  /* 0x00008006ff1c7984 */ /* 0x000e220008000c00 */
[----:B-1----:R-:W-:-:S03]  /*1b00*/  IADD3 R46, PT, PT, R36, 0xffffffe, RZ ;  /* 0x0ffffffe242e7810 */ /* 0x002fc60007ffe0ff */
[----:B------:R-:W1:Y:S01]  /*1b10*/  LDS.128 R32, [UR6+0x90] ;  /* 0x00009006ff207984 */ /* 0x000e620008000c00 */
[----:B------:R4:W2:Y:S03]  /*1b20*/  F2I.FTZ.U32.TRUNC.NTZ R47, R46 ;  /* 0x0000002e002f7305 */ /* 0x0008a6000021f000 */
[----:B------:R-:W0:Y:S04]  /*1b30*/  LDS.128 R36, [UR6+0xa0] ;  /* 0x0000a006ff247984 */ /* 0x000e280008000c00 */
[----:B------:R-:W0:Y:S01]  /*1b40*/  LDS.128 R40, [UR6+0xb0] ;  /* 0x0000b006ff287984 */ /* 0x000e220008000c00 */
[----:B------:R-:W3:Y:S01]  /*1b50*/  LDCU.64 UR6, c[0x0][0x420] ;  /* 0x00008400ff0677ac */ /* 0x000ee20008000a00 */
[----:B----4-:R-:W-:Y:S01]  /*1b60*/  HFMA2 R46, -RZ, RZ, 0, 0 ;  /* 0x00000000ff2e7431 */ /* 0x010fe200000001ff */
[----:B--2---:R-:W-:-:S02]  /*1b70*/  IADD3 R48, PT, PT, RZ, -R47, RZ ;  /* 0x8000002fff307210 */ /* 0x004fc40007ffe0ff */
[----:B---3--:R-:W-:-:S03]  /*1b80*/  IADD3 R78, P1, P2, R23, UR6, R76 ;  /* 0x00000006174e7c10 */ /* 0x008fc6000fa3e04c */
[----:B------:R-:W-:Y:S01]  /*1b90*/  IMAD R23, R48, R21, RZ ;  /* 0x0000001530177224 */ /* 0x000fe200078e02ff */
[----:B------:R-:W-:Y:S02]  /*1ba0*/  ISETP.NE.U32.AND P0, PT, RZ, UR6, PT ;  /* 0x00000006ff007c0c */ /* 0x000fe4000bf05070 */
[----:B------:R-:W-:Y:S01]  /*1bb0*/  IADD3.X R79, PT, PT, R79, UR7, RZ, P1, P2 ;  /* 0x000000074f4f7c10 */ /* 0x000fe20008fe44ff */
[----:B------:R-:W-:Y:S01]  /*1bc0*/  IMAD.HI.U32 R23, R47, R23, R46 ;  /* 0x000000172f177227 */ /* 0x000fe200078e002e */
[----:B------:R-:W-:-:S13]  /*1bd0*/  ISETP.NE.AND.EX P0, PT, RZ, UR7, PT, P0 ;  /* 0x00000007ff007c0c */ /* 0x000fda000bf05300 */
.L_x_1734:
[----:B------:R-:W2:Y:S01]  /*1be0*/  @P0 LDG.E.U8 R86, desc[UR36][R78.64] ;  /* 0x000000244e560981 */ /* 0x000ea2000c1e1100 */
[----:B------:R-:W3:Y:S01]  /*1bf0*/  LDC R81, c[0x0][0x3f4] ;  /* 0x0000fd00ff517b82 */ /* 0x000ee20000000800 */
[----:B------:R-:W-:Y:S01]  /*1c00*/  IABS R82, R76 ;  /* 0x0000004c00527213 */ /* 0x000fe20000000000 */
[----:B------:R-:W-:Y:S01]  /*1c10*/  BSSY.RECONVERGENT B1, `(.L_x_1720) ;  /* 0x0000022000017945 */ /* 0x000fe20003800200 */
[----:B------:R-:W-:-:S03]  /*1c20*/  ISETP.GE.AND P2, PT, R76, RZ, PT ;  /* 0x000000ff4c00720c */ /* 0x000fc60003f46270 */
[----:B------:R-:W-:-:S05]  /*1c30*/  IMAD.HI.U32 R80, R23, R82, RZ ;  /* 0x0000005217507227 */ /* 0x000fca00078e00ff */
[----:B------:R-:W-:Y:S02]  /*1c40*/  IADD3 R83, PT, PT, -R80, RZ, RZ ;  /* 0x000000ff50537210 */ /* 0x000fe40007ffe1ff */
[----:B---3--:R-:W-:Y:S02]  /*1c50*/  IABS R87, R81 ;  /* 0x0000005100577213 */ /* 0x008fe40000000000 */
[----:B------:R-:W-:-:S03]  /*1c60*/  ISETP.NE.AND P4, PT, R81, RZ, PT ;  /* 0x000000ff5100720c */ /* 0x000fc60003f85270 */
[----:B------:R-:W-:-:S05]  /*1c70*/  IMAD R80, R87, R83, R82 ;  /* 0x0000005357507224 */ /* 0x000fca00078e0252 */
[----:B------:R-:W-:-:S13]  /*1c80*/  ISETP.GT.U32.AND P1, PT, R21, R80, PT ;  /* 0x000000501500720c */ /* 0x000fda0003f24070 */
[----:B------:R-:W-:-:S05]  /*1c90*/  @!P1 IMAD.IADD R80, R80, 0x1, -R87 ;  /* 0x0000000150509824 */ /* 0x000fca00078e0a57 */
[----:B------:R-:W-:-:S13]  /*1ca0*/  ISETP.GT.U32.AND P1, PT, R21, R80, PT ;  /* 0x000000501500720c */ /* 0x000fda0003f24070 */
[----:B------:R-:W-:Y:S02]  /*1cb0*/  @!P1 IADD3 R80, PT, PT, R80, -R87, RZ ;  /* 0x8000005750509210 */ /* 0x000fe40007ffe0ff */
[----:B------:R-:W-:Y:S02]  /*1cc0*/  ISETP.GE.AND P1, PT, R76, R19, PT ;  /* 0x000000134c00720c */ /* 0x000fe40003f26270 */
[----:B------:R-:W-:Y:S02]  /*1cd0*/  @!P2 IADD3 R80, PT, PT, -R80, RZ, RZ ;  /* 0x000000ff5050a210 */ /* 0x000fe40007ffe1ff */
[----:B------:R-:W-:Y:S02]  /*1ce0*/  @!P4 LOP3.LUT R80, RZ, R81, RZ, 0x33, !PT ;  /* 0x00000051ff50c212 */ /* 0x000fe400078e33ff */
[----:B--2---:R-:W-:-:S07]  /*1cf0*/  ISETP.NE.AND P3, PT, R86, RZ, P0 ;  /* 0x000000ff5600720c */ /* 0x004fce0000765270 */
[----:B-----5:R-:W-:Y:S06]  /*1d00*/  @P1 BRA `(.L_x_1721) ;  /* 0x0000000000481947 */ /* 0x020fec0003800000 */
[----:B------:R-:W2:Y:S02]  /*1d10*/  S2UR UR4, SR_CTAID.Y ;  /* 0x00000000000479c3 */ /* 0x000ea40000002600 */
[----:B--2---:R-:W-:-:S05]  /*1d20*/  IMAD R45, R81, UR4, RZ ;  /* 0x00000004512d7c24 */ /* 0x004fca000f8e02ff */
[----:B------:R-:W-:-:S04]  /*1d30*/  IADD3 R44, P2, PT, R45, R80, RZ ;  /* 0x000000502d2c7210 */ /* 0x000fc80007f5e0ff */
[----:B------:R-:W-:Y:S02]  /*1d40*/  LEA.HI.X.SX32 R45, R45, RZ, 0x1, P2 ;  /* 0x000000ff2d2d7211 */ /* 0x000fe400010f0eff */
[----:B------:R-:W-:-:S04]  /*1d50*/  LEA R46, P2, R44, UR8, 0x2 ;  /* 0x000000082c2e7c11 */ /* 0x000fc8000f8410ff */
[----:B------:R-:W-:-:S05]  /*1d60*/  LEA.HI.X R47, R44, UR9, R45, 0x2, P2 ;  /* 0x000000092c2f7c11 */ /* 0x000fca00090f142d */
[----:B------:R-:W2:Y:S01]  /*1d70*/  LDG.E R46, desc[UR36][R46.64] ;  /* 0x000000242e2e7981 */ /* 0x000ea2000c1e1900 */
[----:B------:R-:W-:-:S04]  /*1d80*/  IMAD R45, R81, UR15, RZ ;  /* 0x0000000f512d7c24 */ /* 0x000fc8000f8e02ff */
[----:B--2---:R-:W-:-:S05]  /*1d90*/  IMAD R45, R46, R45, RZ ;  /* 0x0000002d2e2d7224 */ /* 0x004fca00078e02ff */
[----:B------:R-:W-:Y:S01]  /*1da0*/  LEA R44, R45, R80, 0x3 ;  /* 0x000000502d2c7211 */ /* 0x000fe200078e18ff */
[----:B------:R-:W-:-:S04]  /*1db0*/  IMAD R45, R20, R81, RZ ;  /* 0x00000051142d7224 */ /* 0x000fc800078e02ff */
[----:B------:R-:W-:Y:S01]  /*1dc0*/  IMAD.SHL.U32 R44, R44, 0x8, RZ ;  /* 0x000000082c2c7824 */ /* 0x000fe200078e00ff */
[----:B------:R-:W-:-:S04]  /*1dd0*/  SHF.R.S32.HI R83, RZ, 0x1f, R45 ;  /* 0x0000001fff537819 */ /* 0x000fc8000001142d */
[----:B------:R-:W-:-:S04]  /*1de0*/  IADD3 R45, P2, PT, R44, R45, RZ ;  /* 0x0000002d2c2d7210 */ /* 0x000fc80007f5e0ff */
[----:B------:R-:W-:Y:S02]  /*1df0*/  LEA.HI.X.SX32 R82, R44, R83, 0x1, P2 ;  /* 0x000000532c527211 */ /* 0x000fe400010f0eff */
[----:B------:R-:W-:-:S04]  /*1e00*/  LEA R44, P2, R45, UR10, 0x1 ;  /* 0x0000000a2d2c7c11 */ /* 0x000fc8000f8408ff */
[----:B------:R-:W-:-:S06]  /*1e10*/  LEA.HI.X R45, R45, UR11, R82, 0x1, P2 ;  /* 0x0000000b2d2d7c11 */ /* 0x000fcc00090f0c52 */
[----:B------:R-:W5:Y:S03]  /*1e20*/  LDG.E.128 R44, desc[UR36][R44.64] ;  /* 0x000000242c2c7981 */ /* 0x000f66000c1e1d00 */
.L_x_1721:
[----:B------:R-:W-:Y:S05]  /*1e30*/  BSYNC.RECONVERGENT B1 ;  /* 0x0000000000017941 */ /* 0x000fea0003800200 */
.L_x_1720:
[----:B------:R-:W-:Y:S01]  /*1e40*/  BSSY.RECONVERGENT B1, `(.L_x_1722) ;  /* 0x000001c000017945 */ /* 0x000fe20003800200 */
[----:B------:R-:W-:-:S03]  /*1e50*/  IADD3 R82, PT, PT, R80, R81, RZ ;  /* 0x0000005150527210 */ /* 0x000fc60007ffe0ff */
        /* <DEDUP_REMOVED lines=8> */
[C---:B------:R-:W-:Y:S01]  /*1ee0*/  IMAD R51, R81.reuse, UR15, RZ ;  /* 0x0000000f51337c24 */ /* 0x040fe2000f8e02ff */
[----:B------:R-:W-:Y:S01]  /*1ef0*/  LEA R52, R81, R80, 0x1 ;  /* 0x0000005051347211 */ /* 0x000fe200078e08ff */
[----:B------:R-:W-:Y:S02]  /*1f00*/  IMAD R53, R20, R81, RZ ;  /* 0x0000005114357224 */ /* 0x000fe400078e02ff */
[----:B--2---:R-:W-:-:S05]  /*1f10*/  IMAD R51, R48, R51, RZ ;  /* 0x0000003330337224 */ /* 0x004fca00078e02ff */
[----:B------:R-:W-:-:S05]  /*1f20*/  SHF.L.U32 R51, R51, 0x6, RZ ;  /* 0x0000000633337819 */ /* 0x000fca00000006ff */
[----:B------:R-:W-:Y:S01]  /*1f30*/  IMAD R50, R82, 0x8, R51 ;  /* 0x0000000852327824 */ /* 0x000fe200078e0233 */
[----:B------:R-:W-:Y:S02]  /*1f40*/  LEA R51, R52, R51, 0x3 ;  /* 0x0000003334337211 */ /* 0x000fe400078e18ff */
[----:B------:R-:W-:Y:S02]  /*1f50*/  SHF.R.S32.HI R52, RZ, 0x1f, R53 ;  /* 0x0000001fff347819 */ /* 0x000fe40000011435 */
[C---:B------:R-:W-:Y:S02]  /*1f60*/  IADD3 R54, P2, PT, R53.reuse, R50, RZ ;  /* 0x0000003235367210 */ /* 0x040fe40007f5e0ff */
[----:B------:R-:W-:Y:S02]  /*1f70*/  IADD3 R53, P4, PT, R53, R51, RZ ;  /* 0x0000003335357210 */ /* 0x000fe40007f9e0ff */
[-C--:B------:R-:W-:Y:S02]  /*1f80*/  LEA.HI.X.SX32 R49, R50, R52.reuse, 0x1, P2 ;  /* 0x0000003432317211 */ /* 0x080fe400010f0eff */
[----:B------:R-:W-:-:S02]  /*1f90*/  LEA.HI.X.SX32 R50, R51, R52, 0x1, P4 ;  /* 0x0000003433327211 */ /* 0x000fc400020f0eff */
[C---:B------:R-:W-:Y:S02]  /*1fa0*/  LEA R48, P2, R54.reuse, UR10, 0x1 ;  /* 0x0000000a36307c11 */ /* 0x040fe4000f8408ff */
[C---:B------:R-:W-:Y:S02]  /*1fb0*/  LEA R52, P4, R53.reuse, UR10, 0x1 ;  /* 0x0000000a35347c11 */ /* 0x040fe4000f8808ff */
[----:B------:R-:W-:Y:S02]  /*1fc0*/  LEA.HI.X R49, R54, UR11, R49, 0x1, P2 ;  /* 0x0000000b36317c11 */ /* 0x000fe400090f0c31 */
[----:B------:R-:W-:-:S04]  /*1fd0*/  LEA.HI.X R53, R53, UR11, R50, 0x1, P4 ;  /* 0x0000000b35357c11 */ /* 0x000fc8000a0f0c32 */
[----:B------:R-:W5:Y:S04]  /*1fe0*/  LDG.E.128 R48, desc[UR36][R48.64] ;  /* 0x0000002430307981 */ /* 0x000f68000c1e1d00 */
[----:B------:R-:W5:Y:S02]  /*1ff0*/  LDG.E.128 R52, desc[UR36][R52.64] ;  /* 0x0000002434347981 */ /* 0x000f64000c1e1d00 */
.L_x_1723:
[----:B------:R-:W-:Y:S05]  /*2000*/  BSYNC.RECONVERGENT B1 ;  /* 0x0000000000017941 */ /* 0x000fea0003800200 */
.L_x_1722:
[----:B------:R-:W-:Y:S04]  /*2010*/  BSSY.RECONVERGENT B1, `(.L_x_1724) ;  /* 0x000001d000017945 */ /* 0x000fe80003800200 */
        /* <DEDUP_REMOVED lines=9> */
[C---:B------:R-:W-:Y:S01]  /*20b0*/  LEA R58, R81.reuse, R82, 0x1 ;  /* 0x00000052513a7211 */ /* 0x040fe200078e08ff */
[----:B------:R-:W-:Y:S02]  /*20c0*/  IMAD R61, R20, R81, RZ ;  /* 0x00000051143d7224 */ /* 0x000fe400078e02ff */
[----:B--2---:R-:W-:Y:S01]  /*20d0*/  IMAD R60, R56, R59, RZ ;  /* 0x0000003b383c7224 */ /* 0x004fe200078e02ff */
[----:B------:R-:W-:-:S03]  /*20e0*/  LEA R59, R81, R80, 0x2 ;  /* 0x00000050513b7211 */ /* 0x000fc600078e10ff */
[C---:B------:R-:W-:Y:S01]  /*20f0*/  IMAD R58, R60.reuse, 0x8, R58 ;  /* 0x000000083c3a7824 */ /* 0x040fe200078e023a */
[----:B------:R-:W-:Y:S02]  /*2100*/  LEA R59, R60, R59, 0x3 ;  /* 0x0000003b3c3b7211 */ /* 0x000fe400078e18ff */
[----:B------:R-:W-:Y:S02]  /*2110*/  SHF.R.S32.HI R60, RZ, 0x1f, R61 ;  /* 0x0000001fff3c7819 */ /* 0x000fe4000001143d */
[----:B------:R-:W-:Y:S02]  /*2120*/  SHF.L.U32 R58, R58, 0x3, RZ ;  /* 0x000000033a3a7819 */ /* 0x000fe400000006ff */
[----:B------:R-:W-:Y:S02]  /*2130*/  SHF.L.U32 R59, R59, 0x3, RZ ;  /* 0x000000033b3b7819 */ /* 0x000fe400000006ff */
[C---:B------:R-:W-:Y:S02]  /*2140*/  IADD3 R57, P2, PT, R61.reuse, R58, RZ ;  /* 0x0000003a3d397210 */ /* 0x040fe40007f5e0ff */
[----:B------:R-:W-:-:S02]  /*2150*/  IADD3 R61, P4, PT, R61, R59, RZ ;  /* 0x0000003b3d3d7210 */ /* 0x000fc40007f9e0ff */
[-C--:B------:R-:W-:Y:S02]  /*2160*/  LEA.HI.X.SX32 R62, R58, R60.reuse, 0x1, P2 ;  /* 0x0000003c3a3e7211 */ /* 0x080fe400010f0eff */
[----:B------:R-:W-:Y:S02]  /*2170*/  LEA.HI.X.SX32 R58, R59, R60, 0x1, P4 ;  /* 0x0000003c3b3a7211 */ /* 0x000fe400020f0eff */
[----:B------:R-:W-:Y:S02]  /*2180*/  LEA R56, P2, R57, UR10, 0x1 ;  /* 0x0000000a39387c11 */ /* 0x000fe4000f8408ff */
[----:B------:R-:W-:Y:S02]  /*2190*/  LEA R60, P4, R61, UR10, 0x1 ;  /* 0x0000000a3d3c7c11 */ /* 0x000fe4000f8808ff */
[----:B------:R-:W-:Y:S02]  /*21a0*/  LEA.HI.X R57, R57, UR11, R62, 0x1, P2 ;  /* 0x0000000b39397c11 */ /* 0x000fe400090f0c3e */
[----:B------:R-:W-:-:S04]  /*21b0*/  LEA.HI.X R61, R61, UR11, R58, 0x1, P4 ;  /* 0x0000000b3d3d7c11 */ /* 0x000fc8000a0f0c3a */
[----:B------:R-:W5:Y:S04]  /*21c0*/  LDG.E.128 R56, desc[UR36][R56.64] ;  /* 0x0000002438387981 */ /* 0x000f68000c1e1d00 */
[----:B------:R-:W5:Y:S02]  /*21d0*/  LDG.E.128 R60, desc[UR36][R60.64] ;  /* 0x000000243c3c7981 */ /* 0x000f64000c1e1d00 */
.L_x_1725:
[----:B------:R-:W-:Y:S05]  /*21e0*/  BSYNC.RECONVERGENT B1 ;  /* 0x0000000000017941 */ /* 0x000fea0003800200 */
.L_x_1724:
[----:B------:R-:W-:Y:S01]  /*21f0*/  BSSY.RECONVERGENT B1, `(.L_x_1726) ;  /* 0x0000015000017945 */ /* 0x000fe20003800200 */
[----:B------:R-:W-:-:S03]  /*2200*/  IMAD R82, R81, 0x4, R82 ;  /* 0x0000000451527824 */ /* 0x000fc600078e0252 */
        /* <DEDUP_REMOVED lines=8> */
[----:B------:R-:W-:Y:S02]  /*2290*/  IMAD R67, R81, UR15, RZ ;  /* 0x0000000f51437c24 */ /* 0x000fe4000f8e02ff */
[----:B------:R-:W-:Y:S02]  /*22a0*/  IMAD R86, R20, R81, RZ ;  /* 0x0000005114567224 */ /* 0x000fe400078e02ff */
[----:B--2---:R-:W-:-:S05]  /*22b0*/  IMAD R67, R64, R67, RZ ;  /* 0x0000004340437224 */ /* 0x004fca00078e02ff */
[----:B------:R-:W-:-:S04]  /*22c0*/  LEA R66, R67, R82, 0x3 ;  /* 0x0000005243427211 */ /* 0x000fc800078e18ff */
[----:B------:R-:W-:-:S04]  /*22d0*/  SHF.L.U32 R66, R66, 0x3, RZ ;  /* 0x0000000342427819 */ /* 0x000fc800000006ff */
[----:B------:R-:W-:Y:S02]  /*22e0*/  SHF.R.S32.HI R67, RZ, 0x1f, R66 ;  /* 0x0000001fff437819 */ /* 0x000fe40000011442 */
[----:B------:R-:W-:-:S04]  /*22f0*/  IADD3 R83, P2, PT, R86, R66, RZ ;  /* 0x0000004256537210 */ /* 0x000fc80007f5e0ff */
[----:B------:R-:W-:Y:S02]  /*2300*/  LEA.HI.X.SX32 R86, R86, R67, 0x1, P2 ;  /* 0x0000004356567211 */ /* 0x000fe400010f0eff */
[----:B------:R-:W-:-:S04]  /*2310*/  LEA R66, P2, R83, UR10, 0x1 ;  /* 0x0000000a53427c11 */ /* 0x000fc8000f8408ff */
[----:B------:R-:W-:-:S06]  /*2320*/  LEA.HI.X R67, R83, UR11, R86, 0x1, P2 ;  /* 0x0000000b53437c11 */ /* 0x000fcc00090f0c56 */
[----:B------:R-:W5:Y:S03]  /*2330*/  LDG.E.128 R64, desc[UR36][R66.64] ;  /* 0x0000002442407981 */ /* 0x000f66000c1e1d00 */
.L_x_1727:
[----:B------:R-:W-:Y:S05]  /*2340*/  BSYNC.RECONVERGENT B1 ;  /* 0x0000000000017941 */ /* 0x000fea0003800200 */
.L_x_1726:
        /* <DEDUP_REMOVED lines=20> */
[----:B------:R-:W5:Y:S03]  /*2490*/  LDG.E.128 R68, desc[UR36][R70.64] ;  /* 0x0000002446447981 */ /* 0x000f66000c1e1d00 */
.L_x_1729:
[----:B------:R-:W-:Y:S05]  /*24a0*/  BSYNC.RECONVERGENT B1 ;  /* 0x0000000000017941 */ /* 0x000fea0003800200 */
.L_x_1728:
        /* <DEDUP_REMOVED lines=9> */
[----:B------:R-:W-:Y:S01]  /*2540*/  IMAD R75, R81, UR15, RZ ;  /* 0x0000000f514b7c24 */ /* 0x000fe2000f8e02ff */
[-C--:B------:R-:W-:Y:S01]  /*2550*/  IADD3 R82, PT, PT, R82, R81.reuse, RZ ;  /* 0x0000005152527210 */ /* 0x080fe20007ffe0ff */
[----:B------:R-:W-:Y:S02]  /*2560*/  IMAD R81, R20, R81, RZ ;  /* 0x0000005114517224 */ /* 0x000fe400078e02ff */
        /* <DEDUP_REMOVED lines=8> */
[----:B------:R-:W5:Y:S03]  /*25f0*/  LDG.E.128 R72, desc[UR36][R74.64] ;  /* 0x000000244a487981 */ /* 0x000f66000c1e1d00 */
.L_x_1731:
[----:B------:R-:W-:Y:S05]  /*2600*/  BSYNC.RECONVERGENT B1 ;  /* 0x0000000000017941 */ /* 0x000fea0003800200 */
.L_x_1730:
[----:B------:R-:W-:Y:S04]  /*2610*/  BSSY.RECONVERGENT B1, `(.L_x_1732) ;  /* 0x0000041000017945 */ /* 0x000fe80003800200 */
[----:B------:R-:W-:Y:S05]  /*2620*/  @P1 BRA `(.L_x_1733) ;  /* 0x0000000000fc1947 */ /* 0x000fea0003800000 */
[----:B------:R-:W-:-:S04]  /*2630*/  ISETP.NE.U32.AND P1, PT, RZ, UR18, PT ;  /* 0x00000012ff007c0c */ /* 0x000fc8000bf25070 */
[----:B------:R-:W-:Y:S02]  /*2640*/  ISETP.NE.AND.EX P2, PT, RZ, UR19, PT, P1 ;  /* 0x00000013ff007c0c */ /* 0x000fe4000bf45310 */
[----:B------:R-:W-:-:S04]  /*2650*/  ISETP.NE.U32.AND P1, PT, RZ, UR12, PT ;  /* 0x0000000cff007c0c */ /* 0x000fc8000bf25070 */
[----:B------:R-:W-:-:S07]  /*2660*/  ISETP.NE.AND.EX P1, PT, RZ, UR13, PT, P1 ;  /* 0x0000000dff007c0c */ /* 0x000fce000bf25310 */
[----:B------:R-:W2:Y:S06]  /*2670*/  @P2 LDC.64 R82, c[0x0][0x438] ;  /* 0x00010e00ff522b82 */ /* 0x000eac0000000a00 */
[----:B------:R-:W3:Y:S02]  /*2680*/  @P1 S2R R87, SR_CTAID.X ;  /* 0x0000000000571919 */ /* 0x000ee40000002500 */
[----:B------:R-:W3:Y:S08]  /*2690*/  @P1 LDC.64 R80, c[0x0][0x448] ;  /* 0x00011200ff501b82 */ /* 0x000ef00000000a00 */
[----:B------:R-:W4:Y:S01]  /*26a0*/  @P1 LDC R88, c[0x0][0x430] ;  /* 0x00010c00ff581b82 */ /* 0x000f220000000800 */
[----:B--2---:R-:W-:-:S06]  /*26b0*/  @P2 IMAD.WIDE R82, R85, 0x2, R82 ;  /* 0x0000000255522825 */ /* 0x004fcc00078e0252 */
[----:B------:R0:W2:Y:S01]  /*26c0*/  @P2 LDG.E.U16 R82, desc[UR36][R82.64] ;  /* 0x0000002452522981 */ /* 0x0000a2000c1e1500 */
[----:B---3--:R-:W-:-:S04]  /*26d0*/  @P1 IMAD.WIDE.U32 R80, R87, 0x2, R80 ;  /* 0x0000000257501825 */ /* 0x008fc800078e0050 */
[----:B0----5:R-:W-:Y:S01]  /*26e0*/  HFMA2 R83, R5, R45, -RZ ;  /* 0x0000002d05537231 */ /* 0x021fe200001000ff */
[----:B------:R-:W4:Y:S01]  /*26f0*/  @P1 LDC R87, c[0x0][0x408] ;  /* 0x00010200ff571b82 */ /* 0x000f220000000800 */
[----:B------:R0:W3:Y:S02]  /*2700*/  @P1 LDG.E.U16 R80, desc[UR36][R80.64] ;  /* 0x0000002450501981 */ /* 0x0000e4000c1e1500 */
[----:B------:R-:W-:Y:S02]  /*2710*/  HFMA2 R83, R9, R49, R83 ;  /* 0x0000003109537231 */ /* 0x000fe40000000053 */
[----:B0-----:R-:W-:Y:S02]  /*2720*/  HMUL2 R81, R4, R44 ;  /* 0x0000002c04517232 */ /* 0x001fe40000000000 */
[----:B------:R-:W-:Y:S02]  /*2730*/  HFMA2 R83, R13, R53, R83 ;  /* 0x000000350d537231 */ /* 0x000fe40000000053 */
[----:B------:R-:W-:-:S02]  /*2740*/  HFMA2 R81, R8, R48, R81 ;  /* 0x0000003008517231 */ /* 0x000fc40000000051 */
[----:B------:R-:W-:-:S04]  /*2750*/  HFMA2 R83, R25, R57, R83 ;  /* 0x0000003919537231 */ /* 0x000fc80000000053 */
[----:B------:R-:W-:Y:S02]  /*2760*/  HFMA2 R83, R29, R61, R83 ;  /* 0x0000003d1d537231 */ /* 0x000fe40000000053 */
[----:B------:R-:W-:Y:S02]  /*2770*/  HFMA2 R81, R12, R52, R81 ;  /* 0x000000340c517231 */ /* 0x000fe40000000051 */
[----:B-1----:R-:W-:-:S04]  /*2780*/  HFMA2 R83, R33, R65, R83 ;  /* 0x0000004121537231 */ /* 0x002fc80000000053 */
[----:B------:R-:W-:Y:S02]  /*2790*/  HFMA2 R83, R37, R69, R83 ;  /* 0x0000004525537231 */ /* 0x000fe40000000053 */
[----:B------:R-:W-:-:S04]  /*27a0*/  HFMA2 R81, R24, R56, R81 ;  /* 0x0000003818517231 */ /* 0x000fc80000000051 */
[----:B------:R-:W-:Y:S02]  /*27b0*/  HFMA2 R86, R28, R60, R81 ;  /* 0x0000003c1c567231 */ /* 0x000fe40000000051 */
[----:B------:R-:W-:Y:S02]  /*27c0*/  HMUL2 R81, R6, R46 ;  /* 0x0000002e06517232 */ /* 0x000fe40000000000 */
[----:B------:R-:W-:Y:S02]  /*27d0*/  HFMA2 R83, R41, R73, R83 ;  /* 0x0000004929537231 */ /* 0x000fe40000000053 */
[----:B------:R-:W-:Y:S02]  /*27e0*/  HFMA2 R81, R10, R50, R81 ;  /* 0x000000320a517231 */ /* 0x000fe40000000051 */
[----:B------:R-:W-:Y:S02]  /*27f0*/  HFMA2 R86, R32, R64, R86 ;  /* 0x0000004020567231 */ /* 0x000fe40000000056 */
[----:B------:R-:W-:-:S02]  /*2800*/  HFMA2 R81, R14, R54, R81 ;  /* 0x000000360e517231 */ /* 0x000fc40000000051 */
[----:B------:R-:W-:Y:S02]  /*2810*/  HFMA2 R86, R36, R68, R86 ;  /* 0x0000004424567231 */ /* 0x000fe40000000056 */
[----:B------:R-:W-:Y:S02]  /*2820*/  HFMA2 R81, R26, R58, R81 ;  /* 0x0000003a1a517231 */ /* 0x000fe40000000051 */
[----:B------:R-:W-:-:S04]  /*2830*/  HFMA2 R86, R40, R72, R86 ;  /* 0x0000004828567231 */ /* 0x000fc80000000056 */
[----:B------:R-:W-:Y:S02]  /*2840*/  HADD2 R86, R86, R83 ;  /* 0x0000005356567230 */ /* 0x000fe40000000000 */
[----:B------:R-:W-:Y:S02]  /*2850*/  HFMA2 R83, R30, R62, R81 ;  /* 0x0000003e1e537231 */ /* 0x000fe40000000051 */
[----:B------:R-:W-:-:S04]  /*2860*/  HMUL2 R81, R7, R47 ;  /* 0x0000002f07517232 */ /* 0x000fc80000000000 */
[----:B------:R-:W-:Y:S02]  /*2870*/  HFMA2 R81, R11, R51, R81 ;  /* 0x000000330b517231 */ /* 0x000fe40000000051 */
[----:B------:R-:W-:Y:S02]  /*2880*/  HFMA2 R83, R34, R66, R83 ;  /* 0x0000004222537231 */ /* 0x000fe40000000053 */
[----:B------:R-:W-:-:S04]  /*2890*/  HFMA2 R81, R15, R55, R81 ;  /* 0x000000370f517231 */ /* 0x000fc80000000051 */
[----:B------:R-:W-:Y:S02]  /*28a0*/  HFMA2 R81, R27, R59, R81 ;  /* 0x0000003b1b517231 */ /* 0x000fe40000000051 */
[----:B------:R-:W-:Y:S02]  /*28b0*/  HFMA2 R83, R38, R70, R83 ;  /* 0x0000004626537231 */ /* 0x000fe40000000053 */
[----:B------:R-:W-:Y:S02]  /*28c0*/  HFMA2 R81, R31, R63, R81 ;  /* 0x0000003f1f517231 */ /* 0x000fe40000000051 */
[----:B------:R-:W-:Y:S02]  /*28d0*/  HFMA2 R83, R42, R74, R83 ;  /* 0x0000004a2a537231 */ /* 0x000fe40000000053 */
[----:B------:R-:W-:Y:S02]  /*28e0*/  HFMA2 R81, R35, R67, R81 ;  /* 0x0000004323517231 */ /* 0x000fe40000000051 */
[----:B------:R-:W-:-:S02]  /*28f0*/  HADD2 R83, R86, R83 ;  /* 0x0000005356537230 */ /* 0x000fc40000000000 */
[----:B------:R-:W-:-:S04]  /*2900*/  HFMA2 R81, R39, R71, R81 ;  /* 0x0000004727517231 */ /* 0x000fc80000000051 */
[----:B------:R-:W-:-:S04]  /*2910*/  HFMA2 R81, R43, R75, R81 ;  /* 0x0000004b2b517231 */ /* 0x000fc80000000051 */
[----:B------:R-:W-:-:S05]  /*2920*/  HADD2 R81, R83, R81 ;  /* 0x0000005153517230 */ /* 0x000fca0000000000 */
[--C-:B------:R-:W-:Y:S02]  /*2930*/  HADD2.F32 R83, -RZ, R81.reuse.H0_H0 ;  /* 0x20000051ff537230 */ /* 0x100fe40000004100 */
[----:B------:R-:W-:Y:S01]  /*2940*/  HADD2.F32 R86, -RZ, R81.H1_H1 ;  /* 0x30000051ff567230 */ /* 0x000fe20000004100 */
[----:B----4-:R-:W-:-:S04]  /*2950*/  @P1 IADD3 R81, PT, PT, R88, R87, RZ ;  /* 0x0000005758511210 */ /* 0x010fc80007ffe0ff */
[----:B------:R-:W-:Y:S01]  /*2960*/  @P1 ISETP.GE.AND P4, PT, R76, R81, PT ;  /* 0x000000514c00120c */ /* 0x000fe20003f86270 */
[----:B------:R-:W-:-:S03]  /*2970*/  FADD.FTZ R83, R83, R86 ;  /* 0x0000005653537221 */ /* 0x000fc60000010000 */
[----:B------:R-:W-:Y:S01]  /*2980*/  @P1 SEL R81, R2, RZ, !P4 ;  /* 0x000000ff02511207 */ /* 0x000fe20006000000 */
[----:B------:R-:W-:-:S03]  /*2990*/  FMUL.FTZ R83, R83, UR16 ;  /* 0x0000001053537c20 */ /* 0x000fc60008410000 */
[----:B------:R-:W-:Y:S01]  /*29a0*/  @P1 IADD3 R81, PT, PT, R76, R81, -R19 ;  /* 0x000000514c511210 */ /* 0x000fe20007ffe813 */
[----:B--2---:R-:W-:-:S05]  /*29b0*/  @P2 HADD2.F32 R82, -RZ, R82.H0_H0 ;  /* 0x20000052ff522230 */ /* 0x004fca0000004100 */
[----:B------:R-:W-:Y:S01]  /*29c0*/  @P2 FADD.FTZ R83, R83, R82 ;  /* 0x0000005253532221 */ /* 0x000fe20000010000 */
[----:B---3--:R-:W-:Y:S01]  /*29d0*/  @P1 HADD2.F32 R82, -RZ, R80.H0_H0 ;  /* 0x20000050ff521230 */ /* 0x008fe20000004100 */
[----:B------:R-:W-:-:S05]  /*29e0*/  @P1 I2FP.F32.S32 R80, R81 ;  /* 0x0000005100501245 */ /* 0x000fca0000201400 */
[----:B------:R-:W-:-:S05]  /*29f0*/  @P1 FFMA.FTZ R83, R80, R82, R83 ;  /* 0x0000005250531223 */ /* 0x000fca0000010053 */
[----:B------:R2:W-:Y:S01]  /*2a00*/  STS [R84], R83 ;  /* 0x0000005354007388 */ /* 0x0005e20000000800 */
[----:B------:R-:W-:-:S07]  /*2a10*/  @!P3 FMNMX.FTZ R0, R0, R83, !PT ;  /* 0x000000530000b209 */ /* 0x000fce0007810000 */
.L_x_1733:
[----:B------:R-:W-:Y:S05]  /*2a20*/  BSYNC.RECONVERGENT B1 ;  /* 0x0000000000017941 */ /* 0x000fea0003800200 */
.L_x_1732:
[----:B------:R-:W-:Y:S01]  /*2a30*/  IADD3 R78, P1, PT, R78, 0x100, RZ ;  /* 0x000001004e4e7810 */ /* 0x000fe20007f3e0ff */
[----:B------:R-:W-:Y:S01]  /*2a40*/  VIADD R85, R85, 0x100 ;  /* 0x0000010055557836 */ /* 0x000fe20000000000 */
[----:B------:R-:W-:Y:S02]  /*2a50*/  IADD3 R76, PT, PT, R76, 0x100, RZ ;  /* 0x000001004c4c7810 */ /* 0x000fe40007ffe0ff */
[----:B------:R-:W-:Y:S02]  /*2a60*/  IADD3.X R79, PT, PT, RZ, R79, RZ, P1, !PT ;  /* 0x0000004fff4f7210 */ /* 0x000fe40000ffe4ff */
[----:B------:R-:W-:Y:S02]  /*2a70*/  ISETP.GE.AND P1, PT, R76, R77, PT ;  /* 0x0000004d4c00720c */ /* 0x000fe40003f26270 */
[----:B--2---:R-:W-:-:S11]  /*2a80*/  IADD3 R84, PT, PT, R84, 0x400, RZ ;  /* 0x0000040054547810 */ /* 0x004fd60007ffe0ff */
[----:B------:R-:W-:Y:S05]  /*2a90*/  @!P1 BRA `(.L_x_1734) ;  /* 0xfffffff000509947 */ /* 0x000fea000383ffff */
.L_x_1719:
[----:B0---4-:R-:W-:Y:S05]  /*2aa0*/  BSYNC.RECONVERGENT B0 ;  /* 0x0000000000007941 */ /* 0x011fea0003800200 */
.L_x_1718:
[----:B------:R-:W0:Y:S01]  /*2ab0*/  SHFL.BFLY PT, R5, R0, 0x10, 0x1f ;  /* 0x0e001f0000057f89 */ /* 0x000e2200000e0000 */
[----:B------:R-:W4:Y:S01]  /*2ac0*/  S2UR UR7, SR_CgaCtaId ;  /* 0x00000000000779c3 */ /* 0x000f220000008800 */
[----:B------:R-:W-:Y:S01]  /*2ad0*/  UMOV UR6, 0x400 ;  /* 0x0000040000067882 */ /* 0x000fe20000000000 */
[----:B------:R-:W1:Y:S01]  /*2ae0*/  LDCU UR4, c[0x0][0x3f4] ;  /* 0x00007e80ff0477ac */ /* 0x000e620008000800 */
[----:B------:R-:W3:Y:S01]  /*2af0*/  S2R R23, SR_TID.X ;  /* 0x0000000000177919 */ /* 0x000ee20000002100 */
[----:B------:R-:W-:Y:S04]  /*2b00*/  BSSY.RECONVERGENT B0, `(.L_x_1735) ;  /* 0x0000184000007945 */ /* 0x000fe80003800200 */
[----:B------:R-:W1:Y:S01]  /*2b10*/  S2UR UR9, SR_CTAID.Y ;  /* 0x00000000000979c3 */ /* 0x000e620000002600 */
[----:B0-----:R-:W-:Y:S01]  /*2b20*/  FMNMX.FTZ R5, R5, R0, !PT ;  /* 0x0000000005057209 */ /* 0x001fe20007810000 */
[----:B----4-:R-:W-:-:S04]  /*2b30*/  ULEA UR8, UR7, UR6, 0x18 ;  /* 0x0000000607087291 */ /* 0x010fc8000f8ec0ff */
[----:B-----5:R-:W0:Y:S01]  /*2b40*/  SHFL.BFLY PT, R2, R5, 0x8, 0x1f ;  /* 0x0d001f0005027f89 */ /* 0x020e2200000e0000 */
[----:B-1----:R-:W-:Y:S01]  /*2b50*/  UIMAD UR4, UR9, UR4, URZ ;  /* 0x00000004090472a4 */ /* 0x002fe2000f8e02ff */
[----:B---3--:R-:W-:-:S03]  /*2b60*/  LOP3.LUT P0, R0, R23, 0x1f, RZ, 0xc0, !PT ;  /* 0x0000001f17007812 */ /* 0x008fc6000780c0ff */
[----:B------:R-:W-:Y:S01]  /*2b70*/  USHF.R.S32.HI UR10, URZ, 0x1f, UR4 ;  /* 0x0000001fff0a7899 */ /* 0x000fe20008011404 */
[----:B------:R-:W-:Y:S02]  /*2b80*/  SHF.R.U32.HI R33, RZ, 0x3, R23 ;  /* 0x00000003ff217819 */ /* 0x000fe40000011617 */
[----:B------:R-:W-:Y:S02]  /*2b90*/  ISETP.GT.U32.AND P1, PT, R0, 0x7, PT ;  /* 0x000000070000780c */ /* 0x000fe40003f24070 */
[----:B0-----:R-:W-:Y:S02]  /*2ba0*/  FMNMX.FTZ R2, R5, R2, !PT ;  /* 0x0000000205027209 */ /* 0x001fe40007810000 */
[----:B------:R-:W-:-:S03]  /*2bb0*/  MOV R5, 0xff7fffff ;  /* 0xff7fffff00057802 */ /* 0x000fc60000000f00 */
[----:B------:R-:W0:Y:S02]  /*2bc0*/  SHFL.BFLY PT, R7, R2, 0x4, 0x1f ;  /* 0x0c801f0002077f89 */ /* 0x000e2400000e0000 */
[----:B0-----:R-:W-:-:S05]  /*2bd0*/  FMNMX.FTZ R7, R2, R7, !PT ;  /* 0x0000000702077209 */ /* 0x001fca0007810000 */
[----:B------:R-:W0:Y:S02]  /*2be0*/  SHFL.BFLY PT, R4, R7, 0x2, 0x1f ;  /* 0x0c401f0007047f89 */ /* 0x000e2400000e0000 */
[----:B0-----:R-:W-:Y:S02]  /*2bf0*/  FMNMX.FTZ R6, R7, R4, !PT ;  /* 0x0000000407067209 */ /* 0x001fe40007810000 */
[----:B------:R-:W-:-:S03]  /*2c00*/  LEA R4, R0, UR8, 0x2 ;  /* 0x0000000800047c11 */ /* 0x000fc6000f8e10ff */
[----:B------:R-:W0:Y:S02]  /*2c10*/  SHFL.BFLY PT, R9, R6, 0x1, 0x1f ;  /* 0x0c201f0006097f89 */ /* 0x000e2400000e0000 */
[----:B0-----:R-:W-:-:S05]  /*2c20*/  FMNMX.FTZ R10, R6, R9, !PT ;  /* 0x00000009060a7209 */ /* 0x001fca0007810000 */
[----:B------:R-:W-:Y:S01]  /*2c30*/  @!P0 STS [R33+UR8], R10 ;  /* 0x0000000a21008988 */ /* 0x000fe20008000808 */
[----:B------:R-:W-:Y:S06]  /*2c40*/  BAR.SYNC.DEFER_BLOCKING 0x0 ;  /* 0x0000000000007b1d */ /* 0x000fec0000010000 */
[----:B------:R-:W0:Y:S04]  /*2c50*/  @!P1 LDS R5, [R4] ;  /* 0x0000000004059984 */ /* 0x000e280000000800 */
[----:B0-----:R-:W0:Y:S02]  /*2c60*/  SHFL.BFLY PT, R2, R5, 0x4, 0x1f ;  /* 0x0c801f0005027f89 */ /* 0x001e2400000e0000 */
[----:B0-----:R-:W-:Y:S01]  /*2c70*/  FMNMX.FTZ R7, R2, R5, !PT ;  /* 0x0000000502077209 */ /* 0x001fe20007810000 */
[----:B------:R-:W-:-:S04]  /*2c80*/  VIADD R5, R19, 0x1 ;  /* 0x0000000113057836 */ /* 0x000fc80000000000 */
[----:B------:R-:W0:Y:S02]  /*2c90*/  SHFL.BFLY PT, R2, R7, 0x2, 0x1f ;  /* 0x0c401f0007027f89 */ /* 0x000e2400000e0000 */
[----:B0-----:R-:W-:Y:S01]  /*2ca0*/  FMNMX.FTZ R8, R7, R2, !PT ;  /* 0x0000000207087209 */ /* 0x001fe20007810000 */
[----:B------:R-:W-:Y:S01]  /*2cb0*/  HFMA2 R7, -RZ, RZ, 0, 0 ;  /* 0x00000000ff077431 */ /* 0x000fe200000001ff */
[----:B------:R-:W-:-:S03]  /*2cc0*/  IADD3 R2, PT, PT, R16, R23, RZ ;  /* 0x0000001710027210 */ /* 0x000fc60007ffe0ff */
[----:B------:R-:W0:Y:S01]  /*2cd0*/  SHFL.BFLY PT, R9, R8, 0x1, 0x1f ;  /* 0x0c201f0008097f89 */ /* 0x000e2200000e0000 */
[----:B------:R-:W-:Y:S02]  /*2ce0*/  ISETP.GT.AND P0, PT, R2, R19, PT ;  /* 0x000000130200720c */ /* 0x000fe40003f04270 */
[----:B0-----:R-:W-:-:S06]  /*2cf0*/  FMNMX.FTZ R6, R8, R9, !PT ;  /* 0x0000000908067209 */ /* 0x001fcc0007810000 */
[----:B------:R-:W0:Y:S05]  /*2d00*/  SHFL.IDX PT, R6, R6, RZ, 0x1f ;  /* 0x00001fff06067589 */ /* 0x000e2a00000e0000 */
[----:B------:R-:W-:Y:S05]  /*2d10*/  @P0 BRA `(.L_x_1736) ;  /* 0x0000001400880947 */ /* 0x000fea0003800000 */
[----:B------:R-:W1:Y:S02]  /*2d20*/  LDC.64 R8, c[0x0][0x420] ;  /* 0x00010800ff087b82 */ /* 0x000e640000000a00 */
[----:B-1----:R-:W-:-:S04]  /*2d30*/  ISETP.NE.U32.AND P0, PT, R8, RZ, PT ;  /* 0x000000ff0800720c */ /* 0x002fc80003f05070 */
[----:B------:R-:W-:-:S13]  /*2d40*/  ISETP.NE.AND.EX P0, PT, R9, RZ, PT, P0 ;  /* 0x000000ff0900720c */ /* 0x000fda0003f05300 */
[----:B------:R-:W-:Y:S05]  /*2d50*/  @P0 BRA `(.L_x_1737) ;  /* 0x0000001000000947 */ /* 0x000fea0003800000 */
[----:B------:R-:W-:Y:S01]  /*2d60*/  VIADDMNMX R7, R2, 0x100, R5, !PT ;  /* 0x0000010002077846 */ /* 0x000fe20007800105 */
[----:B------:R-:W-:Y:S01]  /*2d70*/  BSSY.RECONVERGENT B1, `(.L_x_1738) ;  /* 0x000001c000017945 */ /* 0x000fe20003800200 */
[----:B------:R-:W-:-:S04]  /*2d80*/  LOP3.LUT R8, RZ, R23, RZ, 0x33, !PT ;  /* 0x00000017ff087212 */ /* 0x000fc800078e33ff */
[----:B------:R-:W-:Y:S02]  /*2d90*/  IADD3 R9, PT, PT, -R16, R7, R8 ;  /* 0x0000000710097210 */ /* 0x000fe40007ffe108 */
[----:B------:R-:W-:Y:S02]  /*2da0*/  MOV R8, R2 ;  /* 0x0000000200087202 */ /* 0x000fe40000000f00 */
        /* <DEDUP_REMOVED lines=9> */
[----:B------:R-:W-:Y:S01]  /*2e40*/  LOP3.LUT R9, R7, 0x3, RZ, 0xc0, !PT ;  /* 0x0000000307097812 */ /* 0x000fe200078ec0ff */
[----:B------:R-:W-:-:S03]  /*2e50*/  IMAD.MOV.U32 R7, RZ, RZ, RZ ;  /* 0x000000ffff077224 */ /* 0x000fc600078e00ff */
[----:B------:R-:W-:Y:S02]  /*2e60*/  IADD3 R10, PT, PT, -R9, RZ, RZ ;  /* 0x000000ff090a7210 */ /* 0x000fe40007ffe1ff */
[----:B------:R-:W-:-:S07]  /*2e70*/  LEA R9, R23, UR5, 0x2 ;  /* 0x0000000517097c11 */ /* 0x000fce000f8e10ff */
.L_x_1740:
        /* <DEDUP_REMOVED lines=11> */
.L_x_1739:
[----:B------:R-:W-:Y:S05]  /*2f30*/  BSYNC.RECONVERGENT B1 ;  /* 0x0000000000017941 */ /* 0x000fea0003800200 */
.L_x_1738:
[----:B------:R-:W-:Y:S05]  /*2f40*/  @!P1 BRA `(.L_x_1736) ;  /* 0x0000001000fc9947 */ /* 0x000fea0003800000 */
[----:B------:R-:W-:Y:S01]  /*2f50*/  UIADD3 UR5, UPT, UPT, UR6, 0xc0, URZ ;  /* 0x000000c006057890 */ /* 0x000fe2000fffe0ff */
[----:B------:R-:W-:Y:S01]  /*2f60*/  SHF.L.U32 R9, R16, 0x2, RZ ;  /* 0x0000000210097819 */ /* 0x000fe200000006ff */
[C---:B------:R-:W-:Y:S02]  /*2f70*/  VIADD R26, R8.reuse, 0x400 ;  /* 0x00000400081a7836 */ /* 0x040fe40000000000 */
[----:B------:R-:W-:Y:S01]  /*2f80*/  ULEA UR5, UR7, UR5, 0x18 ;  /* 0x0000000507057291 */ /* 0x000fe2000f8ec0ff */
[----:B------:R-:W-:Y:S02]  /*2f90*/  LEA R9, R8, -R9, 0x2 ;  /* 0x8000000908097211 */ /* 0x000fe400078e10ff */
[----:B------:R-:W-:-:S03]  /*2fa0*/  ISETP.GT.AND P0, PT, R26, R19, PT ;  /* 0x000000131a00720c */ /* 0x000fc60003f04270 */
[----:B------:R-:W-:-:S03]  /*2fb0*/  IADD3 R8, PT, PT, R9, UR5, RZ ;  /* 0x0000000509087c10 */ /* 0x000fc6000fffe0ff */
[----:B------:R-:W0:Y:S04]  /*2fc0*/  LDS R11, [R9+UR5] ;  /* 0x00000005090b7984 */ /* 0x000e280008000800 */
[----:B------:R-:W1:Y:S04]  /*2fd0*/  LDS R13, [R9+UR5+0x400] ;  /* 0x00040005090d7984 */ /* 0x000e680008000800 */
[----:B------:R-:W3:Y:S04]  /*2fe0*/  LDS R15, [R9+UR5+0x800] ;  /* 0x00080005090f7984 */ /* 0x000ee80008000800 */
[----:B------:R-:W4:Y:S01]  /*2ff0*/  LDS R21, [R9+UR5+0xc00] ;  /* 0x000c000509157984 */ /* 0x000f220008000800 */
[----:B0-----:R-:W-:-:S04]  /*3000*/  FADD.FTZ R11, -R6, R11 ;  /* 0x0000000b060b7221 */ /* 0x001fc80000010100 */
[----:B------:R-:W-:Y:S01]  /*3010*/  FMUL.FTZ R11, R11, 1.4426950216293334961 ;  /* 0x3fb8aa3b0b0b7820 */ /* 0x000fe20000410000 */
[----:B-1----:R-:W-:-:S03]  /*3020*/  FADD.FTZ R13, -R6, R13 ;  /* 0x0000000d060d7221 */ /* 0x002fc60000010100 */
[----:B------:R-:W0:Y:S01]  /*3030*/  MUFU.EX2 R10, R11 ;  /* 0x0000000b000a7308 */ /* 0x000e220000000800 */
[----:B------:R-:W-:Y:S01]  /*3040*/  FMUL.FTZ R13, R13, 1.4426950216293334961 ;  /* 0x3fb8aa3b0d0d7820 */ /* 0x000fe20000410000 */
[C---:B---3--:R-:W-:Y:S01]  /*3050*/  FADD.FTZ R15, -R6.reuse, R15 ;  /* 0x0000000f060f7221 */ /* 0x048fe20000010100 */
[----:B----4-:R-:W-:-:S03]  /*3060*/  FADD.FTZ R21, -R6, R21 ;  /* 0x0000001506157221 */ /* 0x010fc60000010100 */
[----:B------:R-:W-:Y:S02]  /*3070*/  FMUL.FTZ R15, R15, 1.4426950216293334961 ;  /* 0x3fb8aa3b0f0f7820 */ /* 0x000fe40000410000 */
[----:B------:R-:W1:Y:S01]  /*3080*/  MUFU.EX2 R12, R13 ;  /* 0x0000000d000c7308 */ /* 0x000e620000000800 */
[----:B------:R-:W-:-:S07]  /*3090*/  FMUL.FTZ R21, R21, 1.4426950216293334961 ;  /* 0x3fb8aa3b15157820 */ /* 0x000fce0000410000 */
[----:B------:R-:W3:Y:S01]  /*30a0*/  MUFU.EX2 R14, R15 ;  /* 0x0000000f000e7308 */ /* 0x000ee20000000800 */
[----:B0-----:R-:W-:Y:S01]  /*30b0*/  FADD.FTZ R7, R7, R10 ;  /* 0x0000000a07077221 */ /* 0x001fe20000010000 */
[----:B------:R4:W-:Y:S06]  /*30c0*/  STS [R9+UR5], R10 ;  /* 0x0000000a09007988 */ /* 0x0009ec0008000805 */
[----:B------:R-:W0:Y:S01]  /*30d0*/  MUFU.EX2 R24, R21 ;  /* 0x0000001500187308 */ /* 0x000e220000000800 */
[----:B-1----:R-:W-:Y:S01]  /*30e0*/  FADD.FTZ R7, R7, R12 ;  /* 0x0000000c07077221 */ /* 0x002fe20000010000 */
[----:B------:R4:W-:Y:S03]  /*30f0*/  STS [R9+UR5+0x400], R12 ;  /* 0x0004000c09007988 */ /* 0x0009e60008000805 */
[----:B---3--:R-:W-:Y:S01]  /*3100*/  FADD.FTZ R7, R7, R14 ;  /* 0x0000000e07077221 */ /* 0x008fe20000010000 */
[----:B------:R4:W-:Y:S04]  /*3110*/  STS [R9+UR5+0x800], R14 ;  /* 0x0008000e09007988 */ /* 0x0009e80008000805 */
[----:B0-----:R4:W-:Y:S01]  /*3120*/  STS [R9+UR5+0xc00], R24 ;  /* 0x000c001809007988 */ /* 0x0019e20008000805 */
[----:B------:R-:W-:Y:S01]  /*3130*/  FADD.FTZ R7, R7, R24 ;  /* 0x0000001807077221 */ /* 0x000fe20000010000 */
[----:B------:R-:W-:Y:S06]  /*3140*/  @P0 BRA `(.L_x_1736) ;  /* 0x00000010007c0947 */ /* 0x000fec0003800000 */
[----:B----4-:R-:W-:Y:S01]  /*3150*/  MOV R10, R26 ;  /* 0x0000001a000a7202 */ /* 0x010fe20000000f00 */
[----:B------:R-:W-:Y:S01]  /*3160*/  BSSY.RECONVERGENT B1, `(.L_x_1741) ;  /* 0x000006c000017945 */ /* 0x000fe20003800200 */
[----:B------:R-:W-:Y:S01]  /*3170*/  VIADD R8, R8, 0x1800 ;  /* 0x0000180008087836 */ /* 0x000fe20000000000 */
[----:B------:R-:W-:Y:S02]  /*3180*/  PLOP3.LUT P0, PT, PT, PT, PT, 0x80, 0x8 ;  /* 0x000000000008781c */ /* 0x000fe40003f0f070 */
[----:B------:R-:W-:-:S04]  /*3190*/  IADD3 R9, PT, PT, -R10, R19, RZ ;  /* 0x000000130a097210 */ /* 0x000fc80007ffe1ff */
[----:B------:R-:W-:-:S13]  /*31a0*/  ISETP.GT.AND P1, PT, R9, 0xbff, PT ;  /* 0x00000bff0900780c */ /* 0x000fda0003f24270 */
[----:B------:R-:W-:Y:S05]  /*31b0*/  @!P1 BRA `(.L_x_1742) ;  /* 0x0000000400989947 */ /* 0x000fea0003800000 */
[----:B------:R-:W-:Y:S02]  /*31c0*/  PLOP3.LUT P0, PT, PT, PT, PT, 0x8, 0x80 ;  /* 0x000000000080781c */ /* 0x000fe40003f0e170 */
[----:B------:R-:W-:-:S11]  /*31d0*/  IADD3 R9, PT, PT, R19, -0xbff, RZ ;  /* 0xfffff40113097810 */ /* 0x000fd60007ffe0ff */
.L_x_1743:
[----:B------:R-:W0:Y:S01]  /*31e0*/  LDS R11, [R8+-0x800] ;  /* 0xfff80000080b7984 */ /* 0x000e220000000800 */
[----:B------:R-:W-:-:S03]  /*31f0*/  IADD3 R10, PT, PT, R10, 0x1000, RZ ;  /* 0x000010000a0a7810 */ /* 0x000fc60007ffe0ff */
[----:B------:R-:W1:Y:S01]  /*3200*/  LDS R13, [R8+-0x400] ;  /* 0xfffc0000080d7984 */ /* 0x000e620000000800 */
[----:B------:R-:W-:-:S03]  /*3210*/  ISETP.GE.AND P1, PT, R10, R9, PT ;  /* 0x000000090a00720c */ /* 0x000fc60003f26270 */
[----:B------:R-:W3:Y:S04]  /*3220*/  LDS R15, [R8] ;  /* 0x00000000080f7984 */ /* 0x000ee80000000800 */
[----:B------:R-:W4:Y:S04]  /*3230*/  LDS R21, [R8+0x400] ;  /* 0x0004000008157984 */ /* 0x000f280000000800 */
[----:B------:R-:W5:Y:S04]  /*3240*/  LDS R25, [R8+0x800] ;  /* 0x0008000008197984 */ /* 0x000f680000000800 */
[----:B------:R-:W5:Y:S04]  /*3250*/  LDS R27, [R8+0xc00] ;  /* 0x000c0000081b7984 */ /* 0x000f680000000800 */
        /* <DEDUP_REMOVED lines=21> */
[C---:B------:R-:W-:Y:S01]  /*33b0*/  FADD.FTZ R27, -R6.reuse, R27 ;  /* 0x0000001b061b7221 */ /* 0x040fe20000010100 */
[----:B------:R-:W5:Y:S01]  /*33c0*/  LDS R49, [R8+0x3400] ;  /* 0x0034000008317984 */ /* 0x000f620000000800 */
        /* <DEDUP_REMOVED lines=31> */
[C---:B-----5:R-:W-:Y:S01]  /*35c0*/  FADD.FTZ R47, -R6.reuse, R47 ;  /* 0x0000002f062f7221 */ /* 0x060fe20000010100 */
        /* <DEDUP_REMOVED lines=37> */
.L_x_1742:
[----:B------:R-:W-:Y:S05]  /*3820*/  BSYNC.RECONVERGENT B1 ;  /* 0x0000000000017941 */ /* 0x000fea0003800200 */
.L_x_1741:
        /* <DEDUP_REMOVED lines=10> */
[----:B------:R-:W5:Y:S04]  /*38d0*/  LDS R21, [R8+0x800] ;  /* 0x0008000008157984 */ /* 0x000f680000000800 */
[----:B------:R-:W5:Y:S04]  /*38e0*/  LDS R25, [R8+0xc00] ;  /* 0x000c000008197984 */ /* 0x000f680000000800 */
[----:B------:R-:W5:Y:S04]  /*38f0*/  LDS R27, [R8+0x1000] ;  /* 0x00100000081b7984 */ /* 0x000f680000000800 */
        /* <DEDUP_REMOVED lines=42> */
.L_x_1745:
[----:B------:R-:W-:Y:S05]  /*3ba0*/  BSYNC.RECONVERGENT B1 ;  /* 0x0000000000017941 */ /* 0x000fea0003800200 */
.L_x_1744:
[----:B------:R-:W-:-:S13]  /*3bb0*/  ISETP.GT.AND P1, PT, R10, R19, PT ;  /* 0x000000130a00720c */ /* 0x000fda0003f24270 */
[----:B------:R-:W-:Y:S05]  /*3bc0*/  @!P0 BRA P1, `(.L_x_1736) ;  /* 0x0000000400dc8947 */ /* 0x000fea0000800000 */
        /* <DEDUP_REMOVED lines=25> */
.L_x_1737:
[----:B------:R-:W-:Y:S01]  /*3d60*/  VIADDMNMX R7, R2, 0x100, R5, !PT ;  /* 0x0000010002077846 */ /* 0x000fe20007800105 */
[----:B------:R-:W-:Y:S01]  /*3d70*/  BSSY.RECONVERGENT B1, `(.L_x_1746) ;  /* 0x0000024000017945 */ /* 0x000fe20003800200 */
[----:B------:R-:W-:-:S04]  /*3d80*/  LOP3.LUT R10, RZ, R23, RZ, 0x33, !PT ;  /* 0x00000017ff0a7212 */ /* 0x000fc800078e33ff */
[----:B------:R-:W-:Y:S01]  /*3d90*/  IADD3 R11, PT, PT, -R16, R7, R10 ;  /* 0x00000007100b7210 */ /* 0x000fe20007ffe10a */
[----:B------:R-:W-:-:S03]  /*3da0*/  IMAD.MOV.U32 R10, RZ, RZ, R2 ;  /* 0x000000ffff0a7224 */ /* 0x000fc600078e0002 */
[C---:B------:R-:W-:Y:S02]  /*3db0*/  LOP3.LUT R7, R11.reuse, 0x300, RZ, 0xc0, !PT ;  /* 0x000003000b077812 */ /* 0x040fe400078ec0ff */
[----:B------:R-:W-:Y:S02]  /*3dc0*/  ISETP.GE.U32.AND P1, PT, R11, 0x300, PT ;  /* 0x000003000b00780c */ /* 0x000fe40003f26070 */
[----:B------:R-:W-:Y:S01]  /*3dd0*/  ISETP.NE.AND P0, PT, R7, 0x300, PT ;  /* 0x000003000700780c */ /* 0x000fe20003f05270 */
[----:B------:R-:W-:-:S12]  /*3de0*/  HFMA2 R7, -RZ, RZ, 0, 0 ;  /* 0x00000000ff077431 */ /* 0x000fd800000001ff */
[----:B------:R-:W-:Y:S05]  /*3df0*/  @!P0 BRA `(.L_x_1747) ;  /* 0x00000000006c8947 */ /* 0x000fea0003800000 */
[----:B------:R-:W-:Y:S01]  /*3e00*/  UIADD3 UR5, UPT, UPT, UR6, 0xc0, URZ ;  /* 0x000000c006057890 */ /* 0x000fe2000fffe0ff */
[----:B------:R-:W-:Y:S02]  /*3e10*/  LEA.HI R7, R11, 0x1, RZ, 0x18 ;  /* 0x000000010b077811 */ /* 0x000fe400078fc0ff */
[----:B------:R-:W-:Y:S01]  /*3e20*/  IADD3 R15, P0, P2, R8, UR4, R2 ;  /* 0x00000004080f7c10 */ /* 0x000fe2000fa1e002 */
[----:B------:R-:W-:Y:S01]  /*3e30*/  ULEA UR5, UR7, UR5, 0x18 ;  /* 0x0000000507057291 */ /* 0x000fe2000f8ec0ff */
[----:B------:R-:W-:Y:S02]  /*3e40*/  LOP3.LUT R8, R7, 0x3, RZ, 0xc0, !PT ;  /* 0x0000000307087812 */ /* 0x000fe400078ec0ff */
[----:B------:R-:W-:Y:S02]  /*3e50*/  IADD3.X R9, PT, PT, R9, UR10, RZ, P0, P2 ;  /* 0x0000000a09097c10 */ /* 0x000fe400087e44ff */
[----:B------:R-:W-:Y:S02]  /*3e60*/  MOV R7, RZ ;  /* 0x000000ff00077202 */ /* 0x000fe40000000f00 */
[----:B------:R-:W-:-:S02]  /*3e70*/  MOV R10, R2 ;  /* 0x00000002000a7202 */ /* 0x000fc40000000f00 */
[----:B------:R-:W-:Y:S02]  /*3e80*/  IADD3 R12, PT, PT, -R8, RZ, RZ ;  /* 0x000000ff080c7210 */ /* 0x000fe40007ffe1ff */
[----:B------:R-:W-:-:S07]  /*3e90*/  LEA R11, R23, UR5, 0x2 ;  /* 0x00000005170b7c11 */ /* 0x000fce000f8e10ff */
.L_x_1748:
[----:B------:R-:W-:-:S06]  /*3ea0*/  IMAD.MOV.U32 R8, RZ, RZ, R15 ;  /* 0x000000ffff087224 */ /* 0x000fcc00078e000f */
[----:B------:R1:W3:Y:S01]  /*3eb0*/  LDG.E.U8 R8, desc[UR36][R8.64] ;  /* 0x0000002408087981 */ /* 0x0002e2000c1e1100 */
[----:B------:R-:W-:Y:S02]  /*3ec0*/  MOV R14, RZ ;  /* 0x000000ff000e7202 */ /* 0x000fe40000000f00 */
[----:B------:R-:W-:Y:S02]  /*3ed0*/  IADD3 R12, PT, PT, R12, 0x1, RZ ;  /* 0x000000010c0c7810 */ /* 0x000fe40007ffe0ff */
[----:B------:R-:W-:Y:S02]  /*3ee0*/  IADD3 R15, P2, PT, R15, 0x100, RZ ;  /* 0x000001000f0f7810 */ /* 0x000fe40007f5e0ff */
        /* <DEDUP_REMOVED lines=12> */
.L_x_1747:
[----:B------:R-:W-:Y:S05]  /*3fb0*/  BSYNC.RECONVERGENT B1 ;  /* 0x0000000000017941 */ /* 0x000fea0003800200 */
.L_x_1746:
[----:B------:R-:W-:Y:S05]  /*3fc0*/  @!P1 BRA `(.L_x_1736) ;  /* 0x0000000000dc9947 */ /* 0x000fea0003800000 */
[----:B------:R-:W1:Y:S01]  /*3fd0*/  S2R R12, SR_CgaCtaId ;  /* 0x00000000000c7919 */ /* 0x000e620000008800 */
[----:B------:R-:W3:Y:S01]  /*3fe0*/  LDC.64 R14, c[0x0][0x420] ;  /* 0x00010800ff0e7b82 */ /* 0x000ee20000000a00 */
[----:B------:R-:W-:Y:S02]  /*3ff0*/  MOV R8, 0x400 ;  /* 0x0000040000087802 */ /* 0x000fe40000000f00 */
[----:B------:R-:W-:Y:S02]  /*4000*/  SHF.L.U32 R9, R16, 0x2, RZ ;  /* 0x0000000210097819 */ /* 0x000fe400000006ff */
[----:B------:R-:W-:-:S03]  /*4010*/  IADD3 R11, PT, PT, R8, 0xc0, RZ ;  /* 0x000000c0080b7810 */ /* 0x000fc60007ffe0ff */
[----:B------:R-:W-:Y:S01]  /*4020*/  IMAD R8, R10, 0x4, -R9 ;  /* 0x000000040a087824 */ /* 0x000fe200078e0a09 */
[----:B---3--:R-:W-:-:S04]  /*4030*/  IADD3 R13, P0, P1, R14, UR4, R10 ;  /* 0x000000040e0d7c10 */ /* 0x008fc8000f91e00a */
[----:B------:R-:W-:Y:S02]  /*4040*/  IADD3 R13, P2, PT, R13, 0x200, RZ ;  /* 0x000002000d0d7810 */ /* 0x000fe40007f5e0ff */
[----:B------:R-:W-:Y:S02]  /*4050*/  IADD3.X R9, PT, PT, R15, UR10, RZ, P0, P1 ;  /* 0x0000000a0f097c10 */ /* 0x000fe400087e24ff */
[----:B-1----:R-:W-:Y:S02]  /*4060*/  LEA R11, R12, R11, 0x18 ;  /* 0x0000000b0c0b7211 */ /* 0x002fe400078ec0ff */
[----:B------:R-:W-:Y:S02]  /*4070*/  IADD3.X R9, PT, PT, RZ, R9, RZ, P2, !PT ;  /* 0x00000009ff097210 */ /* 0x000fe400017fe4ff */
[----:B------:R-:W-:-:S07]  /*4080*/  IADD3 R11, PT, PT, R8, 0x800, R11 ;  /* 0x00000800080b7810 */ /* 0x000fce0007ffe00b */
.L_x_1749:
[----:B------:R-:W-:-:S05]  /*4090*/  MOV R8, R13 ;  /* 0x0000000d00087202 */ /* 0x000fca0000000f00 */
[----:B------:R-:W3:Y:S04]  /*40a0*/  LDG.E.U8 R13, desc[UR36][R8.64+-0x200] ;  /* 0xfffe0024080d7981 */ /* 0x000ee8000c1e1100 */
[----:B------:R-:W4:Y:S04]  /*40b0*/  LDG.E.U8 R12, desc[UR36][R8.64+-0x100] ;  /* 0xffff0024080c7981 */ /* 0x000f28000c1e1100 */
[----:B------:R-:W5:Y:S04]  /*40c0*/  LDG.E.U8 R14, desc[UR36][R8.64] ;  /* 0x00000024080e7981 */ /* 0x000f68000c1e1100 */
[----:B------:R-:W2:Y:S01]  /*40d0*/  LDG.E.U8 R21, desc[UR36][R8.64+0x100] ;  /* 0x0001002408157981 */ /* 0x000ea2000c1e1100 */
[----:B------:R-:W-:Y:S01]  /*40e0*/  HFMA2 R26, -RZ, RZ, 0, 0 ;  /* 0x00000000ff1a7431 */ /* 0x000fe200000001ff */
[----:B------:R-:W-:-:S02]  /*40f0*/  MOV R24, RZ ;  /* 0x000000ff00187202 */ /* 0x000fc40000000f00 */
[----:B------:R-:W-:Y:S02]  /*4100*/  IADD3 R10, PT, PT, R10, 0x400, RZ ;  /* 0x000004000a0a7810 */ /* 0x000fe40007ffe0ff */
[----:B---3--:R-:W-:Y:S02]  /*4110*/  ISETP.NE.AND P0, PT, R13, RZ, PT ;  /* 0x000000ff0d00720c */ /* 0x008fe40003f05270 */
[----:B----4-:R-:W-:Y:S01]  /*4120*/  ISETP.NE.AND P1, PT, R12, RZ, PT ;  /* 0x000000ff0c00720c */ /* 0x010fe20003f25270 */
[----:B------:R-:W-:Y:S01]  /*4130*/  HFMA2 R12, -RZ, RZ, 0, 0 ;  /* 0x00000000ff0c7431 */ /* 0x000fe200000001ff */
[----:B-----5:R-:W-:Y:S01]  /*4140*/  ISETP.NE.AND P2, PT, R14, RZ, PT ;  /* 0x000000ff0e00720c */ /* 0x020fe20003f45270 */
[----:B------:R-:W-:Y:S01]  /*4150*/  IMAD.MOV.U32 R14, RZ, RZ, RZ ;  /* 0x000000ffff0e7224 */ /* 0x000fe200078e00ff */
[----:B--2---:R-:W-:-:S07]  /*4160*/  ISETP.NE.AND P3, PT, R21, RZ, PT ;  /* 0x000000ff1500720c */ /* 0x004fce0003f65270 */
        /* <DEDUP_REMOVED lines=10> */
[----:B------:R-:W-:Y:S01]  /*4210*/  ISETP.GT.AND P0, PT, R10, R19, PT ;  /* 0x000000130a00720c */ /* 0x000fe20003f04270 */
[----:B---3--:R-:W-:Y:S02]  /*4220*/  @!P3 FADD.FTZ R25, -R6, R25 ;  /* 0x000000190619b221 */ /* 0x008fe40000010100 */
[----:B------:R-:W-:Y:S02]  /*4230*/  @!P2 FMUL.FTZ R21, R21, 1.4426950216293334961 ;  /* 0x3fb8aa3b1515a820 */ /* 0x000fe40000410000 */
[----:B------:R-:W2:Y:S01]  /*4240*/  @!P1 MUFU.EX2 R14, R15 ;  /* 0x0000000f000e9308 */ /* 0x000ea20000000800 */
        /* <DEDUP_REMOVED lines=15> */
.L_x_1736:
[----:B------:R-:W-:Y:S05]  /*4340*/  BSYNC.RECONVERGENT B0 ;  /* 0x0000000000007941 */ /* 0x000fea0003800200 */
.L_x_1735:
[----:B0-----:R-:W0:Y:S01]  /*4350*/  SHFL.BFLY PT, R6, R7, 0x10, 0x1f ;  /* 0x0e001f0007067f89 */ /* 0x001e2200000e0000 */
[C---:B------:R-:W-:Y:S01]  /*4360*/  ISETP.NE.AND P0, PT, R0.reuse, RZ, PT ;  /* 0x000000ff0000720c */ /* 0x040fe20003f05270 */
[----:B------:R-:W1:Y:S01]  /*4370*/  LDCU.U8 UR7, c[0x0][0x48c] ;  /* 0x00009180ff0777ac */ /* 0x000e620008000000 */
[----:B------:R-:W-:Y:S01]  /*4380*/  ISETP.GT.U32.AND P1, PT, R0, 0x7, PT ;  /* 0x000000070000780c */ /* 0x000fe20003f24070 */
[----:B------:R-:W3:Y:S01]  /*4390*/  S2R R35, SR_CTAID.X ;  /* 0x0000000000237919 */ /* 0x000ee20000002500 */
[----:B0-----:R-:W-:-:S05]  /*43a0*/  FADD.FTZ R6, R6, R7 ;  /* 0x0000000706067221 */ /* 0x001fca0000010000 */
[----:B----4-:R-:W0:Y:S02]  /*43b0*/  SHFL.BFLY PT, R9, R6, 0x8, 0x1f ;  /* 0x0d001f0006097f89 */ /* 0x010e2400000e0000 */
[----:B0-----:R-:W-:Y:S02]  /*43c0*/  FADD.FTZ R9, R6, R9 ;  /* 0x0000000906097221 */ /* 0x001fe40000010000 */
[----:B------:R-:W0:Y:S03]  /*43d0*/  LDC R6, c[0x0][0x40c] ;  /* 0x00010300ff067b82 */ /* 0x000e260000000800 */
[----:B------:R-:W4:Y:S02]  /*43e0*/  SHFL.BFLY PT, R8, R9, 0x4, 0x1f ;  /* 0x0c801f0009087f89 */ /* 0x000f2400000e0000 */
[----:B----4-:R-:W-:-:S05]  /*43f0*/  FADD.FTZ R8, R9, R8 ;  /* 0x0000000809087221 */ /* 0x010fca0000010000 */
[----:B------:R-:W4:Y:S02]  /*4400*/  SHFL.BFLY PT, R11, R8, 0x2, 0x1f ;  /* 0x0c401f00080b7f89 */ /* 0x000f2400000e0000 */
[----:B----4-:R-:W-:Y:S02]  /*4410*/  FADD.FTZ R11, R8, R11 ;  /* 0x0000000b080b7221 */ /* 0x010fe40000010000 */
[----:B------:R-:W3:Y:S03]  /*4420*/  LDC R8, c[0x0][0x3f8] ;  /* 0x0000fe00ff087b82 */ /* 0x000ee60000000800 */
[----:B------:R-:W4:Y:S02]  /*4430*/  SHFL.BFLY PT, R10, R11, 0x1, 0x1f ;  /* 0x0c201f000b0a7f89 */ /* 0x000f2400000e0000 */
[----:B----4-:R-:W-:-:S03]  /*4440*/  FADD.FTZ R10, R11, R10 ;  /* 0x0000000a0b0a7221 */ /* 0x010fc60000010000 */
[----:B------:R-:W0:Y:S02]  /*4450*/  LDC R11, c[0x0][0x3f4] ;  /* 0x0000fd00ff0b7b82 */ /* 0x000e240000000800 */
[----:B------:R-:W-:Y:S06]  /*4460*/  @!P0 STS [R33+UR8+0x20], R10 ;  /* 0x0000200a21008988 */ /* 0x000fec0008000808 */
[----:B------:R-:W-:Y:S01]  /*4470*/  BAR.SYNC.DEFER_BLOCKING 0x0 ;  /* 0x0000000000007b1d */ /* 0x000fe20000010000 */
[----:B-1----:R-:W-:Y:S02]  /*4480*/  ISETP.NE.AND P0, PT, RZ, UR7, PT ;  /* 0x00000007ff007c0c */ /* 0x002fe4000bf05270 */
[----:B0-----:R-:W-:-:S04]  /*4490*/  VIMNMX R6, PT, PT, R11, R6, PT ;  /* 0x000000060b067248 */ /* 0x001fc80003fe0100 */
[----:B------:R-:W-:Y:S01]  /*44a0*/  IADD3 R6, PT, PT, R6, 0x4, RZ ;  /* 0x0000000406067810 */ /* 0x000fe20007ffe0ff */
[----:B------:R-:W0:Y:S01]  /*44b0*/  @!P1 LDS R10, [R4+0x20] ;  /* 0x00002000040a9984 */ /* 0x000e220000000800 */
[----:B------:R-:W-:-:S03]  /*44c0*/  ISETP.GT.AND P1, PT, R2, R19, PT ;  /* 0x000000130200720c */ /* 0x000fc60003f24270 */
[----:B0-----:R-:W0:Y:S02]  /*44d0*/  SHFL.BFLY PT, R7, R10, 0x4, 0x1f ;  /* 0x0c801f000a077f89 */ /* 0x001e2400000e0000 */
[----:B0-----:R-:W-:-:S05]  /*44e0*/  FADD.FTZ R7, R7, R10 ;  /* 0x0000000a07077221 */ /* 0x001fca0000010000 */
[----:B------:R-:W0:Y:S02]  /*44f0*/  SHFL.BFLY PT, R0, R7, 0x2, 0x1f ;  /* 0x0c401f0007007f89 */ /* 0x000e2400000e0000 */
[----:B0-----:R-:W-:Y:S01]  /*4500*/  FADD.FTZ R0, R7, R0 ;  /* 0x0000000007007221 */ /* 0x001fe20000010000 */
[----:B------:R-:W-:-:S04]  /*4510*/  SHF.R.S32.HI R7, RZ, 0x1f, R6 ;  /* 0x0000001fff077819 */ /* 0x000fc80000011406 */
[----:B------:R-:W0:Y:S02]  /*4520*/  SHFL.BFLY PT, R9, R0, 0x1, 0x1f ;  /* 0x0c201f0000097f89 */ /* 0x000e2400000e0000 */
[----:B0-----:R-:W-:Y:S01]  /*4530*/  FADD.FTZ R9, R0, R9 ;  /* 0x0000000900097221 */ /* 0x001fe20000010000 */
[----:B------:R-:W-:Y:S02]  /*4540*/  LEA.HI R0, R7, R6, RZ, 0x2 ;  /* 0x0000000607007211 */ /* 0x000fe400078f10ff */
[----:B------:R-:W-:Y:S02]  /*4550*/  CS2R R6, SRZ ;  /* 0x0000000000067805 */ /* 0x000fe4000001ff00 */
[----:B------:R-:W-:Y:S01]  /*4560*/  SHF.L.U32 R46, R0, 0x2, RZ ;  /* 0x00000002002e7819 */ /* 0x000fe200000006ff */
[----:B------:R-:W0:Y:S01]  /*4570*/  SHFL.IDX PT, R9, R9, RZ, 0x1f ;  /* 0x00001fff09097589 */ /* 0x000e2200000e0000 */
[----:B---3--:R-:W-:Y:S02]  /*4580*/  IMAD R0, R8, UR9, R35 ;  /* 0x0000000908007c24 */ /* 0x008fe4000f8e0223 */
[----:B0-----:R-:W-:-:S04]  /*4590*/  FADD.FTZ R4, R9, 9.9999999747524270788e-07 ;  /* 0x358637bd09047421 */ /* 0x001fc80000010000 */
[----:B------:R0:W1:Y:S01]  /*45a0*/  MUFU.RCP R15, R4 ;  /* 0x00000004000f7308 */ /* 0x0000620000001000 */
[----:B------:R-:W-:Y:S05]  /*45b0*/  @!P0 BRA `(.L_x_1750) ;  /* 0x0000000000188947 */ /* 0x000fea0003800000 */
[----:B------:R-:W3:Y:S08]  /*45c0*/  LDC R7, c[0x0][0x488] ;  /* 0x00012200ff077b82 */ /* 0x000ef00000000800 */
[----:B0-----:R-:W3:Y:S08]  /*45d0*/  LDC R4, c[0x0][0x40c] ;  /* 0x00010300ff047b82 */ /* 0x001ef00000000800 */
[----:B------:R-:W0:Y:S01]  /*45e0*/  LDC R9, c[0x0][0x3f4] ;  /* 0x0000fd00ff097b82 */ /* 0x000e220000000800 */
[----:B---3--:R-:W-:-:S04]  /*45f0*/  IMAD R4, R0, R7, R4 ;  /* 0x0000000700047224 */ /* 0x008fc800078e0204 */
[----:B0-----:R-:W-:-:S05]  /*4600*/  IMAD R6, R4, R9, RZ ;  /* 0x0000000904067224 */ /* 0x001fca00078e02ff */
[----:B------:R-:W-:-:S07]  /*4610*/  SHF.R.S32.HI R7, RZ, 0x1f, R6 ;  /* 0x0000001fff077819 */ /* 0x000fce0000011406 */
.L_x_1750:
[----:B------:R-:W-:Y:S01]  /*4620*/  BSSY.RECONVERGENT B0, `(.L_x_1751) ;  /* 0x0000062000007945 */ /* 0x000fe20003800200 */
[----:B------:R-:W-:-:S03]  /*4630*/  LOP3.LUT R46, R46, 0xfffffff0, RZ, 0xc0, !PT ;  /* 0xfffffff02e2e7812 */ /* 0x000fc600078ec0ff */
[----:B------:R-:W-:Y:S05]  /*4640*/  @P1 BRA `(.L_x_1752) ;  /* 0x00000004007c1947 */ /* 0x000fea0003800000 */
        /* <DEDUP_REMOVED lines=13> */
[C---:B------:R-:W-:Y:S01]  /*4720*/  SHF.L.U32 R5, R4.reuse, 0x8, RZ ;  /* 0x0000000804057819 */ /* 0x040fe200000006ff */
[----:B------:R-:W-:Y:S01]  /*4730*/  UIADD3 UR5, UPT, UPT, UR5, 0xc0, URZ ;  /* 0x000000c005057890 */ /* 0x000fe2000fffe0ff */
[----:B------:R-:W-:Y:S02]  /*4740*/  IADD3.X R13, PT, PT, RZ, R7, RZ, P1, !PT ;  /* 0x00000007ff0d7210 */ /* 0x000fe40000ffe4ff */
[----:B------:R-:W-:Y:S01]  /*4750*/  LOP3.LUT R9, R5, 0x300, RZ, 0xc0, !PT ;  /* 0x0000030005097812 */ /* 0x000fe200078ec0ff */
[----:B------:R-:W-:Y:S01]  /*4760*/  IMAD R5, R23, 0x2, R46 ;  /* 0x0000000217057824 */ /* 0x000fe200078e022e */
[----:B------:R-:W-:-:S02]  /*4770*/  LOP3.LUT R4, R4, 0x3, RZ, 0xc0, !PT ;  /* 0x0000000304047812 */ /* 0x000fc400078ec0ff */
[----:B------:R-:W-:Y:S02]  /*4780*/  IADD3 R2, PT, PT, R2, R9, RZ ;  /* 0x0000000902027210 */ /* 0x000fe40007ffe0ff */
[----:B------:R-:W-:Y:S02]  /*4790*/  IADD3 R10, PT, PT, -R4, RZ, RZ ;  /* 0x000000ff040a7210 */ /* 0x000fe40007ffe1ff */
[----:B---3--:R-:W-:-:S04]  /*47a0*/  LEA R11, P1, R12, UR8, 0x2 ;  /* 0x000000080c0b7c11 */ /* 0x008fc8000f8210ff */
[----:B------:R-:W-:Y:S01]  /*47b0*/  LEA.HI.X R12, R12, UR9, R13, 0x2, P1 ;  /* 0x000000090c0c7c11 */ /* 0x000fe200088f140d */
[----:B0-----:R-:W-:-:S06]  /*47c0*/  ULEA UR5, UR6, UR5, 0x18 ;  /* 0x0000000506057291 */ /* 0x001fcc000f8ec0ff */
[----:B------:R-:W-:Y:S02]  /*47d0*/  IADD3 R8, PT, PT, R5, UR5, RZ ;  /* 0x0000000505087c10 */ /* 0x000fe4000fffe0ff */
[----:B------:R-:W-:-:S07]  /*47e0*/  LEA R9, R23, UR5, 0x2 ;  /* 0x0000000517097c11 */ /* 0x000fce000f8e10ff */
.L_x_1755:
[----:B---3--:R0:W1:Y:S01]  /*47f0*/  LDS R4, [R9] ;  /* 0x0000000009047984 */ /* 0x0080620000000800 */
        /* <DEDUP_REMOVED lines=9> */
[----:B------:R0:W-:Y:S03]  /*4890*/  STS.U16 [R8], R14 ;  /* 0x0000000e08007388 */ /* 0x0001e60000000400 */
[----:B------:R-:W-:Y:S01]  /*48a0*/  IADD3.X R12, PT, PT, RZ, R12, RZ, P1, !PT ;  /* 0x0000000cff0c7210 */ /* 0x000fe20000ffe4ff */
[----:B------:R3:W-:Y:S01]  /*48b0*/  @P0 STG.E desc[UR36][R4.64], R13 ;  /* 0x0000000d04000986 */ /* 0x0007e2000c101924 */
[----:B0-----:R-:W-:Y:S01]  /*48c0*/  IADD3 R8, PT, PT, R8, 0x200, RZ ;  /* 0x0000020008087810 */ /* 0x001fe20007ffe0ff */
[----:B------:R-:W-:Y:S06]  /*48d0*/  @P3 BRA `(.L_x_1755) ;  /* 0xfffffffc00c43947 */ /* 0x000fec000383ffff */
.L_x_1754:
[----:B------:R-:W-:Y:S05]  /*48e0*/  BSYNC.RECONVERGENT B1 ;  /* 0x0000000000017941 */ /* 0x000fea0003800200 */
.L_x_1753:
[----:B------:R-:W-:Y:S05]  /*48f0*/  @!P2 BRA `(.L_x_1752) ;  /* 0x0000000000d0a947 */ /* 0x000fea0003800000 */
[----:B---3--:R-:W0:Y:S01]  /*4900*/  S2R R5, SR_CgaCtaId ;  /* 0x0000000000057919 */ /* 0x008e220000008800 */
[----:B------:R-:W3:Y:S01]  /*4910*/  LDCU.64 UR8, c[0x0][0x480] ;  /* 0x00009000ff0877ac */ /* 0x000ee20008000a00 */
[----:B------:R-:W-:Y:S02]  /*4920*/  MOV R4, 0x400 ;  /* 0x0000040000047802 */ /* 0x000fe40000000f00 */
[----:B------:R-:W-:Y:S01]  /*4930*/  IADD3 R6, P0, PT, R2, R6, RZ ;  /* 0x0000000602067210 */ /* 0x000fe20007f1e0ff */
[----:B------:R-:W-:Y:S02]  /*4940*/  UISETP.NE.AND UP0, UPT, UR7, URZ, UPT ;  /* 0x000000ff0700728c */ /* 0x000fe4000bf05270 */
[----:B------:R-:W-:Y:S01]  /*4950*/  ISETP.NE.AND P1, PT, RZ, UR7, PT ;  /* 0x00000007ff007c0c */ /* 0x000fe2000bf25270 */
[----:B------:R-:W-:Y:S01]  /*4960*/  VIADD R4, R4, 0xc0 ;  /* 0x000000c004047836 */ /* 0x000fe20000000000 */
[----:B------:R-:W-:Y:S02]  /*4970*/  IADD3.X R11, PT, PT, RZ, R7, RZ, P0, !PT ;  /* 0x00000007ff0b7210 */ /* 0x000fe400007fe4ff */
[----:B------:R-:W-:-:S02]  /*4980*/  SHF.L.U32 R7, R16, 0x2, RZ ;  /* 0x0000000210077819 */ /* 0x000fc400000006ff */
[----:B------:R-:W-:Y:S02]  /*4990*/  PLOP3.LUT P0, PT, PT, PT, UP0, 0x80, 0x8 ;  /* 0x000000000008781c */ /* 0x000fe40003f0f008 */
[----:B---3--:R-:W-:-:S04]  /*49a0*/  LEA R9, P3, R6, UR8, 0x2 ;  /* 0x0000000806097c11 */ /* 0x008fc8000f8610ff */
[----:B------:R-:W-:Y:S02]  /*49b0*/  IADD3 R9, P2, PT, R9, 0x800, RZ ;  /* 0x0000080009097810 */ /* 0x000fe40007f5e0ff */
[----:B------:R-:W-:-:S05]  /*49c0*/  LEA.HI.X R11, R6, UR9, R11, 0x2, P3 ;  /* 0x00000009060b7c11 */ /* 0x000fca00098f140b */
[----:B------:R-:W-:Y:S01]  /*49d0*/  IMAD.X R10, RZ, RZ, R11, P2 ;  /* 0x000000ffff0a7224 */ /* 0x000fe200010e060b */
[----:B0-----:R-:W-:Y:S02]  /*49e0*/  LEA R8, R5, R4, 0x18 ;  /* 0x0000000405087211 */ /* 0x001fe400078ec0ff */
[C---:B------:R-:W-:Y:S02]  /*49f0*/  LEA R5, R2.reuse, R46, 0x1 ;  /* 0x0000002e02057211 */ /* 0x040fe400078e08ff */
[----:B------:R-:W-:-:S03]  /*4a00*/  LEA R4, R2, -R7, 0x2 ;  /* 0x8000000702047211 */ /* 0x000fc600078e10ff */
[----:B------:R-:W-:Y:S01]  /*4a10*/  IMAD R5, R16, -0x2, R5 ;  /* 0xfffffffe10057824 */ /* 0x000fe200078e0205 */
[----:B------:R-:W-:-:S04]  /*4a20*/  IADD3 R6, PT, PT, R4, 0x800, R8 ;  /* 0x0000080004067810 */ /* 0x000fc80007ffe008 */
[----:B------:R-:W-:-:S07]  /*4a30*/  IADD3 R7, PT, PT, R5, 0x400, R8 ;  /* 0x0000040005077810 */ /* 0x000fce0007ffe008 */
.L_x_1756:
[----:B------:R-:W1:Y:S01]  /*4a40*/  LDS R4, [R6+-0x800] ;  /* 0xfff8000006047984 */ /* 0x000e620000000800 */
[----:B------:R-:W-:-:S04]  /*4a50*/  IADD3 R2, PT, PT, R2, 0x400, RZ ;  /* 0x0000040002027810 */ /* 0x000fc80007ffe0ff */
[----:B------:R-:W-:Y:S01]  /*4a60*/  ISETP.GT.AND P2, PT, R2, R19, PT ;  /* 0x000000130200720c */ /* 0x000fe20003f44270 */
[----:B-1----:R-:W-:-:S05]  /*4a70*/  FMUL.FTZ R11, R4, R15 ;  /* 0x0000000f040b7220 */ /* 0x002fca0000410000 */
        /* <DEDUP_REMOVED lines=28> */
.L_x_1752:
[----:B------:R-:W-:Y:S05]  /*4c40*/  BSYNC.RECONVERGENT B0 ;  /* 0x0000000000007941 */ /* 0x000fea0003800200 */
.L_x_1751:
[----:B------:R-:W4:Y:S01]  /*4c50*/  LDCU.64 UR6, c[0x0][0x3b0] ;  /* 0x00007600ff0677ac */ /* 0x000f220008000a00 */
[----:B------:R-:W-:Y:S02]  /*4c60*/  SHF.R.S32.HI R2, RZ, 0x1f, R19 ;  /* 0x0000001fff027819 */ /* 0x000fe40000011413 */
[----:B------:R-:W-:Y:S02]  /*4c70*/  CS2R R6, SRZ ;  /* 0x0000000000067805 */ /* 0x000fe4000001ff00 */
[----:B------:R-:W-:Y:S01]  /*4c80*/  SHF.L.U32 R37, R23, 0x3, RZ ;  /* 0x0000000317257819 */ /* 0x000fe200000006ff */
[----:B------:R-:W0:Y:S01]  /*4c90*/  LDCU UR5, c[0x0][0x3f4] ;  /* 0x00007e80ff0577ac */ /* 0x000e220008000800 */
[----:B------:R-:W-:Y:S01]  /*4ca0*/  LEA.HI R2, R2, R19, RZ, 0x5 ;  /* 0x0000001302027211 */ /* 0x000fe200078f28ff */
[----:B------:R-:W1:Y:S01]  /*4cb0*/  LDC.64 R10, c[0x0][0x3c0] ;  /* 0x0000f000ff0a7b82 */ /* 0x000e620000000a00 */
[----:B------:R-:W-:Y:S01]  /*4cc0*/  LOP3.LUT R37, R37, 0x38, RZ, 0xc0, !PT ;  /* 0x0000003825257812 */ /* 0x000fe200078ec0ff */
[----:B------:R-:W0:Y:S01]  /*4cd0*/  LDCU.64 UR8, c[0x0][0x3c8] ;  /* 0x00007900ff0877ac */ /* 0x000e220008000a00 */
[----:B------:R-:W-:-:S04]  /*4ce0*/  LOP3.LUT R2, R2, 0xffffffe0, RZ, 0xc0, !PT ;  /* 0xffffffe002027812 */ /* 0x000fc800078ec0ff */
[----:B------:R-:W-:Y:S02]  /*4cf0*/  IADD3 R42, PT, PT, -R2, R19, RZ ;  /* 0x00000013022a7210 */ /* 0x000fe40007ffe1ff */
[----:B----4-:R-:W-:-:S04]  /*4d00*/  ISETP.NE.U32.AND P0, PT, RZ, UR6, PT ;  /* 0x00000006ff007c0c */ /* 0x010fc8000bf05070 */
[----:B------:R-:W-:-:S04]  /*4d10*/  ISETP.NE.AND.EX P0, PT, RZ, UR7, PT, P0 ;  /* 0x00000007ff007c0c */ /* 0x000fc8000bf05300 */
[----:B------:R-:W-:-:S13]  /*4d20*/  ISETP.NE.OR P0, PT, R33, R42, !P0 ;  /* 0x0000002a2100720c */ /* 0x000fda0004705670 */
[----:B------:R-:W4:Y:S01]  /*4d30*/  @!P0 LDC.64 R8, c[0x0][0x3b0] ;  /* 0x0000ec00ff088b82 */ /* 0x000f220000000a00 */
[----:B---3--:R-:W-:Y:S01]  /*4d40*/  @!P0 LEA R5, R35, R37, 0x6 ;  /* 0x0000002523058211 */ /* 0x008fe200078e30ff */
[----:B0-----:R-:W-:-:S06]  /*4d50*/  IMAD.U32 R36, RZ, RZ, UR5 ;  /* 0x00000005ff247e24 */ /* 0x001fcc000f8e00ff */
[----:B------:R-:W0:Y:S01]  /*4d60*/  S2UR UR6, SR_CgaCtaId ;  /* 0x00000000000679c3 */ /* 0x000e220000008800 */
[----:B------:R-:W-:Y:S01]  /*4d70*/  IADD3 R44, PT, PT, R16, R33, RZ ;  /* 0x00000021102c7210 */ /* 0x000fe20007ffe0ff */
[----:B----4-:R-:W-:Y:S01]  /*4d80*/  @!P0 IMAD.WIDE.U32 R8, R5, 0x2, R8 ;  /* 0x0000000205088825 */ /* 0x010fe200078e0008 */
[----:B------:R-:W-:-:S06]  /*4d90*/  CS2R R4, SRZ ;  /* 0x0000000000047805 */ /* 0x000fcc000001ff00 */
[----:B------:R3:W5:Y:S01]  /*4da0*/  @!P0 LDG.E.128 R4, desc[UR36][R8.64] ;  /* 0x0000002408048981 */ /* 0x000762000c1e1d00 */
[----:B------:R-:W-:Y:S01]  /*4db0*/  UMOV UR5, 0x400 ;  /* 0x0000040000057882 */ /* 0x000fe20000000000 */
[----:B------:R-:W-:Y:S01]  /*4dc0*/  IMAD R21, R20, R36, R37 ;  /* 0x0000002414157224 */ /* 0x000fe200078e0225 */
[----:B------:R-:W-:Y:S01]  /*4dd0*/  UIADD3 UR5, UPT, UPT, UR5, 0xc0, URZ ;  /* 0x000000c005057890 */ /* 0x000fe2000fffe0ff */
[----:B------:R-:W-:Y:S01]  /*4de0*/  BSSY.RECONVERGENT B0, `(.L_x_1757) ;  /* 0x00000ef000007945 */ /* 0x000fe20003800200 */
[----:B------:R-:W-:Y:S02]  /*4df0*/  HFMA2 R2, -RZ, RZ, 0, 0 ;  /* 0x00000000ff027431 */ /* 0x000fe400000001ff */
[----:B-1----:R-:W-:Y:S01]  /*4e00*/  IMAD.WIDE R20, R21, 0x2, R10 ;  /* 0x0000000215147825 */ /* 0x002fe200078e020a */
[----:B0-----:R-:W-:-:S03]  /*4e10*/  ULEA UR5, UR6, UR5, 0x18 ;  /* 0x0000000506057291 */ /* 0x001fc6000f8ec0ff */
[----:B------:R-:W-:Y:S01]  /*4e20*/  HFMA2 R34, -RZ, RZ, 0, 0 ;  /* 0x00000000ff227431 */ /* 0x000fe200000001ff */
[----:B------:R-:W-:Y:S01]  /*4e30*/  SHF.L.U32 R0, R0, 0x6, RZ ;  /* 0x0000000600007819 */ /* 0x000fe200000006ff */
[----:B------:R-:W-:Y:S01]  /*4e40*/  HFMA2 R45, -RZ, RZ, 0, 0 ;  /* 0x00000000ff2d7431 */ /* 0x000fe200000001ff */
[----:B---3--:R-:W-:Y:S01]  /*4e50*/  VIMNMX R9, PT, PT, R19, R36, PT ;  /* 0x0000002413097248 */ /* 0x008fe20003fe0100 */
[----:B------:R-:W-:Y:S01]  /*4e60*/  IMAD.MOV.U32 R32, RZ, RZ, RZ ;  /* 0x000000ffff207224 */ /* 0x000fe200078e00ff */
[----:B------:R-:W-:Y:S02]  /*4e70*/  MOV R39, RZ ;  /* 0x000000ff00277202 */ /* 0x000fe40000000f00 */
[----:B------:R-:W-:Y:S01]  /*4e80*/  CS2R R40, SRZ ;  /* 0x0000000000287805 */ /* 0x000fe2000001ff00 */
[----:B------:R-:W-:Y:S01]  /*4e90*/  BAR.SYNC.DEFER_BLOCKING 0x0 ;  /* 0x0000000000007b1d */ /* 0x000fe20000010000 */
[----:B------:R-:W-:Y:S02]  /*4ea0*/  ISETP.GE.AND P0, PT, R44, R9, PT ;  /* 0x000000092c00720c */ /* 0x000fe40003f06270 */
[----:B------:R-:W-:-:S02]  /*4eb0*/  MOV R43, RZ ;  /* 0x000000ff002b7202 */ /* 0x000fc40000000f00 */
[----:B------:R-:W-:-:S09]  /*4ec0*/  IADD3 R38, PT, PT, R46, UR5, RZ ;  /* 0x000000052e267c10 */ /* 0x000fd2000fffe0ff */
[----:B------:R-:W-:Y:S05]  /*4ed0*/  @P0 BRA `(.L_x_1758) ;  /* 0x0000000c007c0947 */ /* 0x000fea0003800000 */
[----:B------:R-:W-:Y:S01]  /*4ee0*/  VIADDMNMX R2, R44, 0x20, R9, !PT ;  /* 0x000000202c027846 */ /* 0x000fe20007800109 */
[----:B------:R-:W0:Y:S01]  /*4ef0*/  LDCU UR6, c[0x0][0x3f8] ;  /* 0x00007f00ff0677ac */ /* 0x000e220008000800 */
[----:B------:R-:W-:Y:S01]  /*4f00*/  LOP3.LUT R49, RZ, R16, RZ, 0x33, !PT ;  /* 0x00000010ff317212 */ /* 0x000fe200078e33ff */
[----:B------:R-:W-:Y:S01]  /*4f10*/  BSSY.RECONVERGENT B1, `(.L_x_1759) ;  /* 0x000007f000017945 */ /* 0x000fe20003800200 */
[----:B------:R-:W-:Y:S01]  /*4f20*/  IMAD.MOV.U32 R45, RZ, RZ, RZ ;  /* 0x000000ffff2d7224 */ /* 0x000fe200078e00ff */
[----:B------:R-:W-:Y:S02]  /*4f30*/  MOV R47, R44 ;  /* 0x0000002c002f7202 */ /* 0x000fe40000000f00 */
[----:B------:R-:W-:Y:S02]  /*4f40*/  CS2R R40, SRZ ;  /* 0x0000000000287805 */ /* 0x000fe4000001ff00 */
[----:B------:R-:W-:Y:S01]  /*4f50*/  IADD3 R49, PT, PT, -R33, R2, R49 ;  /* 0x0000000221317210 */ /* 0x000fe20007ffe131 */
[----:B------:R-:W-:Y:S01]  /*4f60*/  IMAD.MOV.U32 R39, RZ, RZ, RZ ;  /* 0x000000ffff277224 */ /* 0x000fe200078e00ff */
[----:B------:R-:W-:-:S02]  /*4f70*/  MOV R43, RZ ;  /* 0x000000ff002b7202 */ /* 0x000fc40000000f00 */
[C---:B------:R-:W-:Y:S02]  /*4f80*/  ISETP.GE.U32.AND P0, PT, R49.reuse, 0x60, PT ;  /* 0x000000603100780c */ /* 0x040fe40003f06070 */
[----:B------:R-:W-:Y:S02]  /*4f90*/  LEA.HI R52, R49, 0x1, RZ, 0x1b ;  /* 0x0000000131347811 */ /* 0x000fe400078fd8ff */
[----:B------:R-:W-:Y:S02]  /*4fa0*/  MOV R34, RZ ;  /* 0x000000ff00227202 */ /* 0x000fe40000000f00 */
[----:B------:R-:W-:Y:S01]  /*4fb0*/  LOP3.LUT P1, R59, R52, 0x3, RZ, 0xc0, !PT ;  /* 0x00000003343b7812 */ /* 0x000fe2000782c0ff */
[----:B0-----:R-:W-:Y:S01]  /*4fc0*/  IMAD R48, R36, UR6, RZ ;  /* 0x0000000624307c24 */ /* 0x001fe2000f8e02ff */
[----:B------:R-:W-:Y:S02]  /*4fd0*/  MOV R32, RZ ;  /* 0x000000ff00207202 */ /* 0x000fe40000000f00 */
[----:B------:R-:W-:-:S03]  /*4fe0*/  MOV R2, RZ ;  /* 0x000000ff00027202 */ /* 0x000fc60000000f00 */
[----:B------:R-:W-:Y:S06]  /*4ff0*/  @!P0 BRA `(.L_x_1760) ;  /* 0x0000000400c08947 */ /* 0x000fec0003800000 */
[----:B------:R-:W-:Y:S01]  /*5000*/  LEA R51, R33, R46, 0x1 ;  /* 0x0000002e21337211 */ /* 0x000fe200078e08ff */
[----:B------:R-:W-:Y:S01]  /*5010*/  IMAD.MOV.U32 R45, RZ, RZ, RZ ;  /* 0x000000ffff2d7224 */ /* 0x000fe200078e00ff */
[----:B------:R-:W-:Y:S02]  /*5020*/  MOV R8, UR5 ;  /* 0x0000000500087c02 */ /* 0x000fe40008000f00 */
[----:B------:R-:W-:Y:S02]  /*5030*/  LOP3.LUT R52, R52, 0xffffffc, RZ, 0xc0, !PT ;  /* 0x0ffffffc34347812 */ /* 0x000fe400078ec0ff */
[----:B------:R-:W-:Y:S02]  /*5040*/  SHF.L.U32 R50, R16, 0x6, RZ ;  /* 0x0000000610327819 */ /* 0x000fe400000006ff */
[----:B------:R-:W-:Y:S02]  /*5050*/  IADD3 R51, PT, PT, R51, 0x80, R8 ;  /* 0x0000008033337810 */ /* 0x000fe40007ffe008 */
[----:B------:R-:W-:-:S02]  /*5060*/  MOV R47, R44 ;  /* 0x0000002c002f7202 */ /* 0x000fc40000000f00 */
[----:B------:R-:W-:-:S07]  /*5070*/  IADD3 R52, PT, PT, -R52, RZ, RZ ;  /* 0x000000ff34347210 */ /* 0x000fce0007ffe1ff */
.L_x_1761:
[----:B------:R-:W-:Y:S01]  /*5080*/  IADD3 R8, P0, PT, R47, UR4, RZ ;  /* 0x000000042f087c10 */ /* 0x000fe2000ff1e0ff */
[----:B------:R-:W-:Y:S01]  /*5090*/  IMAD.SHL.U32 R13, R48, 0x40, RZ ;  /* 0x00000040300d7824 */ /* 0x000fe200078e00ff */
[----:B--2---:R-:W-:Y:S01]  /*50a0*/  LEA R29, R33, R50, 0x6 ;  /* 0x00000032211d7211 */ /* 0x004fe200078e30ff */
[----:B------:R-:W0:Y:S01]  /*50b0*/  LDS.U16 R53, [R51+-0x80] ;  /* 0xffff800033357984 */ /* 0x000e220000000400 */
[----:B------:R-:W-:Y:S02]  /*50c0*/  IADD3.X R9, PT, PT, RZ, UR10, RZ, P0, !PT ;  /* 0x0000000aff097c10 */ /* 0x000fe400087fe4ff */
[C---:B------:R-:W-:Y:S01]  /*50d0*/  LEA R24, P0, R8.reuse, UR8, 0x2 ;  /* 0x0000000808187c11 */ /* 0x040fe2000f8010ff */
[----:B------:R-:W1:Y:S03]  /*50e0*/  LDS.U16 R58, [R51+-0x40] ;  /* 0xffffc000333a7984 */ /* 0x000e660000000400 */
[----:B------:R-:W-:Y:S01]  /*50f0*/  LEA.HI.X R25, R8, UR9, R9, 0x2, P0 ;  /* 0x0000000908197c11 */ /* 0x000fe200080f1409 */
[----:B------:R-:W2:Y:S04]  /*5100*/  LDS.U16 R60, [R51] ;  /* 0x00000000333c7984 */ /* 0x000ea80000000400 */
[----:B------:R-:W3:Y:S04]  /*5110*/  LDG.E R8, desc[UR36][R24.64] ;  /* 0x0000002418087981 */ /* 0x000ee8000c1e1900 */
[----:B------:R-:W4:Y:S04]  /*5120*/  LDG.E R12, desc[UR36][R24.64+0x80] ;  /* 0x00008024180c7981 */ /* 0x000f28000c1e1900 */
[----:B------:R-:W2:Y:S04]  /*5130*/  LDG.E R26, desc[UR36][R24.64+0x100] ;  /* 0x00010024181a7981 */ /* 0x000ea8000c1e1900 */
[----:B------:R2:W2:Y:S01]  /*5140*/  LDG.E R28, desc[UR36][R24.64+0x180] ;  /* 0x00018024181c7981 */ /* 0x0004a2000c1e1900 */
[----:B------:R-:W-:Y:S01]  /*5150*/  SHF.L.U32 R30, R48, 0x6, RZ ;  /* 0x00000006301e7819 */ /* 0x000fe200000006ff */
[----:B---3--:R-:W-:-:S04]  /*5160*/  IMAD R9, R8, R13, R29 ;  /* 0x0000000d08097224 */ /* 0x008fc800078e021d */
[----:B------:R-:W-:-:S06]  /*5170*/  IMAD.WIDE R8, R9, 0x2, R20 ;  /* 0x0000000209087825 */ /* 0x000fcc00078e0214 */
[----:B------:R-:W3:Y:S01]  /*5180*/  LDG.E.128 R8, desc[UR36][R8.64] ;  /* 0x0000002408087981 */ /* 0x000ee2000c1e1d00 */
[--C-:B----4-:R-:W-:Y:S02]  /*5190*/  IMAD R12, R12, R13, R29.reuse ;  /* 0x0000000d0c0c7224 */ /* 0x110fe400078e021d */
[----:B--2---:R-:W-:-:S03]  /*51a0*/  IMAD R26, R26, R30, R29 ;  /* 0x0000001e1a1a7224 */ /* 0x004fc600078e021d */
[----:B------:R-:W-:Y:S02]  /*51b0*/  IADD3 R13, PT, PT, R12, 0x800, RZ ;  /* 0x000008000c0d7810 */ /* 0x000fe40007ffe0ff */
[----:B------:R-:W-:-:S03]  /*51c0*/  IADD3 R25, PT, PT, R26, 0x1000, RZ ;  /* 0x000010001a197810 */ /* 0x000fc60007ffe0ff */
[----:B------:R-:W-:-:S04]  /*51d0*/  IMAD.WIDE R12, R13, 0x2, R20 ;  /* 0x000000020d0c7825 */ /* 0x000fc800078e0214 */
[----:B------:R-:W-:Y:S02]  /*51e0*/  IMAD R28, R28, R30, R29 ;  /* 0x0000001e1c1c7224 */ /* 0x000fe400078e021d */
[----:B------:R-:W2:Y:S01]  /*51f0*/  LDG.E.128 R12, desc[UR36][R12.64] ;  /* 0x000000240c0c7981 */ /* 0x000ea2000c1e1d00 */
[----:B------:R-:W-:Y:S02]  /*5200*/  IMAD.WIDE R24, R25, 0x2, R20 ;  /* 0x0000000219187825 */ /* 0x000fe400078e0214 */
[----:B------:R-:W-:-:S04]  /*5210*/  IADD3 R29, PT, PT, R28, 0x1800, RZ ;  /* 0x000018001c1d7810 */ /* 0x000fc80007ffe0ff */
[----:B------:R-:W4:Y:S01]  /*5220*/  LDG.E.128 R24, desc[UR36][R24.64] ;  /* 0x0000002418187981 */ /* 0x000f22000c1e1d00 */
[----:B------:R-:W-:-:S06]  /*5230*/  IMAD.WIDE R28, R29, 0x2, R20 ;  /* 0x000000021d1c7825 */ /* 0x000fcc00078e0214 */
[----:B------:R-:W4:Y:S01]  /*5240*/  LDG.E.128 R28, desc[UR36][R28.64] ;  /* 0x000000241c1c7981 */ /* 0x000f22000c1e1d00 */
[----:B0-----:R-:W-:Y:S01]  /*5250*/  HADD2.F32 R54, -RZ, R53.H0_H0 ;  /* 0x20000035ff367230 */ /* 0x001fe20000004100 */
[----:B------:R-:W-:Y:S01]  /*5260*/  IADD3 R47, PT, PT, R47, 0x80, RZ ;  /* 0x000000802f2f7810 */ /* 0x000fe20007ffe0ff */
[----:B-1----:R-:W-:Y:S01]  /*5270*/  HADD2.F32 R58, -RZ, R58.H0_H0 ;  /* 0x2000003aff3a7230 */ /* 0x002fe20000004100 */
[----:B------:R-:W-:Y:S01]  /*5280*/  IADD3 R50, PT, PT, R50, 0x2000, RZ ;  /* 0x0000200032327810 */ /* 0x000fe20007ffe0ff */
[----:B------:R-:W-:-:S05]  /*5290*/  VIADD R52, R52, 0x4 ;  /* 0x0000000434347836 */ /* 0x000fca0000000000 */
[----:B------:R-:W-:Y:S01]  /*52a0*/  ISETP.NE.AND P0, PT, R52, RZ, PT ;  /* 0x000000ff3400720c */ /* 0x000fe20003f05270 */
[--C-:B---3--:R-:W-:Y:S02]  /*52b0*/  HADD2.F32 R53, -RZ, R8.reuse.H0_H0 ;  /* 0x20000008ff357230 */ /* 0x108fe40000004100 */
[----:B------:R-:W-:Y:S02]  /*52c0*/  HADD2.F32 R55, -RZ, R8.H1_H1 ;  /* 0x30000008ff377230 */ /* 0x000fe40000004100 */
[----:B------:R-:W-:Y:S02]  /*52d0*/  HADD2.F32 R8, -RZ, R9.H0_H0 ;  /* 0x20000009ff087230 */ /* 0x000fe40000004100 */
[C---:B------:R-:W-:Y:S01]  /*52e0*/  FFMA.FTZ R53, R54.reuse, R53, R45 ;  /* 0x0000003536357223 */ /* 0x040fe2000001002d */
[--C-:B------:R-:W-:Y:S02]  /*52f0*/  HADD2.F32 R56, -RZ, R10.reuse.H0_H0 ;  /* 0x2000000aff387230 */ /* 0x100fe40000004100 */
[----:B------:R-:W-:Y:S01]  /*5300*/  FFMA.FTZ R55, R54, R55, R40 ;  /* 0x0000003736377223 */ /* 0x000fe20000010028 */
[----:B------:R-:W-:-:S02]  /*5310*/  HADD2.F32 R57, -RZ, R10.H1_H1 ;  /* 0x3000000aff397230 */ /* 0x000fc40000004100 */
[C---:B------:R-:W-:Y:S01]  /*5320*/  FFMA.FTZ R43, R54.reuse, R8, R43 ;  /* 0x00000008362b7223 */ /* 0x040fe2000001002b */
[----:B------:R-:W-:Y:S01]  /*5330*/  HADD2.F32 R9, -RZ, R9.H1_H1 ;  /* 0x30000009ff097230 */ /* 0x000fe20000004100 */
[----:B------:R0:W1:Y:S01]  /*5340*/  LDS.U16 R8, [R51+0x40] ;  /* 0x0000400033087984 */ /* 0x0000620000000400 */
[--C-:B------:R-:W-:Y:S02]  /*5350*/  HADD2.F32 R10, -RZ, R11.reuse.H0_H0 ;  /* 0x2000000bff0a7230 */ /* 0x100fe40000004100 */
[C---:B------:R-:W-:Y:S01]  /*5360*/  FFMA.FTZ R57, R54.reuse, R57, R32 ;  /* 0x0000003936397223 */ /* 0x040fe20000010020 */
[----:B------:R-:W-:Y:S02]  /*5370*/  HADD2.F32 R11, -RZ, R11.H1_H1 ;  /* 0x3000000bff0b7230 */ /* 0x000fe40000004100 */
[C---:B------:R-:W-:Y:S01]  /*5380*/  FFMA.FTZ R9, R54.reuse, R9, R34 ;  /* 0x0000000936097223 */ /* 0x040fe20000010022 */
[C---:B------:R-:W-:Y:S01]  /*5390*/  FFMA.FTZ R56, R54.reuse, R56, R41 ;  /* 0x0000003836387223 */ /* 0x040fe20000010029 */
[----:B------:R-:W-:Y:S01]  /*53a0*/  FFMA.FTZ R10, R54, R10, R39 ;  /* 0x0000000a360a7223 */ /* 0x000fe20000010027 */
[----:B--2---:R-:W-:-:S02]  /*53b0*/  HADD2.F32 R34, -RZ, R13.H1_H1 ;  /* 0x3000000dff227230 */ /* 0x004fc40000004100 */
[----:B------:R-:W-:Y:S01]  /*53c0*/  FFMA.FTZ R11, R54, R11, R2 ;  /* 0x0000000b360b7223 */ /* 0x000fe20000010002 */
[--C-:B------:R-:W-:Y:S01]  /*53d0*/  HADD2.F32 R39, -RZ, R15.reuse.H0_H0 ;  /* 0x2000000fff277230 */ /* 0x100fe20000004100 */
[----:B0-----:R-:W-:Y:S01]  /*53e0*/  IADD3 R51, PT, PT, R51, 0x100, RZ ;  /* 0x0000010033337810 */ /* 0x001fe20007ffe0ff */
[----:B------:R-:W-:Y:S02]  /*53f0*/  HADD2.F32 R40, -RZ, R15.H1_H1 ;  /* 0x3000000fff287230 */ /* 0x000fe40000004100 */
[C---:B------:R-:W-:Y:S01]  /*5400*/  FFMA.FTZ R9, R58.reuse, R34, R9 ;  /* 0x000000223a097223 */ /* 0x040fe20000010009 */
        /* <DEDUP_REMOVED lines=10> */
[--C-:B----4-:R-:W-:Y:S02]  /*54b0*/  HADD2.F32 R34, -RZ, R24.reuse.H0_H0 ;  /* 0x20000018ff227230 */ /* 0x110fe40000004100 */
[----:B------:R-:W-:Y:S01]  /*54c0*/  FFMA.FTZ R12, R58, R12, R55 ;  /* 0x0000000c3a0c7223 */ /* 0x000fe20000010037 */
[----:B------:R-:W-:-:S02]  /*54d0*/  HADD2.F32 R39, -RZ, R24.H1_H1 ;  /* 0x30000018ff277230 */ /* 0x000fc40000004100 */
[----:B------:R-:W-:Y:S01]  /*54e0*/  FFMA.FTZ R14, R58, R14, R57 ;  /* 0x0000000e3a0e7223 */ /* 0x000fe20000010039 */
[--C-:B------:R-:W-:Y:S02]  /*54f0*/  HADD2.F32 R41, -RZ, R25.reuse.H0_H0 ;  /* 0x20000019ff297230 */ /* 0x100fe40000004100 */
[----:B------:R-:W-:Y:S02]  /*5500*/  HADD2.F32 R24, -RZ, R25.H1_H1 ;  /* 0x30000019ff187230 */ /* 0x000fe40000004100 */
[--C-:B------:R-:W-:Y:S02]  /*5510*/  HADD2.F32 R40, -RZ, R26.reuse.H0_H0 ;  /* 0x2000001aff287230 */ /* 0x100fe40000004100 */
[----:B------:R-:W-:Y:S02]  /*5520*/  HADD2.F32 R25, -RZ, R26.H1_H1 ;  /* 0x3000001aff197230 */ /* 0x000fe40000004100 */
[----:B------:R-:W-:Y:S02]  /*5530*/  HADD2.F32 R15, -RZ, R60.H0_H0 ;  /* 0x2000003cff0f7230 */ /* 0x000fe40000004100 */
[----:B------:R-:W-:-:S02]  /*5540*/  HADD2.F32 R43, -RZ, R27.H0_H0 ;  /* 0x2000001bff2b7230 */ /* 0x000fc40000004100 */
[----:B------:R-:W-:Y:S02]  /*5550*/  HADD2.F32 R26, -RZ, R27.H1_H1 ;  /* 0x3000001bff1a7230 */ /* 0x000fe40000004100 */
        /* <DEDUP_REMOVED lines=8> */
[----:B-1----:R-:W-:-:S02]  /*55e0*/  HADD2.F32 R15, -RZ, R8.H0_H0 ;  /* 0x20000008ff0f7230 */ /* 0x002fc40000004100 */
[--C-:B------:R-:W-:Y:S02]  /*55f0*/  HADD2.F32 R45, -RZ, R28.reuse.H0_H0 ;  /* 0x2000001cff2d7230 */ /* 0x100fe40000004100 */
        /* <DEDUP_REMOVED lines=14> */
[----:B------:R-:W-:Y:S01]  /*56e0*/  FFMA.FTZ R2, R15, R24, R11 ;  /* 0x000000180f027223 */ /* 0x000fe2000001000b */
[----:B------:R-:W-:Y:S06]  /*56f0*/  @P0 BRA `(.L_x_1761) ;  /* 0xfffffff800600947 */ /* 0x000fec000383ffff */
.L_x_1760:
[----:B------:R-:W-:Y:S05]  /*5700*/  BSYNC.RECONVERGENT B1 ;  /* 0x0000000000017941 */ /* 0x000fea0003800200 */
.L_x_1759:
[----:B------:R-:W-:Y:S05]  /*5710*/  @!P1 BRA `(.L_x_1758) ;  /* 0x00000004006c9947 */ /* 0x000fea0003800000 */
[----:B------:R-:W-:Y:S01]  /*5720*/  ISETP.NE.AND P1, PT, R59, 0x1, PT ;  /* 0x000000013b00780c */ /* 0x000fe20003f25270 */
[----:B------:R-:W-:Y:S01]  /*5730*/  BSSY.RECONVERGENT B1, `(.L_x_1762) ;  /* 0x000003a000017945 */ /* 0x000fe20003800200 */
[----:B------:R-:W-:-:S11]  /*5740*/  LOP3.LUT P0, RZ, R49, 0x20, RZ, 0xc0, !PT ;  /* 0x0000002031ff7812 */ /* 0x000fd6000780c0ff */
[----:B------:R-:W-:Y:S05]  /*5750*/  @!P1 BRA `(.L_x_1763) ;  /* 0x0000000000dc9947 */ /* 0x000fea0003800000 */
[----:B------:R-:W0:Y:S01]  /*5760*/  LDCU.64 UR6, c[0x0][0x3c8] ;  /* 0x00007900ff0677ac */ /* 0x000e220008000a00 */
[----:B------:R-:W-:-:S04]  /*5770*/  IADD3 R8, P1, PT, R47, UR4, RZ ;  /* 0x000000042f087c10 */ /* 0x000fc8000ff3e0ff */
[----:B------:R-:W-:Y:S02]  /*5780*/  IADD3.X R9, PT, PT, RZ, UR10, RZ, P1, !PT ;  /* 0x0000000aff097c10 */ /* 0x000fe40008ffe4ff */
[----:B0-----:R-:W-:-:S04]  /*5790*/  LEA R24, P1, R8, UR6, 0x2 ;  /* 0x0000000608187c11 */ /* 0x001fc8000f8210ff */
[----:B------:R-:W-:-:S05]  /*57a0*/  LEA.HI.X R25, R8, UR7, R9, 0x2, P1 ;  /* 0x0000000708197c11 */ /* 0x000fca00088f1409 */
[----:B------:R-:W3:Y:S04]  /*57b0*/  LDG.E R8, desc[UR36][R24.64] ;  /* 0x0000002418087981 */ /* 0x000ee8000c1e1900 */
[----:B------:R0:W4:Y:S01]  /*57c0*/  LDG.E R12, desc[UR36][R24.64+0x80] ;  /* 0x00008024180c7981 */ /* 0x000122000c1e1900 */
[----:B------:R-:W-:Y:S01]  /*57d0*/  SHF.L.U32 R14, R48, 0x6, RZ ;  /* 0x00000006300e7819 */ /* 0x000fe200000006ff */
[----:B------:R-:W-:Y:S01]  /*57e0*/  IMAD.SHL.U32 R13, R47, 0x40, RZ ;  /* 0x000000402f0d7824 */ /* 0x000fe200078e00ff */
[----:B------:R-:W-:-:S04]  /*57f0*/  IADD3 R27, PT, PT, -R16, R47, RZ ;  /* 0x0000002f101b7210 */ /* 0x000fc80007ffe1ff */
[----:B------:R-:W-:-:S05]  /*5800*/  LEA R27, R27, R38, 0x1 ;  /* 0x000000261b1b7211 */ /* 0x000fca00078e08ff */
[----:B0-----:R-:W0:Y:S04]  /*5810*/  LDS.U16 R24, [R27] ;  /* 0x000000001b187984 */ /* 0x001e280000000400 */
[----:B------:R-:W1:Y:S01]  /*5820*/  LDS.U16 R28, [R27+0x40] ;  /* 0x000040001b1c7984 */ /* 0x000e620000000400 */
[-CC-:B---3--:R-:W-:Y:S02]  /*5830*/  IMAD R9, R8, R14.reuse, R13.reuse ;  /* 0x0000000e08097224 */ /* 0x188fe400078e020d */
[----:B----4-:R-:W-:Y:S02]  /*5840*/  IMAD R12, R12, R14, R13 ;  /* 0x0000000e0c0c7224 */ /* 0x010fe400078e020d */
[----:B------:R-:W-:-:S03]  /*5850*/  IMAD.WIDE R8, R9, 0x2, R20 ;  /* 0x0000000209087825 */ /* 0x000fc600078e0214 */
[----:B------:R-:W-:-:S03]  /*5860*/  IADD3 R13, PT, PT, R12, 0x800, RZ ;  /* 0x000008000c0d7810 */ /* 0x000fc60007ffe0ff */
[----:B------:R-:W3:Y:S02]  /*5870*/  LDG.E.128 R8, desc[UR36][R8.64] ;  /* 0x0000002408087981 */ /* 0x000ee4000c1e1d00 */
[----:B------:R-:W-:-:S06]  /*5880*/  IMAD.WIDE R12, R13, 0x2, R20 ;  /* 0x000000020d0c7825 */ /* 0x000fcc00078e0214 */
[----:B------:R-:W4:Y:S01]  /*5890*/  LDG.E.128 R12, desc[UR36][R12.64] ;  /* 0x000000240c0c7981 */ /* 0x000f22000c1e1d00 */
[----:B0-----:R-:W-:Y:S02]  /*58a0*/  HADD2.F32 R24, -RZ, R24.H0_H0 ;  /* 0x20000018ff187230 */ /* 0x001fe40000004100 */
[----:B-1----:R-:W-:Y:S02]  /*58b0*/  HADD2.F32 R28, -RZ, R28.H0_H0 ;  /* 0x2000001cff1c7230 */ /* 0x002fe40000004100 */
[----:B------:R-:W-:Y:S02]  /*58c0*/  VIADD R47, R47, 0x40 ;  /* 0x000000402f2f7836 */ /* 0x000fe40000000000 */
[--C-:B---3--:R-:W-:Y:S02]  /*58d0*/  HADD2.F32 R25, -RZ, R8.reuse.H0_H0 ;  /* 0x20000008ff197230 */ /* 0x108fe40000004100 */
[----:B--2---:R-:W-:Y:S02]  /*58e0*/  HADD2.F32 R29, -RZ, R8.H1_H1 ;  /* 0x30000008ff1d7230 */ /* 0x004fe40000004100 */
[----:B------:R-:W-:-:S02]  /*58f0*/  HADD2.F32 R26, -RZ, R10.H0_H0 ;  /* 0x2000000aff1a7230 */ /* 0x000fc40000004100 */
[C---:B------:R-:W-:Y:S01]  /*5900*/  FFMA.FTZ R25, R24.reuse, R25, R45 ;  /* 0x0000001918197223 */ /* 0x040fe2000001002d */
[----:B------:R-:W-:Y:S02]  /*5910*/  HADD2.F32 R31, -RZ, R10.H1_H1 ;  /* 0x3000000aff1f7230 */ /* 0x000fe40000004100 */
[C---:B------:R-:W-:Y:S01]  /*5920*/  FFMA.FTZ R29, R24.reuse, R29, R40 ;  /* 0x0000001d181d7223 */ /* 0x040fe20000010028 */
        /* <DEDUP_REMOVED lines=8> */
[----:B----4-:R-:W-:Y:S02]  /*59b0*/  HADD2.F32 R45, -RZ, R12.H0_H0 ;  /* 0x2000000cff2d7230 */ /* 0x010fe40000004100 */
[C---:B------:R-:W-:Y:S01]  /*59c0*/  FFMA.FTZ R9, R24.reuse, R9, R34 ;  /* 0x0000000918097223 */ /* 0x040fe20000010022 */
        /* <DEDUP_REMOVED lines=12> */
[----:B------:R-:W-:Y:S02]  /*5a90*/  HADD2.F32 R15, -RZ, R15.H1_H1 ;  /* 0x3000000fff0f7230 */ /* 0x000fe40000004100 */
[C---:B------:R-:W-:Y:S01]  /*5aa0*/  FFMA.FTZ R34, R28.reuse, R34, R9 ;  /* 0x000000221c227223 */ /* 0x040fe20000010009 */
[C---:B------:R-:W-:Y:S02]  /*5ab0*/  FFMA.FTZ R32, R28.reuse, R14, R31 ;  /* 0x0000000e1c207223 */ /* 0x040fe4000001001f */
[----:B------:R-:W-:-:S07]  /*5ac0*/  FFMA.FTZ R2, R28, R15, R2 ;  /* 0x0000000f1c027223 */ /* 0x000fce0000010002 */
.L_x_1763:
[----:B------:R-:W-:Y:S05]  /*5ad0*/  BSYNC.RECONVERGENT B1 ;  /* 0x0000000000017941 */ /* 0x000fea0003800200 */
.L_x_1762:
[----:B------:R-:W-:Y:S05]  /*5ae0*/  @P0 BRA `(.L_x_1758) ;  /* 0x0000000000780947 */ /* 0x000fea0003800000 */
[----:B------:R-:W0:Y:S01]  /*5af0*/  LDCU.64 UR6, c[0x0][0x3c8] ;  /* 0x00007900ff0677ac */ /* 0x000e220008000a00 */
[----:B------:R-:W-:-:S04]  /*5b00*/  IADD3 R8, P0, PT, R47, UR4, RZ ;  /* 0x000000042f087c10 */ /* 0x000fc8000ff1e0ff */
[----:B------:R-:W-:Y:S02]  /*5b10*/  IADD3.X R9, PT, PT, RZ, UR10, RZ, P0, !PT ;  /* 0x0000000aff097c10 */ /* 0x000fe400087fe4ff */
[----:B0-----:R-:W-:-:S04]  /*5b20*/  LEA R12, P0, R8, UR6, 0x2 ;  /* 0x00000006080c7c11 */ /* 0x001fc8000f8010ff */
[----:B------:R-:W-:-:S05]  /*5b30*/  LEA.HI.X R13, R8, UR7, R9, 0x2, P0 ;  /* 0x00000007080d7c11 */ /* 0x000fca00080f1409 */
[----:B------:R-:W3:Y:S01]  /*5b40*/  LDG.E R12, desc[UR36][R12.64] ;  /* 0x000000240c0c7981 */ /* 0x000ee2000c1e1900 */
[----:B------:R-:W-:-:S04]  /*5b50*/  IADD3 R15, PT, PT, -R16, R47, RZ ;  /* 0x0000002f100f7210 */ /* 0x000fc80007ffe1ff */
[----:B------:R-:W-:-:S06]  /*5b60*/  LEA R15, R15, R38, 0x1 ;  /* 0x000000260f0f7211 */ /* 0x000fcc00078e08ff */
[----:B------:R-:W0:Y:S01]  /*5b70*/  LDS.U16 R15, [R15] ;  /* 0x000000000f0f7984 */ /* 0x000e220000000400 */
[----:B---3--:R-:W-:-:S05]  /*5b80*/  IMAD R9, R48, R12, R47 ;  /* 0x0000000c30097224 */ /* 0x008fca00078e022f */
[----:B------:R-:W-:-:S05]  /*5b90*/  SHF.L.U32 R9, R9, 0x6, RZ ;  /* 0x0000000609097819 */ /* 0x000fca00000006ff */
[----:B------:R-:W-:-:S06]  /*5ba0*/  IMAD.WIDE R8, R9, 0x2, R20 ;  /* 0x0000000209087825 */ /* 0x000fcc00078e0214 */
[----:B------:R-:W3:Y:S01]  /*5bb0*/  LDG.E.128 R8, desc[UR36][R8.64] ;  /* 0x0000002408087981 */ /* 0x000ee2000c1e1d00 */
[----:B0-----:R-:W-:Y:S02]  /*5bc0*/  HADD2.F32 R14, -RZ, R15.H0_H0 ;  /* 0x2000000fff0e7230 */ /* 0x001fe40000004100 */
[--C-:B---3--:R-:W-:Y:S02]  /*5bd0*/  HADD2.F32 R24, -RZ, R8.reuse.H0_H0 ;  /* 0x20000008ff187230 */ /* 0x108fe40000004100 */
        /* <DEDUP_REMOVED lines=14> */
[----:B------:R-:W-:-:S07]  /*5cc0*/  FFMA.FTZ R2, R14, R11, R2 ;  /* 0x0000000b0e027223 */ /* 0x000fce0000010002 */
.L_x_1758:
[----:B------:R-:W-:Y:S05]  /*5cd0*/  BSYNC.RECONVERGENT B0 ;  /* 0x0000000000007941 */ /* 0x000fea0003800200 */
.L_x_1757:
[----:B------:R-:W-:Y:S01]  /*5ce0*/  ISETP.GE.AND P0, PT, R44, R19, PT ;  /* 0x000000132c00720c */ /* 0x000fe20003f06270 */
[----:B------:R-:W0:Y:S01]  /*5cf0*/  LDCU.64 UR8, c[0x0][0x3c8] ;  /* 0x00007900ff0877ac */ /* 0x000e220008000a00 */
[----:B------:R-:W-:Y:S01]  /*5d00*/  BSSY.RECONVERGENT B0, `(.L_x_1764) ;  /* 0x000012c000007945 */ /* 0x000fe20003800200 */
[----:B------:R-:W1:Y:S10]  /*5d10*/  LDCU.64 UR12, c[0x0][0x3c8] ;  /* 0x00007900ff0c77ac */ /* 0x000e740008000a00 */
[----:B------:R-:W-:Y:S05]  /*5d20*/  @P0 BRA `(.L_x_1765) ;  /* 0x0000001000a40947 */ /* 0x000fea0003800000 */
[----:B------:R-:W-:Y:S01]  /*5d30*/  VIADDMNMX R8, R44, 0x20, R19, !PT ;  /* 0x000000202c087846 */ /* 0x000fe20007800113 */
[----:B------:R-:W3:Y:S01]  /*5d40*/  LDCU UR6, c[0x0][0x3f8] ;  /* 0x00007f00ff0677ac */ /* 0x000ee20008000800 */
[----:B------:R-:W-:Y:S01]  /*5d50*/  LOP3.LUT R30, RZ, R16, RZ, 0x33, !PT ;  /* 0x00000010ff1e7212 */ /* 0x000fe200078e33ff */
[----:B------:R-:W-:Y:S03]  /*5d60*/  BSSY.RECONVERGENT B1, `(.L_x_1766) ;  /* 0x0000046000017945 */ /* 0x000fe60003800200 */
[----:B------:R-:W-:-:S04]  /*5d70*/  IADD3 R30, PT, PT, -R33, R8, R30 ;  /* 0x00000008211e7210 */ /* 0x000fc80007ffe11e */
[----:B------:R-:W-:-:S04]  /*5d80*/  LOP3.LUT R8, R30, 0x60, RZ, 0xc0, !PT ;  /* 0x000000601e087812 */ /* 0x000fc800078ec0ff */
[----:B------:R-:W-:Y:S01]  /*5d90*/  ISETP.NE.AND P0, PT, R8, 0x60, PT ;  /* 0x000000600800780c */ /* 0x000fe20003f05270 */
[----:B---3--:R-:W-:-:S12]  /*5da0*/  IMAD R12, R36, UR6, RZ ;  /* 0x00000006240c7c24 */ /* 0x008fd8000f8e02ff */
[----:B------:R-:W-:Y:S05]  /*5db0*/  @!P0 BRA `(.L_x_1767) ;  /* 0x0000000400008947 */ /* 0x000fea0003800000 */
[----:B------:R-:W3:Y:S01]  /*5dc0*/  LDC R36, c[0x0][0x3f4] ;  /* 0x0000fd00ff247b82 */ /* 0x000ee20000000800 */
[----:B------:R-:W-:Y:S01]  /*5dd0*/  LEA.HI R8, R30, 0x1, RZ, 0x1b ;  /* 0x000000011e087811 */ /* 0x000fe200078fd8ff */
[----:B------:R-:W-:-:S03]  /*5de0*/  IMAD R13, R33, 0x2, R46 ;  /* 0x00000002210d7824 */ /* 0x000fc600078e022e */
[----:B------:R-:W-:Y:S02]  /*5df0*/  LOP3.LUT R8, R8, 0x3, RZ, 0xc0, !PT ;  /* 0x0000000308087812 */ /* 0x000fe400078ec0ff */
[----:B------:R-:W-:Y:S02]  /*5e00*/  IADD3 R13, PT, PT, R13, UR5, RZ ;  /* 0x000000050d0d7c10 */ /* 0x000fe4000fffe0ff */
[----:B------:R-:W-:-:S07]  /*5e10*/  IADD3 R24, PT, PT, -R8, RZ, RZ ;  /* 0x000000ff08187210 */ /* 0x000fce0007ffe1ff */
.L_x_1770:
[----:B---3--:R-:W-:Y:S01]  /*5e20*/  ISETP.GE.AND P1, PT, R44, R36, PT ;  /* 0x000000242c00720c */ /* 0x008fe20003f26270 */
[----:B------:R-:W-:Y:S01]  /*5e30*/  BSSY.RECONVERGENT B2, `(.L_x_1768) ;  /* 0x0000035000027945 */ /* 0x000fe20003800200 */
[----:B------:R-:W-:-:S04]  /*5e40*/  IADD3 R24, PT, PT, R24, 0x1, RZ ;  /* 0x0000000118187810 */ /* 0x000fc80007ffe0ff */
[----:B------:R-:W-:-:S07]  /*5e50*/  ISETP.NE.AND P0, PT, R24, RZ, PT ;  /* 0x000000ff1800720c */ /* 0x000fce0003f05270 */
[----:B------:R-:W-:Y:S06]  /*5e60*/  @!P1 BRA `(.L_x_1769) ;  /* 0x0000000000c49947 */ /* 0x000fec0003800000 */
[----:B------:R-:W-:Y:S02]  /*5e70*/  IABS R11, R36 ;  /* 0x00000024000b7213 */ /* 0x000fe40000000000 */
        /* <DEDUP_REMOVED lines=11> */
[----:B------:R-:W-:Y:S02]  /*5f30*/  MOV R9, R25 ;  /* 0x0000001900097202 */ /* 0x000fe40000000f00 */
[----:B------:R-:W3:Y:S03]  /*5f40*/  LDS.U16 R25, [R13] ;  /* 0x000000000d197984 */ /* 0x000ee60000000400 */
        /* <DEDUP_REMOVED lines=10> */
[----:B------:R-:W-:Y:S02]  /*5ff0*/  IADD3.X R10, PT, PT, RZ, UR10, RZ, P1, !PT ;  /* 0x0000000aff0a7c10 */ /* 0x000fe40008ffe4ff */
[----:B0-----:R-:W-:-:S04]  /*6000*/  LEA R14, P1, R9, UR8, 0x2 ;  /* 0x00000008090e7c11 */ /* 0x001fc8000f8210ff */
[----:B------:R-:W-:-:S06]  /*6010*/  LEA.HI.X R15, R9, UR9, R10, 0x2, P1 ;  /* 0x00000009090f7c11 */ /* 0x000fcc00088f140a */
[----:B------:R-:W4:Y:S02]  /*6020*/  LDG.E R15, desc[UR36][R14.64] ;  /* 0x000000240e0f7981 */ /* 0x000f24000c1e1900 */
[----:B----4-:R-:W-:-:S05]  /*6030*/  IMAD R9, R12, R15, R8 ;  /* 0x0000000f0c097224 */ /* 0x010fca00078e0208 */
[----:B------:R-:W-:-:S05]  /*6040*/  SHF.L.U32 R9, R9, 0x6, RZ ;  /* 0x0000000609097819 */ /* 0x000fca00000006ff */
[----:B------:R-:W-:-:S06]  /*6050*/  IMAD.WIDE R8, R9, 0x2, R20 ;  /* 0x0000000209087825 */ /* 0x000fcc00078e0214 */
[----:B------:R-:W4:Y:S01]  /*6060*/  LDG.E.128 R8, desc[UR36][R8.64] ;  /* 0x0000002408087981 */ /* 0x000f22000c1e1d00 */
[----:B---3--:R-:W-:Y:S02]  /*6070*/  HADD2.F32 R26, -RZ, R25.H0_H0 ;  /* 0x20000019ff1a7230 */ /* 0x008fe40000004100 */
[--C-:B----4-:R-:W-:Y:S02]  /*6080*/  HADD2.F32 R14, -RZ, R10.reuse.H0_H0 ;  /* 0x2000000aff0e7230 */ /* 0x110fe40000004100 */
        /* <DEDUP_REMOVED lines=9> */
[----:B--2---:R-:W-:Y:S02]  /*6120*/  HADD2.F32 R29, -RZ, R9.H1_H1 ;  /* 0x30000009ff1d7230 */ /* 0x004fe40000004100 */
[----:B------:R-:W-:Y:S01]  /*6130*/  FFMA.FTZ R40, R26, R27, R40 ;  /* 0x0000001b1a287223 */ /* 0x000fe20000010028 */
[----:B------:R-:W-:-:S02]  /*6140*/  HADD2.F32 R11, -RZ, R11.H1_H1 ;  /* 0x3000000bff0b7230 */ /* 0x000fc40000004100 */
[C---:B------:R-:W-:Y:S01]  /*6150*/  FFMA.FTZ R43, R26.reuse, R28, R43 ;  /* 0x0000001c1a2b7223 */ /* 0x040fe2000001002b */
[C---:B------:R-:W-:Y:S02]  /*6160*/  FFMA.FTZ R34, R26.reuse, R29, R34 ;  /* 0x0000001d1a227223 */ /* 0x040fe40000010022 */
[----:B------:R-:W-:-:S07]  /*6170*/  FFMA.FTZ R2, R26, R11, R2 ;  /* 0x0000000b1a027223 */ /* 0x000fce0000010002 */
.L_x_1769:
[----:B01----:R-:W-:Y:S05]  /*6180*/  BSYNC.RECONVERGENT B2 ;  /* 0x0000000000027941 */ /* 0x003fea0003800200 */
.L_x_1768:
[----:B------:R-:W-:Y:S01]  /*6190*/  IADD3 R44, PT, PT, R44, 0x20, RZ ;  /* 0x000000202c2c7810 */ /* 0x000fe20007ffe0ff */
[----:B------:R-:W-:Y:S01]  /*61a0*/  VIADD R13, R13, 0x40 ;  /* 0x000000400d0d7836 */ /* 0x000fe20000000000 */
[----:B------:R-:W-:Y:S06]  /*61b0*/  @P0 BRA `(.L_x_1770) ;  /* 0xfffffffc00180947 */ /* 0x000fec000383ffff */
.L_x_1767:
[----:B01----:R-:W-:Y:S05]  /*61c0*/  BSYNC.RECONVERGENT B1 ;  /* 0x0000000000017941 */ /* 0x003fea0003800200 */
.L_x_1766:
[----:B------:R-:W-:-:S13]  /*61d0*/  ISETP.GE.U32.AND P0, PT, R30, 0x60, PT ;  /* 0x000000601e00780c */ /* 0x000fda0003f06070 */
[----:B------:R-:W-:Y:S05]  /*61e0*/  @!P0 BRA `(.L_x_1765) ;  /* 0x0000000c00748947 */ /* 0x000fea0003800000 */
[----:B------:R-:W0:Y:S02]  /*61f0*/  LDC R36, c[0x0][0x3f4] ;  /* 0x0000fd00ff247b82 */ /* 0x000e240000000800 */
.L_x_1779:
[----:B0-----:R-:W-:Y:S01]  /*6200*/  ISETP.GE.AND P3, PT, R44, R36, PT ;  /* 0x000000242c00720c */ /* 0x001fe20003f66270 */
[----:B------:R-:W-:Y:S01]  /*6210*/  BSSY.RECONVERGENT B1, `(.L_x_1771) ;  /* 0x000003b000017945 */ /* 0x000fe20003800200 */
[----:B------:R-:W-:Y:S02]  /*6220*/  IADD3 R13, PT, PT, -R16, R44, RZ ;  /* 0x0000002c100d7210 */ /* 0x000fe40007ffe1ff */
[C---:B------:R-:W-:Y:S02]  /*6230*/  IADD3 R47, PT, PT, R44.reuse, 0x20, RZ ;  /* 0x000000202c2f7810 */ /* 0x040fe40007ffe0ff */
[C---:B------:R-:W-:Y:S01]  /*6240*/  IADD3 R25, PT, PT, R44.reuse, 0x40, RZ ;  /* 0x000000402c197810 */ /* 0x040fe20007ffe0ff */
[----:B------:R-:W-:Y:S01]  /*6250*/  IMAD R13, R13, 0x2, R38 ;  /* 0x000000020d0d7824 */ /* 0x000fe200078e0226 */
[----:B------:R-:W-:Y:S02]  /*6260*/  IADD3 R15, PT, PT, R44, 0x60, RZ ;  /* 0x000000602c0f7810 */ /* 0x000fe40007ffe0ff */
[----:B------:R-:W-:-:S02]  /*6270*/  ISETP.GE.AND P2, PT, R47, R36, PT ;  /* 0x000000242f00720c */ /* 0x000fc40003f46270 */
[-C--:B------:R-:W-:Y:S02]  /*6280*/  ISETP.GE.AND P0, PT, R25, R36.reuse, PT ;  /* 0x000000241900720c */ /* 0x080fe40003f06270 */
[----:B------:R-:W-:Y:S01]  /*6290*/  ISETP.GE.AND P1, PT, R15, R36, PT ;  /* 0x000000240f00720c */ /* 0x000fe20003f26270 */
[----:B------:R-:W-:-:S12]  /*62a0*/  @!P3 BRA `(.L_x_1772) ;  /* 0x0000000000c4b947 */ /* 0x000fd80003800000 */
        /* <DEDUP_REMOVED lines=20> */
[----:B------:R-:W-:-:S04]  /*63f0*/  @!P3 IADD3 R8, PT, PT, R8, -R11, RZ ;  /* 0x8000000b0808b210 */ /* 0x000fc80007ffe0ff */
[----:B------:R-:W-:Y:S02]  /*6400*/  @!P4 IADD3 R8, PT, PT, -R8, RZ, RZ ;  /* 0x000000ff0808c210 */ /* 0x000fe40007ffe1ff */
[----:B------:R-:W-:-:S04]  /*6410*/  @!P5 LOP3.LUT R8, RZ, R36, RZ, 0x33, !PT ;  /* 0x00000024ff08d212 */ /* 0x000fc800078e33ff */
[----:B------:R-:W-:-:S04]  /*6420*/  IADD3 R9, P3, PT, R8, UR4, RZ ;  /* 0x0000000408097c10 */ /* 0x000fc8000ff7e0ff */
[----:B------:R-:W-:Y:S02]  /*6430*/  IADD3.X R10, PT, PT, RZ, UR10, RZ, P3, !PT ;  /* 0x0000000aff0a7c10 */ /* 0x000fe40009ffe4ff */
[----:B------:R-:W-:-:S04]  /*6440*/  LEA R26, P3, R9, UR12, 0x2 ;  /* 0x0000000c091a7c11 */ /* 0x000fc8000f8610ff */
[----:B------:R-:W-:-:S06]  /*6450*/  LEA.HI.X R27, R9, UR13, R10, 0x2, P3 ;  /* 0x0000000d091b7c11 */ /* 0x000fcc00098f140a */
[----:B------:R-:W3:Y:S02]  /*6460*/  LDG.E R27, desc[UR36][R26.64] ;  /* 0x000000241a1b7981 */ /* 0x000ee4000c1e1900 */
[----:B---3--:R-:W-:-:S04]  /*6470*/  IMAD R9, R12, R27, R8 ;  /* 0x0000001b0c097224 */ /* 0x008fc800078e0208 */
[----:B------:R-:W-:-:S04]  /*6480*/  IMAD.SHL.U32 R9, R9, 0x40, RZ ;  /* 0x0000004009097824 */ /* 0x000fc800078e00ff */
        /* <DEDUP_REMOVED lines=9> */
[----:B--2---:R-:W-:Y:S02]  /*6520*/  HADD2.F32 R29, -RZ, R8.H1_H1 ;  /* 0x30000008ff1d7230 */ /* 0x004fe40000004100 */
        /* <DEDUP_REMOVED lines=9> */
.L_x_1772:
[----:B------:R-:W-:Y:S05]  /*65c0*/  BSYNC.RECONVERGENT B1 ;  /* 0x0000000000017941 */ /* 0x000fea0003800200 */
.L_x_1771:
[----:B------:R-:W-:Y:S04]  /*65d0*/  BSSY.RECONVERGENT B1, `(.L_x_1773) ;  /* 0x0000033000017945 */ /* 0x000fe80003800200 */
        /* <DEDUP_REMOVED lines=9> */
[----:B0-----:R-:W0:Y:S01]  /*6670*/  LDS.U16 R14, [R13+0x40] ;  /* 0x000040000d0e7984 */ /* 0x001e220000000400 */
        /* <DEDUP_REMOVED lines=40> */
.L_x_1774:
[----:B------:R-:W-:Y:S05]  /*6900*/  BSYNC.RECONVERGENT B1 ;  /* 0x0000000000017941 */ /* 0x000fea0003800200 */
.L_x_1773:
        /* <DEDUP_REMOVED lines=51> */
.L_x_1776:
[----:B------:R-:W-:Y:S05]  /*6c40*/  BSYNC.RECONVERGENT B1 ;  /* 0x0000000000017941 */ /* 0x000fea0003800200 */
.L_x_1775:
[----:B------:R-:W-:Y:S04]  /*6c50*/  BSSY.RECONVERGENT B1, `(.L_x_1777) ;  /* 0x0000033000017945 */ /* 0x000fe80003800200 */
[----:B------:R-:W-:Y:S05]  /*6c60*/  @!P1 BRA `(.L_x_1778) ;  /* 0x0000000000c49947 */ /* 0x000fea0003800000 */
[----:B------:R-:W-:Y:S01]  /*6c70*/  IABS R11, R36 ;  /* 0x00000024000b7213 */ /* 0x000fe20000000000 */
[----:B------:R-:W0:Y:S01]  /*6c80*/  LDS.U16 R13, [R13+0xc0] ;  /* 0x0000c0000d0d7984 */ /* 0x000e220000000400 */
[----:B------:R-:W-:Y:S02]  /*6c90*/  IABS R24, R15 ;  /* 0x0000000f00187213 */ /* 0x000fe40000000000 */
        /* <DEDUP_REMOVED lines=46> */
.L_x_1778:
[----:B------:R-:W-:Y:S05]  /*6f80*/  BSYNC.RECONVERGENT B1 ;  /* 0x0000000000017941 */ /* 0x000fea0003800200 */
.L_x_1777:
[----:B------:R-:W-:-:S04]  /*6f90*/  IADD3 R44, PT, PT, R44, 0x80, RZ ;  /* 0x000000802c2c7810 */ /* 0x000fc80007ffe0ff */
[----:B------:R-:W-:-:S13]  /*6fa0*/  ISETP.GE.AND P0, PT, R44, R19, PT ;  /* 0x000000132c00720c */ /* 0x000fda0003f06270 */
[----:B------:R-:W-:Y:S05]  /*6fb0*/  @!P0 BRA `(.L_x_1779) ;  /* 0xfffffff000908947 */ /* 0x000fea000383ffff */
.L_x_1765:
[----:B01----:R-:W-:Y:S05]  /*6fc0*/  BSYNC.RECONVERGENT B0 ;  /* 0x0000000000007941 */ /* 0x003fea0003800200 */
.L_x_1764:
[----:B------:R-:W-:Y:S01]  /*6fd0*/  ISETP.NE.AND P0, PT, R33, R42, PT ;  /* 0x0000002a2100720c */ /* 0x000fe20003f05270 */
[----:B------:R-:W-:-:S12]  /*6fe0*/  BSSY.RECONVERGENT B0, `(.L_x_1780) ;  /* 0x000006c000007945 */ /* 0x000fd80003800200 */
[----:B------:R-:W-:Y:S05]  /*6ff0*/  @P0 BRA `(.L_x_1781) ;  /* 0x0000000400a80947 */ /* 0x000fea0003800000 */
[----:B------:R-:W0:Y:S01]  /*7000*/  LDCU UR4, c[0x0][0x478] ;  /* 0x00008f00ff0477ac */ /* 0x000e220008000800 */
[----:B------:R-:W-:Y:S01]  /*7010*/  IADD3 R11, PT, PT, R37, R18, RZ ;  /* 0x00000012250b7210 */ /* 0x000fe20007ffe0ff */
[----:B0-----:R-:W-:-:S09]  /*7020*/  UISETP.NE.AND UP0, UPT, UR4, 0x2, UPT ;  /* 0x000000020400788c */ /* 0x001fd2000bf05270 */
[----:B------:R-:W-:Y:S05]  /*7030*/  BRA.U UP0, `(.L_x_1782) ;  /* 0x0000000100d87547 */ /* 0x000fea000b800000 */
[----:B------:R-:W0:Y:S02]  /*7040*/  LDCU.64 UR6, c[0x0][0x3a8] ;  /* 0x00007500ff0677ac */ /* 0x000e240008000a00 */
[----:B0-----:R-:W-:-:S04]  /*7050*/  IADD3 R8, P0, PT, R11, UR6, RZ ;  /* 0x000000060b087c10 */ /* 0x001fc8000ff1e0ff */
[----:B------:R-:W-:-:S05]  /*7060*/  LEA.HI.X.SX32 R9, R11, UR7, 0x1, P0 ;  /* 0x000000070b097c11 */ /* 0x000fca00080f0eff */
[----:B------:R-:W3:Y:S01]  /*7070*/  LDG.E.64 R24, desc[UR36][R8.64] ;  /* 0x0000002408187981 */ /* 0x000ee2000c1e1b00 */
[----:B------:R-:W0:Y:S03]  /*7080*/  LDC.64 R10, c[0x0][0x468] ;  /* 0x00011a00ff0a7b82 */ /* 0x000e260000000a00 */
[----:B0-----:R0:W4:Y:S01]  /*7090*/  LDG.E R10, desc[UR36][R10.64+0x8] ;  /* 0x000008240a0a7981 */ /* 0x001122000c1e1900 */
[----:B---3--:R-:W-:Y:S01]  /*70a0*/  LOP3.LUT R18, R25, 0xff, RZ, 0xc0, !PT ;  /* 0x000000ff19127812 */ /* 0x008fe200078ec0ff */
[----:B------:R-:W-:Y:S01]  /*70b0*/  I2F.S8 R13, R24 ;  /* 0x00000018000d7306 */ /* 0x000fe20000001400 */
[----:B------:R-:W-:Y:S02]  /*70c0*/  SHF.R.S64 R20, R24, 0x10, R25 ;  /* 0x0000001018147819 */ /* 0x000fe40000001019 */
[----:B------:R-:W-:Y:S02]  /*70d0*/  SHF.R.U64 R14, R18, 0x7, RZ ;  /* 0x00000007120e7819 */ /* 0x000fe400000012ff */
[----:B------:R-:W-:-:S02]  /*70e0*/  LOP3.LUT R20, R20, 0xff, RZ, 0xc0, !PT ;  /* 0x000000ff14147812 */ /* 0x000fc400078ec0ff */
[----:B------:R-:W-:Y:S02]  /*70f0*/  ISETP.NE.U32.AND P1, PT, R14, RZ, PT ;  /* 0x000000ff0e00720c */ /* 0x000fe40003f25070 */
[--C-:B------:R-:W-:Y:S02]  /*7100*/  SHF.R.S32.HI R27, RZ, 0x18, R25.reuse ;  /* 0x00000018ff1b7819 */ /* 0x100fe40000011419 */
[----:B------:R-:W-:Y:S02]  /*7110*/  PRMT R9, R25, 0x9910, RZ ;  /* 0x0000991019097816 */ /* 0x000fe400000000ff */
[--C-:B------:R-:W-:Y:S02]  /*7120*/  SHF.R.U64 R14, R24, 0x10, R25.reuse ;  /* 0x00000010180e7819 */ /* 0x100fe40000001219 */
[----:B------:R-:W-:Y:S01]  /*7130*/  SHF.R.S32.HI R25, RZ, 0x10, R25 ;  /* 0x00000010ff197819 */ /* 0x000fe20000011419 */
[----:B------:R-:W4:Y:S01]  /*7140*/  I2F.S16 R27, R27 ;  /* 0x0000001b001b7306 */ /* 0x000f220000101400 */
[----:B0-----:R-:W-:-:S02]  /*7150*/  SHF.R.U64 R11, R20, 0x7, RZ ;  /* 0x00000007140b7819 */ /* 0x001fc400000012ff */
[----:B------:R-:W-:Y:S02]  /*7160*/  PRMT R14, R14, 0x9910, RZ ;  /* 0x000099100e0e7816 */ /* 0x000fe400000000ff */
[----:B------:R-:W-:Y:S02]  /*7170*/  LOP3.LUT R25, R25, 0xff, RZ, 0xc0, !PT ;  /* 0x000000ff19197812 */ /* 0x000fe400078ec0ff */
[----:B------:R-:W-:Y:S02]  /*7180*/  ISETP.NE.U32.AND P0, PT, R11, RZ, PT ;  /* 0x000000ff0b00720c */ /* 0x000fe40003f05070 */
[----:B------:R-:W-:Y:S02]  /*7190*/  MOV R11, R14 ;  /* 0x0000000e000b7202 */ /* 0x000fe40000000f00 */
[----:B------:R-:W-:Y:S02]  /*71a0*/  SHF.R.U64 R14, R25, 0x7, RZ ;  /* 0x00000007190e7819 */ /* 0x000fe400000012ff */
[----:B------:R-:W-:-:S02]  /*71b0*/  ISETP.NE.U32.AND.EX P1, PT, RZ, RZ, PT, P1 ;  /* 0x000000ffff00720c */ /* 0x000fc40003f25110 */
[----:B------:R-:W-:Y:S01]  /*71c0*/  ISETP.NE.U32.AND P2, PT, R14, RZ, PT ;  /* 0x000000ff0e00720c */ /* 0x000fe20003f45070 */
[----:B----4-:R-:W-:Y:S01]  /*71d0*/  FMUL.FTZ R16, R10, R27 ;  /* 0x0000001b0a107220 */ /* 0x010fe20000410000 */
[----:B------:R-:W-:Y:S02]  /*71e0*/  ISETP.NE.U32.AND.EX P0, PT, RZ, RZ, PT, P0 ;  /* 0x000000ffff00720c */ /* 0x000fe40003f05100 */
[----:B------:R-:W-:Y:S02]  /*71f0*/  ISETP.NE.U32.AND.EX P2, PT, RZ, RZ, PT, P2 ;  /* 0x000000ffff00720c */ /* 0x000fe40003f45120 */
[----:B------:R-:W-:Y:S02]  /*7200*/  PRMT R12, R24, 0x9910, RZ ;  /* 0x00009910180c7816 */ /* 0x000fe400000000ff */
[----:B------:R-:W-:Y:S02]  /*7210*/  SHF.R.S32.HI R11, RZ, 0x8, R11 ;  /* 0x00000008ff0b7819 */ /* 0x000fe4000001140b */
[----:B------:R-:W-:-:S02]  /*7220*/  SHF.R.S32.HI R8, RZ, 0x8, R12 ;  /* 0x00000008ff087819 */ /* 0x000fc4000001140c */
[----:B------:R-:W-:Y:S02]  /*7230*/  MOV R12, R9 ;  /* 0x00000009000c7202 */ /* 0x000fe40000000f00 */
[----:B------:R-:W-:Y:S01]  /*7240*/  @P1 LOP3.LUT R18, R18, 0xffffff00, RZ, 0xfc, !PT ;  /* 0xffffff0012121812 */ /* 0x000fe200078efcff */
[----:B------:R0:W1:Y:S01]  /*7250*/  I2F.S16 R9, R8 ;  /* 0x0000000800097306 */ /* 0x0000620000101400 */
[----:B------:R-:W-:Y:S02]  /*7260*/  SHF.R.S32.HI R12, RZ, 0x8, R12 ;  /* 0x00000008ff0c7819 */ /* 0x000fe4000001140c */
[----:B------:R-:W-:Y:S02]  /*7270*/  @P2 LOP3.LUT R25, R25, 0xffffff00, RZ, 0xfc, !PT ;  /* 0xffffff0019192812 */ /* 0x000fe400078efcff */
[----:B------:R-:W-:-:S03]  /*7280*/  @P0 LOP3.LUT R20, R20, 0xffffff00, RZ, 0xfc, !PT ;  /* 0xffffff0014140812 */ /* 0x000fc600078efcff */
[----:B------:R-:W3:Y:S01]  /*7290*/  I2F.S16 R11, R11 ;  /* 0x0000000b000b7306 */ /* 0x000ee20000101400 */
[C---:B0-----:R-:W-:Y:S01]  /*72a0*/  FMUL.FTZ R8, R10.reuse, R13 ;  /* 0x0000000d0a087220 */ /* 0x041fe20000410000 */
[----:B-1----:R-:W-:-:S06]  /*72b0*/  FMUL.FTZ R9, R10, R9 ;  /* 0x000000090a097220 */ /* 0x002fcc0000410000 */
[----:B------:R3:W0:Y:S01]  /*72c0*/  I2F.S16 R21, R12 ;  /* 0x0000000c00157306 */ /* 0x0006220000101400 */
[----:B------:R-:W-:-:S07]  /*72d0*/  F2FP.F16.F32.PACK_AB R8, R9, R8 ;  /* 0x000000080908723e */ /* 0x000fce00000000ff */
[----:B------:R-:W1:Y:S01]  /*72e0*/  I2F.S8 R19, R18 ;  /* 0x0000001200137306 */ /* 0x000e620000001400 */
[C---:B---3--:R-:W-:Y:S01]  /*72f0*/  FMUL.FTZ R12, R10.reuse, R11 ;  /* 0x0000000b0a0c7220 */ /* 0x048fe20000410000 */
[----:B0-----:R-:W-:-:S06]  /*7300*/  FMUL.FTZ R14, R10, R21 ;  /* 0x000000150a0e7220 */ /* 0x001fcc0000410000 */
[----:B------:R-:W0:Y:S01]  /*7310*/  I2F.S8 R15, R20 ;  /* 0x00000014000f7306 */ /* 0x000e220000001400 */
[----:B-1----:R-:W-:-:S07]  /*7320*/  FMUL.FTZ R19, R10, R19 ;  /* 0x000000130a137220 */ /* 0x002fce0000410000 */
[----:B------:R-:W1:Y:S01]  /*7330*/  I2F.S8 R25, R25 ;  /* 0x0000001900197306 */ /* 0x000e620000001400 */
[----:B0-----:R-:W-:-:S05]  /*7340*/  FMUL.FTZ R15, R10, R15 ;  /* 0x0000000f0a0f7220 */ /* 0x001fca0000410000 */
[----:B------:R-:W-:Y:S01]  /*7350*/  F2FP.F16.F32.PACK_AB R9, R12, R15 ;  /* 0x0000000f0c09723e */ /* 0x000fe200000000ff */
[----:B-1----:R-:W-:Y:S01]  /*7360*/  FMUL.FTZ R11, R10, R25 ;  /* 0x000000190a0b7220 */ /* 0x002fe20000410000 */
[----:B------:R-:W-:-:S04]  /*7370*/  F2FP.F16.F32.PACK_AB R10, R14, R19 ;  /* 0x000000130e0a723e */ /* 0x000fc800000000ff */
[----:B------:R-:W-:Y:S01]  /*7380*/  F2FP.F16.F32.PACK_AB R11, R16, R11 ;  /* 0x0000000b100b723e */ /* 0x000fe200000000ff */
[----:B------:R-:W-:Y:S06]  /*7390*/  BRA `(.L_x_1783) ;  /* 0x00000000000c7947 */ /* 0x000fec0003800000 */
.L_x_1782:
[----:B------:R-:W0:Y:S02]  /*73a0*/  LDC.64 R8, c[0x0][0x3a8] ;  /* 0x0000ea00ff087b82 */ /* 0x000e240000000a00 */
[----:B0-----:R-:W-:-:S06]  /*73b0*/  IMAD.WIDE R8, R11, 0x2, R8 ;  /* 0x000000020b087825 */ /* 0x001fcc00078e0208 */
[----:B------:R-:W5:Y:S02]  /*73c0*/  LDG.E.128 R8, desc[UR36][R8.64] ;  /* 0x0000002408087981 */ /* 0x000f64000c1e1d00 */
.L_x_1783:
[----:B------:R-:W0:Y:S02]  /*73d0*/  LDCU.64 UR6, c[0x0][0x460] ;  /* 0x00008c00ff0677ac */ /* 0x000e240008000a00 */
[----:B0-----:R-:W-:-:S04]  /*73e0*/  ISETP.NE.U32.AND P0, PT, RZ, UR6, PT ;  /* 0x00000006ff007c0c */ /* 0x001fc8000bf05070 */
[----:B------:R-:W-:Y:S01]  /*73f0*/  ISETP.NE.AND.EX P0, PT, RZ, UR7, PT, P0 ;  /* 0x00000007ff007c0c */ /* 0x000fe2000bf05300 */
[----:B------:R-:W0:-:S12]  /*7400*/  LDCU.64 UR6, c[0x0][0x3c0] ;  /* 0x00007800ff0677ac */ /* 0x000e180008000a00 */
[----:B------:R-:W1:Y:S08]  /*7410*/  @P0 LDC R14, c[0x0][0x3f8] ;  /* 0x0000fe00ff0e0b82 */ /* 0x000e700000000800 */
[----:B------:R-:W3:Y:S01]  /*7420*/  @P0 LDC.64 R12, c[0x0][0x458] ;  /* 0x00011600ff0c0b82 */ /* 0x000ee20000000a00 */
[----:B-1----:R-:W-:-:S04]  /*7430*/  @P0 IMAD R22, R22, R14, R35 ;  /* 0x0000000e16160224 */ /* 0x002fc800078e0223 */
[----:B------:R-:W-:-:S04]  /*7440*/  @P0 IMAD R15, R22, 0x40, R37 ;  /* 0x00000040160f0824 */ /* 0x000fc800078e0225 */
[----:B---3--:R-:W-:-:S06]  /*7450*/  @P0 IMAD.WIDE R12, R15, 0x2, R12 ;  /* 0x000000020f0c0825 */ /* 0x008fcc00078e020c */
[----:B------:R-:W3:Y:S01]  /*7460*/  @P0 LDG.E.128 R12, desc[UR36][R12.64] ;  /* 0x000000240c0c0981 */ /* 0x000ee2000c1e1d00 */
[----:B------:R-:W-:Y:S01]  /*7470*/  LEA R3, R3, R38, 0x1 ;  /* 0x0000002603037211 */ /* 0x000fe200078e08ff */
[----:B------:R-:W-:Y:S01]  /*7480*/  IMAD R36, R0, R36, R37 ;  /* 0x0000002400247224 */ /* 0x000fe200078e0225 */
[----:B------:R-:W-:Y:S01]  /*7490*/  SHF.L.U32 R17, R17, 0x6, RZ ;  /* 0x0000000611117819 */ /* 0x000fe200000006ff */
[----:B-----5:R-:W-:Y:S02]  /*74a0*/  HFMA2 R4, R8, 1, 1, R4 ;  /* 0x3c003c0008047831 */ /* 0x020fe40000000004 */
[----:B------:R-:W-:Y:S02]  /*74b0*/  HADD2 R5, R9, R5 ;  /* 0x0000000509057230 */ /* 0x000fe40000000000 */
[----:B------:R-:W-:Y:S01]  /*74c0*/  HFMA2 R6, R10, 1, 1, R6 ;  /* 0x3c003c000a067831 */ /* 0x000fe20000000006 */
[----:B------:R-:W1:Y:S01]  /*74d0*/  LDS.U16 R3, [R3] ;  /* 0x0000000003037984 */ /* 0x000e620000000400 */
[----:B------:R-:W-:Y:S01]  /*74e0*/  SHF.R.S32.HI R16, RZ, 0x1f, R36 ;  /* 0x0000001fff107819 */ /* 0x000fe20000011424 */
[----:B------:R-:W-:Y:S01]  /*74f0*/  HADD2 R7, R11, R7 ;  /* 0x000000070b077230 */ /* 0x000fe20000000000 */
[----:B------:R-:W-:-:S04]  /*7500*/  IADD3 R36, P1, PT, R17, R36, RZ ;  /* 0x0000002411247210 */ /* 0x000fc80007f3e0ff */
[----:B------:R-:W-:Y:S02]  /*7510*/  LEA.HI.X.SX32 R17, R17, R16, 0x1, P1 ;  /* 0x0000001011117211 */ /* 0x000fe400008f0eff */
[----:B0-----:R-:W-:-:S04]  /*7520*/  LEA R8, P1, R36, UR6, 0x1 ;  /* 0x0000000624087c11 */ /* 0x001fc8000f8208ff */
[----:B------:R-:W-:Y:S01]  /*7530*/  LEA.HI.X R9, R36, UR7, R17, 0x1, P1 ;  /* 0x0000000724097c11 */ /* 0x000fe200088f0c11 */
[----:B-1----:R-:W-:Y:S02]  /*7540*/  HADD2.F32 R10, -RZ, R3.H0_H0 ;  /* 0x20000003ff0a7230 */ /* 0x002fe40000004100 */
[----:B---3--:R-:W-:Y:S02]  /*7550*/  @P0 HFMA2 R5, R5, R13, -RZ ;  /* 0x0000000d05050231 */ /* 0x008fe400001000ff */
[----:B------:R-:W-:Y:S02]  /*7560*/  @P0 HMUL2 R4, R4, R12 ;  /* 0x0000000c04040232 */ /* 0x000fe40000000000 */
[----:B------:R-:W-:Y:S02]  /*7570*/  @P0 HFMA2 R7, R7, R15, -RZ ;  /* 0x0000000f07070231 */ /* 0x000fe400001000ff */
[----:B------:R-:W-:Y:S02]  /*7580*/  @P0 HMUL2 R6, R6, R14 ;  /* 0x0000000e06060232 */ /* 0x000fe40000000000 */
[----:B------:R-:W-:-:S02]  /*7590*/  HADD2.F32 R3, -RZ, R4.H0_H0 ;  /* 0x20000004ff037230 */ /* 0x000fc40000004100 */
[----:B------:R-:W-:Y:S01]  /*75a0*/  HADD2.F32 R11, -RZ, R4.H1_H1 ;  /* 0x30000004ff0b7230 */ /* 0x000fe20000004100 */
[----:B------:R0:W-:Y:S01]  /*75b0*/  STG.E.128 desc[UR36][R8.64], R4 ;  /* 0x0000000408007986 */ /* 0x0001e2000c101d24 */
[--C-:B------:R-:W-:Y:S02]  /*75c0*/  HADD2.F32 R12, -RZ, R5.reuse.H0_H0 ;  /* 0x20000005ff0c7230 */ /* 0x100fe40000004100 */
[C---:B------:R-:W-:Y:S01]  /*75d0*/  FFMA.FTZ R45, R10.reuse, R3, R45 ;  /* 0x000000030a2d7223 */ /* 0x040fe2000001002d */
[----:B------:R-:W-:Y:S02]  /*75e0*/  HADD2.F32 R13, -RZ, R5.H1_H1 ;  /* 0x30000005ff0d7230 */ /* 0x000fe40000004100 */
[C---:B------:R-:W-:Y:S01]  /*75f0*/  FFMA.FTZ R40, R10.reuse, R11, R40 ;  /* 0x0000000b0a287223 */ /* 0x040fe20000010028 */
        /* <DEDUP_REMOVED lines=8> */
[C---:B------:R-:W-:Y:S02]  /*7680*/  FFMA.FTZ R39, R10.reuse, R16, R39 ;  /* 0x000000100a277223 */ /* 0x040fe40000010027 */
[----:B0-----:R-:W-:-:S07]  /*7690*/  FFMA.FTZ R2, R10, R17, R2 ;  /* 0x000000110a027223 */ /* 0x001fce0000010002 */
.L_x_1781:
[----:B------:R-:W-:Y:S05]  /*76a0*/  BSYNC.RECONVERGENT B0 ;  /* 0x0000000000007941 */ /* 0x000fea0003800200 */
.L_x_1780:
[C---:B------:R-:W-:Y:S01]  /*76b0*/  LOP3.LUT R3, R23.reuse, 0x380, RZ, 0xc0, !PT ;  /* 0x0000038017037812 */ /* 0x040fe200078ec0ff */
[----:B------:R-:W-:Y:S01]  /*76c0*/  BAR.SYNC.DEFER_BLOCKING 0x0 ;  /* 0x0000000000007b1d */ /* 0x000fe20000010000 */
[----:B-----5:R-:W-:Y:S02]  /*76d0*/  LOP3.LUT R4, R23, 0x3c0, RZ, 0xc0, !PT ;  /* 0x000003c017047812 */ /* 0x020fe400078ec0ff */
        /* <DEDUP_REMOVED lines=21> */
.L_x_1785:
[----:B------:R-:W-:Y:S05]  /*7830*/  BSYNC.RECONVERGENT B0 ;  /* 0x0000000000007941 */ /* 0x000fea0003800200 */
.L_x_1784:
[----:B------:R-:W-:Y:S01]  /*7840*/  BAR.SYNC.DEFER_BLOCKING 0x0 ;  /* 0x0000000000007b1d */ /* 0x000fe20000010000 */
[----:B------:R-:W-:-:S05]  /*7850*/  ISETP.NE.AND P0, PT, R5, 0x10, PT ;  /* 0x000000100500780c */ /* 0x000fca0003f05270 */
        /* <DEDUP_REMOVED lines=19> */
.L_x_1787:
[----:B------:R-:W-:Y:S05]  /*7990*/  BSYNC.RECONVERGENT B0 ;  /* 0x0000000000007941 */ /* 0x000fea0003800200 */
.L_x_1786:
        /* <DEDUP_REMOVED lines=9> */
.L_x_1789:
[----:B------:R-:W-:Y:S05]  /*7a30*/  BSYNC.RECONVERGENT B0 ;  /* 0x0000000000007941 */ /* 0x000fea0003800200 */
.L_x_1788:
[----:B------:R-:W-:Y:S01]  /*7a40*/  BAR.SYNC.DEFER_BLOCKING 0x0 ;  /* 0x0000000000007b1d */ /* 0x000fe20000010000 */
[----:B------:R-:W-:-:S05]  /*7a50*/  ISETP.GT.U32.AND P5, PT, R23, 0x3f, PT ;  /* 0x0000003f1700780c */ /* 0x000fca0003fa4070 */
[----:B------:R-:W-:Y:S08]  /*7a60*/  BSSY.RECONVERGENT B0, `(.L_x_1790) ;  /* 0x0000013000007945 */ /* 0x000ff00003800200 */
        /* <DEDUP_REMOVED lines=18> */
.L_x_1791:
[----:B------:R-:W-:Y:S05]  /*7b90*/  BSYNC.RECONVERGENT B0 ;  /* 0x0000000000007941 */ /* 0x000fea0003800200 */
.L_x_1790:
        /* <DEDUP_REMOVED lines=8> */
.L_x_1793:
[----:B------:R-:W-:Y:S05]  /*7c20*/  BSYNC.RECONVERGENT B0 ;  /* 0x0000000000007941 */ /* 0x000fea0003800200 */
.L_x_1792:
[----:B------:R-:W-:Y:S06]  /*7c30*/  BAR.SYNC.DEFER_BLOCKING 0x0 ;  /* 0x0000000000007b1d */ /* 0x000fec0000010000 */
[----:B------:R-:W-:Y:S04]  /*7c40*/  BSSY.RECONVERGENT B0, `(.L_x_1794) ;  /* 0x0000013000007945 */ /* 0x000fe80003800200 */
[----:B------:R-:W-:Y:S05]  /*7c50*/  @P4 BRA `(.L_x_1795) ;  /* 0x0000000000444947 */ /* 0x000fea0003800000 */
[----:B01-3--:R-:W0:Y:S02]  /*7c60*/  LDS.128 R8, [R33+UR5] ;  /* 0x0000000521087984 */ /* 0x00be240008000c00 */
        /* <DEDUP_REMOVED lines=16> */
.L_x_1795:
[----:B------:R-:W-:Y:S05]  /*7d70*/  BSYNC.RECONVERGENT B0 ;  /* 0x0000000000007941 */ /* 0x000fea0003800200 */
.L_x_1794:
        /* <DEDUP_REMOVED lines=8> */
.L_x_1797:
[----:B------:R-:W-:Y:S05]  /*7e00*/  BSYNC.RECONVERGENT B0 ;  /* 0x0000000000007941 */ /* 0x000fea0003800200 */
.L_x_1796:
[----:B------:R-:W-:Y:S06]  /*7e10*/  BAR.SYNC.DEFER_BLOCKING 0x0 ;  /* 0x0000000000007b1d */ /* 0x000fec0000010000 */
[----:B------:R-:W-:Y:S04]  /*7e20*/  BSSY.RECONVERGENT B0, `(.L_x_1798) ;  /* 0x0000013000007945 */ /* 0x000fe80003800200 */
[----:B------:R-:W-:Y:S05]  /*7e30*/  @P3 BRA `(.L_x_1799) ;  /* 0x0000000000443947 */ /* 0x000fea0003800000 */
[----:B01-34-:R-:W0:Y:S02]  /*7e40*/  LDS.128 R8, [R33+UR5] ;  /* 0x0000000521087984 */ /* 0x01be240008000c00 */
        /* <DEDUP_REMOVED lines=16> */
.L_x_1799:
[----:B------:R-:W-:Y:S05]  /*7f50*/  BSYNC.RECONVERGENT B0 ;  /* 0x0000000000007941 */ /* 0x000fea0003800200 */
.L_x_1798:
        /* <DEDUP_REMOVED lines=8> */
.L_x_1801:
[----:B------:R-:W-:Y:S05]  /*7fe0*/  BSYNC.RECONVERGENT B0 ;  /* 0x0000000000007941 */ /* 0x000fea0003800200 */
.L_x_1800:
[----:B------:R-:W-:Y:S06]  /*7ff0*/  BAR.SYNC.DEFER_BLOCKING 0x0 ;  /* 0x0000000000007b1d */ /* 0x000fec0000010000 */
[----:B------:R-:W-:Y:S04]  /*8000*/  BSSY.RECONVERGENT B0, `(.L_x_1802) ;  /* 0x0000013000007945 */ /* 0x000fe80003800200 */
[----:B------:R-:W-:Y:S05]  /*8010*/  @P2 BRA `(.L_x_1803) ;  /* 0x0000000000442947 */ /* 0x000fea0003800000 */
[----:B0-----:R-:W1:Y:S02]  /*8020*/  LDS.128 R4, [R33+UR5] ;  /* 0x0000000521047984 */ /* 0x001e640008000c00 */
[--C-:B-1-34-:R-:W-:Y:S02]  /*8030*/  HADD2.F32 R8, -RZ, R4.reuse.H0_H0 ;  /* 0x20000004ff087230 */ /* 0x11afe40000004100 */
        /* <DEDUP_REMOVED lines=15> */
.L_x_1803:
[----:B------:R-:W-:Y:S05]  /*8130*/  BSYNC.RECONVERGENT B0 ;  /* 0x0000000000007941 */ /* 0x000fea0003800200 */
.L_x_1802:
[----:B------:R-:W-:Y:S06]  /*8140*/  BAR.SYNC.DEFER_BLOCKING 0x0 ;  /* 0x0000000000007b1d */ /* 0x000fec0000010000 */
[----:B------:R-:W-:Y:S05]  /*8150*/  @P2 EXIT ;  /* 0x000000000000294d */ /* 0x000fea0003800000 */
[----:B------:R-:W5:Y:S02]  /*8160*/  LDCU UR4, c[0x0][0x478] ;  /* 0x00008f00ff0477ac */ /* 0x000f640008000800 */
[----:B-----5:R-:W-:-:S09]  /*8170*/  UISETP.NE.AND UP0, UPT, UR4, 0x2, UPT ;  /* 0x000000020400788c */ /* 0x020fd2000bf05270 */
[----:B------:R-:W-:Y:S05]  /*8180*/  BRA.U UP0, `(.L_x_1804) ;  /* 0x0000000100e07547 */ /* 0x000fea000b800000 */
[----:B0-----:R-:W0:Y:S01]  /*8190*/  LDC.64 R4, c[0x0][0x470] ;  /* 0x00011c00ff047b82 */ /* 0x001e220000000a00 */
[----:B------:R-:W-:Y:S01]  /*81a0*/  IADD3 R37, PT, PT, R0, R37, RZ ;  /* 0x0000002500257210 */ /* 0x000fe20007ffe0ff */
[----:B------:R-:W1:Y:S01]  /*81b0*/  LDCU.64 UR4, c[0x0][0x380] ;  /* 0x00007000ff0477ac */ /* 0x000e620008000a00 */
[----:B0-----:R-:W5:Y:S02]  /*81c0*/  LDG.E R4, desc[UR36][R4.64] ;  /* 0x0000002404047981 */ /* 0x001f64000c1e1900 */
[----:B-1-34-:R-:W-:Y:S01]  /*81d0*/  IADD3 R8, P0, PT, R37, UR4, RZ ;  /* 0x0000000425087c10 */ /* 0x01afe2000ff1e0ff */
[C---:B-----5:R-:W-:Y:S01]  /*81e0*/  FMUL.FTZ R39, R4.reuse, R39 ;  /* 0x0000002704277220 */ /* 0x060fe20000410000 */
        /* <DEDUP_REMOVED lines=14> */
[----:B------:R-:W-:Y:S01]  /*82d0*/  IMAD.U32 R3, R3, 0x10000, RZ ;  /* 0x0001000003037824 */ /* 0x000fe200078e00ff */
[----:B------:R-:W-:-:S04]  /*82e0*/  PRMT R0, R32, 0x7710, RZ ;  /* 0x0000771020007816 */ /* 0x000fc800000000ff */
[----:B------:R-:W-:Y:S02]  /*82f0*/  LOP3.LUT R3, R3, 0xff0000, RZ, 0xc0, !PT ;  /* 0x00ff000003037812 */ /* 0x000fe400078ec0ff */
[----:B------:R-:W3:Y:S01]  /*8300*/  F2I.S8.NTZ R43, R43 ;  /* 0x0000002b002b7305 */ /* 0x000ee20000202100 */
[----:B0-----:R-:W-:Y:S02]  /*8310*/  PRMT R5, R2, 0x8880, RZ ;  /* 0x0000888002057816 */ /* 0x001fe400000000ff */
[----:B------:R-:W-:Y:S02]  /*8320*/  SHF.L.U32 R0, R0, 0x8, RZ ;  /* 0x0000000800007819 */ /* 0x000fe400000006ff */
[----:B------:R-:W-:Y:S02]  /*8330*/  PRMT R2, R5, 0x7710, RZ ;  /* 0x0000771005027816 */ /* 0x000fe400000000ff */
[----:B-1----:R-:W-:Y:S01]  /*8340*/  PRMT R40, R40, 0x8880, RZ ;  /* 0x0000888028287816 */ /* 0x002fe200000000ff */
[----:B------:R-:W0:Y:S01]  /*8350*/  F2I.S8.NTZ R34, R34 ;  /* 0x0000002200227305 */ /* 0x000e220000202100 */
[----:B------:R-:W-:-:S04]  /*8360*/  PRMT R9, R3, 0x4210, R2 ;  /* 0x0000421003097816 */ /* 0x000fc80000000002 */
[----:B------:R-:W-:Y:S02]  /*8370*/  LOP3.LUT R9, R9, 0xff00, R0, 0xf8, !PT ;  /* 0x0000ff0009097812 */ /* 0x000fe400078ef800 */
[----:B---3--:R-:W-:Y:S01]  /*8380*/  PRMT R2, R43, 0x8880, RZ ;  /* 0x000088802b027816 */ /* 0x008fe200000000ff */
[----:B------:R-:W1:Y:S01]  /*8390*/  F2I.S8.NTZ R41, R41 ;  /* 0x0000002900297305 */ /* 0x000e620000202100 */
[----:B------:R-:W-:Y:S02]  /*83a0*/  PRMT R0, R40, 0x7710, RZ ;  /* 0x0000771028007816 */ /* 0x000fe400000000ff */
[----:B------:R-:W-:Y:S02]  /*83b0*/  PRMT R2, R2, 0x7710, RZ ;  /* 0x0000771002027816 */ /* 0x000fe400000000ff */
[----:B------:R-:W-:Y:S02]  /*83c0*/  LOP3.LUT R6, R0, 0xff, RZ, 0xc0, !PT ;  /* 0x000000ff00067812 */ /* 0x000fe400078ec0ff */
[----:B0-----:R-:W-:Y:S01]  /*83d0*/  PRMT R3, R34, 0x8880, RZ ;  /* 0x0000888022037816 */ /* 0x001fe200000000ff */
[----:B------:R-:W0:Y:S01]  /*83e0*/  F2I.S8.NTZ R4, R4 ;  /* 0x0000000400047305 */ /* 0x000e220000202100 */
[----:B------:R-:W-:Y:S01]  /*83f0*/  LOP3.LUT R5, R2, 0xff, RZ, 0xc0, !PT ;  /* 0x000000ff02057812 */ /* 0x000fe200078ec0ff */
[----:B------:R-:W-:Y:S01]  /*8400*/  IMAD.WIDE.U32 R6, R6, 0x100, RZ ;  /* 0x0000010006067825 */ /* 0x000fe200078e00ff */
[----:B------:R-:W-:-:S02]  /*8410*/  PRMT R3, R3, 0x7710, RZ ;  /* 0x0000771003037816 */ /* 0x000fc400000000ff */
[----:B-1----:R-:W-:Y:S02]  /*8420*/  PRMT R41, R41, 0x8880, RZ ;  /* 0x0000888029297816 */ /* 0x002fe400000000ff */
[----:B------:R-:W-:Y:S02]  /*8430*/  LOP3.LUT R3, R3, 0xff, RZ, 0xc0, !PT ;  /* 0x000000ff03037812 */ /* 0x000fe400078ec0ff */
        /* <DEDUP_REMOVED lines=13> */
.L_x_1804:
[----:B0-----:R-:W0:Y:S01]  /*8510*/  LDC.64 R4, c[0x0][0x380] ;  /* 0x0000e000ff047b82 */ /* 0x001e220000000a00 */
[----:B------:R-:W-:Y:S02]  /*8520*/  IADD3 R37, PT, PT, R0, R37, RZ ;  /* 0x0000002500257210 */ /* 0x000fe40007ffe0ff */
        /* <DEDUP_REMOVED lines=10> */
.L_x_1717:
[----:B------:R-:W-:Y:S02]  /*85d0*/  HFMA2 R12, -RZ, RZ, 0, 9.5367431640625e-07 ;  /* 0x00000010ff0c7431 */ /* 0x000fe400000001ff */
[----:B------:R-:W-:Y:S01]  /*85e0*/  IMAD.MOV.U32 R11, RZ, RZ, 0x1f ;  /* 0x0000001fff0b7424 */ /* 0x000fe200078e00ff */
[----:B------:R-:W-:-:S07]  /*85f0*/  MOV R15, 0xffffffff ;  /* 0xffffffff000f7802 */ /* 0x000fce0000000f00 */
[----:B-----5:R-:W-:Y:S05]  /*8600*/  WARPSYNC.COLLECTIVE R15, `(.L_x_1805) ;  /* 0x000000000f087348 */ /* 0x020fea0003c00000 */
[----:B------:R0:W1:Y:S02]  /*8610*/  SHFL.BFLY P6, R14, R13, R12, R11 ;  /* 0x0c00000c0d0e7389 */ /* 0x00006400000c000b */
[----:B01---5:R-:W-:Y:S05]  /*8620*/  ENDCOLLECTIVE ;  /* 0x000000000000791b */ /* 0x023fea0003800000 */
.L_x_1805:
[----:B------:R-:W-:Y:S02]  /*8630*/  HFMA2 R12, -RZ, RZ, 0, 4.76837158203125e-07 ;  /* 0x00000008ff0c7431 */ /* 0x000fe400000001ff */
[----:B------:R-:W-:-:S05]  /*8640*/  FADD.FTZ R3, R13, R14 ;  /* 0x0000000e0d037221 */ /* 0x000fca0000010000 */
[----:B------:R-:W-:-:S07]  /*8650*/  MOV R13, R3 ;  /* 0x00000003000d7202 */ /* 0x000fce0000000f00 */
[----:B------:R-:W-:Y:S05]  /*8660*/  WARPSYNC.COLLECTIVE R15, `(.L_x_1806) ;  /* 0x000000000f087348 */ /* 0x000fea0003c00000 */
[----:B------:R0:W1:Y:S02]  /*8670*/  SHFL.BFLY P6, R14, R13, R12, R11 ;  /* 0x0c00000c0d0e7389 */ /* 0x00006400000c000b */
[----:B01----:R-:W-:Y:S05]  /*8680*/  ENDCOLLECTIVE ;  /* 0x000000000000791b */ /* 0x003fea0003800000 */
.L_x_1806:
[----:B------:R-:W-:Y:S02]  /*8690*/  IMAD.MOV.U32 R12, RZ, RZ, 0x4 ;  /* 0x00000004ff0c7424 */ /* 0x000fe400078e00ff */
[----:B------:R-:W-:-:S05]  /*86a0*/  FADD.FTZ R4, R3, R14 ;  /* 0x0000000e03047221 */ /* 0x000fca0000010000 */
[----:B------:R-:W-:-:S07]  /*86b0*/  MOV R13, R4 ;  /* 0x00000004000d7202 */ /* 0x000fce0000000f00 */
[----:B------:R-:W-:Y:S05]  /*86c0*/  WARPSYNC.COLLECTIVE R15, `(.L_x_1807) ;  /* 0x000000000f087348 */ /* 0x000fea0003c00000 */
[----:B------:R0:W1:Y:S02]  /*86d0*/  SHFL.BFLY P6, R14, R13, R12, R11 ;  /* 0x0c00000c0d0e7389 */ /* 0x00006400000c000b */
[----:B01----:R-:W-:Y:S05]  /*86e0*/  ENDCOLLECTIVE ;  /* 0x000000000000791b */ /* 0x003fea0003800000 */
.L_x_1807:
[----:B------:R-:W-:Y:S02]  /*86f0*/  HFMA2 R12, -RZ, RZ, 0, 1.1920928955078125e-07 ;  /* 0x00000002ff0c7431 */ /* 0x000fe400000001ff */
[----:B------:R-:W-:-:S05]  /*8700*/  FADD.FTZ R5, R4, R14 ;  /* 0x0000000e04057221 */ /* 0x000fca0000010000 */
[----:B------:R-:W-:-:S07]  /*8710*/  MOV R13, R5 ;  /* 0x00000005000d7202 */ /* 0x000fce0000000f00 */
[----:B------:R-:W-:Y:S05]  /*8720*/  WARPSYNC.COLLECTIVE R15, `(.L_x_1808) ;  /* 0x000000000f087348 */ /* 0x000fea0003c00000 */
[----:B------:R0:W1:Y:S02]  /*8730*/  SHFL.BFLY P6, R14, R13, R12, R11 ;  /* 0x0c00000c0d0e7389 */ /* 0x00006400000c000b */
[----:B01----:R-:W-:Y:S05]  /*8740*/  ENDCOLLECTIVE ;  /* 0x000000000000791b */ /* 0x003fea0003800000 */
.L_x_1808:
[----:B------:R-:W-:Y:S02]  /*8750*/  HFMA2 R12, -RZ, RZ, 0, 5.9604644775390625e-08 ;  /* 0x00000001ff0c7431 */ /* 0x000fe400000001ff */
[----:B------:R-:W-:-:S05]  /*8760*/  FADD.FTZ R6, R5, R14 ;  /* 0x0000000e05067221 */ /* 0x000fca0000010000 */
[----:B------:R-:W-:-:S07]  /*8770*/  MOV R13, R6 ;  /* 0x00000006000d7202 */ /* 0x000fce0000000f00 */
[----:B------:R-:W-:Y:S05]  /*8780*/  WARPSYNC.COLLECTIVE R15, `(.L_x_1809) ;  /* 0x000000000f087348 */ /* 0x000fea0003c00000 */
[----:B------:R0:W1:Y:S02]  /*8790*/  SHFL.BFLY P6, R14, R13, R12, R11 ;  /* 0x0c00000c0d0e7389 */ /* 0x00006400000c000b */
[----:B01----:R-:W-:Y:S05]  /*87a0*/  ENDCOLLECTIVE ;  /* 0x000000000000791b */ /* 0x003fea0003800000 */
.L_x_1809:
[----:B------:R-:W-:Y:S05]  /*87b0*/  BRA `(.L_x_1810) ;  /* 0xffffff8c00dc7947 */ /* 0x000fea000383ffff */
.L_x_1811:
        /* <DEDUP_REMOVED lines=12> */
.L_x_3012:


//--------------------- .text._ZN4mmha33masked_multihead_attention_kernelItLi64ELi64ELi2ELi8ELi128ELb0ELb1EEEv26Multihead_attention_paramsIT_XT5_EE --------------------------
	.section	.text._ZN4mmha33masked_multihead_attention_kernelItLi64ELi64ELi2ELi8ELi128ELb0ELb1EEEv26Multihead_attention_paramsIT_XT5_EE,"ax",@progbits
	.align	128
        .global         _ZN4mmha33masked_multihead_attention_kernelItLi64ELi64ELi2ELi8ELi128ELb0ELb1EEEv26Multihead_attention_paramsIT_XT5_EE
        .type           _ZN4mmha33masked_multihead_attention_kernelItLi64ELi64ELi2ELi8ELi128ELb0ELb1EEEv26Multihead_attention_paramsIT_XT5_EE,@function
        .size           _ZN4mmha33masked_multihead_attention_kernelItLi64ELi64ELi2ELi8ELi128ELb0ELb1EEEv26Multihead_attention_paramsIT_XT5_EE,(.L_x_3013 - _ZN4mmha33masked_multihead_attention_kernelItLi64ELi64ELi2ELi8ELi128ELb0ELb1EEEv26Multihead_attention_paramsIT_XT5_EE)
        .other          _ZN4mmha33masked_multihead_attention_kernelItLi64ELi64ELi2ELi8ELi128ELb0ELb1EEEv26Multihead_attention_paramsIT_XT5_EE,@"STO_CUDA_ENTRY STV_DEFAULT"
_ZN4mmha33masked_multihead_attention_kernelItLi64ELi64ELi2ELi8ELi128ELb0ELb1EEEv26Multihead_attention_paramsIT_XT5_EE:
.text._ZN4mmha33masked_multihead_attention_kernelItLi64ELi64ELi2ELi8ELi128ELb0ELb1EEEv26Multihead_attention_paramsIT_XT5_EE:
        /* <DEDUP_REMOVED lines=14> */
.L_x_1812:
[----:B------:R-:W1:Y:S01]  /*00e0*/  LDCU.64 UR4, c[0x0][0x4a0] ;  /* 0x00009400ff0477ac */ /* 0x000e620008000a00 */
[----:B------:R-:W2:Y:S01]  /*00f0*/  LDC R11, c[0x0][0x3f0] ;  /* 0x0000fc00ff0b7b82 */ /* 0x000ea20000000800 */
[----:B------:R-:W3:Y:S01]  /*0100*/  S2R R4, SR_CTAID.Y ;  /* 0x0000000000047919 */ /* 0x000ee20000002600 */
[----:B------:R-:W4:Y:S01]  /*0110*/  LDCU UR8, c[0x0][0x3f4] ;  /* 0x00007e80ff0877ac */ /* 0x000f220008000800 */
[----:B------:R-:W0:Y:S01]  /*0120*/  LDCU UR6, c[0x0][0x3f8] ;  /* 0x00007f00ff0677ac */ /* 0x000e220008000800 */
[----:B-1----:R-:W-:-:S04]  /*0130*/  UISETP.NE.U32.AND UP0, UPT, UR4, URZ, UPT ;  /* 0x000000ff0400728c */ /* 0x002fc8000bf05070 */
[----:B------:R-:W-:Y:S01]  /*0140*/  UISETP.NE.AND.EX UP0, UPT, UR5, URZ, UPT, UP0 ;  /* 0x000000ff0500728c */ /* 0x000fe2000bf05300 */
[----:B--2---:R-:W-:-:S05]  /*0150*/  IABS R9, R11 ;  /* 0x0000000b00097213 */ /* 0x004fca0000000000 */
[----:B------:R-:W-:Y:S01]  /*0160*/  PLOP3.LUT P0, PT, PT, PT, UP0, 0x80, 0x8 ;  /* 0x000000000008781c */ /* 0x000fe20003f0f008 */
[----:B------:R-:W1:Y:S04]  /*0170*/  I2F.RP R0, R9 ;  /* 0x0000000900007306 */ /* 0x000e680000209400 */
[----:B------:R-:W2:Y:S02]  /*0180*/  @UP0 LDCU.64 UR4, c[0x0][0x4a0] ;  /* 0x00009400ff0407ac */ /* 0x000ea40008000a00 */
[----:B--2---:R-:W-:-:S06]  /*0190*/  @UP0 UIMAD.WIDE.U32 UR4, UR7, 0x4, UR4 ;  /* 0x00000004070408a5 */ /* 0x004fcc000f8e0004 */
[----:B------:R-:W-:Y:S01]  /*01a0*/  IMAD.U32 R2, RZ, RZ, UR4 ;  /* 0x00000004ff027e24 */ /* 0x000fe2000f8e00ff */
[----:B------:R-:W-:Y:S01]  /*01b0*/  MOV R3, UR5 ;  /* 0x0000000500037c02 */ /* 0x000fe20008000f00 */
[----:B-1----:R-:W1:Y:S03]  /*01c0*/  MUFU.RCP R0, R0 ;  /* 0x0000000000007308 */ /* 0x002e660000001000 */
[----:B------:R-:W2:Y:S01]  /*01d0*/  @UP0 LDCU UR4, c[0x0][0x430] ;  /* 0x00008600ff0407ac */ /* 0x000ea20008000800 */
[----:B------:R3:W2:Y:S02]  /*01e0*/  @P0 LDG.E R8, desc[UR36][R2.64] ;  /* 0x0000002402080981 */ /* 0x0006a4000c1e1900 */
[----:B---3--:R-:W-:Y:S01]  /*01f0*/  IABS R2, R4 ;  /* 0x0000000400027213 */ /* 0x008fe20000000000 */
[----:B------:R-:W-:Y:S01]  /*0200*/  HFMA2 R4, -RZ, RZ, 0, 0 ;  /* 0x00000000ff047431 */ /* 0x000fe200000001ff */
[----:B-1----:R-:W-:-:S04]  /*0210*/  IADD3 R6, PT, PT, R0, 0xffffffe, RZ ;  /* 0x0ffffffe00067810 */ /* 0x002fc80007ffe0ff */
[----:B------:R-:W1:Y:S02]  /*0220*/  F2I.FTZ.U32.TRUNC.NTZ R5, R6 ;  /* 0x0000000600057305 */ /* 0x000e64000021f000 */
[----:B-1----:R-:W-:-:S04]  /*0230*/  IMAD.MOV R10, RZ, RZ, -R5 ;  /* 0x000000ffff0a7224 */ /* 0x002fc800078e0a05 */
[----:B------:R-:W-:-:S04]  /*0240*/  IMAD R7, R10, R9, RZ ;  /* 0x000000090a077224 */ /* 0x000fc800078e02ff */
[----:B------:R-:W-:Y:S02]  /*0250*/  IMAD.HI.U32 R7, R5, R7, R4 ;  /* 0x0000000705077227 */ /* 0x000fe400078e0004 */
[----:B------:R-:W1:Y:S04]  /*0260*/  LDC.64 R4, c[0x0][0x460] ;  /* 0x00011800ff047b82 */ /* 0x000e680000000a00 */
[----:B------:R-:W-:-:S05]  /*0270*/  IMAD.HI.U32 R7, R7, R2, RZ ;  /* 0x0000000207077227 */ /* 0x000fca00078e00ff */
[----:B------:R-:W-:-:S05]  /*0280*/  IADD3 R0, PT, PT, -R7, RZ, RZ ;  /* 0x000000ff07007210 */ /* 0x000fca0007ffe1ff */
[----:B------:R-:W-:-:S05]  /*0290*/  IMAD R0, R9, R0, R2 ;  /* 0x0000000009007224 */ /* 0x000fca00078e0202 */
[----:B------:R-:W-:Y:S02]  /*02a0*/  ISETP.GT.U32.AND P2, PT, R9, R0, PT ;  /* 0x000000000900720c */ /* 0x000fe40003f44070 */
[----:B-1----:R-:W-:-:S04]  /*02b0*/  ISETP.NE.U32.AND P1, PT, R4, RZ, PT ;  /* 0x000000ff0400720c */ /* 0x002fc80003f25070 */
[----:B------:R-:W-:-:S07]  /*02c0*/  ISETP.NE.AND.EX P1, PT, R5, RZ, PT, P1 ;  /* 0x000000ff0500720c */ /* 0x000fce0003f25310 */
[----:B------:R-:W-:Y:S01]  /*02d0*/  @!P2 IMAD.IADD R0, R0, 0x1, -R9 ;  /* 0x000000010000a824 */ /* 0x000fe200078e0a09 */
[----:B------:R-:W-:Y:S02]  /*02e0*/  @!P2 IADD3 R7, PT, PT, R7, 0x1, RZ ;  /* 0x000000010707a810 */ /* 0x000fe40007ffe0ff */
[C---:B------:R-:W-:Y:S02]  /*02f0*/  ISETP.NE.AND P2, PT, R11.reuse, RZ, PT ;  /* 0x000000ff0b00720c */ /* 0x040fe40003f45270 */
[----:B------:R-:W-:Y:S02]  /*0300*/  ISETP.GE.U32.AND P0, PT, R0, R9, PT ;  /* 0x000000090000720c */ /* 0x000fe40003f06070 */
[----:B------:R-:W-:Y:S01]  /*0310*/  LOP3.LUT R0, R11, UR7, RZ, 0x3c, !PT ;  /* 0x000000070b007c12 */ /* 0x000fe2000f8e3cff */
[----:B------:R-:W1:Y:S03]  /*0320*/  @P1 LDC.64 R2, c[0x0][0x460] ;  /* 0x00011800ff021b82 */ /* 0x000e660000000a00 */
[----:B------:R-:W-:-:S02]  /*0330*/  ISETP.GE.AND P3, PT, R0, RZ, PT ;  /* 0x000000ff0000720c */ /* 0x000fc40003f66270 */
[----:B----4-:R-:W-:-:S05]  /*0340*/  MOV R0, UR8 ;  /* 0x0000000800007c02 */ /* 0x010fca0008000f00 */
[----:B------:R-:W-:-:S05]  /*0350*/  @P0 IADD3 R7, PT, PT, R7, 0x1, RZ ;  /* 0x0000000107070810 */ /* 0x000fca0007ffe0ff */
[----:B------:R-:W-:Y:S01]  /*0360*/  IMAD.MOV.U32 R19, RZ, RZ, R7 ;  /* 0x000000ffff137224 */ /* 0x000fe200078e0007 */
[----:B------:R-:W-:-:S04]  /*0370*/  IABS R7, R0 ;  /* 0x0000000000077213 */ /* 0x000fc80000000000 */
[----:B------:R-:W3:Y:S01]  /*0380*/  I2F.RP R0, R7 ;  /* 0x0000000700007306 */ /* 0x000ee20000209400 */
[----:B------:R-:W-:Y:S02]  /*0390*/  @!P3 IADD3 R19, PT, PT, -R19, RZ, RZ ;  /* 0x000000ff1313b210 */ /* 0x000fe40007ffe1ff */
[----:B------:R-:W-:-:S05]  /*03a0*/  @!P2 LOP3.LUT R19, RZ, R11, RZ, 0x33, !PT ;  /* 0x0000000bff13a212 */ /* 0x000fca00078e33ff */
[----:B-1----:R-:W-:Y:S01]  /*03b0*/  @P1 IMAD.WIDE R2, R19, 0x4, R2 ;  /* 0x0000000413021825 */ /* 0x002fe200078e0202 */
[----:B------:R-:W-:-:S04]  /*03c0*/  PLOP3.LUT P0, PT, PT, PT, UP0, 0x80, 0x8 ;  /* 0x000000000008781c */ /* 0x000fc80003f0f008 */
[----:B------:R1:W5:Y:S01]  /*03d0*/  @P1 LDG.E R12, desc[UR36][R2.64] ;  /* 0x00000024020c1981 */ /* 0x000362000c1e1900 */
[----:B------:R-:W4:Y:S01]  /*03e0*/  @!UP0 LDCU UR44, c[0x0][0x40c] ;  /* 0x00008180ff2c87ac */ /* 0x000f220008000800 */
[----:B---3--:R-:W3:Y:S01]  /*03f0*/  MUFU.RCP R0, R0 ;  /* 0x0000000000007308 */ /* 0x008ee20000001000 */
[----:B------:R-:W0:Y:S01]  /*0400*/  S2UR UR43, SR_CTAID.X ;  /* 0x00000000002b79c3 */ /* 0x000e220000002500 */
[----:B------:R-:W-:Y:S01]  /*0410*/  BSSY.RECONVERGENT B0, `(.L_x_1813) ;  /* 0x0000039000007945 */ /* 0x000fe20003800200 */
[----:B------:R-:W-:Y:S01]  /*0420*/  UMOV UR38, URZ ;  /* 0x000000ff00267c82 */ /* 0x000fe20008000000 */
[----:B------:R-:W-:Y:S01]  /*0430*/  UIMAD UR45, UR7, UR8, URZ ;  /* 0x00000008072d72a4 */ /* 0x000fe2000f8e02ff */
[----:B------:R-:W-:Y:S02]  /*0440*/  HFMA2 R23, -RZ, RZ, 0, 0 ;  /* 0x00000000ff177431 */ /* 0x000fe400000001ff */
[----:B---3--:R-:W-:-:S04]  /*0450*/  VIADD R6, R0, 0xffffffe ;  /* 0x0ffffffe00067836 */ /* 0x008fc80000000000 */
[----:B-1----:R-:W1:Y:S01]  /*0460*/  F2I.FTZ.U32.TRUNC.NTZ R3, R6 ;  /* 0x0000000600037305 */ /* 0x002e62000021f000 */
[----:B0-----:R-:W-:Y:S01]  /*0470*/  UIMAD UR40, UR7, UR6, UR43 ;  /* 0x00000006072872a4 */ /* 0x001fe2000f8e022b */
[----:B-1----:R-:W-:-:S05]  /*0480*/  IADD3 R2, PT, PT, RZ, -R3, RZ ;  /* 0x80000003ff027210 */ /* 0x002fca0007ffe0ff */
[----:B------:R-:W-:Y:S02]  /*0490*/  IMAD R9, R2, R7, RZ ;  /* 0x0000000702097224 */ /* 0x000fe400078e02ff */
[----:B------:R-:W-:-:S05]  /*04a0*/  HFMA2 R2, -RZ, RZ, 0, 0 ;  /* 0x00000000ff027431 */ /* 0x000fca00000001ff */
[----:B------:R-:W-:Y:S01]  /*04b0*/  IMAD.HI.U32 R2, R3, R9, R2 ;  /* 0x0000000903027227 */ /* 0x000fe200078e0002 */
[----:B--2---:R-:W-:-:S13]  /*04c0*/  @P0 R2UR UR5, R8 ;  /* 0x00000000080502ca */ /* 0x004fda00000e0000 */
[----:B----4-:R-:W-:Y:S01]  /*04d0*/  @UP0 UIADD3 UR44, UPT, UPT, UR5, UR4, URZ ;  /* 0x00000004052c0290 */ /* 0x010fe2000fffe0ff */
[----:B------:R-:W0:Y:S05]  /*04e0*/  LDCU UR5, c[0x0][0x3e8] ;  /* 0x00007d00ff0577ac */ /* 0x000e2a0008000800 */
[----:B------:R-:W-:Y:S01]  /*04f0*/  IABS R0, UR44 ;  /* 0x0000002c00007c13 */ /* 0x000fe20008000000 */
[----:B------:R-:W-:Y:S02]  /*0500*/  UISETP.GE.AND UP2, UPT, UR44, URZ, UPT ;  /* 0x000000ff2c00728c */ /* 0x000fe4000bf46270 */
[----:B------:R-:W-:Y:S02]  /*0510*/  UISETP.NE.AND UP0, UPT, UR8, URZ, UPT ;  /* 0x000000ff0800728c */ /* 0x000fe4000bf05270 */
[----:B------:R-:W-:-:S04]  /*0520*/  IMAD.HI.U32 R2, R2, R0, RZ ;  /* 0x0000000002027227 */ /* 0x000fc800078e00ff */
[----:B------:R-:W-:-:S04]  /*0530*/  IMAD.MOV R2, RZ, RZ, -R2 ;  /* 0x000000ffff027224 */ /* 0x000fc800078e0a02 */
[----:B------:R-:W-:Y:S01]  /*0540*/  IMAD R2, R7, R2, R0 ;  /* 0x0000000207027224 */ /* 0x000fe200078e0200 */
[----:B0-----:R-:W-:-:S04]  /*0550*/  UISETP.NE.AND UP1, UPT, UR5, URZ, UPT ;  /* 0x000000ff0500728c */ /* 0x001fc8000bf25270 */
[----:B------:R-:W-:Y:S02]  /*0560*/  R2UR UR41, R2 ;  /* 0x00000000022972ca */ /* 0x000fe400000e0000 */
[----:B------:R-:W0:Y:S05]  /*0570*/  S2R R2, SR_TID.X ;  /* 0x0000000000027919 */ /* 0x000e2a0000002100 */
[----:B------:R-:W-:Y:S02]  /*0580*/  @UP1 USHF.L.U32 UR4, UR43, 0x6, URZ ;  /* 0x000000062b041899 */ /* 0x000fe400080006ff */
[----:B------:R-:W-:Y:S02]  /*0590*/  @!UP1 USHF.L.U32 UR42, UR40, 0x6, URZ ;  /* 0x00000006282a9899 */ /* 0x000fe400080006ff */
[----:B------:R-:W-:-:S02]  /*05a0*/  @UP1 UIMAD UR42, UR7, UR5, UR4 ;  /* 0x00000005072a12a4 */ /* 0x000fc4000f8e0204 */
[----:B------:R-:W-:-:S13]  /*05b0*/  ISETP.GT.U32.AND P0, PT, R7, UR41, PT ;  /* 0x0000002907007c0c */ /* 0x000fda000bf04070 */
[----:B------:R-:W-:-:S04]  /*05c0*/  @!P0 IADD3 R0, PT, PT, -R7, UR41, RZ ;  /* 0x0000002907008c10 */ /* 0x000fc8000fffe1ff */
[----:B------:R-:W-:Y:S02]  /*05d0*/  @!P0 R2UR UR41, R0 ;  /* 0x00000000002982ca */ /* 0x000fe400000e0000 */
[----:B------:R-:W-:Y:S02]  /*05e0*/  MOV R0, UR44 ;  /* 0x0000002c00007c02 */ /* 0x000fe40008000f00 */
[----:B0-----:R-:W-:-:S03]  /*05f0*/  SHF.L.U32 R16, R2, 0x1, RZ ;  /* 0x0000000102107819 */ /* 0x001fc600000006ff */
[----:B------:R-:W-:Y:S01]  /*0600*/  VIADD R0, R0, 0x1 ;  /* 0x0000000100007836 */ /* 0x000fe20000000000 */
[----:B------:R-:W-:-:S04]  /*0610*/  IADD3 R15, PT, PT, R16, UR42, RZ ;  /* 0x0000002a100f7c10 */ /* 0x000fc8000fffe0ff */
[----:B------:R-:W-:Y:S02]  /*0620*/  VIADDMNMX R14, R0, -UR8, RZ, !PT ;  /* 0x80000008000e7c46 */ /* 0x000fe4000f8001ff */
[----:B------:R-:W-:-:S13]  /*0630*/  ISETP.GT.U32.AND P0, PT, R7, UR41, PT ;  /* 0x0000002907007c0c */ /* 0x000fda000bf04070 */
[----:B------:R-:W-:-:S04]  /*0640*/  @!P0 IADD3 R7, PT, PT, -R7, UR41, RZ ;  /* 0x0000002907078c10 */ /* 0x000fc8000fffe1ff */
[----:B------:R-:W-:Y:S02]  /*0650*/  @!P0 R2UR UR41, R7 ;  /* 0x00000000072982ca */ /* 0x000fe400000e0000 */
[----:B------:R-:W-:-:S11]  /*0660*/  ISETP.GT.U32.AND P0, PT, R2, 0x1f, PT ;  /* 0x0000001f0200780c */ /* 0x000fd60003f04070 */
[----:B------:R-:W-:Y:S02]  /*0670*/  @!UP2 UIADD3 UR41, UPT, UPT, -UR41, URZ, URZ ;  /* 0x000000ff2929a290 */ /* 0x000fe4000fffe1ff */
[----:B------:R-:W-:Y:S01]  /*0680*/  @!UP0 ULOP3.LUT UR41, URZ, UR8, URZ, 0x33, !UPT ;  /* 0x00000008ff298292 */ /* 0x000fe2000f8e33ff */
[----:B------:R-:W-:Y:S11]  /*0690*/  @P0 BRA `(.L_x_1814) ;  /* 0x0000000000400947 */ /* 0x000ff60003800000 */
        /* <DEDUP_REMOVED lines=16> */
.L_x_1814:
[----:B------:R-:W-:Y:S05]  /*07a0*/  BSYNC.RECONVERGENT B0 ;  /* 0x0000000000007941 */ /* 0x000fea0003800200 */
.L_x_1813:
[----:B------:R-:W1:Y:S01]  /*07b0*/  LDCU UR4, c[0x0][0x478] ;  /* 0x00008f00ff0477ac */ /* 0x000e620008000800 */
[----:B------:R-:W-:Y:S01]  /*07c0*/  R2UR UR46, R14 ;  /* 0x000000000e2e72ca */ /* 0x000fe200000e0000 */
[----:B------:R-:W-:Y:S01]  /*07d0*/  IMAD.U32 R3, RZ, RZ, UR43 ;  /* 0x0000002bff037e24 */ /* 0x000fe2000f8e00ff */
[----:B-----5:R-:W-:Y:S01]  /*07e0*/  @P1 R2UR UR38, R12 ;  /* 0x000000000c2612ca */ /* 0x020fe200000e0000 */
[----:B------:R-:W-:Y:S01]  /*07f0*/  IMAD R19, R19, UR6, RZ ;  /* 0x0000000613137c24 */ /* 0x000fe2000f8e02ff */
[----:B------:R-:W-:Y:S02]  /*0800*/  MOV R17, UR45 ;  /* 0x0000002d00117c02 */ /* 0x000fe40008000f00 */
[----:B------:R-:W-:Y:S02]  /*0810*/  LEA R3, R3, R16, 0x6 ;  /* 0x0000001003037211 */ /* 0x000fe400078e30ff */
[----:B------:R-:W-:Y:S01]  /*0820*/  SHF.R.S32.HI R17, RZ, 0x1f, R17 ;  /* 0x0000001fff117819 */ /* 0x000fe20000011411 */
[----:B-1----:R-:W-:-:S09]  /*0830*/  UISETP.NE.AND UP0, UPT, UR4, 0x2, UPT ;  /* 0x000000020400788c */ /* 0x002fd2000bf05270 */
        /* <DEDUP_REMOVED lines=13> */
.L_x_1815:
[----:B------:R-:W-:Y:S01]  /*0910*/  BSSY.RECONVERGENT B0, `(.L_x_1816) ;  /* 0x0000006000007945 */ /* 0x000fe20003800200 */
[----:B------:R-:W-:-:S03]  /*0920*/  IMAD.MOV.U32 R0, RZ, RZ, RZ ;  /* 0x000000ffff007224 */ /* 0x000fc600078e00ff */
[----:B------:R-:W-:Y:S05]  /*0930*/  @P0 BRA `(.L_x_1817) ;  /* 0x00000000000c0947 */ /* 0x000fea0003800000 */
[----:B------:R-:W1:Y:S02]  /*0940*/  LDC.64 R6, c[0x0][0x398] ;  /* 0x0000e600ff067b82 */ /* 0x000e640000000a00 */
[----:B-1----:R-:W-:-:S05]  /*0950*/  IMAD.WIDE R6, R15, 0x2, R6 ;  /* 0x000000020f067825 */ /* 0x002fca00078e0206 */
[----:B------:R1:W5:Y:S02]  /*0960*/  LDG.E R0, desc[UR36][R6.64] ;  /* 0x0000002406007981 */ /* 0x000364000c1e1900 */
.L_x_1817:
[----:B------:R-:W-:Y:S05]  /*0970*/  BSYNC.RECONVERGENT B0 ;  /* 0x0000000000007941 */ /* 0x000fea0003800200 */
.L_x_1816:
[----:B-1----:R-:W1:Y:S01]  /*0980*/  LDC.64 R6, c[0x0][0x418] ;  /* 0x00010600ff067b82 */ /* 0x002e620000000a00 */
[----:B------:R-:W2:Y:S01]  /*0990*/  LDCU.64 UR8, c[0x0][0x3a0] ;  /* 0x00007400ff0877ac */ /* 0x000ea20008000a00 */
[----:B------:R-:W3:Y:S01]  /*09a0*/  LDCU.64 UR4, c[0x0][0x390] ;  /* 0x00007200ff0477ac */ /* 0x000ee20008000a00 */
[----:B--2---:R-:W-:Y:S02]  /*09b0*/  ISETP.NE.U32.AND P2, PT, RZ, UR8, PT ;  /* 0x00000008ff007c0c */ /* 0x004fe4000bf45070 */
[----:B---3--:R-:W-:Y:S02]  /*09c0*/  ISETP.NE.U32.AND P1, PT, RZ, UR4, PT ;  /* 0x00000004ff007c0c */ /* 0x008fe4000bf25070 */
[----:B-1----:R-:W-:Y:S02]  /*09d0*/  ISETP.NE.U32.AND P3, PT, R6, RZ, PT ;  /* 0x000000ff0600720c */ /* 0x002fe40003f65070 */
[----:B------:R-:W-:Y:S02]  /*09e0*/  R2UR UR10, R7 ;  /* 0x00000000070a72ca */ /* 0x000fe400000e0000 */
[----:B------:R-:W-:-:S02]  /*09f0*/  ISETP.NE.AND.EX P2, PT, RZ, UR9, PT, P2 ;  /* 0x00000009ff007c0c */ /* 0x000fc4000bf45320 */
[----:B------:R-:W-:Y:S02]  /*0a00*/  ISETP.NE.AND.EX P1, PT, RZ, UR5, PT, P1 ;  /* 0x00000005ff007c0c */ /* 0x000fe4000bf25310 */
[C---:B------:R-:W-:Y:S02]  /*0a10*/  ISETP.GT.U32.OR P2, PT, R2.reuse, 0x1f, !P2 ;  /* 0x0000001f0200780c */ /* 0x040fe40005744470 */
[----:B------:R-:W-:-:S03]  /*0a20*/  ISETP.GT.U32.OR P1, PT, R2, 0x1f, !P1 ;  /* 0x0000001f0200780c */ /* 0x000fc60004f24470 */
[----:B------:R-:W-:Y:S01]  /*0a30*/  VOTEU.ANY UP0, P3 ;  /* 0x0000000000ff7886 */ /* 0x000fe20001800100 */
[----:B------:R-:W-:Y:S01]  /*0a40*/  ISETP.EQ.U32.AND P3, PT, R4, RZ, PT ;  /* 0x000000ff0400720c */ /* 0x000fe20003f62070 */
[----:B------:R-:W-:-:S03]  /*0a50*/  UISETP.NE.AND.EX UP0, UPT, UR10, URZ, UPT, UP0 ;  /* 0x000000ff0a00728c */ /* 0x000fc6000bf05300 */
[----:B------:R-:W-:-:S03]  /*0a60*/  ISETP.EQ.OR.EX P0, PT, R5, RZ, P0, P3 ;  /* 0x000000ff0500720c */ /* 0x000fc60000702730 */
[----:B------:R-:W1:Y:S01]  /*0a70*/  @!P2 LDC.64 R6, c[0x0][0x3a0] ;  /* 0x0000e800ff06ab82 */ /* 0x000e620000000a00 */
[----:B------:R-:W-:-:S04]  /*0a80*/  PLOP3.LUT P3, PT, PT, PT, UP0, 0x80, 0x8 ;  /* 0x000000000008781c */ /* 0x000fc80003f6f008 */
[----:B------:R-:W2:Y:S03]  /*0a90*/  @UP0 LDCU.64 UR4, c[0x0][0x418] ;  /* 0x00008300ff0407ac */ /* 0x000ea60008000a00 */
[----:B------:R-:W3:Y:S02]  /*0aa0*/  @!P1 LDC.64 R4, c[0x0][0x390] ;  /* 0x0000e400ff049b82 */ /* 0x000ee40000000a00 */
[----:B------:R-:W-:-:S05]  /*0ab0*/  VOTEU.ALL UP1, P0 ;  /* 0x0000000000ff7886 */ /* 0x000fca0000020000 */
[----:B------:R-:W-:Y:S01]  /*0ac0*/  @!UP1 UIMAD UR6, UR38, UR6, URZ ;  /* 0x00000006260692a4 */ /* 0x000fe2000f8e02ff */
[----:B0-----:R-:W0:Y:S05]  /*0ad0*/  @!P0 LDC.64 R8, c[0x0][0x450] ;  /* 0x00011400ff088b82 */ /* 0x001e2a0000000a00 */
[----:B------:R-:W-:Y:S01]  /*0ae0*/  MOV R12, UR6 ;  /* 0x00000006000c7c02 */ /* 0x000fe20008000f00 */
[----:B--2---:R-:W-:Y:S01]  /*0af0*/  @UP0 UIMAD.WIDE.U32 UR4, UR7, 0x4, UR4 ;  /* 0x00000004070408a5 */ /* 0x004fe2000f8e0004 */
[----:B-1----:R-:W-:Y:S02]  /*0b00*/  @!P2 IMAD.WIDE.U32 R6, R3, 0x2, R6 ;  /* 0x000000020306a825 */ /* 0x002fe400078e0006 */
[----:B------:R-:W-:-:S02]  /*0b10*/  @!P0 LEA R15, R12, R3, 0x6 ;  /* 0x000000030c0f8211 */ /* 0x000fc400078e30ff */
[----:B------:R-:W-:Y:S02]  /*0b20*/  CS2R R12, SRZ ;  /* 0x00000000000c7805 */ /* 0x000fe4000001ff00 */
[----:B------:R-:W-:Y:S01]  /*0b30*/  MOV R10, UR4 ;  /* 0x00000004000a7c02 */ /* 0x000fe20008000f00 */
[----:B------:R-:W-:Y:S02]  /*0b40*/  IMAD.U32 R11, RZ, RZ, UR5 ;  /* 0x00000005ff0b7e24 */ /* 0x000fe4000f8e00ff */
[----:B---3--:R-:W-:Y:S01]  /*0b50*/  @!P1 IMAD.WIDE.U32 R4, R3, 0x2, R4 ;  /* 0x0000000203049825 */ /* 0x008fe200078e0004 */
[----:B------:R-:W2:Y:S01]  /*0b60*/  @!P2 LDG.E R13, desc[UR36][R6.64] ;  /* 0x00000024060da981 */ /* 0x000ea2000c1e1900 */
[----:B------:R-:W1:Y:S01]  /*0b70*/  LDC R3, c[0x0][0x400] ;  /* 0x00010000ff037b82 */ /* 0x000e620000000800 */
[----:B------:R-:W3:Y:S02]  /*0b80*/  LDCU.U8 UR4, c[0x0][0x404] ;  /* 0x00008080ff0477ac */ /* 0x000ee40008000000 */
[----:B------:R-:W4:Y:S01]  /*0b90*/  @P3 LDG.E R10, desc[UR36][R10.64] ;  /* 0x000000240a0a3981 */ /* 0x000f22000c1e1900 */
[----:B0-----:R-:W-:-:S03]  /*0ba0*/  @!P0 IMAD.WIDE R8, R15, 0x2, R8 ;  /* 0x000000020f088825 */ /* 0x001fc600078e0208 */
[----:B------:R-:W4:Y:S04]  /*0bb0*/  @!P1 LDG.E R12, desc[UR36][R4.64] ;  /* 0x00000024040c9981 */ /* 0x000f28000c1e1900 */
[----:B------:R-:W4:Y:S01]  /*0bc0*/  @!P0 LDG.E R9, desc[UR36][R8.64] ;  /* 0x0000002408098981 */ /* 0x000f22000c1e1900 */
[----:B---3--:R-:W-:-:S04]  /*0bd0*/  ISETP.NE.AND P1, PT, RZ, UR4, PT ;  /* 0x00000004ff007c0c */ /* 0x008fc8000bf25270 */
[----:B-1----:R-:W-:Y:S01]  /*0be0*/  ISETP.LT.OR P1, PT, R3, 0x1, P1 ;  /* 0x000000010300780c */ /* 0x002fe20000f21670 */
[----:B------:R-:W-:Y:S01]  /*0bf0*/  UMOV UR39, URZ ;  /* 0x000000ff00277c82 */ /* 0x000fe20008000000 */
[----:B------:R-:W-:Y:S01]  /*0c00*/  BSSY.RECONVERGENT B6, `(.L_x_1818) ;  /* 0x00000a7000067945 */ /* 0x000fe20003800200 */
[----:B--2--5:R-:W-:Y:S01]  /*0c10*/  HADD2 R18, R0, R13 ;  /* 0x0000000d00127230 */ /* 0x024fe20000000000 */
[----:B----4-:R-:W-:Y:S01]  /*0c20*/  @P3 R2UR UR39, R10 ;  /* 0x000000000a2732ca */ /* 0x010fe200000e0000 */
[----:B------:R-:W-:Y:S02]  /*0c30*/  HFMA2 R23, R23, 1, 1, R12 ;  /* 0x3c003c0017177831 */ /* 0x000fe4000000000c */
[----:B------:R-:W-:-:S06]  /*0c40*/  @!P0 HMUL2 R18, R18, R9 ;  /* 0x0000000912128232 */ /* 0x000fcc0000000000 */
[----:B------:R-:W-:Y:S06]  /*0c50*/  @P1 BRA `(.L_x_1819) ;  /* 0x0000000000781947 */ /* 0x000fec0003800000 */
[----:B------:R-:W-:-:S13]  /*0c60*/  ISETP.GE.AND P0, PT, R16, R3, PT ;  /* 0x000000031000720c */ /* 0x000fda0003f06270 */
[----:B------:R-:W-:Y:S05]  /*0c70*/  @P0 BRA `(.L_x_1820) ;  /* 0x00000008007c0947 */ /* 0x000fea0003800000 */
[----:B------:R-:W-:Y:S01]  /*0c80*/  I2FP.F32.U32 R3, R3 ;  /* 0x0000000300037245 */ /* 0x000fe20000201000 */
[----:B------:R-:W0:Y:S01]  /*0c90*/  LDCU UR4, c[0x0][0x40c] ;  /* 0x00008180ff0477ac */ /* 0x000e220008000800 */
[----:B------:R-:W-:Y:S01]  /*0ca0*/  I2FP.F32.U32 R0, R16 ;  /* 0x0000001000007245 */ /* 0x000fe20000201000 */
[--C-:B------:R-:W-:Y:S02]  /*0cb0*/  HADD2.F32 R6, -RZ, R18.reuse.H1_H1 ;  /* 0x30000012ff067230 */ /* 0x100fe40000004100 */
[----:B------:R-:W-:Y:S01]  /*0cc0*/  HADD2.F32 R18, -RZ, R18.H0_H0 ;  /* 0x20000012ff127230 */ /* 0x000fe20000004100 */
[----:B------:R-:W1:Y:S01]  /*0cd0*/  MUFU.RCP R3, R3 ;  /* 0x0000000300037308 */ /* 0x000e620000001000 */
[----:B0-----:R-:W-:Y:S01]  /*0ce0*/  UIADD3 UR4, UPT, UPT, -UR39, UR4, URZ ;  /* 0x0000000427047290 */ /* 0x001fe2000fffe1ff */
[----:B-1----:R-:W-:Y:S01]  /*0cf0*/  FMUL.FTZ R0, R0, R3 ;  /* 0x0000000300007220 */ /* 0x002fe20000410000 */
        /* <DEDUP_REMOVED lines=10> */
[C---:B-1----:R-:W-:Y:S01]  /*0da0*/  FMUL.FTZ R4, R0.reuse, R3 ;  /* 0x0000000300047220 */ /* 0x042fe20000410000 */
[CC--:B------:R-:W-:Y:S01]  /*0db0*/  FMUL.FTZ R3, R5.reuse, R6.reuse ;  /* 0x0000000605037220 */ /* 0x0c0fe20000410000 */
[C---:B------:R-:W-:Y:S01]  /*0dc0*/  FMUL.FTZ R6, R0.reuse, R6 ;  /* 0x0000000600067220 */ /* 0x040fe20000410000 */
[CC--:B------:R-:W-:Y:S01]  /*0dd0*/  FFMA.FTZ R7, R0.reuse, R23.reuse, -R7 ;  /* 0x0000001700077223 */ /* 0x0c0fe20000010807 */
[C---:B------:R-:W-:Y:S01]  /*0de0*/  FFMA.FTZ R4, R5.reuse, R23, R4 ;  /* 0x0000001705047223 */ /* 0x040fe20000010004 */
[-C--:B------:R-:W-:Y:S01]  /*0df0*/  FFMA.FTZ R3, R0, R18.reuse, -R3 ;  /* 0x0000001200037223 */ /* 0x080fe20000010803 */
[----:B------:R-:W-:-:S03]  /*0e00*/  FFMA.FTZ R18, R5, R18, R6 ;  /* 0x0000001205127223 */ /* 0x000fc60000010006 */
[----:B------:R-:W-:Y:S02]  /*0e10*/  F2FP.F16.F32.PACK_AB R23, R4, R7 ;  /* 0x000000070417723e */ /* 0x000fe400000000ff */
[----:B------:R-:W-:Y:S01]  /*0e20*/  F2FP.F16.F32.PACK_AB R18, R18, R3 ;  /* 0x000000031212723e */ /* 0x000fe200000000ff */
[----:B------:R-:W-:Y:S06]  /*0e30*/  BRA `(.L_x_1820) ;  /* 0x00000008000c7947 */ /* 0x000fec0003800000 */
.L_x_1819:
        /* <DEDUP_REMOVED lines=10> */
[----:B0-----:R-:W-:-:S06]  /*0ee0*/  IADD3 R4, PT, PT, R0, 0xffffffe, RZ ;  /* 0x0ffffffe00047810 */ /* 0x001fcc0007ffe0ff */
[----:B------:R0:W1:Y:S02]  /*0ef0*/  F2I.FTZ.U32.TRUNC.NTZ R5, R4 ;  /* 0x0000000400057305 */ /* 0x000064000021f000 */
[----:B0-----:R-:W-:Y:S02]  /*0f00*/  HFMA2 R4, -RZ, RZ, 0, 0 ;  /* 0x00000000ff047431 */ /* 0x001fe400000001ff */
[----:B-1----:R-:W-:-:S04]  /*0f10*/  IMAD.MOV R6, RZ, RZ, -R5 ;  /* 0x000000ffff067224 */ /* 0x002fc800078e0a05 */
[----:B------:R-:W-:Y:S01]  /*0f20*/  IMAD R9, R6, R7, RZ ;  /* 0x0000000706097224 */ /* 0x000fe200078e02ff */
[----:B------:R-:W-:-:S03]  /*0f30*/  MOV R6, R8 ;  /* 0x0000000800067202 */ /* 0x000fc60000000f00 */
[----:B------:R-:W-:-:S04]  /*0f40*/  IMAD.HI.U32 R5, R5, R9, R4 ;  /* 0x0000000905057227 */ /* 0x000fc800078e0004 */
[----:B------:R-:W-:Y:S02]  /*0f50*/  IMAD.MOV R9, RZ, RZ, -R10 ;  /* 0x000000ffff097224 */ /* 0x000fe400078e0a0a */
        /* <DEDUP_REMOVED lines=11> */
[----:B------:R-:W-:-:S05]  /*1010*/  ISETP.GE.AND P0, PT, R16, R3, PT ;  /* 0x000000031000720c */ /* 0x000fca0003f06270 */
[----:B------:R-:W-:Y:S02]  /*1020*/  @!P2 IADD3 R22, PT, PT, -R22, RZ, RZ ;  /* 0x000000ff1616a210 */ /* 0x000fe40007ffe1ff */
        /* <DEDUP_REMOVED lines=15> */
[----:B0-----:R-:W-:Y:S01]  /*1120*/  IMAD.U32 R4, RZ, RZ, UR4 ;  /* 0x00000004ff047e24 */ /* 0x001fe2000f8e00ff */
[----:B------:R-:W-:Y:S02]  /*1130*/  MOV R5, UR5 ;  /* 0x0000000500057c02 */ /* 0x000fe40008000f00 */
[----:B---3--:R-:W-:Y:S01]  /*1140*/  MOV R6, UR6 ;  /* 0x0000000600067c02 */ /* 0x008fe20008000f00 */
[----:B------:R-:W-:Y:S01]  /*1150*/  IMAD.U32 R7, RZ, RZ, UR7 ;  /* 0x00000007ff077e24 */ /* 0x000fe2000f8e00ff */
[----:B----4-:R-:W-:-:S02]  /*1160*/  MOV R10, UR8 ;  /* 0x00000008000a7c02 */ /* 0x010fc40008000f00 */
[----:B-1----:R-:W-:-:S07]  /*1170*/  MOV R11, UR9 ;  /* 0x00000009000b7c02 */ /* 0x002fce0008000f00 */
[----:B------:R-:W-:-:S07]  /*1180*/  LEPC R20, `(.L_x_1821) ;  /* 0x000000001014794e */ /* 0x000fce0000000000 */
[----:B--2---:R-:W-:Y:S05]  /*1190*/  CALL.ABS.NOINC R14 ;  /* 0x000000000e007343 */ /* 0x004fea0003c00000 */
.L_x_1821:
[----:B------:R-:W0:Y:S01]  /*11a0*/  S2R R3, SR_CgaCtaId ;  /* 0x0000000000037919 */ /* 0x000e220000008800 */
[----:B------:R-:W1:Y:S01]  /*11b0*/  LDC R7, c[0x0][0x400] ;  /* 0x00010000ff077b82 */ /* 0x000e620000000800 */
[----:B------:R-:W-:Y:S01]  /*11c0*/  ISETP.NE.AND P6, PT, R26, RZ, PT ;  /* 0x000000ff1a00720c */ /* 0x000fe20003fc5270 */
[----:B------:R-:W-:Y:S05]  /*11d0*/  WARPSYNC.ALL ;  /* 0x0000000000007948 */ /* 0x000fea0003800000 */
[----:B------:R-:W-:-:S05]  /*11e0*/  MOV R0, 0x400 ;  /* 0x0000040000007802 */ /* 0x000fca0000000f00 */
[----:B------:R-:W-:Y:S02]  /*11f0*/  VIADD R0, R0, 0xa0 ;  /* 0x000000a000007836 */ /* 0x000fe40000000000 */
[----:B------:R-:W-:-:S03]  /*1200*/  @!P6 IMAD R4, R25, R22, R24 ;  /* 0x000000161904e224 */ /* 0x000fc600078e0218 */
[----:B0-----:R-:W-:-:S04]  /*1210*/  LEA R0, R3, R0, 0x18 ;  /* 0x0000000003007211 */ /* 0x001fc800078ec0ff */
[-C--:B-1----:R-:W-:Y:S02]  /*1220*/  LEA R3, R7, R0.reuse, 0x1 ;  /* 0x0000000007037211 */ /* 0x082fe400078e08ff */
[----:B------:R-:W-:-:S03]  /*1230*/  @!P6 LEA R6, R4, R0, 0x1 ;  /* 0x000000000406e211 */ /* 0x000fc600078e08ff */
[----:B------:R-:W-:Y:S02]  /*1240*/  @!P6 IMAD R5, R4, 0x2, R3 ;  /* 0x000000020405e824 */ /* 0x000fe400078e0203 */
[----:B------:R0:W-:Y:S04]  /*1250*/  @!P6 STS [R6], R23 ;  /* 0x000000170600e388 */ /* 0x0001e80000000800 */
[----:B------:R0:W-:Y:S01]  /*1260*/  @!P6 STS [R5], R18 ;  /* 0x000000120500e388 */ /* 0x0001e20000000800 */
[----:B------:R-:W-:Y:S01]  /*1270*/  SHF.R.S32.HI R4, RZ, 0x1f, R7 ;  /* 0x0000001fff047819 */ /* 0x000fe20000011407 */
[----:B------:R-:W-:Y:S03]  /*1280*/  BAR.SYNC.DEFER_BLOCKING 0x0 ;  /* 0x0000000000007b1d */ /* 0x000fe60000010000 */
[----:B------:R-:W-:-:S03]  /*1290*/  LEA.HI R4, R4, R7, RZ, 0x2 ;  /* 0x0000000704047211 */ /* 0x000fc600078f10ff */
[----:B------:R-:W-:Y:S04]  /*12a0*/  BSSY.RECONVERGENT B0, `(.L_x_1822) ;  /* 0x0000035000007945 */ /* 0x000fe80003800200 */
[----:B0-----:R-:W-:Y:S05]  /*12b0*/  @P6 BRA `(.L_x_1823) ;  /* 0x0000000000cc6947 */ /* 0x001fea0003800000 */
        /* <DEDUP_REMOVED lines=23> */
[----:B0-----:R-:W-:Y:S01]  /*1430*/  UIADD3 UR4, UPT, UPT, -UR39, UR4, URZ ;  /* 0x0000000427047290 */ /* 0x001fe2000fffe1ff */
[----:B-1----:R-:W-:-:S05]  /*1440*/  FMUL.FTZ R4, R4, R5 ;  /* 0x0000000504047220 */ /* 0x002fca0000410000 */
[----:B------:R-:W-:Y:S01]  /*1450*/  I2FP.F32.S32 R7, UR4 ;  /* 0x0000000400077c45 */ /* 0x000fe20008201400 */
[----:B------:R-:W-:-:S06]  /*1460*/  FMUL.FTZ R4, R4, 13.28771209716796875 ;  /* 0x41549a7804047820 */ /* 0x000fcc0000410000 */
[----:B------:R-:W0:Y:S02]  /*1470*/  MUFU.EX2 R4, -R4 ;  /* 0x8000000400047308 */ /* 0x000e240000000800 */
[----:B0-----:R-:W-:Y:S01]  /*1480*/  FMUL.FTZ R6, R7, R4 ;  /* 0x0000000407067220 */ /* 0x001fe20000410000 */
[--C-:B------:R-:W-:Y:S02]  /*1490*/  HADD2.F32 R7, -RZ, R23.reuse.H1_H1 ;  /* 0x30000017ff077230 */ /* 0x100fe40000004100 */
[----:B------:R-:W-:Y:S02]  /*14a0*/  HADD2.F32 R23, -RZ, R23.H0_H0 ;  /* 0x20000017ff177230 */ /* 0x000fe40000004100 */
        /* <DEDUP_REMOVED lines=13> */
.L_x_1825:
[----:B------:R-:W-:Y:S05]  /*1580*/  BSYNC.RECONVERGENT B1 ;  /* 0x0000000000017941 */ /* 0x000fea0003800200 */
.L_x_1824:
[----:B------:R-:W-:Y:S01]  /*1590*/  PRMT R7, R18, 0x7632, R7 ;  /* 0x0000763212077816 */ /* 0x000fe20000000007 */
[----:B------:R0:W-:Y:S01]  /*15a0*/  STS.U16 [R13], R18 ;  /* 0x000000120d007388 */ /* 0x0001e20000000400 */
[----:B------:R-:W-:-:S03]  /*15b0*/  PRMT R4, R23, 0x7632, R4 ;  /* 0x0000763217047816 */ /* 0x000fc60000000004 */
[----:B------:R0:W-:Y:S04]  /*15c0*/  STS.U16 [R14], R7 ;  /* 0x000000070e007388 */ /* 0x0001e80000000400 */
[----:B------:R0:W-:Y:S04]  /*15d0*/  STS.U16 [R12], R23 ;  /* 0x000000170c007388 */ /* 0x0001e80000000400 */
[----:B------:R0:W-:Y:S02]  /*15e0*/  STS.U16 [R11], R4 ;  /* 0x000000040b007388 */ /* 0x0001e40000000400 */
.L_x_1823:
[----:B------:R-:W-:Y:S05]  /*15f0*/  BSYNC.RECONVERGENT B0 ;  /* 0x0000000000007941 */ /* 0x000fea0003800200 */
.L_x_1822:
[----:B------:R-:W-:Y:S01]  /*1600*/  BAR.SYNC.DEFER_BLOCKING 0x0 ;  /* 0x0000000000007b1d */ /* 0x000fe20000010000 */
[----:B------:R-:W-:-:S04]  /*1610*/  @!P6 IMAD R22, R25, R22, R24 ;  /* 0x000000161916e224 */ /* 0x000fc800078e0218 */
[C---:B------:R-:W-:Y:S01]  /*1620*/  @!P6 IMAD R0, R22.reuse, 0x2, R0 ;  /* 0x000000021600e824 */ /* 0x040fe200078e0200 */
[----:B------:R-:W-:-:S04]  /*1630*/  @!P6 LEA R3, R22, R3, 0x1 ;  /* 0x000000031603e211 */ /* 0x000fc800078e08ff */
[----:B0-----:R0:W1:Y:S04]  /*1640*/  @!P6 LDS R23, [R0] ;  /* 0x000000000017e984 */ /* 0x0010680000000800 */
[----:B------:R0:W2:Y:S01]  /*1650*/  @!P6 LDS R18, [R3] ;  /* 0x000000000312e984 */ /* 0x0000a20000000800 */
[----:B------:R-:W-:Y:S06]  /*1660*/  BAR.SYNC.DEFER_BLOCKING 0x0 ;  /* 0x0000000000007b1d */ /* 0x000fec0000010000 */
.L_x_1820:
[----:B------:R-:W-:Y:S05]  /*1670*/  BSYNC.RECONVERGENT B6 ;  /* 0x0000000000067941 */ /* 0x000fea0003800200 */
.L_x_1818:
[----:B------:R-:W-:Y:S02]  /*1680*/  ISETP.GT.U32.AND P0, PT, R2, 0x1f, PT ;  /* 0x0000001f0200780c */ /* 0x000fe40003f04070 */
[----:B0-----:R-:W-:-:S11]  /*1690*/  MOV R0, 0xff7fffff ;  /* 0xff7fffff00007802 */ /* 0x001fd60000000f00 */
[----:B------:R-:W-:Y:S05]  /*16a0*/  @P0 BRA `(.L_x_1826) ;  /* 0x0000000000f00947 */ /* 0x000fea0003800000 */
[----:B------:R-:W0:Y:S01]  /*16b0*/  LDCU UR5, c[0x0][0x3f4] ;  /* 0x00007e80ff0577ac */ /* 0x000e220008000800 */
[----:B------:R-:W3:Y:S01]  /*16c0*/  S2R R8, SR_CgaCtaId ;  /* 0x0000000000087919 */ /* 0x000ee20000008800 */
[----:B------:R-:W4:Y:S01]  /*16d0*/  LDC.64 R4, c[0x0][0x3b8] ;  /* 0x0000ee00ff047b82 */ /* 0x000f220000000a00 */
[----:B------:R-:W-:Y:S02]  /*16e0*/  SHF.R.U32.HI R3, RZ, 0x2, R2 ;  /* 0x00000002ff037819 */ /* 0x000fe40000011602 */
[----:B------:R-:W-:Y:S02]  /*16f0*/  LOP3.LUT R16, R16, 0x6, RZ, 0xc0, !PT ;  /* 0x0000000610107812 */ /* 0x000fe400078ec0ff */
[----:B------:R-:W-:Y:S01]  /*1700*/  MOV R9, 0x400 ;  /* 0x0000040000097802 */ /* 0x000fe20000000f00 */
[----:B0-----:R-:W-:Y:S02]  /*1710*/  UIMAD UR4, UR40, UR5, URZ ;  /* 0x00000005280472a4 */ /* 0x001fe4000f8e02ff */
[----:B------:R-:W-:-:S04]  /*1720*/  IMAD.U32 R6, RZ, RZ, UR5 ;  /* 0x00000005ff067e24 */ /* 0x000fc8000f8e00ff */
[----:B------:R-:W-:Y:S01]  /*1730*/  IMAD R6, R3, R6, UR41 ;  /* 0x0000002903067e24 */ /* 0x000fe2000f8e0206 */
[----:B------:R-:W-:Y:S01]  /*1740*/  MOV R7, UR4 ;  /* 0x0000000400077c02 */ /* 0x000fe20008000f00 */
[----:B------:R-:W-:Y:S01]  /*1750*/  UMOV UR4, 0xffffffff ;  /* 0xffffffff00047882 */ /* 0x000fe20000000000 */
[----:B------:R-:W-:-:S03]  /*1760*/  IADD3 R3, PT, PT, R9, 0x20, RZ ;  /* 0x0000002009037810 */ /* 0x000fc60007ffe0ff */
[----:B------:R-:W-:Y:S01]  /*1770*/  IMAD R7, R7, 0x40, R16 ;  /* 0x0000004007077824 */ /* 0x000fe200078e0210 */
[----:B---3--:R-:W-:-:S04]  /*1780*/  LEA R3, R8, R3, 0x18 ;  /* 0x0000000308037211 */ /* 0x008fc800078ec0ff */
[----:B------:R-:W-:Y:S02]  /*1790*/  LEA R7, R6, R7, 0x3 ;  /* 0x0000000706077211 */ /* 0x000fe400078e18ff */
[----:B------:R-:W-:Y:S01]  /*17a0*/  LEA R6, R2, R3, 0x2 ;  /* 0x0000000302067211 */ /* 0x000fe200078e10ff */
[----:B-12---:R-:W-:Y:S02]  /*17b0*/  HMUL2 R3, R23, R18 ;  /* 0x0000001217037232 */ /* 0x006fe40000000000 */
[----:B----4-:R-:W-:Y:S02]  /*17c0*/  IMAD.WIDE R4, R7, 0x2, R4 ;  /* 0x0000000207047825 */ /* 0x010fe400078e0204 */
[----:B------:R0:W-:Y:S02]  /*17d0*/  STS [R6], R23 ;  /* 0x0000001706007388 */ /* 0x0001e40000000800 */
[--C-:B------:R-:W-:Y:S02]  /*17e0*/  HADD2.F32 R13, -RZ, R3.reuse.H0_H0 ;  /* 0x20000003ff0d7230 */ /* 0x100fe40000004100 */
[----:B------:R0:W-:Y:S01]  /*17f0*/  STG.E desc[UR36][R4.64], R18 ;  /* 0x0000001204007986 */ /* 0x0001e2000c101924 */
[----:B------:R-:W-:-:S05]  /*1800*/  HADD2.F32 R8, -RZ, R3.H1_H1 ;  /* 0x30000003ff087230 */ /* 0x000fca0000004100 */
[----:B------:R-:W-:Y:S01]  /*1810*/  FADD.FTZ R13, R13, R8 ;  /* 0x000000080d0d7221 */ /* 0x000fe20000010000 */
[----:B------:R-:W-:Y:S06]  /*1820*/  BRA.DIV UR4, `(.L_x_1827) ;  /* 0x0000006a04a07947 */ /* 0x000fec000b800000 */
        /* <DEDUP_REMOVED lines=9> */
.L_x_1908:
        /* <DEDUP_REMOVED lines=9> */
[----:B------:R-:W-:-:S04]  /*1950*/  @UP0 UIADD3 UR6, UPT, UPT, -UR39, UR44, URZ ;  /* 0x0000002c27060290 */ /* 0x000fc8000fffe1ff */
        /* <DEDUP_REMOVED lines=9> */
[----:B------:R-:W-:-:S12]  /*19f0*/  UIADD3 UR4, UPT, UPT, -UR46, UR44, URZ ;  /* 0x0000002c2e047290 */ /* 0x000fd8000fffe1ff */
[----:B------:R-:W-:Y:S01]  /*1a00*/  UIADD3 UR5, UPT, UPT, UR5, 0xa0, URZ ;  /* 0x000000a005057890 */ /* 0x000fe2000fffe0ff */
[----:B--2---:R-:W-:-:S03]  /*1a10*/  FMUL.FTZ R0, R14, UR7 ;  /* 0x000000070e007c20 */ /* 0x004fc60008410000 */
[----:B-1----:R-:W-:-:S04]  /*1a20*/  ULEA UR5, UR6, UR5, 0x18 ;  /* 0x0000000506057291 */ /* 0x002fc8000f8ec0ff */
[----:B------:R-:W-:Y:S01]  /*1a30*/  ULEA UR4, UR4, UR5, 0x2 ;  /* 0x0000000504047291 */ /* 0x000fe2000f8e10ff */
[----:B---3--:R-:W-:-:S05]  /*1a40*/  @P0 HADD2.F32 R3, -RZ, R4.H0_H0 ;  /* 0x20000004ff030230 */ /* 0x008fca0000004100 */
[----:B------:R-:W-:-:S05]  /*1a50*/  @P0 FADD.FTZ R0, R0, R3 ;  /* 0x0000000300000221 */ /* 0x000fca0000010000 */
[----:B------:R3:W-:Y:S02]  /*1a60*/  STS [UR4], R0 ;  /* 0x00000000ff007988 */ /* 0x0007e40008000804 */
.L_x_1826:
[----:B------:R-:W-:Y:S05]  /*1a70*/  WARPSYNC.ALL ;  /* 0x0000000000007948 */ /* 0x000fea0003800000 */
[----:B------:R-:W-:Y:S01]  /*1a80*/  UIADD3 UR9, UPT, UPT, -UR46, UR44, URZ ;  /* 0x0000002c2e097290 */ /* 0x000fe2000fffe1ff */
[----:B------:R-:W0:Y:S01]  /*1a90*/  LDC.64 R8, c[0x0][0x3f0] ;  /* 0x0000fc00ff087b82 */ /* 0x000e220000000a00 */
[----:B------:R-:W-:Y:S01]  /*1aa0*/  SHF.R.U32.HI R16, RZ, 0x1, R2 ;  /* 0x00000001ff107819 */ /* 0x000fe20000011602 */
[----:B------:R-:W-:Y:S01]  /*1ab0*/  UMOV UR8, 0x400 ;  /* 0x0000040000087882 */ /* 0x000fe20000000000 */
[----:B------:R-:W-:Y:S01]  /*1ac0*/  UIADD3 UR4, UPT, UPT, UR9, 0xf, URZ ;  /* 0x0000000f09047890 */ /* 0x000fe2000fffe0ff */
[C---:B------:R-:W-:Y:S01]  /*1ad0*/  SHF.L.U32 R3, R2.reuse, 0x3, RZ ;  /* 0x0000000302037819 */ /* 0x040fe200000006ff */
[----:B------:R-:W4:Y:S01]  /*1ae0*/  LDCU UR23, c[0x0][0x410] ;  /* 0x00008200ff1777ac */ /* 0x000f220008000800 */
[----:B------:R-:W-:Y:S01]  /*1af0*/  BSSY B0, `(.L_x_1828) ;  /* 0x00000e6000007945 */ /* 0x000fe20003800000 */
[----:B------:R-:W-:Y:S01]  /*1b00*/  IMAD.SHL.U32 R7, R2, 0x4, RZ ;  /* 0x0000000402077824 */ /* 0x000fe200078e00ff */
[----:B------:R-:W5:Y:S01]  /*1b10*/  S2UR UR20, SR_CgaCtaId ;  /* 0x00000000001479c3 */ /* 0x000f620000008800 */
[----:B------:R-:W-:Y:S01]  /*1b20*/  USHF.R.S32.HI UR5, URZ, 0x1f, UR4 ;  /* 0x0000001fff057899 */ /* 0x000fe20008011404 */
[----:B------:R-:W0:Y:S03]  /*1b30*/  LDCU.64 UR10, c[0x0][0x3c8] ;  /* 0x00007900ff0a77ac */ /* 0x000e260008000a00 */
[----:B------:R-:W-:-:S02]  /*1b40*/  ULEA.HI UR5, UR5, UR4, URZ, 0x4 ;  /* 0x0000000405057291 */ /* 0x000fc4000f8f20ff */
[----:B------:R-:W-:Y:S02]  /*1b50*/  UIADD3 UR4, UPT, UPT, UR8, 0x20, URZ ;  /* 0x0000002008047890 */ /* 0x000fe4000fffe0ff */
[----:B------:R-:W-:Y:S01]  /*1b60*/  ULOP3.LUT UR5, UR5, 0xfffffff0, URZ, 0xc0, !UPT ;  /* 0xfffffff005057892 */ /* 0x000fe2000f8ec0ff */
[----:B------:R-:W0:Y:S02]  /*1b70*/  LDCU.64 UR12, c[0x0][0x438] ;  /* 0x00008700ff0c77ac */ /* 0x000e240008000a00 */
[----:B0-----:R-:W-:Y:S01]  /*1b80*/  IMAD R6, R19, R8, UR43 ;  /* 0x0000002b13067e24 */ /* 0x001fe2000f8e0208 */
[----:B------:R-:W-:Y:S02]  /*1b90*/  BAR.SYNC.DEFER_BLOCKING 0x0 ;  /* 0x0000000000007b1d */ /* 0x000fe40000010000 */
[----:B------:R-:W-:Y:S02]  /*1ba0*/  ISETP.GE.AND P0, PT, R16, UR5, PT ;  /* 0x0000000510007c0c */ /* 0x000fe4000bf06270 */
[----:B------:R-:W-:-:S02]  /*1bb0*/  LOP3.LUT R8, R3, 0x8, RZ, 0xc0, !PT ;  /* 0x0000000803087812 */ /* 0x000fc400078ec0ff */
[----:B------:R-:W-:Y:S01]  /*1bc0*/  SHF.L.U32 R6, R6, 0x6, RZ ;  /* 0x0000000606067819 */ /* 0x000fe200000006ff */
[----:B------:R-:W0:Y:S01]  /*1bd0*/  LDCU.64 UR14, c[0x0][0x3b8] ;  /* 0x00007700ff0e77ac */ /* 0x000e220008000a00 */
[----:B------:R-:W0:Y:S01]  /*1be0*/  LDCU.64 UR18, c[0x0][0x448] ;  /* 0x00008900ff1277ac */ /* 0x000e220008000a00 */
[----:B-----5:R-:W-:-:S06]  /*1bf0*/  ULEA UR6, UR20, UR4, 0x18 ;  /* 0x0000000414067291 */ /* 0x020fcc000f8ec0ff */
[----:B----4-:R-:W-:Y:S06]  /*1c00*/  @P0 BRA `(.L_x_1829) ;  /* 0x0000000c00500947 */ /* 0x010fec0003800000 */
[-C--:B------:R-:W-:Y:S01]  /*1c10*/  IABS R3, R9.reuse ;  /* 0x0000000900037213 */ /* 0x080fe20000000000 */
[----:B------:R-:W4:Y:S01]  /*1c20*/  LDCU.64 UR16, c[0x0][0x420] ;  /* 0x00008400ff1077ac */ /* 0x000f220008000a00 */
[----:B------:R-:W0:Y:S01]  /*1c30*/  LDS.64 R32, [R8+UR6] ;  /* 0x0000000608207984 */ /* 0x000e220008000a00 */
[----:B------:R-:W-:Y:S01]  /*1c40*/  LOP3.LUT R7, R7, 0x4, RZ, 0xc0, !PT ;  /* 0x0000000407077812 */ /* 0x000fe200078ec0ff */
[----:B------:R-:W5:Y:S01]  /*1c50*/  I2F.RP R10, R3 ;  /* 0x00000003000a7306 */ /* 0x000f620000209400 */
[----:B------:R-:W2:Y:S01]  /*1c60*/  LDCU UR22, c[0x0][0x440] ;  /* 0x00008800ff1677ac */ /* 0x000ea20008000800 */
[----:B------:R-:W0:Y:S02]  /*1c70*/  LDS.64 R30, [R8+UR6+0x10] ;  /* 0x00001006081e7984 */ /* 0x000e240008000a00 */
[----:B------:R-:W-:Y:S01]  /*1c80*/  IMAD R7, R6, R9, R7 ;  /* 0x0000000906077224 */ /* 0x000fe200078e0207 */
[----:B------:R-:W3:Y:S01]  /*1c90*/  LDCU UR21, c[0x0][0x3f8] ;  /* 0x00007f00ff1577ac */ /* 0x000ee20008000800 */
[----:B------:R-:W0:Y:S01]  /*1ca0*/  LDS.64 R28, [R8+UR6+0x20] ;  /* 0x00002006081c7984 */ /* 0x000e220008000a00 */
[----:B------:R-:W0:Y:S03]  /*1cb0*/  LDCU UR7, c[0x0][0x408] ;  /* 0x00008100ff0777ac */ /* 0x000e260008000800 */
[----:B------:R-:W0:Y:S01]  /*1cc0*/  LDS.64 R26, [R8+UR6+0x30] ;  /* 0x00003006081a7984 */ /* 0x000e220008000a00 */
[----:B------:R-:W-:-:S03]  /*1cd0*/  UIADD3 UR4, UPT, UPT, UR8, 0xa0, URZ ;  /* 0x000000a008047890 */ /* 0x000fc6000fffe0ff */
[----:B------:R-:W0:Y:S01]  /*1ce0*/  LDS.64 R24, [R8+UR6+0x40] ;  /* 0x0000400608187984 */ /* 0x000e220008000a00 */
[----:B-----5:R-:W5:Y:S01]  /*1cf0*/  MUFU.RCP R10, R10 ;  /* 0x0000000a000a7308 */ /* 0x020f620000001000 */
[----:B----4-:R-:W-:Y:S01]  /*1d00*/  ISETP.NE.U32.AND P0, PT, RZ, UR16, PT ;  /* 0x00000010ff007c0c */ /* 0x010fe2000bf05070 */
[----:B------:R-:W-:Y:S01]  /*1d10*/  ULEA UR4, UR20, UR4, 0x18 ;  /* 0x0000000414047291 */ /* 0x000fe2000f8ec0ff */
[----:B-1----:R-:W1:Y:S01]  /*1d20*/  LDS.64 R22, [R8+UR6+0x50] ;  /* 0x0000500608167984 */ /* 0x002e620008000a00 */
[----:B--2---:R-:W-:Y:S02]  /*1d30*/  UIMAD UR5, UR43, UR22, UR44 ;  /* 0x000000162b0572a4 */ /* 0x004fe4000f8e022c */
[----:B------:R-:W-:Y:S01]  /*1d40*/  MOV R50, UR22 ;  /* 0x0000001600327c02 */ /* 0x000fe20008000f00 */
[----:B------:R-:W2:Y:S01]  /*1d50*/  LDS.64 R20, [R8+UR6+0x60] ;  /* 0x0000600608147984 */ /* 0x000ea20008000a00 */
[----:B------:R-:W-:Y:S01]  /*1d60*/  ISETP.NE.AND.EX P0, PT, RZ, UR17, PT, P0 ;  /* 0x00000011ff007c0c */ /* 0x000fe2000bf05300 */
[----:B---3--:R-:W-:-:S02]  /*1d70*/  IMAD R9, R9, UR21, RZ ;  /* 0x0000001509097c24 */ /* 0x008fc4000f8e02ff */
[----:B------:R3:W4:Y:S01]  /*1d80*/  LDS.64 R18, [R8+UR6+0x70] ;  /* 0x0000700608127984 */ /* 0x0007220008000a00 */
[----:B-----5:R-:W-:Y:S02]  /*1d90*/  IADD3 R4, PT, PT, R10, 0xffffffe, RZ ;  /* 0x0ffffffe0a047810 */ /* 0x020fe40007ffe0ff */
[----:B------:R-:W0:Y:S01]  /*1da0*/  LDC R10, c[0x0][0x430] ;  /* 0x00010c00ff0a7b82 */ /* 0x000e220000000800 */
[----:B---3--:R-:W-:Y:S01]  /*1db0*/  IMAD.U32 R8, RZ, RZ, UR16 ;  /* 0x00000010ff087e24 */ /* 0x008fe2000f8e00ff */
[----:B------:R-:W3:Y:S02]  /*1dc0*/  F2I.FTZ.U32.TRUNC.NTZ R5, R4 ;  /* 0x0000000400057305 */ /* 0x000ee4000021f000 */
[----:B---3--:R-:W-:-:S04]  /*1dd0*/  IMAD.MOV R4, RZ, RZ, -R5 ;  /* 0x000000ffff047224 */ /* 0x008fc800078e0a05 */
[----:B------:R-:W-:Y:S02]  /*1de0*/  IMAD R11, R4, R3, RZ ;  /* 0x00000003040b7224 */ /* 0x000fe400078e02ff */
[----:B------:R-:W-:Y:S01]  /*1df0*/  HFMA2 R4, -RZ, RZ, 0, 0 ;  /* 0x00000000ff047431 */ /* 0x000fe200000001ff */
[----:B0-----:R-:W-:-:S04]  /*1e00*/  IADD3 R10, PT, PT, R10, UR7, RZ ;  /* 0x000000070a0a7c10 */ /* 0x001fc8000fffe0ff */
[----:B------:R-:W-:Y:S01]  /*1e10*/  IMAD.HI.U32 R4, R5, R11, R4 ;  /* 0x0000000b05047227 */ /* 0x000fe200078e0004 */
[C---:B------:R-:W-:Y:S02]  /*1e20*/  IADD3 R5, PT, PT, R16.reuse, UR46, RZ ;  /* 0x0000002e10057c10 */ /* 0x040fe4000fffe0ff */
[----:B------:R-:W-:Y:S02]  /*1e30*/  LEA R16, R16, UR4, 0x2 ;  /* 0x0000000410107c11 */ /* 0x000fe4000f8e10ff */
[--C-:B------:R-:W-:Y:S01]  /*1e40*/  IADD3 R8, P1, P2, R8, UR45, R5.reuse ;  /* 0x0000002d08087c10 */ /* 0x100fe2000fa3e005 */
[----:B------:R-:W-:-:S03]  /*1e50*/  IMAD R50, R50, UR5, R5 ;  /* 0x0000000532327c24 */ /* 0x000fc6000f8e0205 */
[----:B-12-4-:R-:W-:-:S09]  /*1e60*/  IADD3.X R17, PT, PT, R17, UR17, RZ, P1, P2 ;  /* 0x0000001111117c10 */ /* 0x016fd20008fe44ff */
.L_x_1835:
[----:B0-----:R-:W0:Y:S01]  /*1e70*/  LDC R11, c[0x0][0x3f4] ;  /* 0x0000fd00ff0b7b82 */ /* 0x001e220000000800 */
[----:B------:R-:W-:Y:S02]  /*1e80*/  IABS R51, R5 ;  /* 0x0000000500337213 */ /* 0x000fe40000000000 */
[----:B------:R-:W-:-:S03]  /*1e90*/  ISETP.GE.AND P2, PT, R5, RZ, PT ;  /* 0x000000ff0500720c */ /* 0x000fc60003f46270 */
[----:B------:R-:W-:-:S04]  /*1ea0*/  IMAD.HI.U32 R12, R4, R51, RZ ;  /* 0x00000033040c7227 */ /* 0x000fc800078e00ff */
[----:B------:R-:W-:Y:S01]  /*1eb0*/  IMAD.MOV R12, RZ, RZ, -R12 ;  /* 0x000000ffff0c7224 */ /* 0x000fe200078e0a0c */
[----:B0-----:R-:W-:Y:S02]  /*1ec0*/  IABS R14, R11 ;  /* 0x0000000b000e7213 */ /* 0x001fe40000000000 */
[----:B------:R-:W-:-:S03]  /*1ed0*/  ISETP.NE.AND P3, PT, R11, RZ, PT ;  /* 0x000000ff0b00720c */ /* 0x000fc60003f65270 */
[----:B------:R-:W-:-:S05]  /*1ee0*/  IMAD R51, R14, R12, R51 ;  /* 0x0000000c0e337224 */ /* 0x000fca00078e0233 */
[----:B------:R-:W-:-:S13]  /*1ef0*/  ISETP.GT.U32.AND P1, PT, R3, R51, PT ;  /* 0x000000330300720c */ /* 0x000fda0003f24070 */
[----:B------:R-:W-:-:S04]  /*1f00*/  @!P1 IADD3 R51, PT, PT, R51, -R14, RZ ;  /* 0x8000000e33339210 */ /* 0x000fc80007ffe0ff */
[----:B------:R-:W-:-:S13]  /*1f10*/  ISETP.GT.U32.AND P1, PT, R3, R51, PT ;  /* 0x000000330300720c */ /* 0x000fda0003f24070 */
[----:B------:R-:W-:Y:S02]  /*1f20*/  @!P1 IADD3 R51, PT, PT, R51, -R14, RZ ;  /* 0x8000000e33339210 */ /* 0x000fe40007ffe0ff */
[----:B------:R-:W-:Y:S02]  /*1f30*/  MOV R14, UR45 ;  /* 0x0000002d000e7c02 */ /* 0x000fe40008000f00 */
[----:B------:R-:W-:Y:S01]  /*1f40*/  ISETP.GE.AND P1, PT, R5, UR44, PT ;  /* 0x0000002c05007c0c */ /* 0x000fe2000bf26270 */
[----:B------:R-:W-:Y:S01]  /*1f50*/  @!P2 IMAD.MOV R51, RZ, RZ, -R51 ;  /* 0x000000ffff33a224 */ /* 0x000fe200078e0a33 */
[----:B------:R-:W-:Y:S02]  /*1f60*/  @!P3 LOP3.LUT R51, RZ, R11, RZ, 0x33, !PT ;  /* 0x0000000bff33b212 */ /* 0x000fe400078e33ff */
[----:B------:R-:W-:Y:S02]  /*1f70*/  SHF.R.S32.HI R14, RZ, 0x1f, R14 ;  /* 0x0000001fff0e7819 */ /* 0x000fe4000001140e */
[----:B------:R-:W-:-:S04]  /*1f80*/  IADD3 R13, P2, PT, R51, UR45, RZ ;  /* 0x0000002d330d7c10 */ /* 0x000fc8000ff5e0ff */
[----:B------:R-:W-:Y:S02]  /*1f90*/  IADD3.X R14, PT, PT, RZ, R14, RZ, P2, !PT ;  /* 0x0000000eff0e7210 */ /* 0x000fe400017fe4ff */
[----:B------:R-:W-:-:S04]  /*1fa0*/  LEA R12, P2, R13, UR10, 0x2 ;  /* 0x0000000a0d0c7c11 */ /* 0x000fc8000f8410ff */
[----:B------:R-:W-:Y:S02]  /*1fb0*/  LEA.HI.X R13, R13, UR11, R14, 0x2, P2 ;  /* 0x0000000b0d0d7c11 */ /* 0x000fe400090f140e */
[----:B------:R-:W0:Y:S03]  /*1fc0*/  @!P1 LDC.64 R14, c[0x0][0x3b8] ;  /* 0x0000ee00ff0e9b82 */ /* 0x000e260000000a00 */
[----:B------:R-:W2:Y:S01]  /*1fd0*/  @!P1 LDG.E R52, desc[UR36][R12.64] ;  /* 0x000000240c349981 */ /* 0x000ea2000c1e1900 */
[----:B------:R-:W-:Y:S01]  /*1fe0*/  IMAD.IADD R56, R51, 0x1, R11 ;  /* 0x0000000133387824 */ /* 0x000fe200078e020b */
[----:B------:R-:W-:Y:S02]  /*1ff0*/  @!P1 LEA R60, R11, R51, 0x1 ;  /* 0x000000330b3c9211 */ /* 0x000fe400078e08ff */
[----:B------:R-:W-:Y:S01]  /*2000*/  SHF.R.S32.HI R57, RZ, 0x1f, R7 ;  /* 0x0000001fff397819 */ /* 0x000fe20000011407 */
[----:B------:R-:W5:Y:S01]  /*2010*/  @!P1 LDG.E R61, desc[UR36][R12.64] ;  /* 0x000000240c3d9981 */ /* 0x000f62000c1e1900 */
[----:B--2---:R-:W-:-:S05]  /*2020*/  @!P1 IMAD R52, R9, R52, RZ ;  /* 0x0000003409349224 */ /* 0x004fca00078e02ff */
[----:B------:R-:W-:Y:S02]  /*2030*/  @!P1 SHF.L.U32 R53, R52, 0x6, RZ ;  /* 0x0000000634359819 */ /* 0x000fe400000006ff */
[----:B------:R-:W2:Y:S02]  /*2040*/  @!P1 LDG.E R52, desc[UR36][R12.64] ;  /* 0x000000240c349981 */ /* 0x000ea4000c1e1900 */
[----:B------:R-:W-:Y:S01]  /*2050*/  @!P1 LEA R60, R60, R53, 0x3 ;  /* 0x000000353c3c9211 */ /* 0x000fe200078e18ff */
[----:B------:R-:W-:-:S05]  /*2060*/  @!P1 IMAD R54, R56, 0x8, R53 ;  /* 0x0000000838369824 */ /* 0x000fca00078e0235 */
[----:B------:R-:W-:-:S04]  /*2070*/  @!P1 IADD3 R53, P2, PT, R7, R54, RZ ;  /* 0x0000003607359210 */ /* 0x000fc80007f5e0ff */
[----:B------:R-:W-:Y:S02]  /*2080*/  @!P1 LEA.HI.X.SX32 R54, R54, R57, 0x1, P2 ;  /* 0x0000003936369211 */ /* 0x000fe400010f0eff */
[----:B0-----:R-:W-:-:S04]  /*2090*/  @!P1 LEA R58, P2, R53, R14, 0x1 ;  /* 0x0000000e353a9211 */ /* 0x001fc800078408ff */
[----:B------:R-:W-:Y:S02]  /*20a0*/  @!P1 LEA.HI.X R59, R53, R15, R54, 0x1, P2 ;  /* 0x0000000f353b9211 */ /* 0x000fe400010f0c36 */
[----:B------:R-:W-:-:S03]  /*20b0*/  @!P1 IADD3 R53, P2, PT, R7, R60, RZ ;  /* 0x0000003c07359210 */ /* 0x000fc60007f5e0ff */
[----:B------:R-:W5:Y:S01]  /*20c0*/  @!P1 LDG.E.64 R34, desc[UR36][R58.64] ;  /* 0x000000243a229981 */ /* 0x000f62000c1e1b00 */
[----:B------:R-:W-:Y:S02]  /*20d0*/  @!P1 LEA.HI.X.SX32 R60, R60, R57, 0x1, P2 ;  /* 0x000000393c3c9211 */ /* 0x000fe400010f0eff */
[----:B------:R-:W-:-:S04]  /*20e0*/  @!P1 LEA R54, P2, R53, R14, 0x1 ;  /* 0x0000000e35369211 */ /* 0x000fc800078408ff */
[----:B------:R-:W-:Y:S02]  /*20f0*/  @!P1 LEA.HI.X R55, R53, R15, R60, 0x1, P2 ;  /* 0x0000000f35379211 */ /* 0x000fe400010f0c3c */
[----:B------:R-:W5:Y:S01]  /*2100*/  @!P1 LDG.E R60, desc[UR36][R12.64] ;  /* 0x000000240c3c9981 */ /* 0x000f62000c1e1900 */
[----:B------:R-:W0:Y:S03]  /*2110*/  @!P1 LDC.64 R14, c[0x0][0x3b8] ;  /* 0x0000ee00ff0e9b82 */ /* 0x000e260000000a00 */
[----:B------:R-:W5:Y:S01]  /*2120*/  @!P1 LDG.E R58, desc[UR36][R12.64] ;  /* 0x000000240c3a9981 */ /* 0x000f62000c1e1900 */
[----:B------:R-:W-:Y:S03]  /*2130*/  BSSY.RECONVERGENT B1, `(.L_x_1830) ;  /* 0x000001c000017945 */ /* 0x000fe60003800200 */
[----:B------:R1:W5:Y:S01]  /*2140*/  @!P1 LDG.E.64 R36, desc[UR36][R54.64] ;  /* 0x0000002436249981 */ /* 0x000362000c1e1b00 */
[----:B--2---:R-:W-:-:S05]  /*2150*/  @!P1 IMAD R52, R9, R52, RZ ;  /* 0x0000003409349224 */ /* 0x004fca00078e02ff */
[----:B------:R-:W-:-:S05]  /*2160*/  @!P1 LEA R52, R52, R51, 0x3 ;  /* 0x0000003334349211 */ /* 0x000fca00078e18ff */
[----:B------:R-:W-:-:S05]  /*2170*/  @!P1 IMAD.SHL.U32 R52, R52, 0x8, RZ ;  /* 0x0000000834349824 */ /* 0x000fca00078e00ff */
[----:B------:R-:W-:-:S04]  /*2180*/  @!P1 IADD3 R53, P2, PT, R7, R52, RZ ;  /* 0x0000003407359210 */ /* 0x000fc80007f5e0ff */
[----:B-1----:R-:W-:Y:S02]  /*2190*/  @!P1 LEA.HI.X.SX32 R54, R52, R57, 0x1, P2 ;  /* 0x0000003934369211 */ /* 0x002fe400010f0eff */
[----:B0-----:R-:W-:-:S04]  /*21a0*/  @!P1 LEA R52, P2, R53, R14, 0x1 ;  /* 0x0000000e35349211 */ /* 0x001fc800078408ff */
[----:B------:R-:W-:Y:S01]  /*21b0*/  @!P1 LEA.HI.X R53, R53, R15, R54, 0x1, P2 ;  /* 0x0000000f35359211 */ /* 0x000fe200010f0c36 */
[----:B------:R-:W-:Y:S08]  /*21c0*/  @P1 BRA `(.L_x_1831) ;  /* 0x0000000000481947 */ /* 0x000ff00003800000 */
[----:B------:R-:W2:Y:S01]  /*21d0*/  LDG.E R12, desc[UR36][R12.64] ;  /* 0x000000240c0c7981 */ /* 0x000ea2000c1e1900 */
[C---:B------:R-:W-:Y:S02]  /*21e0*/  LEA R14, R11.reuse, R56, 0x1 ;  /* 0x000000380b0e7211 */ /* 0x040fe400078e08ff */
[----:B------:R-:W-:Y:S01]  /*21f0*/  LEA R51, R11, R51, 0x2 ;  /* 0x000000330b337211 */ /* 0x000fe200078e10ff */
[----:B--2---:R-:W-:-:S04]  /*2200*/  IMAD R38, R9, R12, RZ ;  /* 0x0000000c09267224 */ /* 0x004fc800078e02ff */
[C---:B------:R-:W-:Y:S01]  /*2210*/  IMAD R14, R38.reuse, 0x8, R14 ;  /* 0x00000008260e7824 */ /* 0x040fe200078e020e */
[----:B------:R-:W-:-:S04]  /*2220*/  LEA R38, R38, R51, 0x3 ;  /* 0x0000003326267211 */ /* 0x000fc800078e18ff */
[----:B------:R-:W-:Y:S01]  /*2230*/  SHF.L.U32 R14, R14, 0x3, RZ ;  /* 0x000000030e0e7819 */ /* 0x000fe200000006ff */
[----:B------:R-:W-:-:S03]  /*2240*/  IMAD.SHL.U32 R38, R38, 0x8, RZ ;  /* 0x0000000826267824 */ /* 0x000fc600078e00ff */
[C---:B------:R-:W-:Y:S02]  /*2250*/  IADD3 R39, P2, PT, R7.reuse, R14, RZ ;  /* 0x0000000e07277210 */ /* 0x040fe40007f5e0ff */
[----:B------:R-:W-:Y:S02]  /*2260*/  IADD3 R15, P3, PT, R7, R38, RZ ;  /* 0x00000026070f7210 */ /* 0x000fe40007f7e0ff */
[-C--:B------:R-:W-:Y:S02]  /*2270*/  LEA.HI.X.SX32 R14, R14, R57.reuse, 0x1, P2 ;  /* 0x000000390e0e7211 */ /* 0x080fe400010f0eff */
[----:B------:R-:W-:Y:S02]  /*2280*/  LEA.HI.X.SX32 R12, R38, R57, 0x1, P3 ;  /* 0x00000039260c7211 */ /* 0x000fe400018f0eff */
[----:B------:R-:W-:Y:S02]  /*2290*/  LEA R38, P2, R39, UR14, 0x1 ;  /* 0x0000000e27267c11 */ /* 0x000fe4000f8408ff */
[----:B------:R-:W-:-:S02]  /*22a0*/  LEA R40, P3, R15, UR14, 0x1 ;  /* 0x0000000e0f287c11 */ /* 0x000fc4000f8608ff */
[----:B------:R-:W-:Y:S02]  /*22b0*/  LEA.HI.X R39, R39, UR15, R14, 0x1, P2 ;  /* 0x0000000f27277c11 */ /* 0x000fe400090f0c0e */
[----:B------:R-:W-:-:S04]  /*22c0*/  LEA.HI.X R41, R15, UR15, R12, 0x1, P3 ;  /* 0x0000000f0f297c11 */ /* 0x000fc800098f0c0c */
[----:B------:R-:W5:Y:S04]  /*22d0*/  LDG.E.64 R38, desc[UR36][R38.64] ;  /* 0x0000002426267981 */ /* 0x000f68000c1e1b00 */
[----:B------:R-:W5:Y:S02]  /*22e0*/  LDG.E.64 R40, desc[UR36][R40.64] ;  /* 0x0000002428287981 */ /* 0x000f64000c1e1b00 */
.L_x_1831:
[----:B------:R-:W-:Y:S05]  /*22f0*/  BSYNC.RECONVERGENT B1 ;  /* 0x0000000000017941 */ /* 0x000fea0003800200 */
.L_x_1830:
[----:B------:R-:W0:Y:S01]  /*2300*/  @!P1 LDC.64 R12, c[0x0][0x3b8] ;  /* 0x0000ee00ff0c9b82 */ /* 0x000e220000000a00 */
[----:B-----5:R-:W-:Y:S01]  /*2310*/  @!P1 IMAD R61, R9, R61, RZ ;  /* 0x0000003d093d9224 */ /* 0x020fe200078e02ff */
[----:B------:R-:W-:Y:S01]  /*2320*/  LEA R56, R11, R56, 0x2 ;  /* 0x000000380b387211 */ /* 0x000fe200078e10ff */
[----:B------:R1:W2:Y:S01]  /*2330*/  @!P1 LDG.E.64 R42, desc[UR36][R52.64] ;  /* 0x00000024342a9981 */ /* 0x0002a2000c1e1b00 */
[----:B------:R-:W-:Y:S02]  /*2340*/  SHF.R.S32.HI R51, RZ, 0x1f, R7 ;  /* 0x0000001fff337819 */ /* 0x000fe40000011407 */
[----:B------:R-:W-:-:S05]  /*2350*/  @!P1 LEA R14, R61, R56, 0x3 ;  /* 0x000000383d0e9211 */ /* 0x000fca00078e18ff */
[----:B------:R-:W-:-:S05]  /*2360*/  @!P1 IMAD.SHL.U32 R14, R14, 0x8, RZ ;  /* 0x000000080e0e9824 */ /* 0x000fca00078e00ff */
[----:B------:R-:W-:-:S04]  /*2370*/  @!P1 IADD3 R15, P2, PT, R7, R14, RZ ;  /* 0x0000000e070f9210 */ /* 0x000fc80007f5e0ff */
[----:B------:R-:W-:Y:S02]  /*2380*/  @!P1 LEA.HI.X.SX32 R14, R14, R51, 0x1, P2 ;  /* 0x000000330e0e9211 */ /* 0x000fe400010f0eff */
[----:B0-----:R-:W-:-:S04]  /*2390*/  @!P1 LEA R54, P2, R15, R12, 0x1 ;  /* 0x0000000c0f369211 */ /* 0x001fc800078408ff */
[----:B------:R-:W-:Y:S02]  /*23a0*/  @!P1 LEA.HI.X R55, R15, R13, R14, 0x1, P2 ;  /* 0x0000000d0f379211 */ /* 0x000fe400010f0c0e */
[----:B------:R-:W0:Y:S01]  /*23b0*/  @!P1 LDC.64 R12, c[0x0][0x3b8] ;  /* 0x0000ee00ff0c9b82 */ /* 0x000e220000000a00 */
[-C--:B------:R-:W-:Y:S01]  /*23c0*/  IADD3 R56, PT, PT, R56, R11.reuse, RZ ;  /* 0x0000000b38387210 */ /* 0x080fe20007ffe0ff */
[----:B------:R-:W-:Y:S01]  /*23d0*/  @!P1 IMAD R15, R9, R60, RZ ;  /* 0x0000003c090f9224 */ /* 0x000fe200078e02ff */
[----:B------:R-:W3:Y:S02]  /*23e0*/  @!P1 LDG.E.64 R44, desc[UR36][R54.64] ;  /* 0x00000024362c9981 */ /* 0x000ee4000c1e1b00 */
[----:B------:R-:W-:Y:S01]  /*23f0*/  @!P1 IADD3 R11, PT, PT, R56, R11, RZ ;  /* 0x0000000b380b9210 */ /* 0x000fe20007ffe0ff */
[----:B------:R-:W-:Y:S02]  /*2400*/  @!P1 IMAD R56, R15, 0x8, R56 ;  /* 0x000000080f389824 */ /* 0x000fe400078e0238 */
[----:B------:R-:W4:Y:S01]  /*2410*/  @!P1 LDC.64 R14, c[0x0][0x3b8] ;  /* 0x0000ee00ff0e9b82 */ /* 0x000f220000000a00 */
[----:B------:R-:W-:-:S02]  /*2420*/  @!P1 IMAD R58, R9, R58, RZ ;  /* 0x0000003a093a9224 */ /* 0x000fc400078e02ff */
[----:B------:R-:W-:-:S03]  /*2430*/  @!P1 SHF.L.U32 R56, R56, 0x3, RZ ;  /* 0x0000000338389819 */ /* 0x000fc600000006ff */
[----:B------:R-:W-:Y:S02]  /*2440*/  @!P1 LEA R11, R58, R11, 0x3 ;  /* 0x0000000b3a0b9211 */ /* 0x000fe400078e18ff */
[----:B------:R-:W-:-:S03]  /*2450*/  @!P1 IADD3 R57, P2, PT, R7, R56, RZ ;  /* 0x0000003807399210 */ /* 0x000fc60007f5e0ff */
[----:B-1----:R-:W-:Y:S01]  /*2460*/  @!P1 IMAD.SHL.U32 R52, R11, 0x8, RZ ;  /* 0x000000080b349824 */ /* 0x002fe200078e00ff */
[----:B------:R-:W-:Y:S02]  /*2470*/  @!P1 LEA.HI.X.SX32 R56, R56, R51, 0x1, P2 ;  /* 0x0000003338389211 */ /* 0x000fe400010f0eff */
[----:B0-----:R-:W-:-:S04]  /*2480*/  @!P1 LEA R12, P2, R57, R12, 0x1 ;  /* 0x0000000c390c9211 */ /* 0x001fc800078408ff */
[----:B------:R-:W-:Y:S02]  /*2490*/  @!P1 LEA.HI.X R13, R57, R13, R56, 0x1, P2 ;  /* 0x0000000d390d9211 */ /* 0x000fe400010f0c38 */
[----:B------:R-:W-:-:S03]  /*24a0*/  @!P1 IADD3 R11, P2, PT, R7, R52, RZ ;  /* 0x00000034070b9210 */ /* 0x000fc60007f5e0ff */
[----:B------:R0:W3:Y:S01]  /*24b0*/  @!P1 LDG.E.64 R46, desc[UR36][R12.64] ;  /* 0x000000240c2e9981 */ /* 0x0000e2000c1e1b00 */
[----:B------:R-:W-:Y:S02]  /*24c0*/  @!P1 LEA.HI.X.SX32 R52, R52, R51, 0x1, P2 ;  /* 0x0000003334349211 */ /* 0x000fe400010f0eff */
[----:B----4-:R-:W-:-:S04]  /*24d0*/  @!P1 LEA R14, P2, R11, R14, 0x1 ;  /* 0x0000000e0b0e9211 */ /* 0x010fc800078408ff */
[----:B------:R-:W-:-:S05]  /*24e0*/  @!P1 LEA.HI.X R15, R11, R15, R52, 0x1, P2 ;  /* 0x0000000f0b0f9211 */ /* 0x000fca00010f0c34 */
[----:B------:R2:W4:Y:S01]  /*24f0*/  @!P1 LDG.E.64 R48, desc[UR36][R14.64] ;  /* 0x000000240e309981 */ /* 0x000522000c1e1b00 */
[----:B0-----:R-:W-:Y:S02]  /*2500*/  @P0 MOV R12, R8 ;  /* 0x00000008000c0202 */ /* 0x001fe40000000f00 */
[----:B------:R-:W-:-:S05]  /*2510*/  @P0 MOV R13, R17 ;  /* 0x00000011000d0202 */ /* 0x000fca0000000f00 */
[----:B------:R0:W4:Y:S01]  /*2520*/  @P0 LDG.E.U8 R11, desc[UR36][R12.64] ;  /* 0x000000240c0b0981 */ /* 0x000122000c1e1100 */
[----:B------:R-:W-:Y:S01]  /*2530*/  UMOV UR4, 0xffffffff ;  /* 0xffffffff00047882 */ /* 0x000fe20000000000 */
[----:B------:R-:W-:Y:S01]  /*2540*/  LOP3.LUT R51, R2, 0x1, RZ, 0xc0, !PT ;  /* 0x0000000102337812 */ /* 0x000fe200078ec0ff */
[----:B--2---:R-:W-:-:S04]  /*2550*/  HMUL2 R15, R32, R42 ;  /* 0x0000002a200f7232 */ /* 0x004fc80000000000 */
[----:B------:R-:W-:-:S04]  /*2560*/  HFMA2 R15, R30, R34, R15 ;  /* 0x000000221e0f7231 */ /* 0x000fc8000000000f */
[----:B------:R-:W-:Y:S02]  /*2570*/  HFMA2 R15, R28, R36, R15 ;  /* 0x000000241c0f7231 */ /* 0x000fe4000000000f */
[----:B0-----:R-:W-:Y:S02]  /*2580*/  HFMA2 R13, R33, R43, -RZ ;  /* 0x0000002b210d7231 */ /* 0x001fe400001000ff */
[----:B------:R-:W-:-:S04]  /*2590*/  HFMA2 R15, R26, R38, R15 ;  /* 0x000000261a0f7231 */ /* 0x000fc8000000000f */
[----:B------:R-:W-:Y:S02]  /*25a0*/  HFMA2 R15, R24, R40, R15 ;  /* 0x00000028180f7231 */ /* 0x000fe4000000000f */
[----:B------:R-:W-:-:S04]  /*25b0*/  HFMA2 R13, R31, R35, R13 ;  /* 0x000000231f0d7231 */ /* 0x000fc8000000000d */
[----:B------:R-:W-:Y:S02]  /*25c0*/  HFMA2 R13, R29, R37, R13 ;  /* 0x000000251d0d7231 */ /* 0x000fe4000000000d */
[----:B---3--:R-:W-:Y:S02]  /*25d0*/  HFMA2 R15, R22, R44, R15 ;  /* 0x0000002c160f7231 */ /* 0x008fe4000000000f */
[----:B------:R-:W-:-:S04]  /*25e0*/  HFMA2 R13, R27, R39, R13 ;  /* 0x000000271b0d7231 */ /* 0x000fc8000000000d */
[----:B------:R-:W-:-:S04]  /*25f0*/  HFMA2 R13, R25, R41, R13 ;  /* 0x00000029190d7231 */ /* 0x000fc8000000000d */
[----:B------:R-:W-:Y:S02]  /*2600*/  HFMA2 R13, R23, R45, R13 ;  /* 0x0000002d170d7231 */ /* 0x000fe4000000000d */
[----:B------:R-:W-:Y:S02]  /*2610*/  HFMA2 R15, R20, R46, R15 ;  /* 0x0000002e140f7231 */ /* 0x000fe4000000000f */
[----:B------:R-:W-:Y:S02]  /*2620*/  HFMA2 R13, R21, R47, R13 ;  /* 0x0000002f150d7231 */ /* 0x000fe4000000000d */
[----:B----4-:R-:W-:Y:S02]  /*2630*/  HFMA2 R15, R18, R48, R15 ;  /* 0x00000030120f7231 */ /* 0x010fe4000000000f */
[----:B------:R-:W-:-:S04]  /*2640*/  HFMA2 R13, R19, R49, R13 ;  /* 0x00000031130d7231 */ /* 0x000fc8000000000d */
[----:B------:R-:W-:-:S05]  /*2650*/  HADD2 R13, R15, R13 ;  /* 0x0000000d0f0d7230 */ /* 0x000fca0000000000 */
[--C-:B------:R-:W-:Y:S02]  /*2660*/  HADD2.F32 R12, -RZ, R13.reuse.H0_H0 ;  /* 0x2000000dff0c7230 */ /* 0x100fe40000004100 */
[----:B------:R-:W-:Y:S01]  /*2670*/  HADD2.F32 R13, -RZ, R13.H1_H1 ;  /* 0x3000000dff0d7230 */ /* 0x000fe20000004100 */
[----:B------:R-:W-:-:S04]  /*2680*/  ISETP.NE.AND P2, PT, R11, RZ, P0 ;  /* 0x000000ff0b00720c */ /* 0x000fc80000745270 */
[----:B------:R-:W-:Y:S01]  /*2690*/  FADD.FTZ R13, R12, R13 ;  /* 0x0000000d0c0d7221 */ /* 0x000fe20000010000 */
[----:B------:R-:W-:Y:S08]  /*26a0*/  BRA.DIV UR4, `(.L_x_1832) ;  /* 0x0000005e047c7947 */ /* 0x000ff0000b800000 */
[----:B------:R0:W1:Y:S02]  /*26b0*/  SHFL.BFLY PT, R14, R13, 0x1, 0x1f ;  /* 0x0c201f000d0e7f89 */ /* 0x00006400000e0000 */
.L_x_1911:
        /* <DEDUP_REMOVED lines=15> */
[----:B--2---:R-:W-:-:S04]  /*27b0*/  @P1 IMAD.WIDE R14, R50, 0x2, R14 ;  /* 0x00000002320e1825 */ /* 0x004fc800078e020e */
[----:B------:R-:W2:Y:S04]  /*27c0*/  @P4 LDG.E.U16 R12, desc[UR36][R12.64] ;  /* 0x000000240c0c4981 */ /* 0x000ea8000c1e1500 */
[----:B------:R-:W3:Y:S01]  /*27d0*/  @P1 LDG.E.U16 R14, desc[UR36][R14.64] ;  /* 0x000000240e0e1981 */ /* 0x000ee2000c1e1500 */
[----:B------:R-:W-:-:S04]  /*27e0*/  @P4 ISETP.GE.AND P3, PT, R5, R10, PT ;  /* 0x0000000a0500420c */ /* 0x000fc80003f66270 */
        /* <DEDUP_REMOVED lines=9> */
.L_x_1834:
[----:B------:R-:W-:Y:S05]  /*2880*/  BSYNC.RECONVERGENT B1 ;  /* 0x0000000000017941 */ /* 0x000fea0003800200 */
.L_x_1833:
[----:B------:R-:W-:Y:S01]  /*2890*/  UIADD3 UR4, UPT, UPT, UR9, 0xf, URZ ;  /* 0x0000000f09047890 */ /* 0x000fe2000fffe0ff */
[----:B------:R-:W-:Y:S01]  /*28a0*/  IADD3 R5, PT, PT, R5, 0x40, RZ ;  /* 0x0000004005057810 */ /* 0x000fe20007ffe0ff */
[----:B-1----:R-:W-:Y:S01]  /*28b0*/  VIADD R16, R16, 0x100 ;  /* 0x0000010010107836 */ /* 0x002fe20000000000 */
[----:B------:R-:W-:Y:S01]  /*28c0*/  IADD3 R8, P2, PT, R8, 0x40, RZ ;  /* 0x0000004008087810 */ /* 0x000fe20007f5e0ff */
[----:B------:R-:W-:Y:S01]  /*28d0*/  USHF.R.S32.HI UR5, URZ, 0x1f, UR4 ;  /* 0x0000001fff057899 */ /* 0x000fe20008011404 */
[----:B------:R-:W-:Y:S02]  /*28e0*/  IADD3 R50, PT, PT, R50, 0x40, RZ ;  /* 0x0000004032327810 */ /* 0x000fe40007ffe0ff */
[----:B------:R-:W-:Y:S01]  /*28f0*/  IADD3.X R17, PT, PT, RZ, R17, RZ, P2, !PT ;  /* 0x00000011ff117210 */ /* 0x000fe200017fe4ff */
[----:B------:R-:W-:-:S04]  /*2900*/  ULEA.HI UR5, UR5, UR4, URZ, 0x4 ;  /* 0x0000000405057291 */ /* 0x000fc8000f8f20ff */
[----:B------:R-:W-:-:S04]  /*2910*/  ULOP3.LUT UR5, UR5, 0xfffffff0, URZ, 0xc0, !UPT ;  /* 0xfffffff005057892 */ /* 0x000fc8000f8ec0ff */
[----:B------:R-:W-:-:S06]  /*2920*/  UIADD3 UR5, UPT, UPT, UR46, UR5, URZ ;  /* 0x000000052e057290 */ /* 0x000fcc000fffe0ff */
[----:B------:R-:W-:-:S13]  /*2930*/  ISETP.GE.AND P1, PT, R5, UR5, PT ;  /* 0x0000000505007c0c */ /* 0x000fda000bf26270 */
[----:B------:R-:W-:Y:S05]  /*2940*/  @!P1 BRA `(.L_x_1835) ;  /* 0xfffffff400489947 */ /* 0x000fea000383ffff */
.L_x_1829:
[----:B0-----:R-:W-:Y:S05]  /*2950*/  BSYNC B0 ;  /* 0x0000000000007941 */ /* 0x001fea0003800000 */
.L_x_1828:
[----:B------:R-:W-:Y:S01]  /*2960*/  IMAD.U32 R34, RZ, RZ, UR45 ;  /* 0x0000002dff227e24 */ /* 0x000fe2000f8e00ff */
[----:B------:R-:W-:Y:S01]  /*2970*/  MOV R7, UR44 ;  /* 0x0000002c00077c02 */ /* 0x000fe20008000f00 */
[----:B------:R-:W-:Y:S01]  /*2980*/  UMOV UR4, 0xffffffff ;  /* 0xffffffff00047882 */ /* 0x000fe20000000000 */
[----:B------:R-:W-:Y:S02]  /*2990*/  SHF.L.U32 R5, R2, 0x2, RZ ;  /* 0x0000000202057819 */ /* 0x000fe400000006ff */
[----:B------:R-:W-:Y:S01]  /*29a0*/  SHF.R.S32.HI R34, RZ, 0x1f, R34 ;  /* 0x0000001fff227819 */ /* 0x000fe20000011422 */
[----:B------:R-:W-:Y:S01]  /*29b0*/  VIADD R7, R7, 0x1 ;  /* 0x0000000107077836 */ /* 0x000fe20000000000 */
[----:B------:R-:W-:Y:S06]  /*29c0*/  BRA.DIV UR4, `(.L_x_1836) ;  /* 0x0000005a04d87947 */ /* 0x000fec000b800000 */
[----:B------:R-:W0:Y:S02]  /*29d0*/  SHFL.BFLY PT, R14, R0, 0x10, 0x1f ;  /* 0x0e001f00000e7f89 */ /* 0x000e2400000e0000 */
[----:B0-----:R-:W-:-:S05]  /*29e0*/  FMNMX.FTZ R13, R14, R0, !PT ;  /* 0x000000000e0d7209 */ /* 0x001fca0007810000 */
[----:B------:R-:W0:Y:S02]  /*29f0*/  SHFL.BFLY PT, R14, R13, 0x8, 0x1f ;  /* 0x0d001f000d0e7f89 */ /* 0x000e2400000e0000 */
[----:B0-----:R-:W-:-:S05]  /*2a00*/  FMNMX.FTZ R3, R13, R14, !PT ;  /* 0x0000000e0d037209 */ /* 0x001fca0007810000 */
[----:B------:R-:W0:Y:S02]  /*2a10*/  SHFL.BFLY PT, R14, R3, 0x4, 0x1f ;  /* 0x0c801f00030e7f89 */ /* 0x000e2400000e0000 */
[----:B0-----:R-:W-:-:S05]  /*2a20*/  FMNMX.FTZ R4, R3, R14, !PT ;  /* 0x0000000e03047209 */ /* 0x001fca0007810000 */
[----:B------:R0:W4:Y:S02]  /*2a30*/  SHFL.BFLY PT, R14, R4, 0x2, 0x1f ;  /* 0x0c401f00040e7f89 */ /* 0x00012400000e0000 */
.L_x_1917:
[----:B--2---:R-:W2:Y:S01]  /*2a40*/  S2R R18, SR_CgaCtaId ;  /* 0x0000000000127919 */ /* 0x004ea20000008800 */
[----:B------:R-:W-:Y:S01]  /*2a50*/  LOP3.LUT P0, R3, R2, 0x1f, RZ, 0xc0, !PT ;  /* 0x0000001f02037812 */ /* 0x000fe2000780c0ff */
[----:B------:R-:W-:Y:S05]  /*2a60*/  WARPSYNC.ALL ;  /* 0x0000000000007948 */ /* 0x000fea0003800000 */
[----:B------:R-:W-:Y:S02]  /*2a70*/  MOV R15, 0x400 ;  /* 0x00000400000f7802 */ /* 0x000fe40000000f00 */
[----:B---3--:R-:W-:Y:S02]  /*2a80*/  SHF.R.U32.HI R0, RZ, 0x3, R2 ;  /* 0x00000003ff007819 */ /* 0x008fe40000011602 */
[----:B----4-:R-:W-:-:S02]  /*2a90*/  FMNMX.FTZ R9, R4, R14, !PT ;  /* 0x0000000e04097209 */ /* 0x010fc40007810000 */
[----:B--2---:R-:W-:-:S04]  /*2aa0*/  LEA R8, R18, R15, 0x18 ;  /* 0x0000000f12087211 */ /* 0x004fc800078ec0ff */
        /* <DEDUP_REMOVED lines=10> */
[----:B0-----:R-:W-:-:S05]  /*2b50*/  FMNMX.FTZ R13, R9, R12, !PT ;  /* 0x0000000c090d7209 */ /* 0x001fca0007810000 */
[----:B------:R-:W0:Y:S02]  /*2b60*/  SHFL.BFLY PT, R10, R13, 0x1, 0x1f ;  /* 0x0c201f000d0a7f89 */ /* 0x000e2400000e0000 */
[----:B0-----:R-:W-:Y:S02]  /*2b70*/  FMNMX.FTZ R9, R13, R10, !PT ;  /* 0x0000000a0d097209 */ /* 0x001fe40007810000 */
[----:B------:R-:W-:-:S04]  /*2b80*/  IADD3 R10, PT, PT, R2, UR46, RZ ;  /* 0x0000002e020a7c10 */ /* 0x000fc8000fffe0ff */
[----:B------:R-:W-:Y:S01]  /*2b90*/  ISETP.GT.AND P0, PT, R10, UR44, PT ;  /* 0x0000002c0a007c0c */ /* 0x000fe2000bf04270 */
[----:B------:R-:W0:-:S12]  /*2ba0*/  SHFL.IDX PT, R9, R9, RZ, 0x1f ;  /* 0x00001fff09097589 */ /* 0x000e1800000e0000 */
[----:B------:R-:W-:Y:S05]  /*2bb0*/  @P0 BRA `(.L_x_1838) ;  /* 0x00000014008c0947 */ /* 0x000fea0003800000 */
[----:B------:R-:W2:Y:S02]  /*2bc0*/  LDC.64 R12, c[0x0][0x420] ;  /* 0x00010800ff0c7b82 */ /* 0x000ea40000000a00 */
[----:B--2---:R-:W-:-:S04]  /*2bd0*/  ISETP.NE.U32.AND P0, PT, R12, RZ, PT ;  /* 0x000000ff0c00720c */ /* 0x004fc80003f05070 */
[----:B------:R-:W-:-:S13]  /*2be0*/  ISETP.NE.AND.EX P0, PT, R13, RZ, PT, P0 ;  /* 0x000000ff0d00720c */ /* 0x000fda0003f05300 */
[----:B------:R-:W-:Y:S05]  /*2bf0*/  @P0 BRA `(.L_x_1839) ;  /* 0x0000001000000947 */ /* 0x000fea0003800000 */
[----:B------:R-:W-:Y:S01]  /*2c00*/  VIADDMNMX R11, R10, 0x80, R7, !PT ;  /* 0x000000800a0b7846 */ /* 0x000fe20007800107 */
[----:B------:R-:W-:Y:S01]  /*2c10*/  BSSY.RECONVERGENT B1, `(.L_x_1840) ;  /* 0x000001c000017945 */ /* 0x000fe20003800200 */
[----:B------:R-:W-:-:S04]  /*2c20*/  LOP3.LUT R12, RZ, R2, RZ, 0x33, !PT ;  /* 0x00000002ff0c7212 */ /* 0x000fc800078e33ff */
[----:B------:R-:W-:Y:S02]  /*2c30*/  IADD3 R13, PT, PT, R11, -UR46, R12 ;  /* 0x8000002e0b0d7c10 */ /* 0x000fe4000fffe00c */
[----:B------:R-:W-:Y:S02]  /*2c40*/  MOV R12, R10 ;  /* 0x0000000a000c7202 */ /* 0x000fe40000000f00 */
[C---:B------:R-:W-:Y:S02]  /*2c50*/  LOP3.LUT R11, R13.reuse, 0x180, RZ, 0xc0, !PT ;  /* 0x000001800d0b7812 */ /* 0x040fe400078ec0ff */
[----:B------:R-:W-:Y:S02]  /*2c60*/  ISETP.GE.U32.AND P1, PT, R13, 0x180, PT ;  /* 0x000001800d00780c */ /* 0x000fe40003f26070 */
[----:B------:R-:W-:Y:S01]  /*2c70*/  ISETP.NE.AND P0, PT, R11, 0x180, PT ;  /* 0x000001800b00780c */ /* 0x000fe20003f05270 */
[----:B------:R-:W-:-:S12]  /*2c80*/  IMAD.MOV.U32 R11, RZ, RZ, RZ ;  /* 0x000000ffff0b7224 */ /* 0x000fd800078e00ff */
[----:B------:R-:W-:Y:S05]  /*2c90*/  @!P0 BRA `(.L_x_1841) ;  /* 0x00000000004c8947 */ /* 0x000fea0003800000 */
[----:B------:R-:W-:Y:S02]  /*2ca0*/  LEA.HI R11, R13, 0x1, RZ, 0x19 ;  /* 0x000000010d0b7811 */ /* 0x000fe400078fc8ff */
[----:B------:R-:W-:Y:S02]  /*2cb0*/  IADD3 R17, PT, PT, R15, 0xa0, RZ ;  /* 0x000000a00f117810 */ /* 0x000fe40007ffe0ff */
[----:B------:R-:W-:Y:S01]  /*2cc0*/  LOP3.LUT R13, R11, 0x3, RZ, 0xc0, !PT ;  /* 0x000000030b0d7812 */ /* 0x000fe200078ec0ff */
[----:B------:R-:W-:Y:S01]  /*2cd0*/  IMAD.MOV.U32 R11, RZ, RZ, RZ ;  /* 0x000000ffff0b7224 */ /* 0x000fe200078e00ff */
[----:B------:R-:W-:Y:S02]  /*2ce0*/  LEA R14, R18, R17, 0x18 ;  /* 0x00000011120e7211 */ /* 0x000fe400078ec0ff */
[----:B------:R-:W-:Y:S01]  /*2cf0*/  MOV R12, R10 ;  /* 0x0000000a000c7202 */ /* 0x000fe20000000f00 */
[----:B------:R-:W-:Y:S01]  /*2d00*/  IMAD.MOV R13, RZ, RZ, -R13 ;  /* 0x000000ffff0d7224 */ /* 0x000fe200078e0a0d */
[----:B------:R-:W-:-:S07]  /*2d10*/  IADD3 R14, PT, PT, R14, R5, RZ ;  /* 0x000000050e0e7210 */ /* 0x000fce0007ffe0ff */
.L_x_1842:
[----:B------:R-:W0:Y:S01]  /*2d20*/  LDS R16, [R14] ;  /* 0x000000000e107984 */ /* 0x000e220000000800 */
[----:B------:R-:W-:Y:S02]  /*2d30*/  IADD3 R13, PT, PT, R13, 0x1, RZ ;  /* 0x000000010d0d7810 */ /* 0x000fe40007ffe0ff */
[----:B------:R-:W-:Y:S02]  /*2d40*/  IADD3 R12, PT, PT, R12, 0x80, RZ ;  /* 0x000000800c0c7810 */ /* 0x000fe40007ffe0ff */
        /* <DEDUP_REMOVED lines=8> */
.L_x_1841:
[----:B------:R-:W-:Y:S05]  /*2dd0*/  BSYNC.RECONVERGENT B1 ;  /* 0x0000000000017941 */ /* 0x000fea0003800200 */
.L_x_1840:
[----:B------:R-:W-:Y:S05]  /*2de0*/  @!P1 BRA `(.L_x_1838) ;  /* 0x0000001400009947 */ /* 0x000fea0003800000 */
[----:B------:R-:W-:Y:S01]  /*2df0*/  USHF.L.U32 UR4, UR46, 0x2, URZ ;  /* 0x000000022e047899 */ /* 0x000fe200080006ff */
[----:B------:R-:W-:-:S04]  /*2e00*/  IADD3 R15, PT, PT, R15, 0xa0, RZ ;  /* 0x000000a00f0f7810 */ /* 0x000fc80007ffe0ff */
[----:B------:R-:W-:Y:S02]  /*2e10*/  LEA R14, R18, R15, 0x18 ;  /* 0x0000000f120e7211 */ /* 0x000fe400078ec0ff */
[----:B------:R-:W-:-:S04]  /*2e20*/  LEA R13, R12, -UR4, 0x2 ;  /* 0x800000040c0d7c11 */ /* 0x000fc8000f8e10ff */
[----:B------:R-:W-:Y:S01]  /*2e30*/  IADD3 R14, PT, PT, R14, R13, RZ ;  /* 0x0000000d0e0e7210 */ /* 0x000fe20007ffe0ff */
[----:B------:R-:W-:-:S04]  /*2e40*/  VIADD R13, R12, 0x200 ;  /* 0x000002000c0d7836 */ /* 0x000fc80000000000 */
[----:B------:R-:W0:Y:S01]  /*2e50*/  LDS R16, [R14] ;  /* 0x000000000e107984 */ /* 0x000e220000000800 */
[----:B------:R-:W-:-:S03]  /*2e60*/  ISETP.GT.AND P0, PT, R13, UR44, PT ;  /* 0x0000002c0d007c0c */ /* 0x000fc6000bf04270 */
[----:B------:R-:W2:Y:S04]  /*2e70*/  LDS R18, [R14+0x200] ;  /* 0x000200000e127984 */ /* 0x000ea80000000800 */
[----:B------:R-:W3:Y:S04]  /*2e80*/  LDS R20, [R14+0x400] ;  /* 0x000400000e147984 */ /* 0x000ee80000000800 */
[----:B------:R-:W4:Y:S01]  /*2e90*/  LDS R22, [R14+0x600] ;  /* 0x000600000e167984 */ /* 0x000f220000000800 */
[C---:B0-----:R-:W-:Y:S01]  /*2ea0*/  FADD.FTZ R16, -R9.reuse, R16 ;  /* 0x0000001009107221 */ /* 0x041fe20000010100 */
[----:B--2---:R-:W-:-:S03]  /*2eb0*/  FADD.FTZ R18, -R9, R18 ;  /* 0x0000001209127221 */ /* 0x004fc60000010100 */
[----:B------:R-:W-:Y:S01]  /*2ec0*/  FMUL.FTZ R16, R16, 1.4426950216293334961 ;  /* 0x3fb8aa3b10107820 */ /* 0x000fe20000410000 */
[----:B---3--:R-:W-:Y:S01]  /*2ed0*/  FADD.FTZ R20, -R9, R20 ;  /* 0x0000001409147221 */ /* 0x008fe20000010100 */
[----:B------:R-:W-:-:S04]  /*2ee0*/  FMUL.FTZ R18, R18, 1.4426950216293334961 ;  /* 0x3fb8aa3b12127820 */ /* 0x000fc80000410000 */
[----:B------:R-:W0:Y:S01]  /*2ef0*/  MUFU.EX2 R16, R16 ;  /* 0x0000001000107308 */ /* 0x000e220000000800 */
[----:B----4-:R-:W-:Y:S01]  /*2f00*/  FADD.FTZ R22, -R9, R22 ;  /* 0x0000001609167221 */ /* 0x010fe20000010100 */
[----:B------:R-:W-:-:S03]  /*2f10*/  FMUL.FTZ R20, R20, 1.4426950216293334961 ;  /* 0x3fb8aa3b14147820 */ /* 0x000fc60000410000 */
[----:B------:R-:W-:-:S03]  /*2f20*/  FMUL.FTZ R22, R22, 1.4426950216293334961 ;  /* 0x3fb8aa3b16167820 */ /* 0x000fc60000410000 */
[----:B------:R-:W2:Y:S08]  /*2f30*/  MUFU.EX2 R18, R18 ;  /* 0x0000001200127308 */ /* 0x000eb00000000800 */
[----:B------:R-:W3:Y:S01]  /*2f40*/  MUFU.EX2 R20, R20 ;  /* 0x0000001400147308 */ /* 0x000ee20000000800 */
[----:B0-----:R4:W-:Y:S01]  /*2f50*/  STS [R14], R16 ;  /* 0x000000100e007388 */ /* 0x0019e20000000800 */
[----:B------:R-:W-:-:S06]  /*2f60*/  FADD.FTZ R11, R11, R16 ;  /* 0x000000100b0b7221 */ /* 0x000fcc0000010000 */
[----:B------:R-:W0:Y:S01]  /*2f70*/  MUFU.EX2 R22, R22 ;  /* 0x0000001600167308 */ /* 0x000e220000000800 */
[----:B--2---:R4:W-:Y:S01]  /*2f80*/  STS [R14+0x200], R18 ;  /* 0x000200120e007388 */ /* 0x0049e20000000800 */
[----:B------:R-:W-:-:S03]  /*2f90*/  FADD.FTZ R11, R11, R18 ;  /* 0x000000120b0b7221 */ /* 0x000fc60000010000 */
[----:B---3--:R4:W-:Y:S01]  /*2fa0*/  STS [R14+0x400], R20 ;  /* 0x000400140e007388 */ /* 0x0089e20000000800 */
[----:B------:R-:W-:-:S03]  /*2fb0*/  FADD.FTZ R11, R11, R20 ;  /* 0x000000140b0b7221 */ /* 0x000fc60000010000 */
[----:B0-----:R4:W-:Y:S01]  /*2fc0*/  STS [R14+0x600], R22 ;  /* 0x000600160e007388 */ /* 0x0019e20000000800 */
[----:B------:R-:W-:Y:S01]  /*2fd0*/  FADD.FTZ R11, R11, R22 ;  /* 0x000000160b0b7221 */ /* 0x000fe20000010000 */
[----:B------:R-:W-:Y:S06]  /*2fe0*/  @P0 BRA `(.L_x_1838) ;  /* 0x0000001000800947 */ /* 0x000fec0003800000 */
[----:B------:R-:W-:Y:S01]  /*2ff0*/  IADD3 R12, PT, PT, -R13, UR44, RZ ;  /* 0x0000002c0d0c7c10 */ /* 0x000fe2000fffe1ff */
[----:B------:R-:W-:Y:S01]  /*3000*/  BSSY.RECONVERGENT B1, `(.L_x_1843) ;  /* 0x000006c000017945 */ /* 0x000fe20003800200 */
[----:B------:R-:W-:Y:S02]  /*3010*/  PLOP3.LUT P0, PT, PT, PT, PT, 0x80, 0x8 ;  /* 0x000000000008781c */ /* 0x000fe40003f0f070 */
[----:B------:R-:W-:Y:S02]  /*3020*/  ISETP.GT.AND P1, PT, R12, 0x5ff, PT ;  /* 0x000005ff0c00780c */ /* 0x000fe40003f24270 */
[----:B------:R-:W-:-:S11]  /*3030*/  IADD3 R12, PT, PT, R14, 0xc00, RZ ;  /* 0x00000c000e0c7810 */ /* 0x000fd60007ffe0ff */
[----:B------:R-:W-:Y:S05]  /*3040*/  @!P1 BRA `(.L_x_1844) ;  /* 0x00000004009c9947 */ /* 0x000fea0003800000 */
[----:B----4-:R-:W-:Y:S02]  /*3050*/  MOV R14, UR44 ;  /* 0x0000002c000e7c02 */ /* 0x010fe40008000f00 */
[----:B------:R-:W-:-:S03]  /*3060*/  PLOP3.LUT P0, PT, PT, PT, PT, 0x8, 0x80 ;  /* 0x000000000080781c */ /* 0x000fc60003f0e170 */
[----:B------:R-:W-:-:S10]  /*3070*/  VIADD R14, R14, 0xfffffa01 ;  /* 0xfffffa010e0e7836 */ /* 0x000fd40000000000 */
.L_x_1845:
[----:B------:R-:W0:Y:S01]  /*3080*/  LDS R16, [R12+-0x400] ;  /* 0xfffc00000c107984 */ /* 0x000e220000000800 */
[----:B------:R-:W-:-:S03]  /*3090*/  IADD3 R13, PT, PT, R13, 0x800, RZ ;  /* 0x000008000d0d7810 */ /* 0x000fc60007ffe0ff */
[----:B------:R-:W2:Y:S01]  /*30a0*/  LDS R18, [R12+-0x200] ;  /* 0xfffe00000c127984 */ /* 0x000ea20000000800 */
[----:B------:R-:W-:-:S03]  /*30b0*/  ISETP.GE.AND P1, PT, R13, R14, PT ;  /* 0x0000000e0d00720c */ /* 0x000fc60003f26270 */
[----:B------:R-:W3:Y:S04]  /*30c0*/  LDS R20, [R12] ;  /* 0x000000000c147984 */ /* 0x000ee80000000800 */
[----:B------:R-:W4:Y:S04]  /*30d0*/  LDS R22, [R12+0x200] ;  /* 0x000200000c167984 */ /* 0x000f280000000800 */
[----:B------:R-:W5:Y:S04]  /*30e0*/  LDS R24, [R12+0x400] ;  /* 0x000400000c187984 */ /* 0x000f680000000800 */
[----:B------:R-:W1:Y:S04]  /*30f0*/  LDS R26, [R12+0x600] ;  /* 0x000600000c1a7984 */ /* 0x000e680000000800 */
[----:B------:R-:W1:Y:S04]  /*3100*/  LDS R28, [R12+0x800] ;  /* 0x000800000c1c7984 */ /* 0x000e680000000800 */
[----:B------:R-:W1:Y:S01]  /*3110*/  LDS R30, [R12+0xa00] ;  /* 0x000a00000c1e7984 */ /* 0x000e620000000800 */
[----:B0-----:R-:W-:-:S04]  /*3120*/  FADD.FTZ R16, -R9, R16 ;  /* 0x0000001009107221 */ /* 0x001fc80000010100 */
[----:B------:R-:W-:Y:S01]  /*3130*/  FMUL.FTZ R15, R16, 1.4426950216293334961 ;  /* 0x3fb8aa3b100f7820 */ /* 0x000fe20000410000 */
[C---:B--2---:R-:W-:Y:S01]  /*3140*/  FADD.FTZ R18, -R9.reuse, R18 ;  /* 0x0000001209127221 */ /* 0x044fe20000010100 */
[----:B------:R-:W0:Y:S01]  /*3150*/  LDS R16, [R12+0xc00] ;  /* 0x000c00000c107984 */ /* 0x000e220000000800 */
[C---:B---3--:R-:W-:Y:S02]  /*3160*/  FADD.FTZ R20, -R9.reuse, R20 ;  /* 0x0000001409147221 */ /* 0x048fe40000010100 */
[----:B------:R-:W-:Y:S01]  /*3170*/  FMUL.FTZ R17, R18, 1.4426950216293334961 ;  /* 0x3fb8aa3b12117820 */ /* 0x000fe20000410000 */
[----:B------:R-:W2:Y:S01]  /*3180*/  MUFU.EX2 R15, R15 ;  /* 0x0000000f000f7308 */ /* 0x000ea20000000800 */
[----:B------:R-:W3:Y:S01]  /*3190*/  LDS R18, [R12+0xe00] ;  /* 0x000e00000c127984 */ /* 0x000ee20000000800 */
[C---:B----4-:R-:W-:Y:S01]  /*31a0*/  FADD.FTZ R22, -R9.reuse, R22 ;  /* 0x0000001609167221 */ /* 0x050fe20000010100 */
[----:B------:R-:W-:Y:S02]  /*31b0*/  FMUL.FTZ R19, R20, 1.4426950216293334961 ;  /* 0x3fb8aa3b14137820 */ /* 0x000fe40000410000 */
[----:B------:R-:W4:Y:S01]  /*31c0*/  LDS R20, [R12+0x1000] ;  /* 0x001000000c147984 */ /* 0x000f220000000800 */
[C---:B-----5:R-:W-:Y:S01]  /*31d0*/  FADD.FTZ R24, -R9.reuse, R24 ;  /* 0x0000001809187221 */ /* 0x060fe20000010100 */
[----:B------:R-:W-:Y:S01]  /*31e0*/  FMUL.FTZ R21, R22, 1.4426950216293334961 ;  /* 0x3fb8aa3b16157820 */ /* 0x000fe20000410000 */
[----:B------:R-:W5:Y:S01]  /*31f0*/  MUFU.EX2 R17, R17 ;  /* 0x0000001100117308 */ /* 0x000f620000000800 */
[----:B------:R-:W4:Y:S01]  /*3200*/  LDS R22, [R12+0x1200] ;  /* 0x001200000c167984 */ /* 0x000f220000000800 */
[----:B-1----:R-:W-:Y:S01]  /*3210*/  FADD.FTZ R26, -R9, R26 ;  /* 0x0000001a091a7221 */ /* 0x002fe20000010100 */
[----:B------:R-:W-:-:S02]  /*3220*/  FMUL.FTZ R23, R24, 1.4426950216293334961 ;  /* 0x3fb8aa3b18177820 */ /* 0x000fc40000410000 */
[----:B------:R-:W1:Y:S01]  /*3230*/  LDS R24, [R12+0x1400] ;  /* 0x001400000c187984 */ /* 0x000e620000000800 */
[C---:B------:R-:W-:Y:S01]  /*3240*/  FADD.FTZ R28, -R9.reuse, R28 ;  /* 0x0000001c091c7221 */ /* 0x040fe20000010100 */
[----:B------:R-:W-:Y:S01]  /*3250*/  FMUL.FTZ R25, R26, 1.4426950216293334961 ;  /* 0x3fb8aa3b1a197820 */ /* 0x000fe20000410000 */
[----:B------:R-:W0:Y:S01]  /*3260*/  MUFU.EX2 R19, R19 ;  /* 0x0000001300137308 */ /* 0x000e220000000800 */
[----:B------:R-:W1:Y:S01]  /*3270*/  LDS R26, [R12+0x1600] ;  /* 0x001600000c1a7984 */ /* 0x000e620000000800 */
[C---:B------:R-:W-:Y:S01]  /*3280*/  FADD.FTZ R30, -R9.reuse, R30 ;  /* 0x0000001e091e7221 */ /* 0x040fe20000010100 */
[----:B------:R-:W-:Y:S02]  /*3290*/  FMUL.FTZ R27, R28, 1.4426950216293334961 ;  /* 0x3fb8aa3b1c1b7820 */ /* 0x000fe40000410000 */
[----:B------:R-:W1:Y:S01]  /*32a0*/  LDS R28, [R12+0x1800] ;  /* 0x001800000c1c7984 */ /* 0x000e620000000800 */
[----:B------:R-:W-:Y:S02]  /*32b0*/  FMUL.FTZ R29, R30, 1.4426950216293334961 ;  /* 0x3fb8aa3b1e1d7820 */ /* 0x000fe40000410000 */
[----:B------:R-:W3:Y:S01]  /*32c0*/  MUFU.EX2 R21, R21 ;  /* 0x0000001500157308 */ /* 0x000ee20000000800 */
[----:B------:R-:W1:Y:S04]  /*32d0*/  LDS R30, [R12+0x1a00] ;  /* 0x001a00000c1e7984 */ /* 0x000e680000000800 */
[----:B--2---:R-:W-:Y:S03]  /*32e0*/  STS [R12+-0x400], R15 ;  /* 0xfffc000f0c007388 */ /* 0x004fe60000000800 */
[----:B------:R-:W2:Y:S01]  /*32f0*/  MUFU.EX2 R23, R23 ;  /* 0x0000001700177308 */ /* 0x000ea20000000800 */
[----:B-----5:R-:W-:Y:S01]  /*3300*/  STS [R12+-0x200], R17 ;  /* 0xfffe00110c007388 */ /* 0x020fe20000000800 */
[----:B0-----:R-:W-:-:S03]  /*3310*/  FADD.FTZ R16, -R9, R16 ;  /* 0x0000001009107221 */ /* 0x001fc60000010100 */
[----:B------:R-:W-:Y:S01]  /*3320*/  STS [R12], R19 ;  /* 0x000000130c007388 */ /* 0x000fe20000000800 */
[----:B------:R-:W-:Y:S02]  /*3330*/  FMUL.FTZ R16, R16, 1.4426950216293334961 ;  /* 0x3fb8aa3b10107820 */ /* 0x000fe40000410000 */
[----:B------:R-:W0:Y:S01]  /*3340*/  MUFU.EX2 R25, R25 ;  /* 0x0000001900197308 */ /* 0x000e220000000800 */
[C---:B---3--:R-:W-:Y:S01]  /*3350*/  FADD.FTZ R18, -R9.reuse, R18 ;  /* 0x0000001209127221 */ /* 0x048fe20000010100 */
[----:B------:R-:W-:Y:S01]  /*3360*/  STS [R12+0x200], R21 ;  /* 0x000200150c007388 */ /* 0x000fe20000000800 */
[----:B----4-:R-:W-:Y:S02]  /*3370*/  FADD.FTZ R20, -R9, R20 ;  /* 0x0000001409147221 */ /* 0x010fe40000010100 */
[----:B------:R-:W-:-:S03]  /*3380*/  FMUL.FTZ R18, R18, 1.4426950216293334961 ;  /* 0x3fb8aa3b12127820 */ /* 0x000fc60000410000 */
[----:B------:R3:W4:Y:S01]  /*3390*/  MUFU.EX2 R31, R16 ;  /* 0x00000010001f7308 */ /* 0x0007220000000800 */
[----:B------:R-:W-:Y:S01]  /*33a0*/  FMUL.FTZ R20, R20, 1.4426950216293334961 ;  /* 0x3fb8aa3b14147820 */ /* 0x000fe20000410000 */
[C---:B------:R-:W-:Y:S01]  /*33b0*/  FADD.FTZ R22, -R9.reuse, R22 ;  /* 0x0000001609167221 */ /* 0x040fe20000010100 */
[----:B--2---:R-:W-:Y:S01]  /*33c0*/  STS [R12+0x400], R23 ;  /* 0x000400170c007388 */ /* 0x004fe20000000800 */
[----:B-1----:R-:W-:Y:S02]  /*33d0*/  FADD.FTZ R24, -R9, R24 ;  /* 0x0000001809187221 */ /* 0x002fe40000010100 */
[----:B------:R-:W-:Y:S02]  /*33e0*/  FMUL.FTZ R22, R22, 1.4426950216293334961 ;  /* 0x3fb8aa3b16167820 */ /* 0x000fe40000410000 */
[----:B------:R-:W1:Y:S01]  /*33f0*/  MUFU.EX2 R27, R27 ;  /* 0x0000001b001b7308 */ /* 0x000e620000000800 */
[----:B---3--:R-:W-:Y:S01]  /*3400*/  FADD.FTZ R16, R15, R11 ;  /* 0x0000000b0f107221 */ /* 0x008fe20000010000 */
[----:B------:R-:W-:Y:S01]  /*3410*/  FMUL.FTZ R24, R24, 1.4426950216293334961 ;  /* 0x3fb8aa3b18187820 */ /* 0x000fe20000410000 */
[C---:B------:R-:W-:Y:S01]  /*3420*/  FADD.FTZ R26, -R9.reuse, R26 ;  /* 0x0000001a091a7221 */ /* 0x040fe20000010100 */
[C---:B------:R-:W-:Y:S01]  /*3430*/  FADD.FTZ R28, -R9.reuse, R28 ;  /* 0x0000001c091c7221 */ /* 0x040fe20000010100 */
[----:B------:R-:W-:Y:S01]  /*3440*/  FADD.FTZ R16, R16, R17 ;  /* 0x0000001110107221 */ /* 0x000fe20000010000 */
[----:B0-----:R-:W-:Y:S01]  /*3450*/  STS [R12+0x600], R25 ;  /* 0x000600190c007388 */ /* 0x001fe20000000800 */
[----:B------:R-:W-:Y:S01]  /*3460*/  FMUL.FTZ R26, R26, 1.4426950216293334961 ;  /* 0x3fb8aa3b1a1a7820 */ /* 0x000fe20000410000 */
[----:B------:R-:W0:Y:S01]  /*3470*/  MUFU.EX2 R29, R29 ;  /* 0x0000001d001d7308 */ /* 0x000e220000000800 */
[----:B------:R-:W-:Y:S01]  /*3480*/  FADD.FTZ R16, R16, R19 ;  /* 0x0000001310107221 */ /* 0x000fe20000010000 */
[----:B------:R-:W-:Y:S01]  /*3490*/  FADD.FTZ R30, -R9, R30 ;  /* 0x0000001e091e7221 */ /* 0x000fe20000010100 */
[----:B------:R-:W-:Y:S01]  /*34a0*/  FMUL.FTZ R28, R28, 1.4426950216293334961 ;  /* 0x3fb8aa3b1c1c7820 */ /* 0x000fe20000410000 */
[----:B----4-:R-:W-:Y:S01]  /*34b0*/  STS [R12+0xc00], R31 ;  /* 0x000c001f0c007388 */ /* 0x010fe20000000800 */
[----:B------:R-:W-:Y:S01]  /*34c0*/  FADD.FTZ R16, R16, R21 ;  /* 0x0000001510107221 */ /* 0x000fe20000010000 */
[----:B------:R-:W-:-:S02]  /*34d0*/  FMUL.FTZ R30, R30, 1.4426950216293334961 ;  /* 0x3fb8aa3b1e1e7820 */ /* 0x000fc40000410000 */
[----:B------:R-:W2:Y:S01]  /*34e0*/  MUFU.EX2 R33, R18 ;  /* 0x0000001200217308 */ /* 0x000ea20000000800 */
[----:B------:R-:W-:Y:S01]  /*34f0*/  FADD.FTZ R16, R16, R23 ;  /* 0x0000001710107221 */ /* 0x000fe20000010000 */
[----:B-1----:R-:W-:Y:S03]  /*3500*/  STS [R12+0x800], R27 ;  /* 0x0008001b0c007388 */ /* 0x002fe60000000800 */
[----:B------:R-:W-:-:S03]  /*3510*/  FADD.FTZ R16, R16, R25 ;  /* 0x0000001910107221 */ /* 0x000fc60000010000 */
[----:B------:R-:W1:Y:S01]  /*3520*/  MUFU.EX2 R35, R20 ;  /* 0x0000001400237308 */ /* 0x000e620000000800 */
[----:B------:R-:W-:Y:S01]  /*3530*/  FADD.FTZ R16, R16, R27 ;  /* 0x0000001b10107221 */ /* 0x000fe20000010000 */
[----:B0-----:R-:W-:Y:S03]  /*3540*/  STS [R12+0xa00], R29 ;  /* 0x000a001d0c007388 */ /* 0x001fe60000000800 */
[----:B------:R-:W-:-:S03]  /*3550*/  FADD.FTZ R16, R16, R29 ;  /* 0x0000001d10107221 */ /* 0x000fc60000010000 */
[----:B------:R-:W0:Y:S01]  /*3560*/  MUFU.EX2 R37, R22 ;  /* 0x0000001600257308 */ /* 0x000e220000000800 */
[----:B------:R-:W-:Y:S01]  /*3570*/  FADD.FTZ R16, R16, R31 ;  /* 0x0000001f10107221 */ /* 0x000fe20000010000 */
[----:B--2---:R-:W-:Y:S03]  /*3580*/  STS [R12+0xe00], R33 ;  /* 0x000e00210c007388 */ /* 0x004fe60000000800 */
[----:B------:R-:W-:-:S03]  /*3590*/  FADD.FTZ R16, R16, R33 ;  /* 0x0000002110107221 */ /* 0x000fc60000010000 */
        /* <DEDUP_REMOVED lines=8> */
[----:B------:R2:W-:Y:S06]  /*3620*/  STS [R12+0x1400], R11 ;  /* 0x0014000b0c007388 */ /* 0x0005ec0000000800 */
[----:B------:R-:W3:Y:S01]  /*3630*/  MUFU.EX2 R43, R30 ;  /* 0x0000001e002b7308 */ /* 0x000ee20000000800 */
[----:B-1----:R-:W-:Y:S01]  /*3640*/  FADD.FTZ R16, R16, R39 ;  /* 0x0000002710107221 */ /* 0x002fe20000010000 */
[----:B------:R-:W-:Y:S03]  /*3650*/  STS [R12+0x1600], R39 ;  /* 0x001600270c007388 */ /* 0x000fe60000000800 */
[----:B0-----:R-:W-:Y:S01]  /*3660*/  FADD.FTZ R16, R16, R41 ;  /* 0x0000002910107221 */ /* 0x001fe20000010000 */
[----:B------:R-:W-:Y:S04]  /*3670*/  STS [R12+0x1800], R41 ;  /* 0x001800290c007388 */ /* 0x000fe80000000800 */
[----:B---3--:R0:W-:Y:S01]  /*3680*/  STS [R12+0x1a00], R43 ;  /* 0x001a002b0c007388 */ /* 0x0081e20000000800 */
[----:B--2---:R-:W-:Y:S01]  /*3690*/  FADD.FTZ R11, R16, R43 ;  /* 0x0000002b100b7221 */ /* 0x004fe20000010000 */
[----:B0-----:R-:W-:Y:S01]  /*36a0*/  IADD3 R12, PT, PT, R12, 0x2000, RZ ;  /* 0x000020000c0c7810 */ /* 0x001fe20007ffe0ff */
[----:B------:R-:W-:Y:S06]  /*36b0*/  @!P1 BRA `(.L_x_1845) ;  /* 0xfffffff800709947 */ /* 0x000fec000383ffff */
.L_x_1844:
[----:B------:R-:W-:Y:S05]  /*36c0*/  BSYNC.RECONVERGENT B1 ;  /* 0x0000000000017941 */ /* 0x000fea0003800200 */
.L_x_1843:
[----:B----4-:R-:W-:Y:S01]  /*36d0*/  IADD3 R14, PT, PT, -R13, UR44, RZ ;  /* 0x0000002c0d0e7c10 */ /* 0x010fe2000fffe1ff */
[----:B------:R-:W-:Y:S03]  /*36e0*/  BSSY.RECONVERGENT B1, `(.L_x_1846) ;  /* 0x0000036000017945 */ /* 0x000fe60003800200 */
[----:B------:R-:W-:-:S13]  /*36f0*/  ISETP.GT.AND P1, PT, R14, 0x1ff, PT ;  /* 0x000001ff0e00780c */ /* 0x000fda0003f24270 */
[----:B------:R-:W-:Y:S05]  /*3700*/  @!P1 BRA `(.L_x_1847) ;  /* 0x0000000000cc9947 */ /* 0x000fea0003800000 */
[----:B------:R-:W0:Y:S01]  /*3710*/  LDS R14, [R12+-0x400] ;  /* 0xfffc00000c0e7984 */ /* 0x000e220000000800 */
[----:B------:R-:W-:Y:S01]  /*3720*/  PLOP3.LUT P0, PT, PT, PT, PT, 0x8, 0x80 ;  /* 0x000000000080781c */ /* 0x000fe20003f0e170 */
[----:B------:R-:W-:Y:S02]  /*3730*/  VIADD R13, R13, 0x400 ;  /* 0x000004000d0d7836 */ /* 0x000fe40000000000 */
[----:B------:R-:W2:Y:S04]  /*3740*/  LDS R16, [R12+-0x200] ;  /* 0xfffe00000c107984 */ /* 0x000ea80000000800 */
        /* <DEDUP_REMOVED lines=9> */
[----:B---3--:R-:W-:-:S03]  /*37e0*/  FADD.FTZ R18, -R9, R18 ;  /* 0x0000001209127221 */ /* 0x008fc60000010100 */
[----:B------:R-:W-:Y:S01]  /*37f0*/  FMUL.FTZ R16, R16, 1.4426950216293334961 ;  /* 0x3fb8aa3b10107820 */ /* 0x000fe20000410000 */
[----:B------:R-:W0:Y:S01]  /*3800*/  MUFU.EX2 R14, R14 ;  /* 0x0000000e000e7308 */ /* 0x000e220000000800 */
[----:B------:R-:W-:Y:S01]  /*3810*/  FMUL.FTZ R18, R18, 1.4426950216293334961 ;  /* 0x3fb8aa3b12127820 */ /* 0x000fe20000410000 */
[C---:B----4-:R-:W-:Y:S01]  /*3820*/  FADD.FTZ R20, -R9.reuse, R20 ;  /* 0x0000001409147221 */ /* 0x050fe20000010100 */
[----:B-----5:R-:W-:-:S03]  /*3830*/  FADD.FTZ R22, -R9, R22 ;  /* 0x0000001609167221 */ /* 0x020fc60000010100 */
[----:B------:R-:W-:Y:S02]  /*3840*/  FMUL.FTZ R20, R20, 1.4426950216293334961 ;  /* 0x3fb8aa3b14147820 */ /* 0x000fe40000410000 */
[----:B------:R-:W2:Y:S01]  /*3850*/  MUFU.EX2 R16, R16 ;  /* 0x0000001000107308 */ /* 0x000ea20000000800 */
[----:B------:R-:W-:Y:S01]  /*3860*/  FMUL.FTZ R22, R22, 1.4426950216293334961 ;  /* 0x3fb8aa3b16167820 */ /* 0x000fe20000410000 */
[C---:B-1----:R-:W-:Y:S01]  /*3870*/  FADD.FTZ R24, -R9.reuse, R24 ;  /* 0x0000001809187221 */ /* 0x042fe20000010100 */
[----:B------:R-:W-:-:S03]  /*3880*/  FADD.FTZ R26, -R9, R26 ;  /* 0x0000001a091a7221 */ /* 0x000fc60000010100 */
[----:B------:R-:W-:Y:S02]  /*3890*/  FMUL.FTZ R24, R24, 1.4426950216293334961 ;  /* 0x3fb8aa3b18187820 */ /* 0x000fe40000410000 */
[----:B------:R-:W1:Y:S01]  /*38a0*/  MUFU.EX2 R18, R18 ;  /* 0x0000001200127308 */ /* 0x000e620000000800 */
[----:B0-----:R-:W-:Y:S01]  /*38b0*/  FADD.FTZ R11, R11, R14 ;  /* 0x0000000e0b0b7221 */ /* 0x001fe20000010000 */
[----:B------:R-:W-:Y:S01]  /*38c0*/  FADD.FTZ R28, -R9, R28 ;  /* 0x0000001c091c7221 */ /* 0x000fe20000010100 */
[----:B------:R-:W-:Y:S01]  /*38d0*/  FMUL.FTZ R26, R26, 1.4426950216293334961 ;  /* 0x3fb8aa3b1a1a7820 */ /* 0x000fe20000410000 */
[----:B------:R-:W-:Y:S02]  /*38e0*/  STS [R12+-0x400], R14 ;  /* 0xfffc000e0c007388 */ /* 0x000fe40000000800 */
[----:B------:R-:W-:Y:S02]  /*38f0*/  FMUL.FTZ R28, R28, 1.4426950216293334961 ;  /* 0x3fb8aa3b1c1c7820 */ /* 0x000fe40000410000 */
[----:B------:R-:W0:Y:S01]  /*3900*/  MUFU.EX2 R20, R20 ;  /* 0x0000001400147308 */ /* 0x000e220000000800 */
[----:B--2---:R-:W-:Y:S01]  /*3910*/  FADD.FTZ R11, R11, R16 ;  /* 0x000000100b0b7221 */ /* 0x004fe20000010000 */
[----:B------:R-:W-:Y:S06]  /*3920*/  STS [R12+-0x200], R16 ;  /* 0xfffe00100c007388 */ /* 0x000fec0000000800 */
[----:B------:R-:W2:Y:S01]  /*3930*/  MUFU.EX2 R22, R22 ;  /* 0x0000001600167308 */ /* 0x000ea20000000800 */
[----:B-1----:R-:W-:Y:S01]  /*3940*/  FADD.FTZ R11, R11, R18 ;  /* 0x000000120b0b7221 */ /* 0x002fe20000010000 */
[----:B------:R-:W-:Y:S06]  /*3950*/  STS [R12], R18 ;  /* 0x000000120c007388 */ /* 0x000fec0000000800 */
        /* <DEDUP_REMOVED lines=13> */
[----:B0-----:R-:W-:-:S07]  /*3a30*/  IADD3 R12, PT, PT, R12, 0x1000, RZ ;  /* 0x000010000c0c7810 */ /* 0x001fce0007ffe0ff */
.L_x_1847:
[----:B------:R-:W-:Y:S05]  /*3a40*/  BSYNC.RECONVERGENT B1 ;  /* 0x0000000000017941 */ /* 0x000fea0003800200 */
.L_x_1846:
[----:B------:R-:W-:-:S13]  /*3a50*/  ISETP.GT.AND P1, PT, R13, UR44, PT ;  /* 0x0000002c0d007c0c */ /* 0x000fda000bf24270 */
[----:B------:R-:W-:Y:S05]  /*3a60*/  @!P0 BRA P1, `(.L_x_1838) ;  /* 0x0000000400e08947 */ /* 0x000fea0000800000 */
[----:B------:R-:W0:Y:S04]  /*3a70*/  LDS R14, [R12+-0x400] ;  /* 0xfffc00000c0e7984 */ /* 0x000e280000000800 */
[----:B------:R-:W2:Y:S04]  /*3a80*/  LDS R16, [R12+-0x200] ;  /* 0xfffe00000c107984 */ /* 0x000ea80000000800 */
[----:B------:R-:W3:Y:S04]  /*3a90*/  LDS R18, [R12] ;  /* 0x000000000c127984 */ /* 0x000ee80000000800 */
        /* <DEDUP_REMOVED lines=12> */
[----:B0-----:R0:W-:Y:S01]  /*3b60*/  STS [R12+-0x400], R14 ;  /* 0xfffc000e0c007388 */ /* 0x0011e20000000800 */
[----:B------:R-:W-:-:S06]  /*3b70*/  FADD.FTZ R11, R11, R14 ;  /* 0x0000000e0b0b7221 */ /* 0x000fcc0000010000 */
[----:B------:R-:W4:Y:S01]  /*3b80*/  MUFU.EX2 R20, R20 ;  /* 0x0000001400147308 */ /* 0x000f220000000800 */
[----:B--2---:R0:W-:Y:S01]  /*3b90*/  STS [R12+-0x200], R16 ;  /* 0xfffe00100c007388 */ /* 0x0041e20000000800 */
[----:B------:R-:W-:-:S03]  /*3ba0*/  FADD.FTZ R11, R11, R16 ;  /* 0x000000100b0b7221 */ /* 0x000fc60000010000 */
[----:B---3--:R0:W-:Y:S01]  /*3bb0*/  STS [R12], R18 ;  /* 0x000000120c007388 */ /* 0x0081e20000000800 */
[----:B------:R-:W-:-:S03]  /*3bc0*/  FADD.FTZ R11, R11, R18 ;  /* 0x000000120b0b7221 */ /* 0x000fc60000010000 */
[----:B----4-:R0:W-:Y:S01]  /*3bd0*/  STS [R12+0x200], R20 ;  /* 0x000200140c007388 */ /* 0x0101e20000000800 */
[----:B------:R-:W-:Y:S01]  /*3be0*/  FADD.FTZ R11, R11, R20 ;  /* 0x000000140b0b7221 */ /* 0x000fe20000010000 */
[----:B------:R-:W-:Y:S06]  /*3bf0*/  BRA `(.L_x_1838) ;  /* 0x00000004007c7947 */ /* 0x000fec0003800000 */
.L_x_1839:
[----:B------:R-:W-:Y:S01]  /*3c00*/  VIADDMNMX R11, R10, 0x80, R7, !PT ;  /* 0x000000800a0b7846 */ /* 0x000fe20007800107 */
[----:B------:R-:W-:Y:S01]  /*3c10*/  BSSY.RECONVERGENT B1, `(.L_x_1848) ;  /* 0x0000024000017945 */ /* 0x000fe20003800200 */
[----:B------:R-:W-:-:S04]  /*3c20*/  LOP3.LUT R14, RZ, R2, RZ, 0x33, !PT ;  /* 0x00000002ff0e7212 */ /* 0x000fc800078e33ff */
[----:B------:R-:W-:Y:S01]  /*3c30*/  IADD3 R16, PT, PT, R11, -UR46, R14 ;  /* 0x8000002e0b107c10 */ /* 0x000fe2000fffe00e */
[----:B------:R-:W-:-:S03]  /*3c40*/  IMAD.MOV.U32 R14, RZ, RZ, R10 ;  /* 0x000000ffff0e7224 */ /* 0x000fc600078e000a */
[C---:B------:R-:W-:Y:S02]  /*3c50*/  LOP3.LUT R11, R16.reuse, 0x180, RZ, 0xc0, !PT ;  /* 0x00000180100b7812 */ /* 0x040fe400078ec0ff */
[----:B------:R-:W-:Y:S02]  /*3c60*/  ISETP.GE.U32.AND P1, PT, R16, 0x180, PT ;  /* 0x000001801000780c */ /* 0x000fe40003f26070 */
[----:B------:R-:W-:Y:S01]  /*3c70*/  ISETP.NE.AND P0, PT, R11, 0x180, PT ;  /* 0x000001800b00780c */ /* 0x000fe20003f05270 */
[----:B------:R-:W-:-:S12]  /*3c80*/  HFMA2 R11, -RZ, RZ, 0, 0 ;  /* 0x00000000ff0b7431 */ /* 0x000fd800000001ff */
        /* <DEDUP_REMOVED lines=9> */
[----:B------:R-:W-:Y:S02]  /*3d20*/  IADD3 R15, PT, PT, R18, R5, RZ ;  /* 0x00000005120f7210 */ /* 0x000fe40007ffe0ff */
[----:B------:R-:W-:-:S07]  /*3d30*/  IADD3 R16, PT, PT, -R12, RZ, RZ ;  /* 0x000000ff0c107210 */ /* 0x000fce0007ffe1ff */
.L_x_1850:
[----:B------:R-:W-:-:S06]  /*3d40*/  IMAD.MOV.U32 R12, RZ, RZ, R19 ;  /* 0x000000ffff0c7224 */ /* 0x000fcc00078e0013 */
[----:B------:R2:W3:Y:S01]  /*3d50*/  LDG.E.U8 R12, desc[UR36][R12.64] ;  /* 0x000000240c0c7981 */ /* 0x0004e2000c1e1100 */
[----:B------:R-:W-:Y:S01]  /*3d60*/  IADD3 R16, PT, PT, R16, 0x1, RZ ;  /* 0x0000000110107810 */ /* 0x000fe20007ffe0ff */
[----:B------:R-:W-:Y:S01]  /*3d70*/  VIADD R14, R14, 0x80 ;  /* 0x000000800e0e7836 */ /* 0x000fe20000000000 */
[----:B------:R-:W-:-:S04]  /*3d80*/  IADD3 R19, P2, PT, R19, 0x80, RZ ;  /* 0x0000008013137810 */ /* 0x000fc80007f5e0ff */
[----:B--2---:R-:W-:Y:S02]  /*3d90*/  IADD3.X R13, PT, PT, RZ, R13, RZ, P2, !PT ;  /* 0x0000000dff0d7210 */ /* 0x004fe400017fe4ff */
[----:B---3--:R-:W-:-:S13]  /*3da0*/  ISETP.NE.AND P0, PT, R12, RZ, PT ;  /* 0x000000ff0c00720c */ /* 0x008fda0003f05270 */
[----:B------:R-:W0:Y:S02]  /*3db0*/  @!P0 LDS R18, [R15] ;  /* 0x000000000f128984 */ /* 0x000e240000000800 */
[----:B0-----:R-:W-:Y:S01]  /*3dc0*/  @!P0 FADD.FTZ R17, -R9, R18 ;  /* 0x0000001209118221 */ /* 0x001fe20000010100 */
        /* <DEDUP_REMOVED lines=8> */
.L_x_1849:
[----:B------:R-:W-:Y:S05]  /*3e50*/  BSYNC.RECONVERGENT B1 ;  /* 0x0000000000017941 */ /* 0x000fea0003800200 */
.L_x_1848:
[----:B------:R-:W-:Y:S05]  /*3e60*/  @!P1 BRA `(.L_x_1838) ;  /* 0x0000000000e09947 */ /* 0x000fea0003800000 */
[----:B------:R-:W2:Y:S01]  /*3e70*/  S2R R16, SR_CgaCtaId ;  /* 0x0000000000107919 */ /* 0x000ea20000008800 */
        /* <DEDUP_REMOVED lines=8> */
[----:B--2---:R-:W-:Y:S02]  /*3f00*/  LEA R15, R16, R13, 0x18 ;  /* 0x0000000d100f7211 */ /* 0x004fe400078ec0ff */
[----:B------:R-:W-:Y:S02]  /*3f10*/  IADD3.X R13, PT, PT, R34, UR7, RZ, P0, P1 ;  /* 0x00000007220d7c10 */ /* 0x000fe400087e24ff */
[----:B------:R-:W-:Y:S02]  /*3f20*/  IADD3 R15, PT, PT, R12, 0x400, R15 ;  /* 0x000004000c0f7810 */ /* 0x000fe40007ffe00f */
[----:B------:R-:W-:-:S07]  /*3f30*/  IADD3.X R13, PT, PT, RZ, R13, RZ, P2, !PT ;  /* 0x0000000dff0d7210 */ /* 0x000fce00017fe4ff */
.L_x_1851:
[----:B------:R-:W-:-:S05]  /*3f40*/  IMAD.MOV.U32 R12, RZ, RZ, R17 ;  /* 0x000000ffff0c7224 */ /* 0x000fca00078e0011 */
[----:B------:R-:W2:Y:S04]  /*3f50*/  LDG.E.U8 R18, desc[UR36][R12.64+-0x100] ;  /* 0xffff00240c127981 */ /* 0x000ea8000c1e1100 */
[----:B------:R-:W3:Y:S04]  /*3f60*/  LDG.E.U8 R16, desc[UR36][R12.64+-0x80] ;  /* 0xffff80240c107981 */ /* 0x000ee8000c1e1100 */
[----:B------:R-:W4:Y:S04]  /*3f70*/  LDG.E.U8 R17, desc[UR36][R12.64] ;  /* 0x000000240c117981 */ /* 0x000f28000c1e1100 */
[----:B------:R-:W5:Y:S01]  /*3f80*/  LDG.E.U8 R19, desc[UR36][R12.64+0x80] ;  /* 0x000080240c137981 */ /* 0x000f62000c1e1100 */
[----:B------:R-:W-:-:S02]  /*3f90*/  IADD3 R14, PT, PT, R14, 0x200, RZ ;  /* 0x000002000e0e7810 */ /* 0x000fc40007ffe0ff */
[----:B--2---:R-:W-:Y:S02]  /*3fa0*/  ISETP.NE.AND P0, PT, R18, RZ, PT ;  /* 0x000000ff1200720c */ /* 0x004fe40003f05270 */
[----:B---3--:R-:W-:Y:S02]  /*3fb0*/  ISETP.NE.AND P1, PT, R16, RZ, PT ;  /* 0x000000ff1000720c */ /* 0x008fe40003f25270 */
[----:B----4-:R-:W-:Y:S02]  /*3fc0*/  ISETP.NE.AND P2, PT, R17, RZ, PT ;  /* 0x000000ff1100720c */ /* 0x010fe40003f45270 */
[----:B-----5:R-:W-:-:S07]  /*3fd0*/  ISETP.NE.AND P3, PT, R19, RZ, PT ;  /* 0x000000ff1300720c */ /* 0x020fce0003f65270 */
[----:B------:R-:W0:Y:S04]  /*3fe0*/  @!P0 LDS R16, [R15+-0x400] ;  /* 0xfffc00000f108984 */ /* 0x000e280000000800 */
[----:B------:R-:W2:Y:S04]  /*3ff0*/  @!P1 LDS R18, [R15+-0x200] ;  /* 0xfffe00000f129984 */ /* 0x000ea80000000800 */
[----:B------:R-:W3:Y:S04]  /*4000*/  @!P2 LDS R20, [R15] ;  /* 0x000000000f14a984 */ /* 0x000ee80000000800 */
[----:B------:R-:W1:Y:S01]  /*4010*/  @!P3 LDS R22, [R15+0x200] ;  /* 0x000200000f16b984 */ /* 0x000e620000000800 */
[----:B0-----:R-:W-:Y:S01]  /*4020*/  @!P0 FADD.FTZ R17, -R9, R16 ;  /* 0x0000001009118221 */ /* 0x001fe20000010100 */
[----:B------:R-:W-:-:S03]  /*4030*/  HFMA2 R16, -RZ, RZ, 0, 0 ;  /* 0x00000000ff107431 */ /* 0x000fc600000001ff */
[----:B------:R-:W-:Y:S01]  /*4040*/  @!P0 FMUL.FTZ R17, R17, 1.4426950216293334961 ;  /* 0x3fb8aa3b11118820 */ /* 0x000fe20000410000 */
[C---:B--2---:R-:W-:Y:S01]  /*4050*/  @!P1 FADD.FTZ R19, -R9.reuse, R18 ;  /* 0x0000001209139221 */ /* 0x044fe20000010100 */
[----:B------:R-:W-:Y:S01]  /*4060*/  MOV R18, RZ ;  /* 0x000000ff00127202 */ /* 0x000fe20000000f00 */
[----:B---3--:R-:W-:Y:S02]  /*4070*/  @!P2 FADD.FTZ R21, -R9, R20 ;  /* 0x000000140915a221 */ /* 0x008fe40000010100 */
[----:B------:R-:W-:Y:S01]  /*4080*/  @!P1 FMUL.FTZ R19, R19, 1.4426950216293334961 ;  /* 0x3fb8aa3b13139820 */ /* 0x000fe20000410000 */
[----:B------:R-:W-:Y:S01]  /*4090*/  IMAD.MOV.U32 R20, RZ, RZ, RZ ;  /* 0x000000ffff147224 */ /* 0x000fe200078e00ff */
[----:B------:R0:W2:Y:S01]  /*40a0*/  @!P0 MUFU.EX2 R16, R17 ;  /* 0x0000001100108308 */ /* 0x0000a20000000800 */
[----:B-1----:R-:W-:Y:S01]  /*40b0*/  @!P3 FADD.FTZ R23, -R9, R22 ;  /* 0x000000160917b221 */ /* 0x002fe20000010100 */
[----:B------:R-:W-:Y:S02]  /*40c0*/  HFMA2 R22, -RZ, RZ, 0, 0 ;  /* 0x00000000ff167431 */ /* 0x000fe400000001ff */
[----:B------:R-:W-:Y:S01]  /*40d0*/  @!P2 FMUL.FTZ R21, R21, 1.4426950216293334961 ;  /* 0x3fb8aa3b1515a820 */ /* 0x000fe20000410000 */
[----:B------:R-:W-:Y:S01]  /*40e0*/  ISETP.GT.AND P0, PT, R14, UR44, PT ;  /* 0x0000002c0e007c0c */ /* 0x000fe2000bf04270 */
[----:B------:R-:W-:-:S02]  /*40f0*/  @!P3 FMUL.FTZ R23, R23, 1.4426950216293334961 ;  /* 0x3fb8aa3b1717b820 */ /* 0x000fc40000410000 */
[----:B------:R-:W1:Y:S01]  /*4100*/  @!P1 MUFU.EX2 R18, R19 ;  /* 0x0000001300129308 */ /* 0x000e620000000800 */
[----:B0-----:R-:W-:-:S05]  /*4110*/  IADD3 R17, P1, PT, R12, 0x200, RZ ;  /* 0x000002000c117810 */ /* 0x001fca0007f3e0ff */
[----:B------:R-:W-:Y:S02]  /*4120*/  IMAD.X R13, RZ, RZ, R13, P1 ;  /* 0x000000ffff0d7224 */ /* 0x000fe400008e060d */
[----:B------:R-:W0:Y:S01]  /*4130*/  @!P2 MUFU.EX2 R20, R21 ;  /* 0x000000150014a308 */ /* 0x000e220000000800 */
[----:B--2---:R-:W-:Y:S01]  /*4140*/  FADD.FTZ R11, R16, R11 ;  /* 0x0000000b100b7221 */ /* 0x004fe20000010000 */
[----:B------:R-:W-:Y:S06]  /*4150*/  STS [R15+-0x400], R16 ;  /* 0xfffc00100f007388 */ /* 0x000fec0000000800 */
[----:B------:R-:W2:Y:S01]  /*4160*/  @!P3 MUFU.EX2 R22, R23 ;  /* 0x000000170016b308 */ /* 0x000ea20000000800 */
[----:B-1----:R-:W-:Y:S01]  /*4170*/  FADD.FTZ R11, R11, R18 ;  /* 0x000000120b0b7221 */ /* 0x002fe20000010000 */
[----:B------:R-:W-:Y:S03]  /*4180*/  STS [R15+-0x200], R18 ;  /* 0xfffe00120f007388 */ /* 0x000fe60000000800 */
[----:B0-----:R-:W-:Y:S01]  /*4190*/  FADD.FTZ R11, R11, R20 ;  /* 0x000000140b0b7221 */ /* 0x001fe20000010000 */
[----:B------:R-:W-:Y:S04]  /*41a0*/  STS [R15], R20 ;  /* 0x000000140f007388 */ /* 0x000fe80000000800 */
[----:B--2---:R0:W-:Y:S01]  /*41b0*/  STS [R15+0x200], R22 ;  /* 0x000200160f007388 */ /* 0x0041e20000000800 */
[----:B------:R-:W-:Y:S01]  /*41c0*/  FADD.FTZ R11, R11, R22 ;  /* 0x000000160b0b7221 */ /* 0x000fe20000010000 */
[----:B0-----:R-:W-:Y:S01]  /*41d0*/  IADD3 R15, PT, PT, R15, 0x800, RZ ;  /* 0x000008000f0f7810 */ /* 0x001fe20007ffe0ff */
[----:B------:R-:W-:Y:S06]  /*41e0*/  @!P0 BRA `(.L_x_1851) ;  /* 0xfffffffc00548947 */ /* 0x000fec000383ffff */
.L_x_1838:
[----:B------:R-:W-:Y:S05]  /*41f0*/  BSYNC.RECONVERGENT B0 ;  /* 0x0000000000007941 */ /* 0x000fea0003800200 */
.L_x_1837:
[----:B0-----:R-:W0:Y:S01]  /*4200*/  SHFL.BFLY PT, R12, R11, 0x10, 0x1f ;  /* 0x0e001f000b0c7f89 */ /* 0x001e2200000e0000 */
[C---:B------:R-:W-:Y:S01]  /*4210*/  ISETP.NE.AND P0, PT, R3.reuse, RZ, PT ;  /* 0x000000ff0300720c */ /* 0x040fe20003f05270 */
[----:B------:R-:W2:Y:S01]  /*4220*/  LDCU UR4, c[0x0][0x40c] ;  /* 0x00008180ff0477ac */ /* 0x000ea20008000800 */
[----:B------:R-:W-:Y:S01]  /*4230*/  ISETP.GT.U32.AND P1, PT, R3, 0x3, PT ;  /* 0x000000030300780c */ /* 0x000fe20003f24070 */
[----:B------:R-:W2:Y:S01]  /*4240*/  LDCU UR5, c[0x0][0x3f4] ;  /* 0x00007e80ff0577ac */ /* 0x000ea20008000800 */
[----:B------:R-:W3:Y:S01]  /*4250*/  LDCU.U8 UR10, c[0x0][0x48c] ;  /* 0x00009180ff0a77ac */ /* 0x000ee20008000000 */
[----:B0-----:R-:W-:Y:S01]  /*4260*/  FADD.FTZ R12, R12, R11 ;  /* 0x0000000b0c0c7221 */ /* 0x001fe20000010000 */
[----:B--2---:R-:W-:-:S04]  /*4270*/  UISETP.LT.AND UP0, UPT, UR5, UR4, UPT ;  /* 0x000000040500728c */ /* 0x004fc8000bf01270 */
[----:B------:R-:W0:Y:S01]  /*4280*/  SHFL.BFLY PT, R9, R12, 0x8, 0x1f ;  /* 0x0d001f000c097f89 */ /* 0x000e2200000e0000 */
[----:B------:R-:W-:-:S04]  /*4290*/  USEL UR4, UR5, UR4, UP0 ;  /* 0x0000000405047287 */ /* 0x000fc80008000000 */
[----:B------:R-:W-:-:S04]  /*42a0*/  UIADD3 UR4, UPT, UPT, UR4, 0x4, URZ ;  /* 0x0000000404047890 */ /* 0x000fc8000fffe0ff */
[----:B------:R-:W-:-:S04]  /*42b0*/  USHF.R.S32.HI UR5, URZ, 0x1f, UR4 ;  /* 0x0000001fff057899 */ /* 0x000fc80008011404 */
[----:B------:R-:W-:-:S03]  /*42c0*/  ULEA.HI UR5, UR5, UR4, URZ, 0x2 ;  /* 0x0000000405057291 */ /* 0x000fc6000f8f10ff */
[----:B------:R-:W-:Y:S01]  /*42d0*/  UMOV UR4, URZ ;  /* 0x000000ff00047c82 */ /* 0x000fe20008000000 */
[----:B------:R-:W-:-:S04]  /*42e0*/  USHF.L.U32 UR5, UR5, 0x2, URZ ;  /* 0x0000000205057899 */ /* 0x000fc800080006ff */
[----:B------:R-:W-:Y:S01]  /*42f0*/  ULOP3.LUT UR6, UR5, 0xfffffff0, URZ, 0xc0, !UPT ;  /* 0xfffffff005067892 */ /* 0x000fe2000f8ec0ff */
[----:B0-----:R-:W-:Y:S02]  /*4300*/  FADD.FTZ R9, R12, R9 ;  /* 0x000000090c097221 */ /* 0x001fe40000010000 */
[----:B------:R-:W-:-:S03]  /*4310*/  UMOV UR5, URZ ;  /* 0x000000ff00057c82 */ /* 0x000fc60008000000 */
[----:B----4-:R-:W0:Y:S02]  /*4320*/  SHFL.BFLY PT, R14, R9, 0x4, 0x1f ;  /* 0x0c801f00090e7f89 */ /* 0x010e2400000e0000 */
[----:B0-----:R-:W-:-:S05]  /*4330*/  FADD.FTZ R14, R9, R14 ;  /* 0x0000000e090e7221 */ /* 0x001fca0000010000 */
[----:B------:R-:W0:Y:S02]  /*4340*/  SHFL.BFLY PT, R13, R14, 0x2, 0x1f ;  /* 0x0c401f000e0d7f89 */ /* 0x000e2400000e0000 */
[----:B0-----:R-:W-:-:S05]  /*4350*/  FADD.FTZ R13, R14, R13 ;  /* 0x0000000d0e0d7221 */ /* 0x001fca0000010000 */
[----:B------:R-:W0:Y:S02]  /*4360*/  SHFL.BFLY PT, R16, R13, 0x1, 0x1f ;  /* 0x0c201f000d107f89 */ /* 0x000e2400000e0000 */
[----:B0-----:R-:W-:-:S05]  /*4370*/  FADD.FTZ R3, R13, R16 ;  /* 0x000000100d037221 */ /* 0x001fca0000010000 */
[----:B------:R-:W-:Y:S01]  /*4380*/  @!P0 STS [R4+0x10], R3 ;  /* 0x0000100304008388 */ /* 0x000fe20000000800 */
[----:B------:R-:W-:Y:S01]  /*4390*/  BAR.SYNC.DEFER_BLOCKING 0x0 ;  /* 0x0000000000007b1d */ /* 0x000fe20000010000 */
[----:B---3--:R-:W-:-:S05]  /*43a0*/  ISETP.NE.AND P0, PT, RZ, UR10, PT ;  /* 0x0000000aff007c0c */ /* 0x008fca000bf05270 */
[----:B------:R-:W0:Y:S01]  /*43b0*/  @!P1 LDS R3, [R8+0x10] ;  /* 0x0000100008039984 */ /* 0x000e220000000800 */
[----:B------:R-:W-:-:S03]  /*43c0*/  ISETP.GT.AND P1, PT, R10, UR44, PT ;  /* 0x0000002c0a007c0c */ /* 0x000fc6000bf24270 */
[----:B0-----:R-:W0:Y:S02]  /*43d0*/  SHFL.BFLY PT, R12, R3, 0x2, 0x1f ;  /* 0x0c401f00030c7f89 */ /* 0x001e2400000e0000 */
[----:B0-----:R-:W-:-:S05]  /*43e0*/  FADD.FTZ R12, R12, R3 ;  /* 0x000000030c0c7221 */ /* 0x001fca0000010000 */
[----:B------:R-:W0:Y:S02]  /*43f0*/  SHFL.BFLY PT, R9, R12, 0x1, 0x1f ;  /* 0x0c201f000c097f89 */ /* 0x000e2400000e0000 */
[----:B0-----:R-:W-:-:S06]  /*4400*/  FADD.FTZ R9, R12, R9 ;  /* 0x000000090c097221 */ /* 0x001fcc0000010000 */
[----:B------:R-:W0:Y:S02]  /*4410*/  SHFL.IDX PT, R9, R9, RZ, 0x1f ;  /* 0x00001fff09097589 */ /* 0x000e2400000e0000 */
[----:B0-----:R-:W-:-:S06]  /*4420*/  FADD.FTZ R3, R9, 9.9999999747524270788e-07 ;  /* 0x358637bd09037421 */ /* 0x001fcc0000010000 */
[----:B------:R-:W0:Y:S01]  /*4430*/  MUFU.RCP R3, R3 ;  /* 0x0000000300037308 */ /* 0x000e220000001000 */
[----:B------:R-:W-:Y:S05]  /*4440*/  @!P0 BRA `(.L_x_1852) ;  /* 0x0000000000188947 */ /* 0x000fea0003800000 */
[----:B------:R-:W2:Y:S01]  /*4450*/  LDCU UR4, c[0x0][0x488] ;  /* 0x00009100ff0477ac */ /* 0x000ea20008000800 */
[----:B------:R-:W2:Y:S01]  /*4460*/  LDCU UR5, c[0x0][0x40c] ;  /* 0x00008180ff0577ac */ /* 0x000ea20008000800 */
[----:B------:R-:W3:Y:S01]  /*4470*/  LDCU UR7, c[0x0][0x3f4] ;  /* 0x00007e80ff0777ac */ /* 0x000ee20008000800 */
[----:B--2---:R-:W-:-:S04]  /*4480*/  UIMAD UR4, UR40, UR4, UR5 ;  /* 0x00000004280472a4 */ /* 0x004fc8000f8e0205 */
[----:B---3--:R-:W-:-:S04]  /*4490*/  UIMAD UR4, UR4, UR7, URZ ;  /* 0x00000007040472a4 */ /* 0x008fc8000f8e02ff */
[----:B------:R-:W-:-:S12]  /*44a0*/  USHF.R.S32.HI UR5, URZ, 0x1f, UR4 ;  /* 0x0000001fff057899 */ /* 0x000fd80008011404 */
.L_x_1852:
[----:B------:R-:W-:Y:S04]  /*44b0*/  BSSY.RECONVERGENT B0, `(.L_x_1853) ;  /* 0x0000064000007945 */ /* 0x000fe80003800200 */
[----:B------:R-:W-:Y:S05]  /*44c0*/  @P1 BRA `(.L_x_1854) ;  /* 0x0000000400881947 */ /* 0x000fea0003800000 */
[----:B------:R-:W-:Y:S01]  /*44d0*/  VIADDMNMX R7, R10, 0x80, R7, !PT ;  /* 0x000000800a077846 */ /* 0x000fe20007800107 */
[----:B------:R-:W-:Y:S01]  /*44e0*/  BSSY.RECONVERGENT B1, `(.L_x_1855) ;  /* 0x0000029000017945 */ /* 0x000fe20003800200 */
[----:B------:R-:W-:-:S04]  /*44f0*/  LOP3.LUT R4, RZ, R2, RZ, 0x33, !PT ;  /* 0x00000002ff047212 */ /* 0x000fc800078e33ff */
[----:B------:R-:W-:-:S04]  /*4500*/  IADD3 R4, PT, PT, R7, -UR46, R4 ;  /* 0x8000002e07047c10 */ /* 0x000fc8000fffe004 */
[C---:B------:R-:W-:Y:S02]  /*4510*/  LOP3.LUT R7, R4.reuse, 0x180, RZ, 0xc0, !PT ;  /* 0x0000018004077812 */ /* 0x040fe400078ec0ff */
[----:B------:R-:W-:Y:S02]  /*4520*/  ISETP.GE.U32.AND P2, PT, R4, 0x180, PT ;  /* 0x000001800400780c */ /* 0x000fe40003f46070 */
[----:B------:R-:W-:-:S13]  /*4530*/  ISETP.NE.AND P1, PT, R7, 0x180, PT ;  /* 0x000001800700780c */ /* 0x000fda0003f25270 */
[----:B------:R-:W-:Y:S05]  /*4540*/  @!P1 BRA `(.L_x_1856) ;  /* 0x0000000000889947 */ /* 0x000fea0003800000 */
[----:B------:R-:W2:Y:S01]  /*4550*/  S2UR UR8, SR_CgaCtaId ;  /* 0x00000000000879c3 */ /* 0x000ea20000008800 */
[----:B------:R-:W3:Y:S01]  /*4560*/  LDCU.64 UR12, c[0x0][0x480] ;  /* 0x00009000ff0c77ac */ /* 0x000ee20008000a00 */
[----:B------:R-:W-:Y:S01]  /*4570*/  LEA.HI R4, R4, 0x1, RZ, 0x19 ;  /* 0x0000000104047811 */ /* 0x000fe200078fc8ff */
[----:B------:R-:W-:Y:S01]  /*4580*/  IMAD.SHL.U32 R8, R2, 0x2, RZ ;  /* 0x0000000202087824 */ /* 0x000fe200078e00ff */
[----:B------:R-:W-:Y:S01]  /*4590*/  IADD3 R12, P1, PT, R10, UR4, RZ ;  /* 0x000000040a0c7c10 */ /* 0x000fe2000ff3e0ff */
[----:B------:R-:W-:Y:S01]  /*45a0*/  UMOV UR7, 0x400 ;  /* 0x0000040000077882 */ /* 0x000fe20000000000 */
[----:B------:R-:W-:Y:S01]  /*45b0*/  SHF.L.U32 R7, R4, 0x7, RZ ;  /* 0x0000000704077819 */ /* 0x000fe200000006ff */
[----:B------:R-:W-:Y:S01]  /*45c0*/  UIADD3 UR7, UPT, UPT, UR7, 0xa0, URZ ;  /* 0x000000a007077890 */ /* 0x000fe2000fffe0ff */
[----:B------:R-:W-:Y:S02]  /*45d0*/  IADD3.X R9, PT, PT, RZ, UR5, RZ, P1, !PT ;  /* 0x00000005ff097c10 */ /* 0x000fe40008ffe4ff */
[----:B------:R-:W-:-:S02]  /*45e0*/  LOP3.LUT R7, R7, 0x180, RZ, 0xc0, !PT ;  /* 0x0000018007077812 */ /* 0x000fc400078ec0ff */
[----:B------:R-:W-:-:S03]  /*45f0*/  LOP3.LUT R4, R4, 0x3, RZ, 0xc0, !PT ;  /* 0x0000000304047812 */ /* 0x000fc600078ec0ff */
[----:B------:R-:W-:Y:S01]  /*4600*/  IMAD.IADD R10, R10, 0x1, R7 ;  /* 0x000000010a0a7824 */ /* 0x000fe200078e0207 */
[----:B---3--:R-:W-:-:S04]  /*4610*/  LEA R11, P1, R12, UR12, 0x2 ;  /* 0x0000000c0c0b7c11 */ /* 0x008fc8000f8210ff */
[----:B------:R-:W-:Y:S01]  /*4620*/  LEA.HI.X R12, R12, UR13, R9, 0x2, P1 ;  /* 0x0000000d0c0c7c11 */ /* 0x000fe200088f1409 */
[----:B--2---:R-:W-:Y:S01]  /*4630*/  ULEA UR7, UR8, UR7, 0x18 ;  /* 0x0000000708077291 */ /* 0x004fe2000f8ec0ff */
[----:B------:R-:W-:-:S05]  /*4640*/  IADD3 R9, PT, PT, -R4, RZ, RZ ;  /* 0x000000ff04097210 */ /* 0x000fca0007ffe1ff */
[----:B------:R-:W-:-:S04]  /*4650*/  MOV R13, UR7 ;  /* 0x00000007000d7c02 */ /* 0x000fc80008000f00 */
[----:B------:R-:W-:Y:S02]  /*4660*/  IADD3 R7, PT, PT, R13, UR6, R8 ;  /* 0x000000060d077c10 */ /* 0x000fe4000fffe008 */
[----:B------:R-:W-:-:S07]  /*4670*/  IADD3 R8, PT, PT, R5, UR7, RZ ;  /* 0x0000000705087c10 */ /* 0x000fce000fffe0ff */
.L_x_1857:
[----:B--2---:R2:W0:Y:S01]  /*4680*/  LDS R4, [R8] ;  /* 0x0000000008047984 */ /* 0x0044220000000800 */
[----:B------:R-:W-:Y:S02]  /*4690*/  @P0 MOV R5, R12 ;  /* 0x0000000c00050202 */ /* 0x000fe40000000f00 */
[----:B------:R-:W-:-:S04]  /*46a0*/  IADD3 R9, PT, PT, R9, 0x1, RZ ;  /* 0x0000000109097810 */ /* 0x000fc80007ffe0ff */
[----:B------:R-:W-:Y:S01]  /*46b0*/  ISETP.NE.AND P3, PT, R9, RZ, PT ;  /* 0x000000ff0900720c */ /* 0x000fe20003f65270 */
[----:B--2---:R-:W-:Y:S02]  /*46c0*/  VIADD R8, R8, 0x200 ;  /* 0x0000020008087836 */ /* 0x004fe40000000000 */
[----:B0-----:R-:W-:-:S05]  /*46d0*/  FMUL.FTZ R13, R4, R3 ;  /* 0x00000003040d7220 */ /* 0x001fca0000410000 */
[----:B------:R-:W-:-:S04]  /*46e0*/  F2FP.F16.F32.PACK_AB R4, RZ, R13 ;  /* 0x0000000dff04723e */ /* 0x000fc800000000ff */
[----:B------:R-:W-:Y:S01]  /*46f0*/  PRMT R14, R4, 0x7610, R14 ;  /* 0x00007610040e7816 */ /* 0x000fe2000000000e */
[----:B------:R-:W-:Y:S01]  /*4700*/  @P0 IMAD.MOV.U32 R4, RZ, RZ, R11 ;  /* 0x000000ffff040224 */ /* 0x000fe200078e000b */
[----:B------:R-:W-:-:S03]  /*4710*/  IADD3 R11, P1, PT, R11, 0x200, RZ ;  /* 0x000002000b0b7810 */ /* 0x000fc60007f3e0ff */
[----:B------:R0:W-:Y:S01]  /*4720*/  STS.U16 [R7], R14 ;  /* 0x0000000e07007388 */ /* 0x0001e20000000400 */
[----:B------:R-:W-:-:S03]  /*4730*/  IADD3.X R12, PT, PT, RZ, R12, RZ, P1, !PT ;  /* 0x0000000cff0c7210 */ /* 0x000fc60000ffe4ff */
[----:B------:R2:W-:Y:S01]  /*4740*/  @P0 STG.E desc[UR36][R4.64], R13 ;  /* 0x0000000d04000986 */ /* 0x0005e2000c101924 */
[----:B0-----:R-:W-:Y:S01]  /*4750*/  IADD3 R7, PT, PT, R7, 0x100, RZ ;  /* 0x0000010007077810 */ /* 0x001fe20007ffe0ff */
[----:B------:R-:W-:Y:S06]  /*4760*/  @P3 BRA `(.L_x_1857) ;  /* 0xfffffffc00c43947 */ /* 0x000fec000383ffff */
.L_x_1856:
[----:B------:R-:W-:Y:S05]  /*4770*/  BSYNC.RECONVERGENT B1 ;  /* 0x0000000000017941 */ /* 0x000fea0003800200 */
.L_x_1855:
[----:B------:R-:W-:Y:S05]  /*4780*/  @!P2 BRA `(.L_x_1854) ;  /* 0x0000000000d8a947 */ /* 0x000fea0003800000 */
[----:B------:R-:W3:Y:S01]  /*4790*/  S2R R8, SR_CgaCtaId ;  /* 0x0000000000087919 */ /* 0x000ee20000008800 */
[----:B------:R-:W4:Y:S01]  /*47a0*/  LDCU.64 UR12, c[0x0][0x480] ;  /* 0x00009000ff0c77ac */ /* 0x000f220008000a00 */
[----:B------:R-:W-:Y:S01]  /*47b0*/  MOV R7, 0x400 ;  /* 0x0000040000077802 */ /* 0x000fe20000000f00 */
[----:B--2---:R-:W-:Y:S01]  /*47c0*/  IMAD.U32 R5, RZ, RZ, UR46 ;  /* 0x0000002eff057e24 */ /* 0x004fe2000f8e00ff */
[C---:B------:R-:W-:Y:S01]  /*47d0*/  IADD3 R11, P2, PT, R10.reuse, UR4, RZ ;  /* 0x000000040a0b7c10 */ /* 0x040fe2000ff5e0ff */
[----:B------:R-:W-:Y:S01]  /*47e0*/  USHF.L.U32 UR7, UR46, 0x2, URZ ;  /* 0x000000022e077899 */ /* 0x000fe200080006ff */
[C---:B------:R-:W-:Y:S01]  /*47f0*/  LEA R4, R10.reuse, UR6, 0x1 ;  /* 0x000000060a047c11 */ /* 0x040fe2000f8e08ff */
[----:B------:R-:W-:Y:S01]  /*4800*/  UISETP.NE.AND UP0, UPT, UR10, URZ, UPT ;  /* 0x000000ff0a00728c */ /* 0x000fe2000bf05270 */
[----:B------:R-:W-:Y:S02]  /*4810*/  IADD3 R7, PT, PT, R7, 0xa0, RZ ;  /* 0x000000a007077810 */ /* 0x000fe40007ffe0ff */
[----:B------:R-:W-:Y:S01]  /*4820*/  IADD3.X R12, PT, PT, RZ, UR5, RZ, P2, !PT ;  /* 0x00000005ff0c7c10 */ /* 0x000fe200097fe4ff */
[----:B------:R-:W-:Y:S01]  /*4830*/  IMAD R5, R5, -0x2, R4 ;  /* 0xfffffffe05057824 */ /* 0x000fe200078e0204 */
[----:B------:R-:W-:-:S02]  /*4840*/  LEA R4, R10, -UR7, 0x2 ;  /* 0x800000070a047c11 */ /* 0x000fc4000f8e10ff */
[----:B------:R-:W-:Y:S02]  /*4850*/  ISETP.NE.AND P1, PT, RZ, UR10, PT ;  /* 0x0000000aff007c0c */ /* 0x000fe4000bf25270 */
[----:B------:R-:W-:Y:S02]  /*4860*/  PLOP3.LUT P0, PT, PT, PT, UP0, 0x80, 0x8 ;  /* 0x000000000008781c */ /* 0x000fe40003f0f008 */
[----:B----4-:R-:W-:-:S04]  /*4870*/  LEA R9, P3, R11, UR12, 0x2 ;  /* 0x0000000c0b097c11 */ /* 0x010fc8000f8610ff */
[----:B------:R-:W-:Y:S02]  /*4880*/  IADD3 R9, P2, PT, R9, 0x400, RZ ;  /* 0x0000040009097810 */ /* 0x000fe40007f5e0ff */
[----:B------:R-:W-:-:S05]  /*4890*/  LEA.HI.X R12, R11, UR13, R12, 0x2, P3 ;  /* 0x0000000d0b0c7c11 */ /* 0x000fca00098f140c */
[----:B------:R-:W-:Y:S01]  /*48a0*/  IMAD.X R14, RZ, RZ, R12, P2 ;  /* 0x000000ffff0e7224 */ /* 0x000fe200010e060c */
[----:B---3--:R-:W-:-:S04]  /*48b0*/  LEA R8, R8, R7, 0x18 ;  /* 0x0000000708087211 */ /* 0x008fc800078ec0ff */
[--C-:B------:R-:W-:Y:S02]  /*48c0*/  IADD3 R7, PT, PT, R4, 0x400, R8.reuse ;  /* 0x0000040004077810 */ /* 0x100fe40007ffe008 */
[----:B------:R-:W-:-:S07]  /*48d0*/  IADD3 R8, PT, PT, R5, 0x200, R8 ;  /* 0x0000020005087810 */ /* 0x000fce0007ffe008 */
.L_x_1858:
[----:B------:R-:W0:Y:S01]  /*48e0*/  LDS R4, [R7+-0x400] ;  /* 0xfffc000007047984 */ /* 0x000e220000000800 */
[----:B------:R-:W-:-:S05]  /*48f0*/  VIADD R10, R10, 0x200 ;  /* 0x000002000a0a7836 */ /* 0x000fca0000000000 */
[----:B------:R-:W-:Y:S01]  /*4900*/  ISETP.GT.AND P2, PT, R10, UR44, PT ;  /* 0x0000002c0a007c0c */ /* 0x000fe2000bf44270 */
[----:B0-----:R-:W-:-:S05]  /*4910*/  FMUL.FTZ R11, R4, R3 ;  /* 0x00000003040b7220 */ /* 0x001fca0000410000 */
[----:B------:R-:W-:-:S04]  /*4920*/  F2FP.F16.F32.PACK_AB R4, RZ, R11 ;  /* 0x0000000bff04723e */ /* 0x000fc800000000ff */
[----:B------:R-:W-:-:S05]  /*4930*/  PRMT R5, R4, 0x7610, R5 ;  /* 0x0000761004057816 */ /* 0x000fca0000000005 */
[----:B------:R0:W-:Y:S04]  /*4940*/  STS.U16 [R8+-0x200], R5 ;  /* 0xfffe000508007388 */ /* 0x0001e80000000400 */
[----:B------:R-:W2:Y:S01]  /*4950*/  LDS R4, [R7+-0x200] ;  /* 0xfffe000007047984 */ /* 0x000ea20000000800 */
[----:B0-----:R-:W-:Y:S01]  /*4960*/  MOV R5, R14 ;  /* 0x0000000e00057202 */ /* 0x001fe20000000f00 */
[----:B--2---:R-:W-:-:S05]  /*4970*/  FMUL.FTZ R13, R4, R3 ;  /* 0x00000003040d7220 */ /* 0x004fca0000410000 */
        /* <DEDUP_REMOVED lines=8> */
[----:B0-----:R-:W-:Y:S02]  /*4a00*/  MOV R4, R9 ;  /* 0x0000000900047202 */ /* 0x001fe40000000f00 */
[----:B--2---:R-:W-:-:S03]  /*4a10*/  IADD3 R7, PT, PT, R7, 0x800, RZ ;  /* 0x0000080007077810 */ /* 0x004fc60007ffe0ff */
[----:B------:R-:W-:Y:S01]  /*4a20*/  @P0 STG.E desc[UR36][R4.64+-0x400], R11 ;  /* 0xfffc000b04000986 */ /* 0x000fe2000c101924 */
[----:B------:R-:W-:-:S13]  /*4a30*/  PLOP3.LUT P0, PT, P1, PT, PT, 0x80, 0x8 ;  /* 0x000000000008781c */ /* 0x000fda0000f0f070 */
[----:B------:R-:W-:Y:S04]  /*4a40*/  @P0 STG.E desc[UR36][R4.64+-0x200], R13 ;  /* 0xfffe000d04000986 */ /* 0x000fe8000c101924 */
[----:B------:R-:W-:Y:S01]  /*4a50*/  @P0 STG.E desc[UR36][R4.64], R15 ;  /* 0x0000000f04000986 */ /* 0x000fe2000c101924 */
[----:B---3--:R-:W-:-:S05]  /*4a60*/  FMUL.FTZ R17, R12, R3 ;  /* 0x000000030c117220 */ /* 0x008fca0000410000 */
[----:B------:R-:W-:Y:S01]  /*4a70*/  @P0 STG.E desc[UR36][R4.64+0x200], R17 ;  /* 0x0002001104000986 */ /* 0x000fe2000c101924 */
[----:B------:R-:W-:-:S04]  /*4a80*/  F2FP.F16.F32.PACK_AB R9, RZ, R17 ;  /* 0x00000011ff09723e */ /* 0x000fc800000000ff */
[----:B------:R-:W-:Y:S02]  /*4a90*/  PRMT R12, R9, 0x7610, R12 ;  /* 0x00007610090c7816 */ /* 0x000fe4000000000c */
[----:B------:R-:W-:-:S03]  /*4aa0*/  IADD3 R9, P3, PT, R4, 0x800, RZ ;  /* 0x0000080004097810 */ /* 0x000fc60007f7e0ff */
[----:B------:R0:W-:Y:S01]  /*4ab0*/  STS.U16 [R8+0x100], R12 ;  /* 0x0001000c08007388 */ /* 0x0001e20000000400 */
[----:B------:R-:W-:Y:S01]  /*4ac0*/  IADD3.X R14, PT, PT, RZ, R5, RZ, P3, !PT ;  /* 0x00000005ff0e7210 */ /* 0x000fe20001ffe4ff */
[----:B0-----:R-:W-:Y:S01]  /*4ad0*/  VIADD R8, R8, 0x400 ;  /* 0x0000040008087836 */ /* 0x001fe20000000000 */
[----:B------:R-:W-:Y:S07]  /*4ae0*/  @!P2 BRA `(.L_x_1858) ;  /* 0xfffffffc007ca947 */ /* 0x000fee000383ffff */
.L_x_1854:
[----:B------:R-:W-:Y:S05]  /*4af0*/  BSYNC.RECONVERGENT B0 ;  /* 0x0000000000007941 */ /* 0x000fea0003800200 */
.L_x_1853:
[----:B------:R-:W3:Y:S01]  /*4b00*/  LDCU.64 UR10, c[0x0][0x3b0] ;  /* 0x00007600ff0a77ac */ /* 0x000ee20008000a00 */
[----:B0-----:R-:W-:Y:S02]  /*4b10*/  SHF.L.U32 R3, R2, 0x3, RZ ;  /* 0x0000000302037819 */ /* 0x001fe400000006ff */
[----:B--2---:R-:W-:Y:S02]  /*4b20*/  CS2R R12, SRZ ;  /* 0x00000000000c7805 */ /* 0x004fe4000001ff00 */
[----:B------:R-:W-:Y:S01]  /*4b30*/  MOV R4, UR43 ;  /* 0x0000002b00047c02 */ /* 0x000fe20008000f00 */
[----:B------:R-:W-:Y:S01]  /*4b40*/  USHF.R.S32.HI UR4, URZ, 0x1f, UR44 ;  /* 0x0000001fff047899 */ /* 0x000fe2000801142c */
[----:B------:R-:W-:Y:S01]  /*4b50*/  CS2R R14, SRZ ;  /* 0x00000000000e7805 */ /* 0x000fe2000001ff00 */
[----:B------:R-:W0:Y:S01]  /*4b60*/  LDCU UR5, c[0x0][0x3f4] ;  /* 0x00007e80ff0577ac */ /* 0x000e220008000800 */
[----:B------:R-:W2:Y:S01]  /*4b70*/  S2UR UR7, SR_CgaCtaId ;  /* 0x00000000000779c3 */ /* 0x000ea20000008800 */
[----:B------:R-:W-:Y:S01]  /*4b80*/  LOP3.LUT R3, R3, 0x38, RZ, 0xc0, !PT ;  /* 0x0000003803037812 */ /* 0x000fe200078ec0ff */
[----:B------:R-:W-:-:S06]  /*4b90*/  ULEA.HI UR4, UR4, UR44, URZ, 0x4 ;  /* 0x0000002c04047291 */ /* 0x000fcc000f8f20ff */
[----:B------:R-:W4:Y:S01]  /*4ba0*/  LDC.64 R36, c[0x0][0x3c0] ;  /* 0x0000f000ff247b82 */ /* 0x000f220000000a00 */
[----:B------:R-:W-:Y:S01]  /*4bb0*/  ULOP3.LUT UR4, UR4, 0xfffffff0, URZ, 0xc0, !UPT ;  /* 0xfffffff004047892 */ /* 0x000fe2000f8ec0ff */
[----:B---3--:R-:W-:Y:S01]  /*4bc0*/  ISETP.NE.U32.AND P0, PT, RZ, UR10, PT ;  /* 0x0000000aff007c0c */ /* 0x008fe2000bf05070 */
[----:B------:R-:W-:Y:S02]  /*4bd0*/  USHF.L.U32 UR40, UR40, 0x6, URZ ;  /* 0x0000000628287899 */ /* 0x000fe400080006ff */
[----:B------:R-:W-:Y:S01]  /*4be0*/  UIADD3 UR4, UPT, UPT, -UR4, UR44, URZ ;  /* 0x0000002c04047290 */ /* 0x000fe2000fffe1ff */
[----:B------:R-:W-:Y:S01]  /*4bf0*/  ISETP.NE.AND.EX P0, PT, RZ, UR11, PT, P0 ;  /* 0x0000000bff007c0c */ /* 0x000fe2000bf05300 */
[----:B------:R-:W3:Y:S04]  /*4c00*/  LDCU.64 UR12, c[0x0][0x3c8] ;  /* 0x00007900ff0c77ac */ /* 0x000ee80008000a00 */
[----:B------:R-:W-:-:S13]  /*4c10*/  ISETP.NE.OR P0, PT, R0, UR4, !P0 ;  /* 0x0000000400007c0c */ /* 0x000fda000c705670 */
[----:B------:R-:W1:Y:S01]  /*4c20*/  @!P0 LDC.64 R8, c[0x0][0x3b0] ;  /* 0x0000ec00ff088b82 */ /* 0x000e620000000a00 */
[----:B------:R-:W-:Y:S01]  /*4c30*/  @!P0 IMAD R5, R4, 0x40, R3 ;  /* 0x0000004004058824 */ /* 0x000fe200078e0203 */
[----:B0-----:R-:W-:Y:S02]  /*4c40*/  MOV R4, UR5 ;  /* 0x0000000500047c02 */ /* 0x001fe40008000f00 */
[----:B------:R-:W-:Y:S02]  /*4c50*/  IADD3 R33, PT, PT, R0, UR46, RZ ;  /* 0x0000002e00217c10 */ /* 0x000fe4000fffe0ff */
[----:B------:R-:W-:Y:S01]  /*4c60*/  VIMNMX R16, PT, PT, R4, UR44, PT ;  /* 0x0000002c04107c48 */ /* 0x000fe2000bfe0100 */
[----:B------:R-:W-:Y:S02]  /*4c70*/  UMOV UR5, 0x400 ;  /* 0x0000040000057882 */ /* 0x000fe40000000000 */
[----:B------:R-:W-:Y:S01]  /*4c80*/  UIADD3 UR5, UPT, UPT, UR5, 0xa0, URZ ;  /* 0x000000a005057890 */ /* 0x000fe2000fffe0ff */
[----:B-1----:R-:W-:-:S05]  /*4c90*/  @!P0 IMAD.WIDE.U32 R8, R5, 0x2, R8 ;  /* 0x0000000205088825 */ /* 0x002fca00078e0008 */
[----:B------:R0:W5:Y:S01]  /*4ca0*/  @!P0 LDG.E.128 R12, desc[UR36][R8.64] ;  /* 0x00000024080c8981 */ /* 0x000162000c1e1d00 */
[----:B------:R-:W-:Y:S01]  /*4cb0*/  BAR.SYNC.DEFER_BLOCKING 0x0 ;  /* 0x0000000000007b1d */ /* 0x000fe20000010000 */
[----:B------:R-:W-:Y:S01]  /*4cc0*/  ISETP.GE.AND P0, PT, R33, R16, PT ;  /* 0x000000102100720c */ /* 0x000fe20003f06270 */
[----:B--2---:R-:W-:Y:S01]  /*4cd0*/  ULEA UR5, UR7, UR5, 0x18 ;  /* 0x0000000507057291 */ /* 0x004fe2000f8ec0ff */
[----:B------:R-:W-:Y:S02]  /*4ce0*/  IMAD R5, R6, R4, R3 ;  /* 0x0000000406057224 */ /* 0x000fe400078e0203 */
[----:B------:R-:W-:Y:S01]  /*4cf0*/  HFMA2 R32, -RZ, RZ, 0, 0 ;  /* 0x00000000ff207431 */ /* 0x000fe200000001ff */
[----:B------:R-:W-:Y:S01]  /*4d00*/  CS2R R6, SRZ ;  /* 0x0000000000067805 */ /* 0x000fe2000001ff00 */
[----:B------:R-:W-:Y:S01]  /*4d10*/  UIADD3 UR7, UPT, UPT, UR5, UR6, URZ ;  /* 0x0000000605077290 */ /* 0x000fe2000fffe0ff */
[----:B------:R-:W-:Y:S01]  /*4d20*/  BSSY.RECONVERGENT B0, `(.L_x_1859) ;  /* 0x00000e4000007945 */ /* 0x000fe20003800200 */
[----:B----4-:R-:W-:Y:S01]  /*4d30*/  IMAD.WIDE R36, R5, 0x2, R36 ;  /* 0x0000000205247825 */ /* 0x010fe200078e0224 */
[----:B0-----:R-:W-:-:S02]  /*4d40*/  CS2R R8, SRZ ;  /* 0x0000000000087805 */ /* 0x001fc4000001ff00 */
[----:B------:R-:W-:Y:S01]  /*4d50*/  CS2R R10, SRZ ;  /* 0x00000000000a7805 */ /* 0x000fe2000001ff00 */
[----:B------:R-:W-:Y:S01]  /*4d60*/  IMAD.MOV.U32 R5, RZ, RZ, RZ ;  /* 0x000000ffff057224 */ /* 0x000fe200078e00ff */
[----:B---3--:R-:W-:Y:S06]  /*4d70*/  @P0 BRA `(.L_x_1860) ;  /* 0x0000000c00780947 */ /* 0x008fec0003800000 */
[----:B------:R-:W-:Y:S01]  /*4d80*/  ULOP3.LUT UR8, URZ, UR46, URZ, 0x33, !UPT ;  /* 0x0000002eff087292 */ /* 0x000fe2000f8e33ff */
[----:B------:R-:W-:Y:S01]  /*4d90*/  VIADDMNMX R5, R33, 0x10, R16, !PT ;  /* 0x0000001021057846 */ /* 0x000fe20007800110 */
[----:B------:R-:W0:Y:S01]  /*4da0*/  LDCU UR10, c[0x0][0x3f8] ;  /* 0x00007f00ff0a77ac */ /* 0x000e220008000800 */
[----:B------:R-:W-:Y:S01]  /*4db0*/  BSSY.RECONVERGENT B1, `(.L_x_1861) ;  /* 0x000007e000017945 */ /* 0x000fe20003800200 */
[----:B------:R-:W-:Y:S01]  /*4dc0*/  MOV R32, RZ ;  /* 0x000000ff00207202 */ /* 0x000fe20000000f00 */
[----:B------:R-:W-:Y:S01]  /*4dd0*/  IMAD.MOV.U32 R35, RZ, RZ, R33 ;  /* 0x000000ffff237224 */ /* 0x000fe200078e0021 */
[----:B------:R-:W-:Y:S02]  /*4de0*/  IADD3 R40, PT, PT, -R0, UR8, R5 ;  /* 0x0000000800287c10 */ /* 0x000fe4000fffe105 */
[----:B------:R-:W-:Y:S02]  /*4df0*/  CS2R R10, SRZ ;  /* 0x00000000000a7805 */ /* 0x000fe4000001ff00 */
[----:B------:R-:W-:-:S02]  /*4e00*/  CS2R R8, SRZ ;  /* 0x0000000000087805 */ /* 0x000fc4000001ff00 */
[----:B------:R-:W-:Y:S02]  /*4e10*/  CS2R R6, SRZ ;  /* 0x0000000000067805 */ /* 0x000fe4000001ff00 */
[C---:B------:R-:W-:Y:S02]  /*4e20*/  ISETP.GE.U32.AND P0, PT, R40.reuse, 0x30, PT ;  /* 0x000000302800780c */ /* 0x040fe40003f06070 */
[----:B------:R-:W-:Y:S02]  /*4e30*/  LEA.HI R39, R40, 0x1, RZ, 0x1c ;  /* 0x0000000128277811 */ /* 0x000fe400078fe0ff */
[----:B------:R-:W-:Y:S02]  /*4e40*/  MOV R5, RZ ;  /* 0x000000ff00057202 */ /* 0x000fe40000000f00 */
[----:B------:R-:W-:Y:S01]  /*4e50*/  LOP3.LUT P1, R46, R39, 0x3, RZ, 0xc0, !PT ;  /* 0x00000003272e7812 */ /* 0x000fe2000782c0ff */
[----:B0-----:R-:W-:-:S06]  /*4e60*/  IMAD R38, R4, UR10, RZ ;  /* 0x0000000a04267c24 */ /* 0x001fcc000f8e02ff */
[----:B------:R-:W-:Y:S06]  /*4e70*/  @!P0 BRA `(.L_x_1862) ;  /* 0x0000000400c48947 */ /* 0x000fec0003800000 */
[----:B------:R-:W-:Y:S01]  /*4e80*/  USHF.L.U32 UR8, UR46, 0x6, URZ ;  /* 0x000000062e087899 */ /* 0x000fe200080006ff */
[----:B------:R-:W-:Y:S01]  /*4e90*/  LEA R42, R0, UR6, 0x1 ;  /* 0x00000006002a7c11 */ /* 0x000fe2000f8e08ff */
[----:B------:R-:W-:Y:S01]  /*4ea0*/  IMAD.MOV.U32 R32, RZ, RZ, RZ ;  /* 0x000000ffff207224 */ /* 0x000fe200078e00ff */
[----:B------:R-:W-:Y:S02]  /*4eb0*/  MOV R17, UR5 ;  /* 0x0000000500117c02 */ /* 0x000fe40008000f00 */
[----:B------:R-:W-:Y:S02]  /*4ec0*/  LOP3.LUT R39, R39, 0x1ffffffc, RZ, 0xc0, !PT ;  /* 0x1ffffffc27277812 */ /* 0x000fe400078ec0ff */
[----:B------:R-:W-:Y:S02]  /*4ed0*/  IADD3 R42, PT, PT, R42, 0x40, R17 ;  /* 0x000000402a2a7810 */ /* 0x000fe40007ffe011 */
[----:B------:R-:W-:Y:S02]  /*4ee0*/  MOV R35, R33 ;  /* 0x0000002100237202 */ /* 0x000fe40000000f00 */
[----:B------:R-:W-:-:S02]  /*4ef0*/  IADD3 R39, PT, PT, -R39, RZ, RZ ;  /* 0x000000ff27277210 */ /* 0x000fc40007ffe1ff */
[----:B------:R-:W-:-:S07]  /*4f00*/  MOV R41, UR8 ;  /* 0x0000000800297c02 */ /* 0x000fce0008000f00 */
.L_x_1863:
[----:B------:R-:W-:Y:S02]  /*4f10*/  IADD3 R16, P0, PT, R35, UR45, RZ ;  /* 0x0000002d23107c10 */ /* 0x000fe4000ff1e0ff */
[----:B------:R-:W-:Y:S02]  /*4f20*/  LEA R29, R0, R41, 0x6 ;  /* 0x00000029001d7211 */ /* 0x000fe400078e30ff */
[----:B------:R-:W-:Y:S01]  /*4f30*/  SHF.L.U32 R21, R38, 0x6, RZ ;  /* 0x0000000626157819 */ /* 0x000fe200000006ff */
[----:B------:R-:W-:Y:S01]  /*4f40*/  IMAD.X R17, RZ, RZ, R34, P0 ;  /* 0x000000ffff117224 */ /* 0x000fe200000e0622 */
[----:B------:R-:W-:Y:S01]  /*4f50*/  LEA R24, P0, R16, UR12, 0x2 ;  /* 0x0000000c10187c11 */ /* 0x000fe2000f8010ff */
[----:B------:R-:W-:Y:S01]  /*4f60*/  IMAD.SHL.U32 R30, R38, 0x40, RZ ;  /* 0x00000040261e7824 */ /* 0x000fe200078e00ff */
[----:B------:R-:W0:Y:S02]  /*4f70*/  LDS.U16 R45, [R42+-0x40] ;  /* 0xffffc0002a2d7984 */ /* 0x000e240000000400 */
[----:B------:R-:W-:-:S02]  /*4f80*/  LEA.HI.X R25, R16, UR13, R17, 0x2, P0 ;  /* 0x0000000d10197c11 */ /* 0x000fc400080f1411 */
[----:B------:R-:W-:Y:S04]  /*4f90*/  LDS.U16 R44, [R42+-0x20] ;  /* 0xffffe0002a2c7984 */ /* 0x000fe80000000400 */
[----:B------:R-:W2:Y:S04]  /*4fa0*/  LDG.E R16, desc[UR36][R24.64] ;  /* 0x0000002418107981 */ /* 0x000ea8000c1e1900 */
[----:B------:R-:W3:Y:S04]  /*4fb0*/  LDG.E R20, desc[UR36][R24.64+0x40] ;  /* 0x0000402418147981 */ /* 0x000ee8000c1e1900 */
[----:B------:R-:W4:Y:S04]  /*4fc0*/  LDG.E R26, desc[UR36][R24.64+0x80] ;  /* 0x00008024181a7981 */ /* 0x000f28000c1e1900 */
[----:B------:R1:W4:Y:S04]  /*4fd0*/  LDG.E R28, desc[UR36][R24.64+0xc0] ;  /* 0x0000c024181c7981 */ /* 0x000328000c1e1900 */
[----:B------:R-:W0:Y:S01]  /*4fe0*/  LDS.U16 R43, [R42] ;  /* 0x000000002a2b7984 */ /* 0x000e220000000400 */
[----:B--2---:R-:W-:-:S04]  /*4ff0*/  IMAD R17, R16, R21, R29 ;  /* 0x0000001510117224 */ /* 0x004fc800078e021d */
[----:B------:R-:W-:-:S06]  /*5000*/  IMAD.WIDE R16, R17, 0x2, R36 ;  /* 0x0000000211107825 */ /* 0x000fcc00078e0224 */
[----:B------:R-:W2:Y:S01]  /*5010*/  LDG.E.128 R16, desc[UR36][R16.64] ;  /* 0x0000002410107981 */ /* 0x000ea2000c1e1d00 */
[--C-:B---3--:R-:W-:Y:S02]  /*5020*/  IMAD R20, R20, R21, R29.reuse ;  /* 0x0000001514147224 */ /* 0x108fe400078e021d */
[----:B----4-:R-:W-:-:S03]  /*5030*/  IMAD R26, R26, R30, R29 ;  /* 0x0000001e1a1a7224 */ /* 0x010fc600078e021d */
[----:B------:R-:W-:Y:S02]  /*5040*/  IADD3 R21, PT, PT, R20, 0x400, RZ ;  /* 0x0000040014157810 */ /* 0x000fe40007ffe0ff */
[----:B-1----:R-:W-:-:S03]  /*5050*/  IADD3 R25, PT, PT, R26, 0x800, RZ ;  /* 0x000008001a197810 */ /* 0x002fc60007ffe0ff */
[----:B------:R-:W-:-:S04]  /*5060*/  IMAD.WIDE R20, R21, 0x2, R36 ;  /* 0x0000000215147825 */ /* 0x000fc800078e0224 */
[----:B------:R-:W-:Y:S02]  /*5070*/  IMAD R28, R28, R30, R29 ;  /* 0x0000001e1c1c7224 */ /* 0x000fe400078e021d */
[----:B------:R-:W3:Y:S01]  /*5080*/  LDG.E.128 R20, desc[UR36][R20.64] ;  /* 0x0000002414147981 */ /* 0x000ee2000c1e1d00 */
[----:B------:R-:W-:Y:S02]  /*5090*/  IMAD.WIDE R24, R25, 0x2, R36 ;  /* 0x0000000219187825 */ /* 0x000fe400078e0224 */
[----:B------:R-:W-:-:S04]  /*50a0*/  IADD3 R29, PT, PT, R28, 0xc00, RZ ;  /* 0x00000c001c1d7810 */ /* 0x000fc80007ffe0ff */
[----:B------:R-:W4:Y:S01]  /*50b0*/  LDG.E.128 R24, desc[UR36][R24.64] ;  /* 0x0000002418187981 */ /* 0x000f22000c1e1d00 */
[----:B------:R-:W-:-:S06]  /*50c0*/  IMAD.WIDE R28, R29, 0x2, R36 ;  /* 0x000000021d1c7825 */ /* 0x000fcc00078e0224 */
[----:B------:R-:W4:Y:S01]  /*50d0*/  LDG.E.128 R28, desc[UR36][R28.64] ;  /* 0x000000241c1c7981 */ /* 0x000f22000c1e1d00 */
[----:B0-----:R-:W-:Y:S01]  /*50e0*/  HADD2.F32 R45, -RZ, R45.H0_H0 ;  /* 0x2000002dff2d7230 */ /* 0x001fe20000004100 */
[----:B------:R-:W-:Y:S01]  /*50f0*/  IADD3 R39, PT, PT, R39, 0x4, RZ ;  /* 0x0000000427277810 */ /* 0x000fe20007ffe0ff */
[----:B------:R-:W-:Y:S01]  /*5100*/  HADD2.F32 R43, -RZ, R43.H0_H0 ;  /* 0x2000002bff2b7230 */ /* 0x000fe20000004100 */
[----:B------:R-:W-:Y:S01]  /*5110*/  IADD3 R41, PT, PT, R41, 0x1000, RZ ;  /* 0x0000100029297810 */ /* 0x000fe20007ffe0ff */
[----:B------:R-:W-:Y:S01]  /*5120*/  VIADD R35, R35, 0x40 ;  /* 0x0000004023237836 */ /* 0x000fe20000000000 */
[----:B------:R-:W-:Y:S01]  /*5130*/  ISETP.NE.AND P0, PT, R39, RZ, PT ;  /* 0x000000ff2700720c */ /* 0x000fe20003f05270 */
[--C-:B--2---:R-:W-:Y:S02]  /*5140*/  HADD2.F32 R47, -RZ, R16.reuse.H0_H0 ;  /* 0x20000010ff2f7230 */ /* 0x104fe40000004100 */
[----:B------:R-:W-:Y:S02]  /*5150*/  HADD2.F32 R16, -RZ, R16.H1_H1 ;  /* 0x30000010ff107230 */ /* 0x000fe40000004100 */
[----:B------:R-:W-:-:S02]  /*5160*/  HADD2.F32 R49, -RZ, R17.H0_H0 ;  /* 0x20000011ff317230 */ /* 0x000fc40000004100 */
[C---:B------:R-:W-:Y:S01]  /*5170*/  FFMA.FTZ R32, R45.reuse, R47, R32 ;  /* 0x0000002f2d207223 */ /* 0x040fe20000010020 */
[----:B------:R-:W-:Y:S02]  /*5180*/  HADD2.F32 R48, -RZ, R17.H1_H1 ;  /* 0x30000011ff307230 */ /* 0x000fe40000004100 */
[C---:B------:R-:W-:Y:S01]  /*5190*/  FFMA.FTZ R11, R45.reuse, R16, R11 ;  /* 0x000000102d0b7223 */ /* 0x040fe2000001000b */
[--C-:B------:R-:W-:Y:S02]  /*51a0*/  HADD2.F32 R17, -RZ, R18.reuse.H0_H0 ;  /* 0x20000012ff117230 */ /* 0x100fe40000004100 */
[C---:B------:R-:W-:Y:S01]  /*51b0*/  FFMA.FTZ R16, R45.reuse, R49, R10 ;  /* 0x000000312d107223 */ /* 0x040fe2000001000a */
[----:B------:R-:W-:Y:S01]  /*51c0*/  HADD2.F32 R18, -RZ, R18.H1_H1 ;  /* 0x30000012ff127230 */ /* 0x000fe20000004100 */
[----:B------:R0:W1:Y:S01]  /*51d0*/  LDS.U16 R10, [R42+0x20] ;  /* 0x000020002a0a7984 */ /* 0x0000620000000400 */
[--C-:B------:R-:W-:Y:S02]  /*51e0*/  HADD2.F32 R51, -RZ, R19.reuse.H0_H0 ;  /* 0x20000013ff337230 */ /* 0x100fe40000004100 */
[----:B------:R-:W-:Y:S01]  /*51f0*/  FFMA.FTZ R8, R45, R17, R8 ;  /* 0x000000112d087223 */ /* 0x000fe20000010008 */
[----:B------:R-:W-:-:S02]  /*5200*/  HADD2.F32 R50, -RZ, R19.H1_H1 ;  /* 0x30000013ff327230 */ /* 0x000fc40000004100 */
[C---:B------:R-:W-:Y:S01]  /*5210*/  FFMA.FTZ R18, R45.reuse, R18, R7 ;  /* 0x000000122d127223 */ /* 0x040fe20000010007 */
[C---:B------:R-:W-:Y:S01]  /*5220*/  FFMA.FTZ R9, R45.reuse, R48, R9 ;  /* 0x000000302d097223 */ /* 0x040fe20000010009 */
[C---:B------:R-:W-:Y:S01]  /*5230*/  FFMA.FTZ R51, R45.reuse, R51, R6 ;  /* 0x000000332d337223 */ /* 0x040fe20000010006 */
[--C-:B---3--:R-:W-:Y:S02]  /*5240*/  HADD2.F32 R17, -RZ, R22.reuse.H0_H0 ;  /* 0x20000016ff117230 */ /* 0x108fe40000004100 */
[----:B------:R-:W-:Y:S01]  /*5250*/  FFMA.FTZ R50, R45, R50, R5 ;  /* 0x000000322d327223 */ /* 0x000fe20000010005 */
[----:B------:R-:W-:Y:S01]  /*5260*/  HADD2.F32 R19, -RZ, R22.H1_H1 ;  /* 0x30000016ff137230 */ /* 0x000fe20000004100 */
[----:B0-----:R-:W-:Y:S01]  /*5270*/  IADD3 R42, PT, PT, R42, 0x80, RZ ;  /* 0x000000802a2a7810 */ /* 0x001fe20007ffe0ff */
[----:B------:R-:W-:Y:S02]  /*5280*/  HADD2.F32 R5, -RZ, R44.H0_H0 ;  /* 0x2000002cff057230 */ /* 0x000fe40000004100 */
[----:B------:R-:W-:-:S02]  /*5290*/  HADD2.F32 R6, -RZ, R20.H0_H0 ;  /* 0x20000014ff067230 */ /* 0x000fc40000004100 */
[----:B------:R-:W-:Y:S02]  /*52a0*/  HADD2.F32 R7, -RZ, R21.H0_H0 ;  /* 0x20000015ff077230 */ /* 0x000fe40000004100 */
        /* <DEDUP_REMOVED lines=9> */
[C---:B------:R-:W-:Y:S01]  /*5340*/  FFMA.FTZ R22, R5.reuse, R22, R51 ;  /* 0x0000001605167223 */ /* 0x040fe20000010033 */
[C---:B------:R-:W-:Y:S01]  /*5350*/  FFMA.FTZ R9, R5.reuse, R44, R9 ;  /* 0x0000002c05097223 */ /* 0x040fe20000010009 */
[--C-:B----4-:R-:W-:Y:S02]  /*5360*/  HADD2.F32 R16, -RZ, R25.reuse.H0_H0 ;  /* 0x20000019ff107230 */ /* 0x110fe40000004100 */
[----:B------:R-:W-:Y:S01]  /*5370*/  FFMA.FTZ R23, R5, R23, R50 ;  /* 0x0000001705177223 */ /* 0x000fe20000010032 */
[----:B------:R-:W-:Y:S02]  /*5380*/  HADD2.F32 R5, -RZ, R24.H0_H0 ;  /* 0x20000018ff057230 */ /* 0x000fe40000004100 */
        /* <DEDUP_REMOVED lines=12> */
[----:B-1----:R-:W-:Y:S02]  /*5450*/  HADD2.F32 R16, -RZ, R10.H0_H0 ;  /* 0x2000000aff107230 */ /* 0x002fe40000004100 */
[C---:B------:R-:W-:Y:S01]  /*5460*/  FFMA.FTZ R11, R43.reuse, R24, R11 ;  /* 0x000000182b0b7223 */ /* 0x040fe2000001000b */
[--C-:B------:R-:W-:Y:S02]  /*5470*/  HADD2.F32 R32, -RZ, R28.reuse.H0_H0 ;  /* 0x2000001cff207230 */ /* 0x100fe40000004100 */
[----:B------:R-:W-:Y:S01]  /*5480*/  FFMA.FTZ R23, R43, R26, R23 ;  /* 0x0000001a2b177223 */ /* 0x000fe20000010017 */
[--C-:B------:R-:W-:Y:S02]  /*5490*/  HADD2.F32 R10, -RZ, R29.reuse.H0_H0 ;  /* 0x2000001dff0a7230 */ /* 0x100fe40000004100 */
        /* <DEDUP_REMOVED lines=12> */
[C---:B------:R-:W-:Y:S02]  /*5560*/  FFMA.FTZ R6, R16.reuse, R20, R21 ;  /* 0x0000001410067223 */ /* 0x040fe40000010015 */
[----:B------:R-:W-:Y:S01]  /*5570*/  FFMA.FTZ R5, R16, R22, R23 ;  /* 0x0000001610057223 */ /* 0x000fe20000010017 */
[----:B------:R-:W-:Y:S06]  /*5580*/  @P0 BRA `(.L_x_1863) ;  /* 0xfffffff800600947 */ /* 0x000fec000383ffff */
.L_x_1862:
[----:B------:R-:W-:Y:S05]  /*5590*/  BSYNC.RECONVERGENT B1 ;  /* 0x0000000000017941 */ /* 0x000fea0003800200 */
.L_x_1861:
[----:B------:R-:W-:Y:S05]  /*55a0*/  @!P1 BRA `(.L_x_1860) ;  /* 0x00000004006c9947 */ /* 0x000fea0003800000 */
[----:B------:R-:W-:Y:S01]  /*55b0*/  ISETP.NE.AND P1, PT, R46, 0x1, PT ;  /* 0x000000012e00780c */ /* 0x000fe20003f25270 */
[----:B------:R-:W-:Y:S01]  /*55c0*/  BSSY.RECONVERGENT B1, `(.L_x_1864) ;  /* 0x000003a000017945 */ /* 0x000fe20003800200 */
[----:B------:R-:W-:-:S11]  /*55d0*/  LOP3.LUT P0, RZ, R40, 0x10, RZ, 0xc0, !PT ;  /* 0x0000001028ff7812 */ /* 0x000fd6000780c0ff */
[----:B------:R-:W-:Y:S05]  /*55e0*/  @!P1 BRA `(.L_x_1865) ;  /* 0x0000000000dc9947 */ /* 0x000fea0003800000 */
[----:B------:R-:W0:Y:S01]  /*55f0*/  LDCU.64 UR10, c[0x0][0x3c8] ;  /* 0x00007900ff0a77ac */ /* 0x000e220008000a00 */
[----:B------:R-:W-:-:S04]  /*5600*/  IADD3 R16, P1, PT, R35, UR45, RZ ;  /* 0x0000002d23107c10 */ /* 0x000fc8000ff3e0ff */
[----:B------:R-:W-:Y:S02]  /*5610*/  IADD3.X R17, PT, PT, RZ, R34, RZ, P1, !PT ;  /* 0x00000022ff117210 */ /* 0x000fe40000ffe4ff */
[----:B0-----:R-:W-:-:S04]  /*5620*/  LEA R24, P1, R16, UR10, 0x2 ;  /* 0x0000000a10187c11 */ /* 0x001fc8000f8210ff */
[----:B------:R-:W-:-:S05]  /*5630*/  LEA.HI.X R25, R16, UR11, R17, 0x2, P1 ;  /* 0x0000000b10197c11 */ /* 0x000fca00088f1411 */
[----:B------:R-:W2:Y:S04]  /*5640*/  LDG.E R16, desc[UR36][R24.64] ;  /* 0x0000002418107981 */ /* 0x000ea8000c1e1900 */
[----:B------:R0:W3:Y:S01]  /*5650*/  LDG.E R20, desc[UR36][R24.64+0x40] ;  /* 0x0000402418147981 */ /* 0x0000e2000c1e1900 */
[----:B------:R-:W-:Y:S01]  /*5660*/  SHF.L.U32 R22, R38, 0x6, RZ ;  /* 0x0000000626167819 */ /* 0x000fe200000006ff */
[C---:B------:R-:W-:Y:S01]  /*5670*/  IMAD.SHL.U32 R21, R35.reuse, 0x40, RZ ;  /* 0x0000004023157824 */ /* 0x040fe200078e00ff */
[----:B------:R-:W-:-:S04]  /*5680*/  IADD3 R26, PT, PT, R35, -UR46, RZ ;  /* 0x8000002e231a7c10 */ /* 0x000fc8000fffe0ff */
[----:B------:R-:W-:-:S05]  /*5690*/  LEA R26, R26, UR7, 0x1 ;  /* 0x000000071a1a7c11 */ /* 0x000fca000f8e08ff */
[----:B0-----:R-:W0:Y:S04]  /*56a0*/  LDS.U16 R24, [R26] ;  /* 0x000000001a187984 */ /* 0x001e280000000400 */
[----:B------:R-:W1:Y:S01]  /*56b0*/  LDS.U16 R31, [R26+0x20] ;  /* 0x000020001a1f7984 */ /* 0x000e620000000400 */
[-CC-:B--2---:R-:W-:Y:S02]  /*56c0*/  IMAD R17, R16, R22.reuse, R21.reuse ;  /* 0x0000001610117224 */ /* 0x184fe400078e0215 */
[----:B---3--:R-:W-:Y:S02]  /*56d0*/  IMAD R20, R20, R22, R21 ;  /* 0x0000001614147224 */ /* 0x008fe400078e0215 */
[----:B------:R-:W-:-:S03]  /*56e0*/  IMAD.WIDE R16, R17, 0x2, R36 ;  /* 0x0000000211107825 */ /* 0x000fc600078e0224 */
[----:B------:R-:W-:-:S03]  /*56f0*/  IADD3 R21, PT, PT, R20, 0x400, RZ ;  /* 0x0000040014157810 */ /* 0x000fc60007ffe0ff */
[----:B------:R-:W2:Y:S02]  /*5700*/  LDG.E.128 R16, desc[UR36][R16.64] ;  /* 0x0000002410107981 */ /* 0x000ea4000c1e1d00 */
[----:B------:R-:W-:-:S06]  /*5710*/  IMAD.WIDE R20, R21, 0x2, R36 ;  /* 0x0000000215147825 */ /* 0x000fcc00078e0224 */
[----:B------:R-:W3:Y:S01]  /*5720*/  LDG.E.128 R20, desc[UR36][R20.64] ;  /* 0x0000002414147981 */ /* 0x000ee2000c1e1d00 */
[----:B0-----:R-:W-:Y:S02]  /*5730*/  HADD2.F32 R25, -RZ, R24.H0_H0 ;  /* 0x20000018ff197230 */ /* 0x001fe40000004100 */
[----:B-1----:R-:W-:Y:S02]  /*5740*/  HADD2.F32 R31, -RZ, R31.H0_H0 ;  /* 0x2000001fff1f7230 */ /* 0x002fe40000004100 */
[----:B------:R-:W-:Y:S02]  /*5750*/  VIADD R35, R35, 0x20 ;  /* 0x0000002023237836 */ /* 0x000fe40000000000 */
[----:B--2---:R-:W-:Y:S02]  /*5760*/  HADD2.F32 R24, -RZ, R16.H0_H0 ;  /* 0x20000010ff187230 */ /* 0x004fe40000004100 */
[--C-:B------:R-:W-:Y:S02]  /*5770*/  HADD2.F32 R27, -RZ, R17.reuse.H0_H0 ;  /* 0x20000011ff1b7230 */ /* 0x100fe40000004100 */
        /* <DEDUP_REMOVED lines=8> */
[----:B------:R-:W-:-:S02]  /*5800*/  HADD2.F32 R29, -RZ, R19.H0_H0 ;  /* 0x20000013ff1d7230 */ /* 0x000fc40000004100 */
[C---:B------:R-:W-:Y:S01]  /*5810*/  FFMA.FTZ R8, R25.reuse, R17, R8 ;  /* 0x0000001119087223 */ /* 0x040fe20000010008 */
[----:B------:R-:W-:Y:S02]  /*5820*/  HADD2.F32 R30, -RZ, R19.H1_H1 ;  /* 0x30000013ff1e7230 */ /* 0x000fe40000004100 */
[C---:B------:R-:W-:Y:S01]  /*5830*/  FFMA.FTZ R7, R25.reuse, R18, R7 ;  /* 0x0000001219077223 */ /* 0x040fe20000010007 */
[----:B---3--:R-:W-:Y:S02]  /*5840*/  HADD2.F32 R32, -RZ, R20.H0_H0 ;  /* 0x20000014ff207230 */ /* 0x008fe40000004100 */
[C---:B------:R-:W-:Y:S01]  /*5850*/  FFMA.FTZ R6, R25.reuse, R29, R6 ;  /* 0x0000001d19067223 */ /* 0x040fe20000010006 */
        /* <DEDUP_REMOVED lines=14> */
[C---:B------:R-:W-:Y:S02]  /*5940*/  FFMA.FTZ R6, R31.reuse, R21, R6 ;  /* 0x000000151f067223 */ /* 0x040fe40000010006 */
[----:B------:R-:W-:-:S07]  /*5950*/  FFMA.FTZ R5, R31, R18, R5 ;  /* 0x000000121f057223 */ /* 0x000fce0000010005 */
.L_x_1865:
[----:B------:R-:W-:Y:S05]  /*5960*/  BSYNC.RECONVERGENT B1 ;  /* 0x0000000000017941 */ /* 0x000fea0003800200 */
.L_x_1864:
[----:B------:R-:W-:Y:S05]  /*5970*/  @P0 BRA `(.L_x_1860) ;  /* 0x0000000000780947 */ /* 0x000fea0003800000 */
[----:B------:R-:W0:Y:S01]  /*5980*/  LDCU.64 UR10, c[0x0][0x3c8] ;  /* 0x00007900ff0a77ac */ /* 0x000e220008000a00 */
[----:B------:R-:W-:-:S04]  /*5990*/  IADD3 R16, P0, PT, R35, UR45, RZ ;  /* 0x0000002d23107c10 */ /* 0x000fc8000ff1e0ff */
[----:B------:R-:W-:Y:S02]  /*59a0*/  IADD3.X R17, PT, PT, RZ, R34, RZ, P0, !PT ;  /* 0x00000022ff117210 */ /* 0x000fe400007fe4ff */
[----:B0-----:R-:W-:-:S04]  /*59b0*/  LEA R20, P0, R16, UR10, 0x2 ;  /* 0x0000000a10147c11 */ /* 0x001fc8000f8010ff */
[----:B------:R-:W-:-:S05]  /*59c0*/  LEA.HI.X R21, R16, UR11, R17, 0x2, P0 ;  /* 0x0000000b10157c11 */ /* 0x000fca00080f1411 */
[----:B------:R-:W2:Y:S01]  /*59d0*/  LDG.E R20, desc[UR36][R20.64] ;  /* 0x0000002414147981 */ /* 0x000ea2000c1e1900 */
[----:B------:R-:W-:-:S04]  /*59e0*/  IADD3 R22, PT, PT, R35, -UR46, RZ ;  /* 0x8000002e23167c10 */ /* 0x000fc8000fffe0ff */
[----:B------:R-:W-:-:S06]  /*59f0*/  LEA R22, R22, UR7, 0x1 ;  /* 0x0000000716167c11 */ /* 0x000fcc000f8e08ff */
[----:B------:R-:W0:Y:S01]  /*5a00*/  LDS.U16 R22, [R22] ;  /* 0x0000000016167984 */ /* 0x000e220000000400 */
[----:B--2---:R-:W-:-:S05]  /*5a10*/  IMAD R17, R38, R20, R35 ;  /* 0x0000001426117224 */ /* 0x004fca00078e0223 */
[----:B------:R-:W-:-:S05]  /*5a20*/  SHF.L.U32 R17, R17, 0x6, RZ ;  /* 0x0000000611117819 */ /* 0x000fca00000006ff */
[----:B------:R-:W-:-:S06]  /*5a30*/  IMAD.WIDE R16, R17, 0x2, R36 ;  /* 0x0000000211107825 */ /* 0x000fcc00078e0224 */
[----:B------:R-:W2:Y:S01]  /*5a40*/  LDG.E.128 R16, desc[UR36][R16.64] ;  /* 0x0000002410107981 */ /* 0x000ea2000c1e1d00 */
[----:B0-----:R-:W-:Y:S02]  /*5a50*/  HADD2.F32 R23, -RZ, R22.H0_H0 ;  /* 0x20000016ff177230 */ /* 0x001fe40000004100 */
[--C-:B--2---:R-:W-:Y:S02]  /*5a60*/  HADD2.F32 R24, -RZ, R16.reuse.H0_H0 ;  /* 0x20000010ff187230 */ /* 0x104fe40000004100 */
        /* <DEDUP_REMOVED lines=14> */
[----:B------:R-:W-:-:S07]  /*5b50*/  FFMA.FTZ R5, R23, R16, R5 ;  /* 0x0000001017057223 */ /* 0x000fce0000010005 */
.L_x_1860:
[----:B------:R-:W-:Y:S05]  /*5b60*/  BSYNC.RECONVERGENT B0 ;  /* 0x0000000000007941 */ /* 0x000fea0003800200 */
.L_x_1859:
[----:B------:R-:W-:Y:S01]  /*5b70*/  ISETP.GE.AND P0, PT, R33, UR44, PT ;  /* 0x0000002c21007c0c */ /* 0x000fe2000bf06270 */
[----:B------:R-:W0:Y:S01]  /*5b80*/  LDCU.64 UR12, c[0x0][0x3c8] ;  /* 0x00007900ff0c77ac */ /* 0x000e220008000a00 */
[----:B------:R-:W-:Y:S01]  /*5b90*/  BSSY.RECONVERGENT B0, `(.L_x_1866) ;  /* 0x000012d000007945 */ /* 0x000fe20003800200 */
[----:B------:R-:W1:Y:S10]  /*5ba0*/  LDCU.64 UR14, c[0x0][0x3c8] ;  /* 0x00007900ff0e77ac */ /* 0x000e740008000a00 */
[----:B------:R-:W-:Y:S05]  /*5bb0*/  @P0 BRA `(.L_x_1867) ;  /* 0x0000001000a80947 */ /* 0x000fea0003800000 */
[----:B------:R-:W-:Y:S01]  /*5bc0*/  IMAD.MOV.U32 R16, RZ, RZ, 0x10 ;  /* 0x00000010ff107424 */ /* 0x000fe200078e00ff */
[----:B------:R-:W-:Y:S01]  /*5bd0*/  ULOP3.LUT UR10, URZ, UR46, URZ, 0x33, !UPT ;  /* 0x0000002eff0a7292 */ /* 0x000fe2000f8e33ff */
[----:B------:R-:W-:Y:S01]  /*5be0*/  BSSY.RECONVERGENT B1, `(.L_x_1868) ;  /* 0x0000048000017945 */ /* 0x000fe20003800200 */
[----:B------:R-:W2:Y:S02]  /*5bf0*/  LDCU UR8, c[0x0][0x3f8] ;  /* 0x00007f00ff0877ac */ /* 0x000ea40008000800 */
[----:B------:R-:W-:-:S04]  /*5c00*/  VIADDMNMX R21, R33, R16, UR44, !PT ;  /* 0x0000002c21157e46 */ /* 0x000fc8000f800110 */
[----:B------:R-:W-:-:S04]  /*5c10*/  IADD3 R21, PT, PT, -R0, UR10, R21 ;  /* 0x0000000a00157c10 */ /* 0x000fc8000fffe115 */
[----:B------:R-:W-:-:S04]  /*5c20*/  LOP3.LUT R16, R21, 0x30, RZ, 0xc0, !PT ;  /* 0x0000003015107812 */ /* 0x000fc800078ec0ff */
[----:B------:R-:W-:Y:S01]  /*5c30*/  ISETP.NE.AND P0, PT, R16, 0x30, PT ;  /* 0x000000301000780c */ /* 0x000fe20003f05270 */
[----:B--2---:R-:W-:-:S12]  /*5c40*/  IMAD R20, R4, UR8, RZ ;  /* 0x0000000804147c24 */ /* 0x004fd8000f8e02ff */
[----:B------:R-:W-:Y:S05]  /*5c50*/  @!P0 BRA `(.L_x_1869) ;  /* 0x0000000400008947 */ /* 0x000fea0003800000 */
[----:B------:R-:W2:Y:S01]  /*5c60*/  LDC R4, c[0x0][0x3f4] ;  /* 0x0000fd00ff047b82 */ /* 0x000ea20000000800 */
[----:B------:R-:W-:Y:S02]  /*5c70*/  LEA.HI R16, R21, 0x1, RZ, 0x1c ;  /* 0x0000000115107811 */ /* 0x000fe400078fe0ff */
[----:B------:R-:W-:Y:S02]  /*5c80*/  LEA R22, R0, UR6, 0x1 ;  /* 0x0000000600167c11 */ /* 0x000fe4000f8e08ff */
[----:B------:R-:W-:Y:S02]  /*5c90*/  LOP3.LUT R16, R16, 0x3, RZ, 0xc0, !PT ;  /* 0x0000000310107812 */ /* 0x000fe400078ec0ff */
[----:B------:R-:W-:Y:S02]  /*5ca0*/  IADD3 R22, PT, PT, R22, UR5, RZ ;  /* 0x0000000516167c10 */ /* 0x000fe4000fffe0ff */
[----:B------:R-:W-:-:S07]  /*5cb0*/  IADD3 R23, PT, PT, -R16, RZ, RZ ;  /* 0x000000ff10177210 */ /* 0x000fce0007ffe1ff */
.L_x_1872:
[----:B--2---:R-:W-:Y:S01]  /*5cc0*/  ISETP.GE.AND P1, PT, R33, R4, PT ;  /* 0x000000042100720c */ /* 0x004fe20003f26270 */
[----:B------:R-:W-:Y:S01]  /*5cd0*/  BSSY.RECONVERGENT B2, `(.L_x_1870) ;  /* 0x0000035000027945 */ /* 0x000fe20003800200 */
[----:B------:R-:W-:-:S04]  /*5ce0*/  IADD3 R23, PT, PT, R23, 0x1, RZ ;  /* 0x0000000117177810 */ /* 0x000fc80007ffe0ff */
[----:B------:R-:W-:-:S07]  /*5cf0*/  ISETP.NE.AND P0, PT, R23, RZ, PT ;  /* 0x000000ff1700720c */ /* 0x000fce0003f05270 */
[----:B------:R-:W-:Y:S06]  /*5d00*/  @!P1 BRA `(.L_x_1871) ;  /* 0x0000000000c49947 */ /* 0x000fec0003800000 */
[----:B------:R-:W-:Y:S02]  /*5d10*/  IABS R19, R4 ;  /* 0x0000000400137213 */ /* 0x000fe40000000000 */
[----:B------:R-:W-:Y:S02]  /*5d20*/  IABS R26, R33 ;  /* 0x00000021001a7213 */ /* 0x000fe40000000000 */
[----:B------:R-:W2:Y:S01]  /*5d30*/  I2F.RP R18, R19 ;  /* 0x0000001300127306 */ /* 0x000ea20000209400 */
[----:B------:R-:W-:Y:S02]  /*5d40*/  ISETP.GE.AND P2, PT, R33, RZ, PT ;  /* 0x000000ff2100720c */ /* 0x000fe40003f46270 */
[----:B------:R-:W-:-:S05]  /*5d50*/  ISETP.NE.AND P3, PT, R4, RZ, PT ;  /* 0x000000ff0400720c */ /* 0x000fca0003f65270 */
[----:B--2---:R-:W2:Y:S02]  /*5d60*/  MUFU.RCP R18, R18 ;  /* 0x0000001200127308 */ /* 0x004ea40000001000 */
[----:B--2---:R-:W-:-:S06]  /*5d70*/  VIADD R24, R18, 0xffffffe ;  /* 0x0ffffffe12187836 */ /* 0x004fcc0000000000 */
[----:B------:R-:W2:Y:S02]  /*5d80*/  F2I.FTZ.U32.TRUNC.NTZ R17, R24 ;  /* 0x0000001800117305 */ /* 0x000ea4000021f000 */
[----:B--2---:R-:W-:-:S05]  /*5d90*/  IADD3 R16, PT, PT, RZ, -R17, RZ ;  /* 0x80000011ff107210 */ /* 0x004fca0007ffe0ff */
[----:B------:R-:W-:Y:S02]  /*5da0*/  IMAD R25, R16, R19, RZ ;  /* 0x0000001310197224 */ /* 0x000fe400078e02ff */
[----:B------:R-:W-:-:S05]  /*5db0*/  HFMA2 R16, -RZ, RZ, 0, 0 ;  /* 0x00000000ff107431 */ /* 0x000fca00000001ff */
[----:B------:R-:W-:Y:S01]  /*5dc0*/  IMAD.HI.U32 R16, R17, R25, R16 ;  /* 0x0000001911107227 */ /* 0x000fe200078e0010 */
[----:B------:R-:W-:Y:S02]  /*5dd0*/  MOV R17, R26 ;  /* 0x0000001a00117202 */ /* 0x000fe40000000f00 */
[----:B------:R-:W2:Y:S03]  /*5de0*/  LDS.U16 R26, [R22] ;  /* 0x00000000161a7984 */ /* 0x000ea60000000400 */
        /* <DEDUP_REMOVED lines=9> */
[----:B------:R-:W-:-:S05]  /*5e80*/  IADD3 R17, P1, PT, R16, UR45, RZ ;  /* 0x0000002d10117c10 */ /* 0x000fca000ff3e0ff */
[----:B------:R-:W-:Y:S01]  /*5e90*/  IMAD.X R18, RZ, RZ, R34, P1 ;  /* 0x000000ffff127224 */ /* 0x000fe200008e0622 */
[----:B0-----:R-:W-:-:S04]  /*5ea0*/  LEA R24, P1, R17, UR12, 0x2 ;  /* 0x0000000c11187c11 */ /* 0x001fc8000f8210ff */
[----:B------:R-:W-:-:S06]  /*5eb0*/  LEA.HI.X R25, R17, UR13, R18, 0x2, P1 ;  /* 0x0000000d11197c11 */ /* 0x000fcc00088f1412 */
[----:B------:R-:W3:Y:S02]  /*5ec0*/  LDG.E R25, desc[UR36][R24.64] ;  /* 0x0000002418197981 */ /* 0x000ee4000c1e1900 */
[----:B---3--:R-:W-:-:S05]  /*5ed0*/  IMAD R17, R20, R25, R16 ;  /* 0x0000001914117224 */ /* 0x008fca00078e0210 */
[----:B------:R-:W-:-:S05]  /*5ee0*/  SHF.L.U32 R17, R17, 0x6, RZ ;  /* 0x0000000611117819 */ /* 0x000fca00000006ff */
[----:B------:R-:W-:-:S06]  /*5ef0*/  IMAD.WIDE R16, R17, 0x2, R36 ;  /* 0x0000000211107825 */ /* 0x000fcc00078e0224 */
[----:B------:R-:W3:Y:S01]  /*5f00*/  LDG.E.128 R16, desc[UR36][R16.64] ;  /* 0x0000002410107981 */ /* 0x000ee2000c1e1d00 */
[----:B--2---:R-:W-:Y:S02]  /*5f10*/  HADD2.F32 R27, -RZ, R26.H0_H0 ;  /* 0x2000001aff1b7230 */ /* 0x004fe40000004100 */
[----:B---3--:R-:W-:Y:S02]  /*5f20*/  HADD2.F32 R25, -RZ, R18.H0_H0 ;  /* 0x20000012ff197230 */ /* 0x008fe40000004100 */
[--C-:B------:R-:W-:Y:S02]  /*5f30*/  HADD2.F32 R26, -RZ, R16.reuse.H0_H0 ;  /* 0x20000010ff1a7230 */ /* 0x100fe40000004100 */
[----:B------:R-:W-:Y:S02]  /*5f40*/  HADD2.F32 R28, -RZ, R16.H1_H1 ;  /* 0x30000010ff1c7230 */ /* 0x000fe40000004100 */
[----:B------:R-:W-:Y:S01]  /*5f50*/  FFMA.FTZ R8, R27, R25, R8 ;  /* 0x000000191b087223 */ /* 0x000fe20000010008 */
[----:B------:R-:W-:-:S02]  /*5f60*/  HADD2.F32 R29, -RZ, R17.H0_H0 ;  /* 0x20000011ff1d7230 */ /* 0x000fc40000004100 */
        /* <DEDUP_REMOVED lines=11> */
.L_x_1871:
[----:B01----:R-:W-:Y:S05]  /*6020*/  BSYNC.RECONVERGENT B2 ;  /* 0x0000000000027941 */ /* 0x003fea0003800200 */
.L_x_1870:
[----:B------:R-:W-:Y:S02]  /*6030*/  IADD3 R33, PT, PT, R33, 0x10, RZ ;  /* 0x0000001021217810 */ /* 0x000fe40007ffe0ff */
[----:B------:R-:W-:Y:S01]  /*6040*/  IADD3 R22, PT, PT, R22, 0x20, RZ ;  /* 0x0000002016167810 */ /* 0x000fe20007ffe0ff */
[----:B------:R-:W-:Y:S06]  /*6050*/  @P0 BRA `(.L_x_1872) ;  /* 0xfffffffc00180947 */ /* 0x000fec000383ffff */
.L_x_1869:
[----:B01----:R-:W-:Y:S05]  /*6060*/  BSYNC.RECONVERGENT B1 ;  /* 0x0000000000017941 */ /* 0x003fea0003800200 */
.L_x_1868:
[----:B------:R-:W-:-:S13]  /*6070*/  ISETP.GE.U32.AND P0, PT, R21, 0x30, PT ;  /* 0x000000301500780c */ /* 0x000fda0003f06070 */
[----:B------:R-:W-:Y:S05]  /*6080*/  @!P0 BRA `(.L_x_1867) ;  /* 0x0000000c00748947 */ /* 0x000fea0003800000 */
[----:B------:R-:W0:Y:S02]  /*6090*/  LDC R4, c[0x0][0x3f4] ;  /* 0x0000fd00ff047b82 */ /* 0x000e240000000800 */
.L_x_1881:
[CC--:B0-----:R-:W-:Y:S01]  /*60a0*/  ISETP.GE.AND P3, PT, R33.reuse, R4.reuse, PT ;  /* 0x000000042100720c */ /* 0x0c1fe20003f66270 */
[C---:B------:R-:W-:Y:S01]  /*60b0*/  VIADD R27, R33.reuse, 0x10 ;  /* 0x00000010211b7836 */ /* 0x040fe20000000000 */
[C---:B------:R-:W-:Y:S01]  /*60c0*/  IADD3 R25, PT, PT, R33.reuse, 0x20, RZ ;  /* 0x0000002021197810 */ /* 0x040fe20007ffe0ff */
[----:B------:R-:W-:Y:S01]  /*60d0*/  BSSY.RECONVERGENT B1, `(.L_x_1873) ;  /* 0x0000039000017945 */ /* 0x000fe20003800200 */
[C---:B------:R-:W-:Y:S02]  /*60e0*/  IADD3 R23, PT, PT, R33.reuse, 0x30, RZ ;  /* 0x0000003021177810 */ /* 0x040fe40007ffe0ff */
[----:B------:R-:W-:Y:S02]  /*60f0*/  IADD3 R21, PT, PT, R33, -UR46, RZ ;  /* 0x8000002e21157c10 */ /* 0x000fe4000fffe0ff */
[-C--:B------:R-:W-:Y:S02]  /*6100*/  ISETP.GE.AND P2, PT, R27, R4.reuse, PT ;  /* 0x000000041b00720c */ /* 0x080fe40003f46270 */
[----:B------:R-:W-:-:S02]  /*6110*/  ISETP.GE.AND P0, PT, R25, R4, PT ;  /* 0x000000041900720c */ /* 0x000fc40003f06270 */
[----:B------:R-:W-:Y:S02]  /*6120*/  ISETP.GE.AND P1, PT, R23, R4, PT ;  /* 0x000000041700720c */ /* 0x000fe40003f26270 */
[----:B------:R-:W-:Y:S01]  /*6130*/  LEA R21, R21, UR7, 0x1 ;  /* 0x0000000715157c11 */ /* 0x000fe2000f8e08ff */
[----:B------:R-:W-:Y:S10]  /*6140*/  @!P3 BRA `(.L_x_1874) ;  /* 0x0000000000c4b947 */ /* 0x000ff40003800000 */
        /* <DEDUP_REMOVED lines=31> */
[----:B------:R-:W2:Y:S01]  /*6340*/  LDG.E.128 R16, desc[UR36][R16.64] ;  /* 0x0000002410107981 */ /* 0x000ea2000c1e1d00 */
[----:B0-----:R-:W-:Y:S02]  /*6350*/  HADD2.F32 R31, -RZ, R22.H0_H0 ;  /* 0x20000016ff1f7230 */ /* 0x001fe40000004100 */
[----:B--2---:R-:W-:Y:S02]  /*6360*/  HADD2.F32 R29, -RZ, R18.H0_H0 ;  /* 0x20000012ff1d7230 */ /* 0x004fe40000004100 */
        /* <DEDUP_REMOVED lines=15> */
.L_x_1874:
[----:B------:R-:W-:Y:S05]  /*6460*/  BSYNC.RECONVERGENT B1 ;  /* 0x0000000000017941 */ /* 0x000fea0003800200 */
.L_x_1873:
        /* <DEDUP_REMOVED lines=51> */
.L_x_1876:
[----:B------:R-:W-:Y:S05]  /*67a0*/  BSYNC.RECONVERGENT B1 ;  /* 0x0000000000017941 */ /* 0x000fea0003800200 */
.L_x_1875:
        /* <DEDUP_REMOVED lines=51> */
.L_x_1878:
[----:B------:R-:W-:Y:S05]  /*6ae0*/  BSYNC.RECONVERGENT B1 ;  /* 0x0000000000017941 */ /* 0x000fea0003800200 */
.L_x_1877:
        /* <DEDUP_REMOVED lines=51> */
.L_x_1880:
[----:B------:R-:W-:Y:S05]  /*6e20*/  BSYNC.RECONVERGENT B1 ;  /* 0x0000000000017941 */ /* 0x000fea0003800200 */
.L_x_1879:
[----:B------:R-:W-:-:S05]  /*6e30*/  VIADD R33, R33, 0x40 ;  /* 0x0000004021217836 */ /* 0x000fca0000000000 */
[----:B------:R-:W-:-:S13]  /*6e40*/  ISETP.GE.AND P0, PT, R33, UR44, PT ;  /* 0x0000002c21007c0c */ /* 0x000fda000bf06270 */
[----:B------:R-:W-:Y:S05]  /*6e50*/  @!P0 BRA `(.L_x_1881) ;  /* 0xfffffff000908947 */ /* 0x000fea000383ffff */
.L_x_1867:
[----:B01----:R-:W-:Y:S05]  /*6e60*/  BSYNC.RECONVERGENT B0 ;  /* 0x0000000000007941 */ /* 0x003fea0003800200 */
.L_x_1866:
[----:B------:R-:W-:Y:S01]  /*6e70*/  ISETP.NE.AND P0, PT, R0, UR4, PT ;  /* 0x0000000400007c0c */ /* 0x000fe2000bf05270 */
[----:B------:R-:W-:-:S12]  /*6e80*/  BSSY.RECONVERGENT B0, `(.L_x_1882) ;  /* 0x0000071000007945 */ /* 0x000fd80003800200 */
[----:B------:R-:W-:Y:S05]  /*6e90*/  @P0 BRA `(.L_x_1883) ;  /* 0x0000000400bc0947 */ /* 0x000fea0003800000 */
[----:B------:R-:W0:Y:S01]  /*6ea0*/  LDCU UR4, c[0x0][0x478] ;  /* 0x00008f00ff0477ac */ /* 0x000e220008000800 */
[----:B------:R-:W-:Y:S01]  /*6eb0*/  IADD3 R19, PT, PT, R3, UR42, RZ ;  /* 0x0000002a03137c10 */ /* 0x000fe2000fffe0ff */
[----:B0-----:R-:W-:-:S09]  /*6ec0*/  UISETP.NE.AND UP0, UPT, UR4, 0x2, UPT ;  /* 0x000000020400788c */ /* 0x001fd2000bf05270 */
[----:B------:R-:W-:Y:S05]  /*6ed0*/  BRA.U UP0, `(.L_x_1884) ;  /* 0x0000000100d87547 */ /* 0x000fea000b800000 */
[----:B------:R-:W0:Y:S02]  /*6ee0*/  LDCU.64 UR10, c[0x0][0x3a8] ;  /* 0x00007500ff0a77ac */ /* 0x000e240008000a00 */
[----:B0-----:R-:W-:-:S04]  /*6ef0*/  IADD3 R16, P0, PT, R19, UR10, RZ ;  /* 0x0000000a13107c10 */ /* 0x001fc8000ff1e0ff */
[----:B------:R-:W-:-:S06]  /*6f00*/  LEA.HI.X.SX32 R17, R19, UR11, 0x1, P0 ;  /* 0x0000000b13117c11 */ /* 0x000fcc00080f0eff */
[----:B------:R-:W2:Y:S01]  /*6f10*/  LDG.E.64 R16, desc[UR36][R16.64] ;  /* 0x0000002410107981 */ /* 0x000ea2000c1e1b00 */
[----:B------:R-:W0:Y:S03]  /*6f20*/  LDC.64 R18, c[0x0][0x468] ;  /* 0x00011a00ff127b82 */ /* 0x000e260000000a00 */
[----:B0-----:R-:W3:Y:S01]  /*6f30*/  LDG.E R18, desc[UR36][R18.64+0x8] ;  /* 0x0000082412127981 */ /* 0x001ee2000c1e1900 */
[----:B--2---:R-:W-:Y:S01]  /*6f40*/  LOP3.LUT R28, R17, 0xff, RZ, 0xc0, !PT ;  /* 0x000000ff111c7812 */ /* 0x004fe200078ec0ff */
[----:B------:R0:W3:Y:S01]  /*6f50*/  I2F.S8 R21, R16 ;  /* 0x0000001000157306 */ /* 0x0000e20000001400 */
[--C-:B------:R-:W-:Y:S02]  /*6f60*/  SHF.R.S32.HI R31, RZ, 0x18, R17.reuse ;  /* 0x00000018ff1f7819 */ /* 0x100fe40000011411 */
[----:B------:R-:W-:Y:S02]  /*6f70*/  SHF.R.U64 R22, R28, 0x7, RZ ;  /* 0x000000071c167819 */ /* 0x000fe400000012ff */
[----:B------:R-:W-:-:S02]  /*6f80*/  SHF.R.S64 R30, R16, 0x10, R17 ;  /* 0x00000010101e7819 */ /* 0x000fc40000001011 */
[----:B------:R-:W-:Y:S01]  /*6f90*/  ISETP.NE.U32.AND P1, PT, R22, RZ, PT ;  /* 0x000000ff1600720c */ /* 0x000fe20003f25070 */
[----:B------:R-:W1:Y:S01]  /*6fa0*/  I2F.S16 R31, R31 ;  /* 0x0000001f001f7306 */ /* 0x000e620000101400 */
[----:B------:R-:W-:Y:S02]  /*6fb0*/  PRMT R23, R17, 0x9910, RZ ;  /* 0x0000991011177816 */ /* 0x000fe400000000ff */
[--C-:B------:R-:W-:Y:S02]  /*6fc0*/  SHF.R.U64 R22, R16, 0x10, R17.reuse ;  /* 0x0000001010167819 */ /* 0x100fe40000001211 */
[----:B------:R-:W-:Y:S02]  /*6fd0*/  SHF.R.S32.HI R17, RZ, 0x10, R17 ;  /* 0x00000010ff117819 */ /* 0x000fe40000011411 */
[----:B------:R-:W-:Y:S02]  /*6fe0*/  LOP3.LUT R30, R30, 0xff, RZ, 0xc0, !PT ;  /* 0x000000ff1e1e7812 */ /* 0x000fe400078ec0ff */
[----:B------:R-:W-:-:S02]  /*6ff0*/  LOP3.LUT R29, R17, 0xff, RZ, 0xc0, !PT ;  /* 0x000000ff111d7812 */ /* 0x000fc400078ec0ff */
[----:B------:R-:W-:Y:S02]  /*7000*/  PRMT R20, R16, 0x9910, RZ ;  /* 0x0000991010147816 */ /* 0x000fe400000000ff */
[----:B------:R-:W-:Y:S02]  /*7010*/  SHF.R.U64 R17, R29, 0x7, RZ ;  /* 0x000000071d117819 */ /* 0x000fe400000012ff */
[----:B0-----:R-:W-:Y:S01]  /*7020*/  SHF.R.U64 R16, R30, 0x7, RZ ;  /* 0x000000071e107819 */ /* 0x001fe200000012ff */
[C---:B---3--:R-:W-:Y:S01]  /*7030*/  FMUL.FTZ R21, R18.reuse, R21 ;  /* 0x0000001512157220 */ /* 0x048fe20000410000 */
[----:B------:R-:W-:Y:S01]  /*7040*/  ISETP.NE.U32.AND P2, PT, R17, RZ, PT ;  /* 0x000000ff1100720c */ /* 0x000fe20003f45070 */
[----:B-1----:R-:W-:Y:S01]  /*7050*/  FMUL.FTZ R26, R18, R31 ;  /* 0x0000001f121a7220 */ /* 0x002fe20000410000 */
[----:B------:R-:W-:Y:S02]  /*7060*/  ISETP.NE.U32.AND P0, PT, R16, RZ, PT ;  /* 0x000000ff1000720c */ /* 0x000fe40003f05070 */
[----:B------:R-:W-:-:S02]  /*7070*/  ISETP.NE.U32.AND.EX P2, PT, RZ, RZ, PT, P2 ;  /* 0x000000ffff00720c */ /* 0x000fc40003f45120 */
[----:B------:R-:W-:Y:S02]  /*7080*/  ISETP.NE.U32.AND.EX P1, PT, RZ, RZ, PT, P1 ;  /* 0x000000ffff00720c */ /* 0x000fe40003f25110 */
[----:B------:R-:W-:Y:S02]  /*7090*/  ISETP.NE.U32.AND.EX P0, PT, RZ, RZ, PT, P0 ;  /* 0x000000ffff00720c */ /* 0x000fe40003f05100 */
[----:B------:R-:W-:Y:S02]  /*70a0*/  PRMT R22, R22, 0x9910, RZ ;  /* 0x0000991016167816 */ /* 0x000fe400000000ff */
[----:B------:R-:W-:Y:S02]  /*70b0*/  SHF.R.S32.HI R19, RZ, 0x8, R20 ;  /* 0x00000008ff137819 */ /* 0x000fe40000011414 */
[----:B------:R-:W-:Y:S02]  /*70c0*/  MOV R20, R23 ;  /* 0x0000001700147202 */ /* 0x000fe40000000f00 */
[----:B------:R-:W-:-:S02]  /*70d0*/  MOV R16, R22 ;  /* 0x0000001600107202 */ /* 0x000fc40000000f00 */
[----:B------:R-:W-:Y:S01]  /*70e0*/  @P2 LOP3.LUT R29, R29, 0xffffff00, RZ, 0xfc, !PT ;  /* 0xffffff001d1d2812 */ /* 0x000fe200078efcff */
[----:B------:R-:W0:Y:S01]  /*70f0*/  I2F.S16 R19, R19 ;  /* 0x0000001300137306 */ /* 0x000e220000101400 */
[----:B------:R-:W-:Y:S02]  /*7100*/  SHF.R.S32.HI R20, RZ, 0x8, R20 ;  /* 0x00000008ff147819 */ /* 0x000fe40000011414 */
[----:B------:R-:W-:Y:S02]  /*7110*/  SHF.R.S32.HI R16, RZ, 0x8, R16 ;  /* 0x00000008ff107819 */ /* 0x000fe40000011410 */
[----:B------:R-:W-:Y:S02]  /*7120*/  @P1 LOP3.LUT R28, R28, 0xffffff00, RZ, 0xfc, !PT ;  /* 0xffffff001c1c1812 */ /* 0x000fe400078efcff */
[----:B------:R-:W-:Y:S01]  /*7130*/  @P0 LOP3.LUT R30, R30, 0xffffff00, RZ, 0xfc, !PT ;  /* 0xffffff001e1e0812 */ /* 0x000fe200078efcff */
[----:B------:R0:W1:Y:S08]  /*7140*/  I2F.S16 R27, R20 ;  /* 0x00000014001b7306 */ /* 0x0000700000101400 */
[----:B------:R2:W3:Y:S01]  /*7150*/  I2F.S16 R23, R16 ;  /* 0x0000001000177306 */ /* 0x0004e20000101400 */
[C---:B0-----:R-:W-:Y:S01]  /*7160*/  FMUL.FTZ R20, R18.reuse, R19 ;  /* 0x0000001312147220 */ /* 0x041fe20000410000 */
[----:B-1----:R-:W-:-:S06]  /*7170*/  FMUL.FTZ R24, R18, R27 ;  /* 0x0000001b12187220 */ /* 0x002fcc0000410000 */
[----:B------:R-:W0:Y:S01]  /*7180*/  I2F.S8 R25, R28 ;  /* 0x0000001c00197306 */ /* 0x000e220000001400 */
[----:B--2---:R-:W-:Y:S01]  /*7190*/  F2FP.F16.F32.PACK_AB R16, R20, R21 ;  /* 0x000000151410723e */ /* 0x004fe200000000ff */
[----:B---3--:R-:W-:-:S06]  /*71a0*/  FMUL.FTZ R22, R18, R23 ;  /* 0x0000001712167220 */ /* 0x008fcc0000410000 */
[----:B------:R-:W1:Y:S01]  /*71b0*/  I2F.S8 R17, R30 ;  /* 0x0000001e00117306 */ /* 0x000e620000001400 */
[----:B0-----:R-:W-:-:S07]  /*71c0*/  FMUL.FTZ R25, R18, R25 ;  /* 0x0000001912197220 */ /* 0x001fce0000410000 */
[----:B------:R-:W0:Y:S01]  /*71d0*/  I2F.S8 R29, R29 ;  /* 0x0000001d001d7306 */ /* 0x000e220000001400 */
[----:B-1----:R-:W-:-:S05]  /*71e0*/  FMUL.FTZ R17, R18, R17 ;  /* 0x0000001112117220 */ /* 0x002fca0000410000 */
[----:B------:R-:W-:Y:S01]  /*71f0*/  F2FP.F16.F32.PACK_AB R17, R22, R17 ;  /* 0x000000111611723e */ /* 0x000fe200000000ff */
[----:B0-----:R-:W-:Y:S01]  /*7200*/  FMUL.FTZ R19, R18, R29 ;  /* 0x0000001d12137220 */ /* 0x001fe20000410000 */
[----:B------:R-:W-:-:S04]  /*7210*/  F2FP.F16.F32.PACK_AB R18, R24, R25 ;  /* 0x000000191812723e */ /* 0x000fc800000000ff */
[----:B------:R-:W-:Y:S01]  /*7220*/  F2FP.F16.F32.PACK_AB R19, R26, R19 ;  /* 0x000000131a13723e */ /* 0x000fe200000000ff */
[----:B------:R-:W-:Y:S06]  /*7230*/  BRA `(.L_x_1885) ;  /* 0x00000000000c7947 */ /* 0x000fec0003800000 */
.L_x_1884:
[----:B------:R-:W0:Y:S02]  /*7240*/  LDC.64 R16, c[0x0][0x3a8] ;  /* 0x0000ea00ff107b82 */ /* 0x000e240000000a00 */
[----:B0-----:R-:W-:-:S06]  /*7250*/  IMAD.WIDE R16, R19, 0x2, R16 ;  /* 0x0000000213107825 */ /* 0x001fcc00078e0210 */
[----:B------:R-:W5:Y:S02]  /*7260*/  LDG.E.128 R16, desc[UR36][R16.64] ;  /* 0x0000002410107981 */ /* 0x000f64000c1e1d00 */
.L_x_1885:
        /* <DEDUP_REMOVED lines=9> */
[----:B------:R-:W-:Y:S01]  /*7300*/  MOV R21, UR11 ;  /* 0x0000000b00157c02 */ /* 0x000fe20008000f00 */
[----:B------:R-:W-:Y:S01]  /*7310*/  ULEA UR4, UR9, UR7, 0x1 ;  /* 0x0000000709047291 */ /* 0x000fe2000f8e08ff */
[----:B------:R-:W0:Y:S02]  /*7320*/  LDCU.64 UR10, c[0x0][0x3c0] ;  /* 0x00007800ff0a77ac */ /* 0x000e240008000a00 */
[----:B------:R-:W-:-:S05]  /*7330*/  @P1 LEA R23, R22, R3, 0x6 ;  /* 0x0000000316171211 */ /* 0x000fca00078e30ff */
[----:B------:R-:W-:Y:S01]  /*7340*/  @P1 IMAD.WIDE R20, R23, 0x2, R20 ;  /* 0x0000000217141825 */ /* 0x000fe200078e0214 */
[----:B------:R-:W1:Y:S05]  /*7350*/  LDS.U16 R24, [UR4] ;  /* 0x00000004ff187984 */ /* 0x000e6a0008000400 */
[----:B------:R-:W2:Y:S01]  /*7360*/  @P1 LDG.E.128 R20, desc[UR36][R20.64] ;  /* 0x0000002414141981 */ /* 0x000ea2000c1e1d00 */
[----:B------:R-:W-:Y:S01]  /*7370*/  USHF.L.U32 UR4, UR41, 0x6, URZ ;  /* 0x0000000629047899 */ /* 0x000fe200080006ff */
[----:B------:R-:W-:Y:S02]  /*7380*/  IMAD R4, R4, UR40, R3 ;  /* 0x0000002804047c24 */ /* 0x000fe4000f8e0203 */
[----:B-----5:R-:W-:-:S02]  /*7390*/  HFMA2 R12, R16, 1, 1, R12 ;  /* 0x3c003c00100c7831 */ /* 0x020fc4000000000c */
[----:B------:R-:W-:Y:S02]  /*73a0*/  HADD2 R13, R17, R13 ;  /* 0x0000000d110d7230 */ /* 0x000fe40000000000 */
[----:B------:R-:W-:Y:S02]  /*73b0*/  HFMA2 R14, R18, 1, 1, R14 ;  /* 0x3c003c00120e7831 */ /* 0x000fe4000000000e */
[----:B------:R-:W-:Y:S01]  /*73c0*/  HADD2 R15, R19, R15 ;  /* 0x0000000f130f7230 */ /* 0x000fe20000000000 */
[----:B------:R-:W-:Y:S01]  /*73d0*/  SHF.R.S32.HI R25, RZ, 0x1f, R4 ;  /* 0x0000001fff197819 */ /* 0x000fe20000011404 */
[----:B------:R-:W-:Y:S01]  /*73e0*/  IMAD.U32 R26, RZ, RZ, UR4 ;  /* 0x00000004ff1a7e24 */ /* 0x000fe2000f8e00ff */
[----:B------:R-:W-:-:S04]  /*73f0*/  IADD3 R4, P0, PT, R4, UR4, RZ ;  /* 0x0000000404047c10 */ /* 0x000fc8000ff1e0ff */
[----:B------:R-:W-:Y:S02]  /*7400*/  LEA.HI.X.SX32 R25, R26, R25, 0x1, P0 ;  /* 0x000000191a197211 */ /* 0x000fe400000f0eff */
[----:B0-----:R-:W-:-:S04]  /*7410*/  LEA R16, P0, R4, UR10, 0x1 ;  /* 0x0000000a04107c11 */ /* 0x001fc8000f8008ff */
[----:B------:R-:W-:Y:S01]  /*7420*/  LEA.HI.X R17, R4, UR11, R25, 0x1, P0 ;  /* 0x0000000b04117c11 */ /* 0x000fe200080f0c19 */
[----:B-1----:R-:W-:Y:S02]  /*7430*/  HADD2.F32 R19, -RZ, R24.H0_H0 ;  /* 0x20000018ff137230 */ /* 0x002fe40000004100 */
[----:B--2---:R-:W-:Y:S02]  /*7440*/  @P1 HFMA2 R13, R13, R21, -RZ ;  /* 0x000000150d0d1231 */ /* 0x004fe400001000ff */
        /* <DEDUP_REMOVED lines=20> */
.L_x_1883:
[----:B------:R-:W-:Y:S05]  /*7590*/  BSYNC.RECONVERGENT B0 ;  /* 0x0000000000007941 */ /* 0x000fea0003800200 */
.L_x_1882:
        /* <DEDUP_REMOVED lines=8> */
[C---:B------:R-:W-:Y:S02]  /*7620*/  LOP3.LUT R4, R2.reuse, 0x3f0, RZ, 0xc0, !PT ;  /* 0x000003f002047812 */ /* 0x040fe400078ec0ff */
[----:B------:R-:W-:Y:S02]  /*7630*/  SHF.L.U32 R17, R3, 0x1, RZ ;  /* 0x0000000103117819 */ /* 0x000fe400000006ff */
[C---:B------:R-:W-:Y:S02]  /*7640*/  LOP3.LUT R12, R2.reuse, 0x3f8, RZ, 0xc0, !PT ;  /* 0x000003f8020c7812 */ /* 0x040fe400078ec0ff */
[C---:B------:R-:W-:Y:S02]  /*7650*/  ISETP.GT.U32.AND P1, PT, R2.reuse, 0x1f, PT ;  /* 0x0000001f0200780c */ /* 0x040fe40003f24070 */
[C---:B------:R-:W-:Y:S02]  /*7660*/  ISETP.GT.U32.AND P2, PT, R2.reuse, 0xf, PT ;  /* 0x0000000f0200780c */ /* 0x040fe40003f44070 */
[----:B------:R-:W-:-:S02]  /*7670*/  ISETP.GT.U32.AND P3, PT, R2, 0x7, PT ;  /* 0x000000070200780c */ /* 0x000fc40003f64070 */
[----:B------:R-:W-:Y:S02]  /*7680*/  ISETP.NE.AND P4, PT, R4, 0x10, PT ;  /* 0x000000100400780c */ /* 0x000fe40003f85270 */
        /* <DEDUP_REMOVED lines=8> */
.L_x_1887:
[----:B------:R-:W-:Y:S05]  /*7710*/  BSYNC.RECONVERGENT B0 ;  /* 0x0000000000007941 */ /* 0x000fea0003800200 */
.L_x_1886:
        /* <DEDUP_REMOVED lines=21> */
.L_x_1889:
[----:B------:R-:W-:Y:S05]  /*7870*/  BSYNC.RECONVERGENT B0 ;  /* 0x0000000000007941 */ /* 0x000fea0003800200 */
.L_x_1888:
        /* <DEDUP_REMOVED lines=8> */
.L_x_1891:
[----:B------:R-:W-:Y:S05]  /*7900*/  BSYNC.RECONVERGENT B0 ;  /* 0x0000000000007941 */ /* 0x000fea0003800200 */
.L_x_1890:
        /* <DEDUP_REMOVED lines=20> */
.L_x_1893:
[----:B------:R-:W-:Y:S05]  /*7a50*/  BSYNC.RECONVERGENT B0 ;  /* 0x0000000000007941 */ /* 0x000fea0003800200 */
.L_x_1892:
        /* <DEDUP_REMOVED lines=8> */
.L_x_1895:
[----:B------:R-:W-:Y:S05]  /*7ae0*/  BSYNC.RECONVERGENT B0 ;  /* 0x0000000000007941 */ /* 0x000fea0003800200 */
.L_x_1894:
        /* <DEDUP_REMOVED lines=20> */
.L_x_1897:
[----:B------:R-:W-:Y:S05]  /*7c30*/  BSYNC.RECONVERGENT B0 ;  /* 0x0000000000007941 */ /* 0x000fea0003800200 */
.L_x_1896:
        /* <DEDUP_REMOVED lines=8> */
.L_x_1899:
[----:B------:R-:W-:Y:S05]  /*7cc0*/  BSYNC.RECONVERGENT B0 ;  /* 0x0000000000007941 */ /* 0x000fea0003800200 */
.L_x_1898:
[----:B------:R-:W-:Y:S06]  /*7cd0*/  BAR.SYNC.DEFER_BLOCKING 0x0 ;  /* 0x0000000000007b1d */ /* 0x000fec0000010000 */
[----:B------:R-:W-:Y:S04]  /*7ce0*/  BSSY.RECONVERGENT B0, `(.L_x_1900) ;  /* 0x0000013000007945 */ /* 0x000fe80003800200 */
[----:B------:R-:W-:Y:S05]  /*7cf0*/  @P3 BRA `(.L_x_1901) ;  /* 0x0000000000443947 */ /* 0x000fea0003800000 */
[----:B0123--:R-:W0:Y:S02]  /*7d00*/  LDS.128 R12, [R0+UR5] ;  /* 0x00000005000c7984 */ /* 0x00fe240008000c00 */
        /* <DEDUP_REMOVED lines=16> */
.L_x_1901:
[----:B------:R-:W-:Y:S05]  /*7e10*/  BSYNC.RECONVERGENT B0 ;  /* 0x0000000000007941 */ /* 0x000fea0003800200 */
.L_x_1900:
[----:B------:R-:W-:Y:S06]  /*7e20*/  BAR.SYNC.DEFER_BLOCKING 0x0 ;  /* 0x0000000000007b1d */ /* 0x000fec0000010000 */
[----:B------:R-:W-:Y:S05]  /*7e30*/  @P3 EXIT ;  /* 0x000000000000394d */ /* 0x000fea0003800000 */
[----:B------:R-:W4:Y:S02]  /*7e40*/  LDCU UR4, c[0x0][0x478] ;  /* 0x00008f00ff0477ac */ /* 0x000f240008000800 */
[----:B----4-:R-:W-:-:S09]  /*7e50*/  UISETP.NE.AND UP0, UPT, UR4, 0x2, UPT ;  /* 0x000000020400788c */ /* 0x010fd2000bf05270 */
[----:B------:R-:W-:Y:S05]  /*7e60*/  BRA.U UP0, `(.L_x_1902) ;  /* 0x0000000100e07547 */ /* 0x000fea000b800000 */
[----:B0123--:R-:W0:Y:S01]  /*7e70*/  LDC.64 R12, c[0x0][0x470] ;  /* 0x00011c00ff0c7b82 */ /* 0x00fe220000000a00 */
        /* <DEDUP_REMOVED lines=20> */
[----:B0-----:R-:W-:Y:S01]  /*7fc0*/  PRMT R2, R5, 0x8880, RZ ;  /* 0x0000888005027816 */ /* 0x001fe200000000ff */
[----:B------:R-:W0:Y:S02]  /*7fd0*/  F2I.S8.NTZ R10, R10 ;  /* 0x0000000a000a7305 */ /* 0x000e240000202100 */
[----:B------:R-:W-:Y:S01]  /*7fe0*/  IMAD.SHL.U32 R0, R0, 0x100, RZ ;  /* 0x0000010000007824 */ /* 0x000fe200078e00ff */
[----:B------:R-:W-:-:S04]  /*7ff0*/  PRMT R2, R2, 0x7710, RZ ;  /* 0x0000771002027816 */ /* 0x000fc800000000ff */
[----:B------:R-:W-:Y:S01]  /*8000*/  PRMT R13, R13, 0x4210, R2 ;  /* 0x000042100d0d7816 */ /* 0x000fe20000000002 */
[----:B------:R-:W2:Y:S03]  /*8010*/  F2I.S8.NTZ R9, R9 ;  /* 0x0000000900097305 */ /* 0x000ea60000202100 */
[----:B------:R-:W-:Y:S02]  /*8020*/  LOP3.LUT R13, R13, 0xff00, R0, 0xf8, !PT ;  /* 0x0000ff000d0d7812 */ /* 0x000fe400078ef800 */
[----:B---3--:R-:W-:Y:S02]  /*8030*/  PRMT R0, R11, 0x8880, RZ ;  /* 0x000088800b007816 */ /* 0x008fe400000000ff */
[----:B0-----:R-:W-:Y:S01]  /*8040*/  PRMT R2, R10, 0x8880, RZ ;  /* 0x000088800a027816 */ /* 0x001fe200000000ff */
[----:B------:R-:W0:Y:S01]  /*8050*/  F2I.S8.NTZ R8, R8 ;  /* 0x0000000800087305 */ /* 0x000e220000202100 */
[----:B------:R-:W-:-:S02]  /*8060*/  PRMT R0, R0, 0x7710, RZ ;  /* 0x0000771000007816 */ /* 0x000fc400000000ff */
[----:B------:R-:W-:Y:S02]  /*8070*/  PRMT R2, R2, 0x7710, RZ ;  /* 0x0000771002027816 */ /* 0x000fe400000000ff */
[----:B------:R-:W-:Y:S02]  /*8080*/  LOP3.LUT R6, R0, 0xff, RZ, 0xc0, !PT ;  /* 0x000000ff00067812 */ /* 0x000fe400078ec0ff */
[----:B--2---:R-:W-:Y:S01]  /*8090*/  PRMT R4, R9, 0x8880, RZ ;  /* 0x0000888009047816 */ /* 0x004fe200000000ff */
[----:B------:R-:W2:Y:S01]  /*80a0*/  F2I.S8.NTZ R12, R12 ;  /* 0x0000000c000c7305 */ /* 0x000ea20000202100 */
[----:B------:R-:W-:Y:S01]  /*80b0*/  IADD3 R9, PT, PT, R3, UR40, RZ ;  /* 0x0000002803097c10 */ /* 0x000fe2000fffe0ff */
[----:B------:R-:W-:Y:S01]  /*80c0*/  IMAD.WIDE.U32 R6, R6, 0x100, RZ ;  /* 0x0000010006067825 */ /* 0x000fe200078e00ff */
[----:B------:R-:W-:Y:S02]  /*80d0*/  PRMT R3, R4, 0x7710, RZ ;  /* 0x0000771004037816 */ /* 0x000fe400000000ff */
[----:B------:R-:W-:-:S02]  /*80e0*/  LOP3.LUT R4, R2, 0xff, RZ, 0xc0, !PT ;  /* 0x000000ff02047812 */ /* 0x000fc400078ec0ff */
[----:B0-----:R-:W-:Y:S02]  /*80f0*/  PRMT R8, R8, 0x8880, RZ ;  /* 0x0000888008087816 */ /* 0x001fe400000000ff */
[----:B------:R-:W-:Y:S01]  /*8100*/  LOP3.LUT R3, R3, 0xff, RZ, 0xc0, !PT ;  /* 0x000000ff03037812 */ /* 0x000fe200078ec0ff */
[----:B------:R-:W-:Y:S01]  /*8110*/  IMAD.WIDE.U32 R4, R4, 0x10000, RZ ;  /* 0x0001000004047825 */ /* 0x000fe200078e00ff */
[----:B------:R-:W-:Y:S02]  /*8120*/  PRMT R0, R8, 0x7710, RZ ;  /* 0x0000771008007816 */ /* 0x000fe400000000ff */
[----:B-1----:R-:W-:Y:S01]  /*8130*/  IADD3 R8, P0, PT, R9, UR4, RZ ;  /* 0x0000000409087c10 */ /* 0x002fe2000ff1e0ff */
[----:B------:R-:W-:Y:S01]  /*8140*/  IMAD.WIDE.U32 R2, R3, 0x1000000, RZ ;  /* 0x0100000003027825 */ /* 0x000fe200078e00ff */
[----:B--2---:R-:W-:Y:S02]  /*8150*/  PRMT R12, R12, 0x8880, RZ ;  /* 0x000088800c0c7816 */ /* 0x004fe400000000ff */
[----:B------:R-:W-:-:S02]  /*8160*/  LOP3.LUT R13, R13, 0xff, R0, 0xf8, !PT ;  /* 0x000000ff0d0d7812 */ /* 0x000fc400078ef800 */
[----:B------:R-:W-:Y:S02]  /*8170*/  PRMT R0, R12, 0x7710, RZ ;  /* 0x000077100c007816 */ /* 0x000fe400000000ff */
[----:B------:R-:W-:Y:S02]  /*8180*/  LOP3.LUT R11, R6, R2, R4, 0xfe, !PT ;  /* 0x00000002060b7212 */ /* 0x000fe400078efe04 */
[----:B------:R-:W-:Y:S02]  /*8190*/  LOP3.LUT R3, R5, R13, R3, 0xfe, !PT ;  /* 0x0000000d05037212 */ /* 0x000fe400078efe03 */
[----:B------:R-:W-:Y:S02]  /*81a0*/  LEA.HI.X.SX32 R9, R9, UR5, 0x1, P0 ;  /* 0x0000000509097c11 */ /* 0x000fe400080f0eff */
[----:B------:R-:W-:Y:S02]  /*81b0*/  LOP3.LUT R2, R11, 0xff, R0, 0xf8, !PT ;  /* 0x000000ff0b027812 */ /* 0x000fe400078ef800 */
[----:B------:R-:W-:-:S05]  /*81c0*/  LOP3.LUT R3, R3, R7, RZ, 0xfc, !PT ;  /* 0x0000000703037212 */ /* 0x000fca00078efcff */
[----:B------:R-:W-:Y:S01]  /*81d0*/  STG.E.64 desc[UR36][R8.64], R2 ;  /* 0x0000000208007986 */ /* 0x000fe2000c101b24 */
[----:B------:R-:W-:Y:S05]  /*81e0*/  EXIT ;  /* 0x000000000000794d */ /* 0x000fea0003800000 */
.L_x_1902:
[----:B0123--:R-:W0:Y:S01]  /*81f0*/  LDC.64 R12, c[0x0][0x380] ;  /* 0x0000e000ff0c7b82 */ /* 0x00fe220000000a00 */
        /* <DEDUP_REMOVED lines=11> */
.L_x_1827:
[----:B------:R-:W-:Y:S02]  /*82b0*/  HFMA2 R12, -RZ, RZ, 0, 9.5367431640625e-07 ;  /* 0x00000010ff0c7431 */ /* 0x000fe400000001ff */
[----:B------:R-:W-:Y:S01]  /*82c0*/  IMAD.MOV.U32 R11, RZ, RZ, 0x1f ;  /* 0x0000001fff0b7424 */ /* 0x000fe200078e00ff */
[----:B------:R-:W-:-:S07]  /*82d0*/  MOV R15, 0xffffffff ;  /* 0xffffffff000f7802 */ /* 0x000fce0000000f00 */
[----:B0-----:R-:W-:Y:S05]  /*82e0*/  WARPSYNC.COLLECTIVE R15, `(.L_x_1903) ;  /* 0x000000000f087348 */ /* 0x001fea0003c00000 */
[----:B------:R1:W2:Y:S02]  /*82f0*/  SHFL.BFLY P6, R14, R13, R12, R11 ;  /* 0x0c00000c0d0e7389 */ /* 0x0002a400000c000b */
[----:B012---:R-:W-:Y:S05]  /*8300*/  ENDCOLLECTIVE ;  /* 0x000000000000791b */ /* 0x007fea0003800000 */
.L_x_1903:
[----:B------:R-:W-:Y:S02]  /*8310*/  HFMA2 R12, -RZ, RZ, 0, 4.76837158203125e-07 ;  /* 0x00000008ff0c7431 */ /* 0x000fe400000001ff */
[----:B------:R-:W-:-:S05]  /*8320*/  FADD.FTZ R3, R13, R14 ;  /* 0x0000000e0d037221 */ /* 0x000fca0000010000 */
[----:B------:R-:W-:-:S07]  /*8330*/  MOV R13, R3 ;  /* 0x00000003000d7202 */ /* 0x000fce0000000f00 */
[----:B------:R-:W-:Y:S05]  /*8340*/  WARPSYNC.COLLECTIVE R15, `(.L_x_1904) ;  /* 0x000000000f087348 */ /* 0x000fea0003c00000 */
[----:B------:R0:W1:Y:S02]  /*8350*/  SHFL.BFLY P6, R14, R13, R12, R11 ;  /* 0x0c00000c0d0e7389 */ /* 0x00006400000c000b */
[----:B01----:R-:W-:Y:S05]  /*8360*/  ENDCOLLECTIVE ;  /* 0x000000000000791b */ /* 0x003fea0003800000 */
.L_x_1904:
[----:B------:R-:W-:Y:S01]  /*8370*/  MOV R12, 0x4 ;  /* 0x00000004000c7802 */ /* 0x000fe20000000f00 */
[----:B------:R-:W-:-:S04]  /*8380*/  FADD.FTZ R4, R3, R14 ;  /* 0x0000000e03047221 */ /* 0x000fc80000010000 */
[----:B------:R-:W-:-:S07]  /*8390*/  IMAD.MOV.U32 R13, RZ, RZ, R4 ;  /* 0x000000ffff0d7224 */ /* 0x000fce00078e0004 */
[----:B------:R-:W-:Y:S05]  /*83a0*/  WARPSYNC.COLLECTIVE R15, `(.L_x_1905) ;  /* 0x000000000f087348 */ /* 0x000fea0003c00000 */
[----:B------:R0:W1:Y:S02]  /*83b0*/  SHFL.BFLY P6, R14, R13, R12, R11 ;  /* 0x0c00000c0d0e7389 */ /* 0x00006400000c000b */
[----:B01----:R-:W-:Y:S05]  /*83c0*/  ENDCOLLECTIVE ;  /* 0x000000000000791b */ /* 0x003fea0003800000 */
.L_x_1905:
[----:B------:R-:W-:Y:S02]  /*83d0*/  HFMA2 R12, -RZ, RZ, 0, 1.1920928955078125e-07 ;  /* 0x00000002ff0c7431 */ /* 0x000fe400000001ff */
[----:B------:R-:W-:-:S05]  /*83e0*/  FADD.FTZ R5, R4, R14 ;  /* 0x0000000e04057221 */ /* 0x000fca0000010000 */
[----:B------:R-:W-:-:S07]  /*83f0*/  MOV R13, R5 ;  /* 0x00000005000d7202 */ /* 0x000fce0000000f00 */
[----:B------:R-:W-:Y:S05]  /*8400*/  WARPSYNC.COLLECTIVE R15, `(.L_x_1906) ;  /* 0x000000000f087348 */ /* 0x000fea0003c00000 */
[----:B------:R0:W1:Y:S02]  /*8410*/  SHFL.BFLY P6, R14, R13, R12, R11 ;  /* 0x0c00000c0d0e7389 */ /* 0x00006400000c000b */
[----:B01----:R-:W-:Y:S05]  /*8420*/  ENDCOLLECTIVE ;  /* 0x000000000000791b */ /* 0x003fea0003800000 */
.L_x_1906:
[----:B------:R-:W-:Y:S01]  /*8430*/  MOV R12, 0x1 ;  /* 0x00000001000c7802 */ /* 0x000fe20000000f00 */
[----:B------:R-:W-:-:S04]  /*8440*/  FADD.FTZ R6, R5, R14 ;  /* 0x0000000e05067221 */ /* 0x000fc80000010000 */
[----:B------:R-:W-:-:S07]  /*8450*/  IMAD.MOV.U32 R13, RZ, RZ, R6 ;  /* 0x000000ffff0d7224 */ /* 0x000fce00078e0006 */
[----:B------:R-:W-:Y:S05]  /*8460*/  WARPSYNC.COLLECTIVE R15, `(.L_x_1907) ;  /* 0x000000000f087348 */ /* 0x000fea0003c00000 */
[----:B------:R0:W1:Y:S02]  /*8470*/  SHFL.BFLY P6, R14, R13, R12, R11 ;  /* 0x0c00000c0d0e7389 */ /* 0x00006400000c000b */
[----:B01----:R-:W-:Y:S05]  /*8480*/  ENDCOLLECTIVE ;  /* 0x000000000000791b */ /* 0x003fea0003800000 */
.L_x_1907:
[----:B------:R-:W-:Y:S05]  /*8490*/  BRA `(.L_x_1908) ;  /* 0xffffff9400087947 */ /* 0x000fea000383ffff */
.L_x_1832:
[----:B------:R-:W-:Y:S01]  /*84a0*/  BSSY B1, `(.L_x_1909) ;  /* 0x0000007000017945 */ /* 0x000fe20003800000 */
[----:B------:R-:W-:Y:S01]  /*84b0*/  MOV R12, 0x1 ;  /* 0x00000001000c7802 */ /* 0x000fe20000000f00 */
[----:B------:R-:W-:Y:S01]  /*84c0*/  IMAD.MOV.U32 R15, RZ, RZ, -0x1 ;  /* 0xffffffffff0f7424 */ /* 0x000fe200078e00ff */
[----:B------:R-:W-:-:S07]  /*84d0*/  MOV R11, 0x1f ;  /* 0x0000001f000b7802 */ /* 0x000fce0000000f00 */
[----:B------:R-:W-:Y:S05]  /*84e0*/  WARPSYNC.COLLECTIVE R15, `(.L_x_1910) ;  /* 0x000000000f087348 */ /* 0x000fea0003c00000 */
[----:B------:R0:W1:Y:S02]  /*84f0*/  SHFL.BFLY P6, R14, R13, R12, R11 ;  /* 0x0c00000c0d0e7389 */ /* 0x00006400000c000b */
[----:B01----:R-:W-:Y:S05]  /*8500*/  ENDCOLLECTIVE ;  /* 0x000000000000791b */ /* 0x003fea0003800000 */
.L_x_1910:
[----:B------:R-:W-:Y:S05]  /*8510*/  BSYNC B1 ;  /* 0x0000000000017941 */ /* 0x000fea0003800000 */
.L_x_1909:
[----:B------:R-:W-:Y:S05]  /*8520*/  BRA `(.L_x_1911) ;  /* 0xffffffa000647947 */ /* 0x000fea000383ffff */
.L_x_1836:
[----:B------:R-:W-:Y:S01]  /*8530*/  HFMA2 R12, -RZ, RZ, 0, 9.5367431640625e-07 ;  /* 0x00000010ff0c7431 */ /* 0x000fe200000001ff */
[----:B------:R-:W-:Y:S01]  /*8540*/  BSSY B0, `(.L_x_1912) ;  /* 0x0000007000007945 */ /* 0x000fe20003800000 */
[----:B------:R-:W-:Y:S01]  /*8550*/  MOV R13, R0 ;  /* 0x00000000000d7202 */ /* 0x000fe20000000f00 */
[----:B------:R-:W-:Y:S01]  /*8560*/  IMAD.MOV.U32 R15, RZ, RZ, -0x1 ;  /* 0xffffffffff0f7424 */ /* 0x000fe200078e00ff */
[----:B------:R-:W-:-:S07]  /*8570*/  MOV R11, 0x1f ;  /* 0x0000001f000b7802 */ /* 0x000fce0000000f00 */
[----:B-123--:R-:W-:Y:S05]  /*8580*/  WARPSYNC.COLLECTIVE R15, `(.L_x_1913) ;  /* 0x000000000f087348 */ /* 0x00efea0003c00000 */
[----:B------:R0:W4:Y:S02]  /*8590*/  SHFL.BFLY P6, R14, R13, R12, R11 ;  /* 0x0c00000c0d0e7389 */ /* 0x00012400000c000b */
[----:B01234-:R-:W-:Y:S05]  /*85a0*/  ENDCOLLECTIVE ;  /* 0x000000000000791b */ /* 0x01ffea0003800000 */
.L_x_1913:
[----:B------:R-:W-:Y:S05]  /*85b0*/  BSYNC B0 ;  /* 0x0000000000007941 */ /* 0x000fea0003800000 */
.L_x_1912:
[----:B------:R-:W-:Y:S01]  /*85c0*/  HFMA2 R12, -RZ, RZ, 0, 4.76837158203125e-07 ;  /* 0x00000008ff0c7431 */ /* 0x000fe200000001ff */
[----:B------:R-:W-:Y:S02]  /*85d0*/  FMNMX.FTZ R13, R14, R0, !PT ;  /* 0x000000000e0d7209 */ /* 0x000fe40007810000 */
[----:B------:R-:W-:Y:S02]  /*85e0*/  MOV R11, 0x1f ;  /* 0x0000001f000b7802 */ /* 0x000fe40000000f00 */
[----:B------:R-:W-:-:S07]  /*85f0*/  MOV R15, 0xffffffff ;  /* 0xffffffff000f7802 */ /* 0x000fce0000000f00 */
[----:B------:R-:W-:Y:S05]  /*8600*/  WARPSYNC.COLLECTIVE R15, `(.L_x_1914) ;  /* 0x000000000f087348 */ /* 0x000fea0003c00000 */
[----:B------:R0:W1:Y:S02]  /*8610*/  SHFL.BFLY P6, R14, R13, R12, R11 ;  /* 0x0c00000c0d0e7389 */ /* 0x00006400000c000b */
[----:B01----:R-:W-:Y:S05]  /*8620*/  ENDCOLLECTIVE ;  /* 0x000000000000791b */ /* 0x003fea0003800000 */
.L_x_1914:
[----:B------:R-:W-:Y:S01]  /*8630*/  HFMA2 R12, -RZ, RZ, 0, 2.384185791015625e-07 ;  /* 0x00000004ff0c7431 */ /* 0x000fe200000001ff */
[----:B------:R-:W-:-:S05]  /*8640*/  FMNMX.FTZ R3, R13, R14, !PT ;  /* 0x0000000e0d037209 */ /* 0x000fca0007810000 */
[----:B------:R-:W-:-:S07]  /*8650*/  IMAD.MOV.U32 R13, RZ, RZ, R3 ;  /* 0x000000ffff0d7224 */ /* 0x000fce00078e0003 */
[----:B------:R-:W-:Y:S05]  /*8660*/  WARPSYNC.COLLECTIVE R15, `(.L_x_1915) ;  /* 0x000000000f087348 */ /* 0x000fea0003c00000 */
[----:B------:R0:W1:Y:S02]  /*8670*/  SHFL.BFLY P6, R14, R13, R12, R11 ;  /* 0x0c00000c0d0e7389 */ /* 0x00006400000c000b */
[----:B01----:R-:W-:Y:S05]  /*8680*/  ENDCOLLECTIVE ;  /* 0x000000000000791b */ /* 0x003fea0003800000 */
.L_x_1915:
[----:B------:R-:W-:Y:S01]  /*8690*/  HFMA2 R12, -RZ, RZ, 0, 1.1920928955078125e-07 ;  /* 0x00000002ff0c7431 */ /* 0x000fe200000001ff */
[----:B------:R-:W-:-:S04]  /*86a0*/  FMNMX.FTZ R4, R3, R14, !PT ;  /* 0x0000000e03047209 */ /* 0x000fc80007810000 */
[----:B------:R-:W-:-:S07]  /*86b0*/  MOV R13, R4 ;  /* 0x00000004000d7202 */ /* 0x000fce0000000f00 */
[----:B------:R-:W-:Y:S05]  /*86c0*/  WARPSYNC.COLLECTIVE R15, `(.L_x_1916) ;  /* 0x000000000f087348 */ /* 0x000fea0003c00000 */
[----:B------:R0:W1:Y:S02]  /*86d0*/  SHFL.BFLY P6, R14, R13, R12, R11 ;  /* 0x0c00000c0d0e7389 */ /* 0x00006400000c000b */
[----:B01----:R-:W-:Y:S05]  /*86e0*/  ENDCOLLECTIVE ;  /* 0x000000000000791b */ /* 0x003fea0003800000 */
.L_x_1916:
[----:B------:R-:W-:Y:S05]  /*86f0*/  BRA `(.L_x_1917) ;  /* 0xffffffa000d07947 */ /* 0x000fea000383ffff */
.L_x_1918:
        /* <DEDUP_REMOVED lines=16> */
.L_x_3013:


//--------------------- .text._ZN4mmha33masked_multihead_attention_kernelItLi64ELi64ELi4ELi8ELi64ELb0ELb1EEEv26Multihead_attention_paramsIT_XT5_EE --------------------------
	.section	.text._ZN4mmha33masked_multihead_attention_kernelItLi64ELi64ELi4ELi8ELi64ELb0ELb1EEEv26Multihead_attention_paramsIT_XT5_EE,"ax",@progbits
	.align	128
        .global         _ZN4mmha33masked_multihead_attention_kernelItLi64ELi64ELi4ELi8ELi64ELb0ELb1EEEv26Multihead_attention_paramsIT_XT5_EE
        .type           _ZN4mmha33masked_multihead_attention_kernelItLi64ELi64ELi4ELi8ELi64ELb0ELb1EEEv26Multihead_attention_paramsIT_XT5_EE,@function
        .size           _ZN4mmha33masked_multihead_attention_kernelItLi64ELi64ELi4ELi8ELi64ELb0ELb1EEEv26Multihead_attention_paramsIT_XT5_EE,(.L_x_3014 - _ZN4mmha33masked_multihead_attention_kernelItLi64ELi64ELi4ELi8ELi64ELb0ELb1EEEv26Multihead_attention_paramsIT_XT5_EE)
        .other          _ZN4mmha33masked_multihead_attention_kernelItLi64ELi64ELi4ELi8ELi64ELb0ELb1EEEv26Multihead_attention_paramsIT_XT5_EE,@"STO_CUDA_ENTRY STV_DEFAULT"
_ZN4mmha33masked_multihead_attention_kernelItLi64ELi64ELi4ELi8ELi64ELb0ELb1EEEv26Multihead_attention_paramsIT_XT5_EE:
.text._ZN4mmha33masked_multihead_attention_kernelItLi64ELi64ELi4ELi8ELi64ELb0ELb1EEEv26Multihead_attention_paramsIT_XT5_EE:
        /* <DEDUP_REMOVED lines=12> */
.L_x_1919:
[----:B------:R-:W1:Y:S01]  /*00c0*/  LDC.64 R2, c[0x0][0x4a0] ;  /* 0x00012800ff027b82 */ /* 0x000e620000000a00 */
[----:B--2---:R-:W-:-:S07]  /*00d0*/  IABS R8, R0 ;  /* 0x0000000000087213 */ /* 0x004fce0000000000 */
[----:B------:R-:W2:Y:S01]  /*00e0*/  LDC R11, c[0x0][0x3f0] ;  /* 0x0000fc00ff0b7b82 */ /* 0x000ea20000000800 */
[----:B-1----:R-:W-:-:S04]  /*00f0*/  ISETP.NE.U32.AND P0, PT, R2, RZ, PT ;  /* 0x000000ff0200720c */ /* 0x002fc80003f05070 */
[----:B------:R-:W-:Y:S02]  /*0100*/  ISETP.NE.AND.EX P0, PT, R3, RZ, PT, P0 ;  /* 0x000000ff0300720c */ /* 0x000fe40003f05300 */
[----:B--2---:R-:W-:-:S04]  /*0110*/  IABS R9, R11 ;  /* 0x0000000b00097213 */ /* 0x004fc80000000000 */
[----:B------:R-:W1:Y:S07]  /*0120*/  I2F.RP R6, R9 ;  /* 0x0000000900067306 */ /* 0x000e6e0000209400 */
[----:B------:R-:W2:Y:S08]  /*0130*/  @P0 LDC.64 R2, c[0x0][0x4a0] ;  /* 0x00012800ff020b82 */ /* 0x000eb00000000a00 */
[----:B------:R-:W3:Y:S01]  /*0140*/  @P0 LDC R12, c[0x0][0x430] ;  /* 0x00010c00ff0c0b82 */ /* 0x000ee20000000800 */
[----:B-1----:R-:W1:Y:S01]  /*0150*/  MUFU.RCP R6, R6 ;  /* 0x0000000600067308 */ /* 0x002e620000001000 */
[----:B--2---:R-:W-:Y:S01]  /*0160*/  @P0 IMAD.WIDE.U32 R2, R0, 0x4, R2 ;  /* 0x0000000400020825 */ /* 0x004fe200078e0002 */
[----:B-1----:R-:W-:-:S05]  /*0170*/  IADD3 R7, PT, PT, R6, 0xffffffe, RZ ;  /* 0x0ffffffe06077810 */ /* 0x002fca0007ffe0ff */
[----:B------:R1:W3:Y:S01]  /*0180*/  @P0 LDG.E R3, desc[UR36][R2.64] ;  /* 0x0000002402030981 */ /* 0x0002e2000c1e1900 */
[----:B------:R2:W4:Y:S02]  /*0190*/  F2I.FTZ.U32.TRUNC.NTZ R5, R7 ;  /* 0x0000000700057305 */ /* 0x000524000021f000 */
[----:B--2---:R-:W2:Y:S01]  /*01a0*/  LDC R7, c[0x0][0x3f4] ;  /* 0x0000fd00ff077b82 */ /* 0x004ea20000000800 */
[----:B----4-:R-:W-:-:S04]  /*01b0*/  IMAD.MOV R4, RZ, RZ, -R5 ;  /* 0x000000ffff047224 */ /* 0x010fc800078e0a05 */
[----:B------:R-:W-:Y:S02]  /*01c0*/  IMAD R13, R4, R9, RZ ;  /* 0x00000009040d7224 */ /* 0x000fe400078e02ff */
[----:B------:R-:W-:-:S05]  /*01d0*/  HFMA2 R4, -RZ, RZ, 0, 0 ;  /* 0x00000000ff047431 */ /* 0x000fca00000001ff */
[----:B------:R-:W-:Y:S02]  /*01e0*/  IMAD.HI.U32 R6, R5, R13, R4 ;  /* 0x0000000d05067227 */ /* 0x000fe400078e0004 */
[----:B------:R-:W4:Y:S04]  /*01f0*/  LDC.64 R4, c[0x0][0x460] ;  /* 0x00011800ff047b82 */ /* 0x000f280000000a00 */
[----:B------:R-:W-:-:S05]  /*0200*/  IMAD.HI.U32 R26, R6, R8, RZ ;  /* 0x00000008061a7227 */ /* 0x000fca00078e00ff */
[----:B------:R-:W-:-:S05]  /*0210*/  IADD3 R6, PT, PT, -R26, RZ, RZ ;  /* 0x000000ff1a067210 */ /* 0x000fca0007ffe1ff */
[----:B------:R-:W-:-:S05]  /*0220*/  IMAD R6, R9, R6, R8 ;  /* 0x0000000609067224 */ /* 0x000fca00078e0208 */
[----:B------:R-:W-:Y:S02]  /*0230*/  ISETP.GT.U32.AND P3, PT, R9, R6, PT ;  /* 0x000000060900720c */ /* 0x000fe40003f64070 */
[----:B--2---:R-:W-:-:S11]  /*0240*/  IABS R14, R7 ;  /* 0x00000007000e7213 */ /* 0x004fd60000000000 */
[----:B------:R-:W-:-:S05]  /*0250*/  @!P3 IMAD.IADD R6, R6, 0x1, -R9 ;  /* 0x000000010606b824 */ /* 0x000fca00078e0a09 */
[----:B------:R-:W-:Y:S02]  /*0260*/  ISETP.GE.U32.AND P2, PT, R6, R9, PT ;  /* 0x000000090600720c */ /* 0x000fe40003f46070 */
[----:B------:R-:W-:-:S04]  /*0270*/  LOP3.LUT R6, R0, R11, RZ, 0x3c, !PT ;  /* 0x0000000b00067212 */ /* 0x000fc800078e3cff */
[----:B------:R-:W-:Y:S02]  /*0280*/  ISETP.GE.AND P4, PT, R6, RZ, PT ;  /* 0x000000ff0600720c */ /* 0x000fe40003f86270 */
[----:B------:R-:W2:Y:S01]  /*0290*/  I2F.RP R6, R14 ;  /* 0x0000000e00067306 */ /* 0x000ea20000209400 */
[----:B----4-:R-:W-:-:S04]  /*02a0*/  ISETP.NE.U32.AND P1, PT, R4, RZ, PT ;  /* 0x000000ff0400720c */ /* 0x010fc80003f25070 */
[----:B------:R-:W-:Y:S02]  /*02b0*/  ISETP.NE.AND.EX P1, PT, R5, RZ, PT, P1 ;  /* 0x000000ff0500720c */ /* 0x000fe40003f25310 */
[----:B------:R-:W-:Y:S01]  /*02c0*/  @!P3 IADD3 R26, PT, PT, R26, 0x1, RZ ;  /* 0x000000011a1ab810 */ /* 0x000fe20007ffe0ff */
[----:B--2---:R-:W2:Y:S01]  /*02d0*/  MUFU.RCP R6, R6 ;  /* 0x0000000600067308 */ /* 0x004ea20000001000 */
[----:B------:R-:W-:-:S09]  /*02e0*/  ISETP.NE.AND P3, PT, R11, RZ, PT ;  /* 0x000000ff0b00720c */ /* 0x000fd20003f65270 */
[----:B------:R-:W4:Y:S01]  /*02f0*/  @P1 LDC.64 R8, c[0x0][0x460] ;  /* 0x00011800ff081b82 */ /* 0x000f220000000a00 */
[----:B------:R-:W-:-:S07]  /*0300*/  @P2 IADD3 R26, PT, PT, R26, 0x1, RZ ;  /* 0x000000011a1a2810 */ /* 0x000fce0007ffe0ff */
[----:B------:R-:W0:Y:S01]  /*0310*/  @!P0 LDC R16, c[0x0][0x40c] ;  /* 0x00010300ff108b82 */ /* 0x000e220000000800 */
[----:B------:R-:W-:Y:S01]  /*0320*/  @!P4 IMAD.MOV R26, RZ, RZ, -R26 ;  /* 0x000000ffff1ac224 */ /* 0x000fe200078e0a1a */
[----:B------:R-:W-:Y:S02]  /*0330*/  @!P3 LOP3.LUT R26, RZ, R11, RZ, 0x33, !PT ;  /* 0x0000000bff1ab212 */ /* 0x000fe400078e33ff */
[----:B--2---:R-:W-:-:S04]  /*0340*/  IADD3 R10, PT, PT, R6, 0xffffffe, RZ ;  /* 0x0ffffffe060a7810 */ /* 0x004fc80007ffe0ff */
[----:B------:R2:W2:Y:S01]  /*0350*/  F2I.FTZ.U32.TRUNC.NTZ R11, R10 ;  /* 0x0000000a000b7305 */ /* 0x0004a2000021f000 */
[----:B-1----:R-:W-:Y:S01]  /*0360*/  MOV R2, RZ ;  /* 0x000000ff00027202 */ /* 0x002fe20000000f00 */
[----:B----4-:R-:W-:-:S04]  /*0370*/  @P1 IMAD.WIDE R8, R26, 0x4, R8 ;  /* 0x000000041a081825 */ /* 0x010fc800078e0208 */
[----:B--2---:R-:W-:Y:S01]  /*0380*/  HFMA2 R10, -RZ, RZ, 0, 0 ;  /* 0x00000000ff0a7431 */ /* 0x004fe200000001ff */
[----:B------:R1:W5:Y:S02]  /*0390*/  @P1 LDG.E R2, desc[UR36][R8.64] ;  /* 0x0000002408021981 */ /* 0x000364000c1e1900 */
[----:B-1----:R-:W-:Y:S01]  /*03a0*/  IMAD.MOV R9, RZ, RZ, -R11 ;  /* 0x000000ffff097224 */ /* 0x002fe200078e0a0b */
[----:B------:R-:W1:Y:S01]  /*03b0*/  S2R R24, SR_TID.X ;  /* 0x0000000000187919 */ /* 0x000e620000002100 */
[----:B------:R-:W2:Y:S01]  /*03c0*/  LDC R8, c[0x0][0x3e8] ;  /* 0x0000fa00ff087b82 */ /* 0x000ea20000000800 */
[----:B------:R-:W4:Y:S01]  /*03d0*/  S2R R17, SR_CTAID.X ;  /* 0x0000000000117919 */ /* 0x000f220000002500 */
[----:B------:R-:W-:Y:S01]  /*03e0*/  BSSY.RECONVERGENT B0, `(.L_x_1920) ;  /* 0x0000026000007945 */ /* 0x000fe20003800200 */
[----:B--2---:R-:W-:Y:S02]  /*03f0*/  ISETP.NE.AND P2, PT, R8, RZ, PT ;  /* 0x000000ff0800720c */ /* 0x004fe40003f45270 */
[----:B------:R-:W-:-:S02]  /*0400*/  MOV R29, RZ ;  /* 0x000000ff001d7202 */ /* 0x000fc40000000f00 */
[----:B-1----:R-:W-:Y:S02]  /*0410*/  SHF.L.U32 R27, R24, 0x1, RZ ;  /* 0x00000001181b7819 */ /* 0x002fe400000006ff */
[----:B---3--:R-:W-:Y:S01]  /*0420*/  @P0 IADD3 R16, PT, PT, R3, R12, RZ ;  /* 0x0000000c03100210 */ /* 0x008fe20007ffe0ff */
[----:B------:R-:W-:-:S03]  /*0430*/  IMAD R3, R9, R14, RZ ;  /* 0x0000000e09037224 */ /* 0x000fc600078e02ff */
[----:B0-----:R-:W-:Y:S01]  /*0440*/  IABS R19, R16 ;  /* 0x0000001000137213 */ /* 0x001fe20000000000 */
[----:B------:R-:W-:Y:S02]  /*0450*/  IMAD.HI.U32 R11, R11, R3, R10 ;  /* 0x000000030b0b7227 */ /* 0x000fe400078e000a */
[----:B------:R-:W0:Y:S04]  /*0460*/  LDC R3, c[0x0][0x3f8] ;  /* 0x0000fe00ff037b82 */ /* 0x000e280000000800 */
[----:B------:R-:W-:-:S04]  /*0470*/  IMAD.HI.U32 R11, R11, R19, RZ ;  /* 0x000000130b0b7227 */ /* 0x000fc800078e00ff */
[----:B------:R-:W-:-:S04]  /*0480*/  IMAD.MOV R11, RZ, RZ, -R11 ;  /* 0x000000ffff0b7224 */ /* 0x000fc800078e0a0b */
[----:B------:R-:W-:-:S05]  /*0490*/  IMAD R19, R14, R11, R19 ;  /* 0x0000000b0e137224 */ /* 0x000fca00078e0213 */
[----:B------:R-:W-:Y:S01]  /*04a0*/  ISETP.GT.U32.AND P0, PT, R14, R19, PT ;  /* 0x000000130e00720c */ /* 0x000fe20003f04070 */
[----:B----4-:R-:W-:Y:S02]  /*04b0*/  @P2 IMAD.SHL.U32 R9, R17, 0x40, RZ ;  /* 0x0000004011092824 */ /* 0x010fe400078e00ff */
[----:B0-----:R-:W-:-:S10]  /*04c0*/  IMAD R22, R0, R3, R17 ;  /* 0x0000000300167224 */ /* 0x001fd400078e0211 */
[----:B------:R-:W-:Y:S02]  /*04d0*/  @!P0 IADD3 R19, PT, PT, R19, -R14, RZ ;  /* 0x8000000e13138210 */ /* 0x000fe40007ffe0ff */
[----:B------:R-:W-:Y:S02]  /*04e0*/  ISETP.GT.U32.AND P0, PT, R24, 0x1f, PT ;  /* 0x0000001f1800780c */ /* 0x000fe40003f04070 */
[----:B------:R-:W-:Y:S01]  /*04f0*/  @!P2 SHF.L.U32 R18, R22, 0x6, RZ ;  /* 0x000000061612a819 */ /* 0x000fe200000006ff */
[----:B------:R-:W-:Y:S01]  /*0500*/  @P2 IMAD R18, R0, R8, R9 ;  /* 0x0000000800122224 */ /* 0x000fe200078e0209 */
[----:B------:R-:W-:-:S03]  /*0510*/  ISETP.GT.U32.AND P1, PT, R14, R19, PT ;  /* 0x000000130e00720c */ /* 0x000fc60003f24070 */
[----:B------:R-:W-:-:S06]  /*0520*/  IMAD.IADD R25, R27, 0x1, R18 ;  /* 0x000000011b197824 */ /* 0x000fcc00078e0212 */
        /* <DEDUP_REMOVED lines=17> */
.L_x_1921:
[----:B------:R-:W-:Y:S05]  /*0640*/  BSYNC.RECONVERGENT B0 ;  /* 0x0000000000007941 */ /* 0x000fea0003800200 */
.L_x_1920:
[----:B------:R-:W1:Y:S01]  /*0650*/  LDCU UR4, c[0x0][0x478] ;  /* 0x00008f00ff0477ac */ /* 0x000e620008000800 */
[----:B------:R-:W-:Y:S01]  /*0660*/  ISETP.GE.AND P3, PT, R16, RZ, PT ;  /* 0x000000ff1000720c */ /* 0x000fe20003f66270 */
[----:B------:R-:W-:Y:S01]  /*0670*/  IMAD R23, R0, R7, RZ ;  /* 0x0000000700177224 */ /* 0x000fe200078e02ff */
[----:B------:R-:W-:Y:S01]  /*0680*/  ISETP.NE.AND P2, PT, R7, RZ, PT ;  /* 0x000000ff0700720c */ /* 0x000fe20003f45270 */
[----:B------:R-:W-:Y:S01]  /*0690*/  IMAD R26, R26, R3, RZ ;  /* 0x000000031a1a7224 */ /* 0x000fe200078e02ff */
[----:B------:R-:W-:Y:S02]  /*06a0*/  @!P1 IADD3 R19, PT, PT, R19, -R14, RZ ;  /* 0x8000000e13139210 */ /* 0x000fe40007ffe0ff */
[----:B------:R-:W-:Y:S02]  /*06b0*/  IADD3 R6, PT, PT, R16, 0x1, RZ ;  /* 0x0000000110067810 */ /* 0x000fe40007ffe0ff */
[----:B------:R-:W-:Y:S02]  /*06c0*/  LEA R13, R17, R27, 0x6 ;  /* 0x0000001b110d7211 */ /* 0x000fe400078e30ff */
[----:B------:R-:W-:-:S02]  /*06d0*/  VIADDMNMX R35, R6, -R7, RZ, !PT ;  /* 0x8000000706237246 */ /* 0x000fc400078001ff */
[----:B------:R-:W-:Y:S01]  /*06e0*/  SHF.R.S32.HI R34, RZ, 0x1f, R23 ;  /* 0x0000001fff227819 */ /* 0x000fe20000011417 */
[----:B------:R-:W-:Y:S02]  /*06f0*/  @!P3 IMAD.MOV R19, RZ, RZ, -R19 ;  /* 0x000000ffff13b224 */ /* 0x000fe400078e0a13 */
[----:B------:R-:W-:Y:S01]  /*0700*/  @!P2 LOP3.LUT R19, RZ, R7, RZ, 0x33, !PT ;  /* 0x00000007ff13a212 */ /* 0x000fe200078e33ff */
[----:B-1----:R-:W-:-:S09]  /*0710*/  UISETP.NE.AND UP0, UPT, UR4, 0x2, UPT ;  /* 0x000000020400788c */ /* 0x002fd2000bf05270 */
[----:B------:R-:W-:Y:S05]  /*0720*/  BRA.U UP0, `(.L_x_1922) ;  /* 0x0000000100307547 */ /* 0x000fea000b800000 */
[----:B------:R-:W1:Y:S01]  /*0730*/  LDCU.64 UR4, c[0x0][0x398] ;  /* 0x00007300ff0477ac */ /* 0x000e620008000a00 */
[----:B------:R-:W2:Y:S01]  /*0740*/  LDC.64 R8, c[0x0][0x468] ;  /* 0x00011a00ff087b82 */ /* 0x000ea20000000a00 */
[----:B-1----:R-:W-:-:S04]  /*0750*/  IADD3 R6, P1, PT, R25, UR4, RZ ;  /* 0x0000000419067c10 */ /* 0x002fc8000ff3e0ff */
[----:B------:R-:W-:Y:S01]  /*0760*/  LEA.HI.X.SX32 R7, R25, UR5, 0x1, P1 ;  /* 0x0000000519077c11 */ /* 0x000fe200088f0eff */
[----:B--2---:R-:W2:Y:S04]  /*0770*/  LDG.E R8, desc[UR36][R8.64+0x4] ;  /* 0x0000042408087981 */ /* 0x004ea8000c1e1900 */
[----:B------:R-:W0:Y:S02]  /*0780*/  LDG.E.U16 R6, desc[UR36][R6.64] ;  /* 0x0000002406067981 */ /* 0x000e24000c1e1500 */
[----:B0-----:R-:W2:Y:S08]  /*0790*/  I2F.S8 R11, R6 ;  /* 0x00000006000b7306 */ /* 0x001eb00000001400 */
[----:B------:R-:W0:Y:S01]  /*07a0*/  I2F.S8 R15, R6.B1 ;  /* 0x10000006000f7306 */ /* 0x000e220000001400 */
[C---:B--2---:R-:W-:Y:S01]  /*07b0*/  FMUL.FTZ R11, R8.reuse, R11 ;  /* 0x0000000b080b7220 */ /* 0x044fe20000410000 */
[----:B0-----:R-:W-:-:S05]  /*07c0*/  FMUL.FTZ R10, R8, R15 ;  /* 0x0000000f080a7220 */ /* 0x001fca0000410000 */
[----:B------:R-:W-:Y:S01]  /*07d0*/  F2FP.F16.F32.PACK_AB R28, R10, R11 ;  /* 0x0000000b0a1c723e */ /* 0x000fe200000000ff */
[----:B------:R-:W-:Y:S06]  /*07e0*/  BRA `(.L_x_1923) ;  /* 0x00000000001c7947 */ /* 0x000fec0003800000 */
.L_x_1922:
[----:B------:R-:W-:Y:S01]  /*07f0*/  BSSY.RECONVERGENT B0, `(.L_x_1923) ;  /* 0x0000006000007945 */ /* 0x000fe20003800200 */
[----:B------:R-:W-:-:S03]  /*0800*/  HFMA2 R28, -RZ, RZ, 0, 0 ;  /* 0x00000000ff1c7431 */ /* 0x000fc600000001ff */
[----:B------:R-:W-:Y:S05]  /*0810*/  @P0 BRA `(.L_x_1924) ;  /* 0x00000000000c0947 */ /* 0x000fea0003800000 */
[----:B------:R-:W1:Y:S02]  /*0820*/  LDC.64 R6, c[0x0][0x398] ;  /* 0x0000e600ff067b82 */ /* 0x000e640000000a00 */
[----:B-1----:R-:W-:-:S05]  /*0830*/  IMAD.WIDE R6, R25, 0x2, R6 ;  /* 0x0000000219067825 */ /* 0x002fca00078e0206 */
[----:B------:R1:W5:Y:S02]  /*0840*/  LDG.E R28, desc[UR36][R6.64] ;  /* 0x00000024061c7981 */ /* 0x000364000c1e1900 */
.L_x_1924:
[----:B------:R-:W-:Y:S05]  /*0850*/  BSYNC.RECONVERGENT B0 ;  /* 0x0000000000007941 */ /* 0x000fea0003800200 */
.L_x_1923:
[----:B------:R-:W2:Y:S01]  /*0860*/  LDCU.64 UR6, c[0x0][0x3a0] ;  /* 0x00007400ff0677ac */ /* 0x000ea20008000a00 */
[----:B-1----:R-:W1:Y:S01]  /*0870*/  LDC.64 R6, c[0x0][0x418] ;  /* 0x00010600ff067b82 */ /* 0x002e620000000a00 */
[----:B------:R-:W-:Y:S01]  /*0880*/  ISETP.EQ.U32.AND P3, PT, R4, RZ, PT ;  /* 0x000000ff0400720c */ /* 0x000fe20003f62070 */
[----:B------:R-:W3:Y:S03]  /*0890*/  LDCU.64 UR4, c[0x0][0x390] ;  /* 0x00007200ff0477ac */ /* 0x000ee60008000a00 */
[----:B------:R-:W-:Y:S01]  /*08a0*/  ISETP.EQ.OR.EX P0, PT, R5, RZ, P0, P3 ;  /* 0x000000ff0500720c */ /* 0x000fe20000702730 */
[----:B------:R-:W-:Y:S02]  /*08b0*/  IMAD.MOV.U32 R25, RZ, RZ, RZ ;  /* 0x000000ffff197224 */ /* 0x000fe400078e00ff */
[----:B------:R-:W4:Y:S01]  /*08c0*/  LDC R14, c[0x0][0x400] ;  /* 0x00010000ff0e7b82 */ /* 0x000f220000000800 */
[----:B--2---:R-:W-:-:S09]  /*08d0*/  ISETP.NE.U32.AND P1, PT, RZ, UR6, PT ;  /* 0x00000006ff007c0c */ /* 0x004fd2000bf25070 */
[----:B-----5:R-:W-:Y:S02]  /*08e0*/  @!P0 IMAD R12, R2, R3, RZ ;  /* 0x00000003020c8224 */ /* 0x020fe400078e02ff */
[----:B------:R-:W-:Y:S01]  /*08f0*/  IMAD.MOV.U32 R3, RZ, RZ, RZ ;  /* 0x000000ffff037224 */ /* 0x000fe200078e00ff */
[----:B---3--:R-:W-:Y:S01]  /*0900*/  ISETP.NE.U32.AND P2, PT, RZ, UR4, PT ;  /* 0x00000004ff007c0c */ /* 0x008fe2000bf45070 */
[----:B------:R-:W2:Y:S01]  /*0910*/  LDCU.U8 UR4, c[0x0][0x404] ;  /* 0x00008080ff0477ac */ /* 0x000ea20008000000 */
[----:B------:R-:W-:Y:S02]  /*0920*/  ISETP.NE.AND.EX P1, PT, RZ, UR7, PT, P1 ;  /* 0x00000007ff007c0c */ /* 0x000fe4000bf25310 */
[----:B------:R-:W-:Y:S02]  /*0930*/  ISETP.NE.AND.EX P2, PT, RZ, UR5, PT, P2 ;  /* 0x00000005ff007c0c */ /* 0x000fe4000bf45320 */
[C---:B------:R-:W-:Y:S02]  /*0940*/  ISETP.GT.U32.OR P1, PT, R24.reuse, 0x1f, !P1 ;  /* 0x0000001f1800780c */ /* 0x040fe40004f24470 */
[----:B------:R-:W-:-:S02]  /*0950*/  ISETP.GT.U32.OR P2, PT, R24, 0x1f, !P2 ;  /* 0x0000001f1800780c */ /* 0x000fc40005744470 */
[----:B-1----:R-:W-:Y:S02]  /*0960*/  ISETP.NE.U32.AND P3, PT, R6, RZ, PT ;  /* 0x000000ff0600720c */ /* 0x002fe40003f65070 */
[----:B------:R-:W-:Y:S02]  /*0970*/  @!P0 LEA R15, R12, R13, 0x6 ;  /* 0x0000000d0c0f8211 */ /* 0x000fe400078e30ff */
[----:B------:R-:W-:Y:S02]  /*0980*/  ISETP.NE.AND.EX P3, PT, R7, RZ, PT, P3 ;  /* 0x000000ff0700720c */ /* 0x000fe40003f65330 */
[----:B------:R-:W1:Y:S01]  /*0990*/  @!P0 LDC.64 R6, c[0x0][0x450] ;  /* 0x00011400ff068b82 */ /* 0x000e620000000a00 */
[----:B------:R-:W-:-:S07]  /*09a0*/  MOV R12, RZ ;  /* 0x000000ff000c7202 */ /* 0x000fce0000000f00 */
[----:B0-----:R-:W0:Y:S08]  /*09b0*/  @!P1 LDC.64 R10, c[0x0][0x3a0] ;  /* 0x0000e800ff0a9b82 */ /* 0x001e300000000a00 */
[----:B------:R-:W3:Y:S08]  /*09c0*/  @!P2 LDC.64 R8, c[0x0][0x390] ;  /* 0x0000e400ff08ab82 */ /* 0x000ef00000000a00 */
[----:B------:R-:W2:Y:S01]  /*09d0*/  @P3 LDC.64 R4, c[0x0][0x418] ;  /* 0x00010600ff043b82 */ /* 0x000ea20000000a00 */
[----:B-1----:R-:W-:-:S06]  /*09e0*/  @!P0 IMAD.WIDE R6, R15, 0x2, R6 ;  /* 0x000000020f068825 */ /* 0x002fcc00078e0206 */
[----:B------:R-:W4:Y:S01]  /*09f0*/  @!P0 LDG.E R7, desc[UR36][R6.64] ;  /* 0x0000002406078981 */ /* 0x000f22000c1e1900 */
[----:B0-----:R-:W-:-:S05]  /*0a00*/  @!P1 IMAD.WIDE.U32 R10, R13, 0x2, R10 ;  /* 0x000000020d0a9825 */ /* 0x001fca00078e000a */
[----:B------:R-:W4:Y:S01]  /*0a10*/  @!P1 LDG.E R3, desc[UR36][R10.64] ;  /* 0x000000240a039981 */ /* 0x000f22000c1e1900 */
[----:B---3--:R-:W-:-:S05]  /*0a20*/  @!P2 IMAD.WIDE.U32 R8, R13, 0x2, R8 ;  /* 0x000000020d08a825 */ /* 0x008fca00078e0008 */
[----:B------:R-:W3:Y:S01]  /*0a30*/  @!P2 LDG.E R12, desc[UR36][R8.64] ;  /* 0x00000024080ca981 */ /* 0x000ee2000c1e1900 */
[----:B--2---:R-:W-:-:S05]  /*0a40*/  @P3 IMAD.WIDE.U32 R4, R0, 0x4, R4 ;  /* 0x0000000400043825 */ /* 0x004fca00078e0004 */
[----:B------:R0:W5:Y:S01]  /*0a50*/  @P3 LDG.E R25, desc[UR36][R4.64] ;  /* 0x0000002404193981 */ /* 0x000162000c1e1900 */
[----:B------:R-:W-:-:S04]  /*0a60*/  ISETP.NE.AND P1, PT, RZ, UR4, PT ;  /* 0x00000004ff007c0c */ /* 0x000fc8000bf25270 */
[----:B----4-:R-:W-:Y:S01]  /*0a70*/  ISETP.LT.OR P1, PT, R14, 0x1, P1 ;  /* 0x000000010e00780c */ /* 0x010fe20000f21670 */
[----:B------:R-:W-:Y:S01]  /*0a80*/  BSSY.RECONVERGENT B6, `(.L_x_1925) ;  /* 0x00000a6000067945 */ /* 0x000fe20003800200 */
[----:B------:R-:W-:-:S04]  /*0a90*/  HADD2 R28, R28, R3 ;  /* 0x000000031c1c7230 */ /* 0x000fc80000000000 */
        /* <DEDUP_REMOVED lines=33> */
.L_x_1926:
        /* <DEDUP_REMOVED lines=42> */
[----:B------:R-:W-:Y:S01]  /*0f50*/  MOV R13, RZ ;  /* 0x000000ff000d7202 */ /* 0x000fe20000000f00 */
[----:B------:R-:W1:Y:S01]  /*0f60*/  LDCU.64 UR6, c[0x4][0xd0] ;  /* 0x01001a00ff0677ac */ /* 0x000e620008000a00 */
[----:B------:R-:W2:Y:S01]  /*0f70*/  LDC.64 R14, c[0x4][R14] ;  /* 0x010000000e0e7b82 */ /* 0x000ea20000000a00 */
[----:B------:R-:W3:Y:S01]  /*0f80*/  LDCU.64 UR8, c[0x4][0x50] ;  /* 0x01000a00ff0877ac */ /* 0x000ee20008000a00 */
[----:B0-----:R-:W-:Y:S01]  /*0f90*/  MOV R4, UR4 ;  /* 0x0000000400047c02 */ /* 0x001fe20008000f00 */
[----:B------:R-:W-:Y:S01]  /*0fa0*/  IMAD.U32 R5, RZ, RZ, UR5 ;  /* 0x00000005ff057e24 */ /* 0x000fe2000f8e00ff */
[----:B-1----:R-:W-:-:S02]  /*0fb0*/  MOV R6, UR6 ;  /* 0x0000000600067c02 */ /* 0x002fc40008000f00 */
[----:B------:R-:W-:Y:S01]  /*0fc0*/  MOV R7, UR7 ;  /* 0x0000000700077c02 */ /* 0x000fe20008000f00 */
[----:B---3--:R-:W-:Y:S01]  /*0fd0*/  IMAD.U32 R10, RZ, RZ, UR8 ;  /* 0x00000008ff0a7e24 */ /* 0x008fe2000f8e00ff */
[----:B------:R-:W-:-:S07]  /*0fe0*/  MOV R11, UR9 ;  /* 0x00000009000b7c02 */ /* 0x000fce0008000f00 */
[----:B------:R-:W-:-:S07]  /*0ff0*/  LEPC R20, `(.L_x_1928) ;  /* 0x000000001014794e */ /* 0x000fce0000000000 */
[----:B--2--5:R-:W-:Y:S05]  /*1000*/  CALL.ABS.NOINC R14 ;  /* 0x000000000e007343 */ /* 0x024fea0003c00000 */
.L_x_1928:
        /* <DEDUP_REMOVED lines=10> */
[----:B------:R0:W-:Y:S01]  /*10b0*/  @!P6 STS [R6], R29 ;  /* 0x0000001d0600e388 */ /* 0x0001e20000000800 */
[----:B------:R-:W-:-:S05]  /*10c0*/  @!P6 LEA R5, R4, R3, 0x1 ;  /* 0x000000030405e211 */ /* 0x000fca00078e08ff */
        /* <DEDUP_REMOVED lines=9> */
[----:B------:R-:W-:-:S05]  /*1160*/  LEA.HI R4, R32, R5, RZ, 0x1f ;  /* 0x0000000520047211 */ /* 0x000fca00078ff8ff */
[----:B------:R-:W-:-:S05]  /*1170*/  IMAD.SHL.U32 R10, R4, 0x2, RZ ;  /* 0x00000002040a7824 */ /* 0x000fca00078e00ff */
[-C--:B------:R-:W-:Y:S02]  /*1180*/  IADD3 R5, PT, PT, R0, R10.reuse, RZ ;  /* 0x0000000a00057210 */ /* 0x080fe40007ffe0ff */
[----:B------:R-:W-:Y:S02]  /*1190*/  IADD3 R7, PT, PT, R3, R10, RZ ;  /* 0x0000000a03077210 */ /* 0x000fe40007ffe0ff */
[----:B------:R-:W-:Y:S01]  /*11a0*/  ISETP.GE.AND P0, PT, R10, R11, PT ;  /* 0x0000000b0a00720c */ /* 0x000fe20003f06270 */
[C---:B------:R-:W-:Y:S01]  /*11b0*/  IMAD R6, R30.reuse, 0x2, R5 ;  /* 0x000000021e067824 */ /* 0x040fe200078e0205 */
[----:B------:R-:W-:Y:S01]  /*11c0*/  LEA R4, R30, R7, 0x1 ;  /* 0x000000071e047211 */ /* 0x000fe200078e08ff */
[----:B------:R-:W-:Y:S04]  /*11d0*/  LDS.U16 R29, [R5] ;  /* 0x00000000051d7984 */ /* 0x000fe80000000400 */
[----:B------:R-:W-:Y:S04]  /*11e0*/  LDS.U16 R28, [R7] ;  /* 0x00000000071c7984 */ /* 0x000fe80000000400 */
[----:B------:R-:W0:Y:S04]  /*11f0*/  LDS.U16 R8, [R6] ;  /* 0x0000000006087984 */ /* 0x000e280000000400 */
[----:B------:R-:W1:Y:S01]  /*1200*/  LDS.U16 R9, [R4] ;  /* 0x0000000004097984 */ /* 0x000e620000000400 */
[----:B0-----:R-:W-:-:S02]  /*1210*/  PRMT R29, R29, 0x5410, R8 ;  /* 0x000054101d1d7816 */ /* 0x001fc40000000008 */
        /* <DEDUP_REMOVED lines=8> */
[----:B0----5:R-:W-:Y:S01]  /*12a0*/  IADD3 R10, PT, PT, -R25, UR4, RZ ;  /* 0x00000004190a7c10 */ /* 0x021fe2000fffe1ff */
[----:B-1----:R-:W-:-:S03]  /*12b0*/  FMUL.FTZ R8, R8, R9 ;  /* 0x0000000908087220 */ /* 0x002fc60000410000 */
[----:B------:R-:W-:Y:S01]  /*12c0*/  I2FP.F32.S32 R11, R10 ;  /* 0x0000000a000b7245 */ /* 0x000fe20000201400 */
        /* <DEDUP_REMOVED lines=18> */
.L_x_1932:
[----:B------:R-:W-:Y:S05]  /*13f0*/  BSYNC.RECONVERGENT B1 ;  /* 0x0000000000017941 */ /* 0x000fea0003800200 */
.L_x_1931:
[----:B------:R-:W-:Y:S01]  /*1400*/  PRMT R8, R28, 0x7632, R8 ;  /* 0x000076321c087816 */ /* 0x000fe20000000008 */
[----:B------:R0:W-:Y:S01]  /*1410*/  STS.U16 [R7], R28 ;  /* 0x0000001c07007388 */ /* 0x0001e20000000400 */
[----:B------:R-:W-:-:S03]  /*1420*/  PRMT R9, R29, 0x7632, R9 ;  /* 0x000076321d097816 */ /* 0x000fc60000000009 */
[----:B------:R0:W-:Y:S04]  /*1430*/  STS.U16 [R4], R8 ;  /* 0x0000000804007388 */ /* 0x0001e80000000400 */
[----:B------:R0:W-:Y:S04]  /*1440*/  STS.U16 [R5], R29 ;  /* 0x0000001d05007388 */ /* 0x0001e80000000400 */
[----:B------:R0:W-:Y:S02]  /*1450*/  STS.U16 [R6], R9 ;  /* 0x0000000906007388 */ /* 0x0001e40000000400 */
.L_x_1930:
[----:B------:R-:W-:Y:S05]  /*1460*/  BSYNC.RECONVERGENT B0 ;  /* 0x0000000000007941 */ /* 0x000fea0003800200 */
.L_x_1929:
[----:B------:R-:W-:Y:S01]  /*1470*/  BAR.SYNC.DEFER_BLOCKING 0x0 ;  /* 0x0000000000007b1d */ /* 0x000fe20000010000 */
[----:B------:R-:W-:-:S04]  /*1480*/  @!P6 IMAD R30, R30, R31, R32 ;  /* 0x0000001f1e1ee224 */ /* 0x000fc800078e0220 */
[C---:B------:R-:W-:Y:S01]  /*1490*/  @!P6 IMAD R3, R30.reuse, 0x2, R3 ;  /* 0x000000021e03e824 */ /* 0x040fe200078e0203 */
[----:B------:R-:W-:-:S05]  /*14a0*/  @!P6 LEA R0, R30, R0, 0x1 ;  /* 0x000000001e00e211 */ /* 0x000fca00078e08ff */
[----:B0-----:R0:W1:Y:S04]  /*14b0*/  @!P6 LDS R29, [R0] ;  /* 0x00000000001de984 */ /* 0x0010680000000800 */
[----:B------:R0:W2:Y:S01]  /*14c0*/  @!P6 LDS R28, [R3] ;  /* 0x00000000031ce984 */ /* 0x0000a20000000800 */
[----:B------:R-:W-:Y:S06]  /*14d0*/  BAR.SYNC.DEFER_BLOCKING 0x0 ;  /* 0x0000000000007b1d */ /* 0x000fec0000010000 */
.L_x_1927:
[----:B------:R-:W-:Y:S05]  /*14e0*/  BSYNC.RECONVERGENT B6 ;  /* 0x0000000000067941 */ /* 0x000fea0003800200 */
.L_x_1925:
[----:B------:R-:W-:Y:S02]  /*14f0*/  ISETP.GT.U32.AND P0, PT, R24, 0x1f, PT ;  /* 0x0000001f1800780c */ /* 0x000fe40003f04070 */
[----:B------:R-:W-:-:S11]  /*1500*/  MOV R4, 0xff7fffff ;  /* 0xff7fffff00047802 */ /* 0x000fd60000000f00 */
[----:B------:R-:W-:Y:S05]  /*1510*/  @P0 BRA `(.L_x_1933) ;  /* 0x0000000000d40947 */ /* 0x000fea0003800000 */
[----:B------:R-:W3:Y:S01]  /*1520*/  S2R R9, SR_CgaCtaId ;  /* 0x0000000000097919 */ /* 0x000ee20000008800 */
[----:B------:R-:W4:Y:S01]  /*1530*/  LDCU UR4, c[0x0][0x3f4] ;  /* 0x00007e80ff0477ac */ /* 0x000f220008000800 */
[----:B------:R-:W1:Y:S01]  /*1540*/  LDC.64 R6, c[0x0][0x3b8] ;  /* 0x0000ee00ff067b82 */ /* 0x000e620000000a00 */
[----:B0-----:R-:W-:Y:S02]  /*1550*/  SHF.R.U32.HI R0, RZ, 0x2, R24 ;  /* 0x00000002ff007819 */ /* 0x001fe40000011618 */
[----:B------:R-:W-:Y:S02]  /*1560*/  LOP3.LUT R3, R27, 0x6, RZ, 0xc0, !PT ;  /* 0x000000061b037812 */ /* 0x000fe400078ec0ff */
[----:B------:R-:W-:Y:S01]  /*1570*/  MOV R8, 0x400 ;  /* 0x0000040000087802 */ /* 0x000fe20000000f00 */
[----:B----4-:R-:W-:Y:S02]  /*1580*/  IMAD R10, R22, UR4, RZ ;  /* 0x00000004160a7c24 */ /* 0x010fe4000f8e02ff */
[----:B------:R-:W-:Y:S01]  /*1590*/  IMAD R5, R0, UR4, R19 ;  /* 0x0000000400057c24 */ /* 0x000fe2000f8e0213 */
[----:B------:R-:W-:Y:S01]  /*15a0*/  IADD3 R0, PT, PT, R8, 0x10, RZ ;  /* 0x0000001008007810 */ /* 0x000fe20007ffe0ff */
[----:B------:R-:W-:Y:S01]  /*15b0*/  IMAD R10, R10, 0x40, R3 ;  /* 0x000000400a0a7824 */ /* 0x000fe200078e0203 */
[----:B------:R-:W-:-:S04]  /*15c0*/  UMOV UR4, 0xffffffff ;  /* 0xffffffff00047882 */ /* 0x000fc80000000000 */
[----:B------:R-:W-:Y:S02]  /*15d0*/  LEA R5, R5, R10, 0x3 ;  /* 0x0000000a05057211 */ /* 0x000fe400078e18ff */
[----:B---3--:R-:W-:-:S03]  /*15e0*/  LEA R3, R9, R0, 0x18 ;  /* 0x0000000009037211 */ /* 0x008fc600078ec0ff */
[----:B-1----:R-:W-:Y:S01]  /*15f0*/  IMAD.WIDE R6, R5, 0x2, R6 ;  /* 0x0000000205067825 */ /* 0x002fe200078e0206 */
[----:B------:R-:W-:-:S03]  /*1600*/  LEA R0, R24, R3, 0x2 ;  /* 0x0000000318007211 */ /* 0x000fc600078e10ff */
[----:B--2---:R-:W-:Y:S01]  /*1610*/  HMUL2 R3, R29, R28 ;  /* 0x0000001c1d037232 */ /* 0x004fe20000000000 */
[----:B------:R0:W-:Y:S04]  /*1620*/  STG.E desc[UR36][R6.64], R28 ;  /* 0x0000001c06007986 */ /* 0x0001e8000c101924 */
[----:B------:R0:W-:Y:S01]  /*1630*/  STS [R0], R29 ;  /* 0x0000001d00007388 */ /* 0x0001e20000000800 */
        /* <DEDUP_REMOVED lines=13> */
.L_x_2011:
[----:B------:R-:W-:Y:S01]  /*1710*/  ISETP.NE.AND P0, PT, R24, RZ, PT ;  /* 0x000000ff1800720c */ /* 0x000fe20003f05270 */
[----:B-1----:R-:W-:-:S12]  /*1720*/  FADD.FTZ R14, R6, R14 ;  /* 0x0000000e060e7221 */ /* 0x002fd80000010000 */
[----:B------:R-:W-:Y:S05]  /*1730*/  @P0 BRA `(.L_x_1933) ;  /* 0x00000000004c0947 */ /* 0x000fea0003800000 */
[----:B------:R-:W1:Y:S02]  /*1740*/  LDCU.64 UR4, c[0x0][0x438] ;  /* 0x00008700ff0477ac */ /* 0x000e640008000a00 */
[----:B-1----:R-:W-:Y:S01]  /*1750*/  ISETP.NE.U32.AND P0, PT, RZ, UR4, PT ;  /* 0x00000004ff007c0c */ /* 0x002fe2000bf05070 */
[----:B------:R-:W1:Y:S03]  /*1760*/  LDCU UR4, c[0x0][0x410] ;  /* 0x00008200ff0477ac */ /* 0x000e660008000800 */
[----:B------:R-:W-:-:S13]  /*1770*/  ISETP.NE.AND.EX P0, PT, RZ, UR5, PT, P0 ;  /* 0x00000005ff007c0c */ /* 0x000fda000bf05300 */
[----:B------:R-:W2:Y:S01]  /*1780*/  @P0 LDC R4, c[0x0][0x440] ;  /* 0x00011000ff040b82 */ /* 0x000ea20000000800 */
[----:B-----5:R-:W-:-:S07]  /*1790*/  @P0 IMAD.IADD R0, R16, 0x1, -R25 ;  /* 0x0000000110000824 */ /* 0x020fce00078e0a19 */
[----:B0-----:R-:W0:Y:S01]  /*17a0*/  @P0 LDC.64 R6, c[0x0][0x438] ;  /* 0x00010e00ff060b82 */ /* 0x001e220000000a00 */
[----:B--2---:R-:W-:-:S04]  /*17b0*/  @P0 IMAD R3, R17, R4, R0 ;  /* 0x0000000411030224 */ /* 0x004fc800078e0200 */
[----:B------:R-:W-:-:S04]  /*17c0*/  @P0 IMAD R3, R3, R4, R0 ;  /* 0x0000000403030224 */ /* 0x000fc800078e0200 */
[----:B0-----:R-:W-:-:S06]  /*17d0*/  @P0 IMAD.WIDE R6, R3, 0x2, R6 ;  /* 0x0000000203060825 */ /* 0x001fcc00078e0206 */
[----:B------:R-:W2:Y:S01]  /*17e0*/  @P0 LDG.E.U16 R6, desc[UR36][R6.64] ;  /* 0x0000002406060981 */ /* 0x000ea2000c1e1500 */
[----:B------:R-:W-:Y:S01]  /*17f0*/  IADD3 R8, PT, PT, R8, 0x90, RZ ;  /* 0x0000009008087810 */ /* 0x000fe20007ffe0ff */
[----:B-1----:R-:W-:Y:S01]  /*1800*/  FMUL.FTZ R4, R14, UR4 ;  /* 0x000000040e047c20 */ /* 0x002fe20008410000 */
[----:B------:R-:W-:Y:S02]  /*1810*/  IADD3 R0, PT, PT, -R35, R16, RZ ;  /* 0x0000001023007210 */ /* 0x000fe40007ffe1ff */
[----:B------:R-:W-:-:S05]  /*1820*/  LEA R5, R9, R8, 0x18 ;  /* 0x0000000809057211 */ /* 0x000fca00078ec0ff */
[----:B------:R-:W-:Y:S02]  /*1830*/  IMAD R5, R0, 0x4, R5 ;  /* 0x0000000400057824 */ /* 0x000fe400078e0205 */
[----:B--2---:R-:W-:-:S05]  /*1840*/  @P0 HADD2.F32 R3, -RZ, R6.H0_H0 ;  /* 0x20000006ff030230 */ /* 0x004fca0000004100 */
[----:B------:R-:W-:-:S05]  /*1850*/  @P0 FADD.FTZ R4, R4, R3 ;  /* 0x0000000304040221 */ /* 0x000fca0000010000 */
[----:B------:R3:W-:Y:S02]  /*1860*/  STS [R5], R4 ;  /* 0x0000000405007388 */ /* 0x0007e40000000800 */
.L_x_1933:
[----:B------:R-:W-:Y:S05]  /*1870*/  WARPSYNC.ALL ;  /* 0x0000000000007948 */ /* 0x000fea0003800000 */
[----:B0-----:R-:W-:Y:S01]  /*1880*/  IADD3 R0, PT, PT, -R35, R16, RZ ;  /* 0x0000001023007210 */ /* 0x001fe20007ffe1ff */
[----:B------:R-:W0:Y:S01]  /*1890*/  LDC.64 R6, c[0x0][0x3f0] ;  /* 0x0000fc00ff067b82 */ /* 0x000e220000000a00 */
[----:B------:R-:W-:Y:S01]  /*18a0*/  SHF.R.U32.HI R12, RZ, 0x2, R24 ;  /* 0x00000002ff0c7819 */ /* 0x000fe20000011618 */
[----:B------:R-:W-:Y:S01]  /*18b0*/  UMOV UR7, 0x400 ;  /* 0x0000040000077882 */ /* 0x000fe20000000000 */
[----:B------:R-:W-:Y:S01]  /*18c0*/  IADD3 R0, PT, PT, R0, 0x7, RZ ;  /* 0x0000000700007810 */ /* 0x000fe20007ffe0ff */
[----:B------:R-:W-:Y:S01]  /*18d0*/  UIADD3 UR4, UPT, UPT, UR7, 0x10, URZ ;  /* 0x0000001007047890 */ /* 0x000fe2000fffe0ff */
[----:B------:R-:W-:Y:S01]  /*18e0*/  IMAD.SHL.U32 R24, R24, 0x4, RZ ;  /* 0x0000000418187824 */ /* 0x000fe200078e00ff */
[----:B------:R-:W4:Y:S01]  /*18f0*/  LDCU UR20, c[0x0][0x3f4] ;  /* 0x00007e80ff1477ac */ /* 0x000f220008000800 */
[----:B------:R-:W-:Y:S01]  /*1900*/  SHF.R.S32.HI R3, RZ, 0x1f, R0 ;  /* 0x0000001fff037819 */ /* 0x000fe20000011400 */
[----:B------:R-:W1:Y:S01]  /*1910*/  S2UR UR12, SR_CgaCtaId ;  /* 0x00000000000c79c3 */ /* 0x000e620000008800 */
[----:B------:R-:W-:Y:S01]  /*1920*/  BSSY B0, `(.L_x_1935) ;  /* 0x00000db000007945 */ /* 0x000fe20003800000 */
[----:B------:R-:W0:Y:S01]  /*1930*/  LDCU UR15, c[0x0][0x410] ;  /* 0x00008200ff0f77ac */ /* 0x000e220008000800 */
[----:B------:R-:W-:-:S02]  /*1940*/  LEA.HI R3, R3, R0, RZ, 0x3 ;  /* 0x0000000003037211 */ /* 0x000fc400078f18ff */
[----:B------:R-:W-:Y:S01]  /*1950*/  LOP3.LUT R0, R24, 0xc, RZ, 0xc0, !PT ;  /* 0x0000000c18007812 */ /* 0x000fe200078ec0ff */
[----:B------:R-:W0:Y:S01]  /*1960*/  LDCU.64 UR10, c[0x0][0x3c8] ;  /* 0x00007900ff0a77ac */ /* 0x000e220008000a00 */
[----:B------:R-:W-:Y:S01]  /*1970*/  LOP3.LUT R3, R3, 0xfffffff8, RZ, 0xc0, !PT ;  /* 0xfffffff803037812 */ /* 0x000fe200078ec0ff */
[----:B------:R-:W0:Y:S01]  /*1980*/  LDCU.64 UR18, c[0x0][0x438] ;  /* 0x00008700ff1277ac */ /* 0x000e220008000a00 */
[----:B------:R-:W-:Y:S02]  /*1990*/  BAR.SYNC.DEFER_BLOCKING 0x0 ;  /* 0x0000000000007b1d */ /* 0x000fe40000010000 */
[----:B------:R-:W-:Y:S01]  /*19a0*/  ISETP.GE.AND P0, PT, R12, R3, PT ;  /* 0x000000030c00720c */ /* 0x000fe20003f06270 */
[----:B0-----:R-:W-:-:S03]  /*19b0*/  IMAD R6, R26, R6, R17 ;  /* 0x000000061a067224 */ /* 0x001fc600078e0211 */
[----:B------:R-:W0:Y:S02]  /*19c0*/  LDCU.64 UR16, c[0x0][0x3b8] ;  /* 0x00007700ff1077ac */ /* 0x000e240008000a00 */
[----:B------:R-:W-:Y:S01]  /*19d0*/  SHF.L.U32 R8, R6, 0x6, RZ ;  /* 0x0000000606087819 */ /* 0x000fe200000006ff */
[----:B-1----:R-:W-:-:S06]  /*19e0*/  ULEA UR4, UR12, UR4, 0x18 ;  /* 0x000000040c047291 */ /* 0x002fcc000f8ec0ff */
[----:B----4-:R-:W-:Y:S06]  /*19f0*/  @P0 BRA `(.L_x_1936) ;  /* 0x0000000c00340947 */ /* 0x010fec0003800000 */
[----:B------:R-:W1:Y:S01]  /*1a00*/  LDC R6, c[0x0][0x430] ;  /* 0x00010c00ff067b82 */ /* 0x000e620000000800 */
[----:B------:R-:W4:Y:S01]  /*1a10*/  LDCU UR14, c[0x0][0x440] ;  /* 0x00008800ff0e77ac */ /* 0x000f220008000800 */
[----:B------:R-:W-:Y:S01]  /*1a20*/  LOP3.LUT R21, R27, 0x6, RZ, 0xc0, !PT ;  /* 0x000000061b157812 */ /* 0x000fe200078ec0ff */
[----:B------:R-:W0:Y:S01]  /*1a30*/  LDS R33, [R0+UR4] ;  /* 0x0000000400217984 */ /* 0x000e220008000800 */
[----:B------:R-:W-:Y:S01]  /*1a40*/  IADD3 R27, PT, PT, R35, R12, RZ ;  /* 0x0000000c231b7210 */ /* 0x000fe20007ffe0ff */
[----:B------:R-:W3:Y:S01]  /*1a50*/  LDCU.64 UR8, c[0x0][0x420] ;  /* 0x00008400ff0877ac */ /* 0x000ee20008000a00 */
[-C--:B------:R-:W-:Y:S01]  /*1a60*/  IABS R3, R7.reuse ;  /* 0x0000000700037213 */ /* 0x080fe20000000000 */
[----:B------:R-:W0:Y:S01]  /*1a70*/  LDS R32, [R0+UR4+0x10] ;  /* 0x0000100400207984 */ /* 0x000e220008000800 */
[----:B------:R-:W-:Y:S01]  /*1a80*/  IMAD R21, R8, R7, R21 ;  /* 0x0000000708157224 */ /* 0x000fe200078e0215 */
[----:B------:R-:W4:Y:S02]  /*1a90*/  LDCU UR13, c[0x0][0x3f8] ;  /* 0x00007f00ff0d77ac */ /* 0x000f240008000800 */
[----:B------:R-:W0:Y:S01]  /*1aa0*/  LDS R31, [R0+UR4+0x20] ;  /* 0x00002004001f7984 */ /* 0x000e220008000800 */
[----:B------:R-:W1:Y:S03]  /*1ab0*/  LDCU UR6, c[0x0][0x408] ;  /* 0x00008100ff0677ac */ /* 0x000e660008000800 */
[----:B------:R-:W0:Y:S01]  /*1ac0*/  LDS R30, [R0+UR4+0x30] ;  /* 0x00003004001e7984 */ /* 0x000e220008000800 */
[----:B------:R-:W-:-:S03]  /*1ad0*/  UIADD3 UR5, UPT, UPT, UR7, 0x90, URZ ;  /* 0x0000009007057890 */ /* 0x000fc6000fffe0ff */
[----:B------:R-:W0:Y:S01]  /*1ae0*/  LDS R29, [R0+UR4+0x40] ;  /* 0x00004004001d7984 */ /* 0x000e220008000800 */
[----:B------:R-:W-:-:S03]  /*1af0*/  ULEA UR5, UR12, UR5, 0x18 ;  /* 0x000000050c057291 */ /* 0x000fc6000f8ec0ff */
[----:B--2---:R-:W2:Y:S01]  /*1b00*/  LDS R28, [R0+UR4+0x50] ;  /* 0x00005004001c7984 */ /* 0x004ea20008000800 */
[----:B---3--:R-:W-:Y:S02]  /*1b10*/  ISETP.NE.U32.AND P0, PT, RZ, UR8, PT ;  /* 0x00000008ff007c0c */ /* 0x008fe4000bf05070 */
[----:B------:R-:W-:Y:S01]  /*1b20*/  IADD3 R20, P1, P2, R23, UR8, R27 ;  /* 0x0000000817147c10 */ /* 0x000fe2000fa3e01b */
[----:B------:R-:W3:Y:S01]  /*1b30*/  LDS R26, [R0+UR4+0x60] ;  /* 0x00006004001a7984 */ /* 0x000ee20008000800 */
[----:B----4-:R-:W-:Y:S01]  /*1b40*/  IMAD R10, R7, UR13, RZ ;  /* 0x0000000d070a7c24 */ /* 0x010fe2000f8e02ff */
[----:B------:R-:W-:Y:S01]  /*1b50*/  ISETP.NE.AND.EX P0, PT, RZ, UR9, PT, P0 ;  /* 0x00000009ff007c0c */ /* 0x000fe2000bf05300 */
[----:B------:R-:W-:Y:S01]  /*1b60*/  IMAD.MOV.U32 R7, RZ, RZ, R3 ;  /* 0x000000ffff077224 */ /* 0x000fe200078e0003 */
[----:B------:R4:W0:Y:S01]  /*1b70*/  LDS R24, [R0+UR4+0x70] ;  /* 0x0000700400187984 */ /* 0x0008220008000800 */
[----:B------:R-:W-:Y:S02]  /*1b80*/  IADD3.X R9, PT, PT, R34, UR9, RZ, P1, P2 ;  /* 0x0000000922097c10 */ /* 0x000fe40008fe44ff */
[----:B-1----:R-:W-:-:S02]  /*1b90*/  IADD3 R6, PT, PT, R6, UR6, RZ ;  /* 0x0000000606067c10 */ /* 0x002fc4000fffe0ff */
[----:B------:R-:W-:Y:S01]  /*1ba0*/  LEA R5, R12, UR5, 0x2 ;  /* 0x000000050c057c11 */ /* 0x000fe2000f8e10ff */
[----:B----4-:R-:W-:-:S04]  /*1bb0*/  IMAD R0, R17, UR14, R16 ;  /* 0x0000000e11007c24 */ /* 0x010fc8000f8e0210 */
[----:B------:R-:W-:Y:S01]  /*1bc0*/  IMAD R3, R0, UR14, R27 ;  /* 0x0000000e00037c24 */ /* 0x000fe2000f8e021b */
[----:B------:R-:W-:-:S07]  /*1bd0*/  SHF.R.S32.HI R0, RZ, 0x1f, R21 ;  /* 0x0000001fff007819 */ /* 0x000fce0000011415 */
.L_x_1942:
[----:B------:R-:W1:Y:S01]  /*1be0*/  I2F.RP R14, R7 ;  /* 0x00000007000e7306 */ /* 0x000e620000209400 */
[----:B------:R-:W4:Y:S01]  /*1bf0*/  LDC R11, c[0x0][0x3f4] ;  /* 0x0000fd00ff0b7b82 */ /* 0x000f220000000800 */
[----:B------:R-:W-:Y:S02]  /*1c00*/  IABS R40, R27 ;  /* 0x0000001b00287213 */ /* 0x000fe40000000000 */
[----:B------:R-:W-:-:S04]  /*1c10*/  ISETP.GE.AND P2, PT, R27, RZ, PT ;  /* 0x000000ff1b00720c */ /* 0x000fc80003f46270 */
[----:B-1----:R-:W1:Y:S01]  /*1c20*/  MUFU.RCP R14, R14 ;  /* 0x0000000e000e7308 */ /* 0x002e620000001000 */
[----:B----4-:R-:W-:Y:S02]  /*1c30*/  ISETP.NE.AND P3, PT, R11, RZ, PT ;  /* 0x000000ff0b00720c */ /* 0x010fe40003f65270 */
[----:B-1----:R-:W-:Y:S02]  /*1c40*/  IADD3 R13, PT, PT, R14, 0xffffffe, RZ ;  /* 0x0ffffffe0e0d7810 */ /* 0x002fe40007ffe0ff */
[----:B------:R-:W-:-:S04]  /*1c50*/  IABS R14, R11 ;  /* 0x0000000b000e7213 */ /* 0x000fc80000000000 */
[----:B------:R-:W1:Y:S02]  /*1c60*/  F2I.FTZ.U32.TRUNC.NTZ R13, R13 ;  /* 0x0000000d000d7305 */ /* 0x000e64000021f000 */
[----:B-1----:R-:W-:-:S04]  /*1c70*/  IMAD.MOV R12, RZ, RZ, -R13 ;  /* 0x000000ffff0c7224 */ /* 0x002fc800078e0a0d */
[----:B------:R-:W-:Y:S02]  /*1c80*/  IMAD R15, R12, R7, RZ ;  /* 0x000000070c0f7224 */ /* 0x000fe400078e02ff */
[----:B------:R-:W-:-:S05]  /*1c90*/  HFMA2 R12, -RZ, RZ, 0, 0 ;  /* 0x00000000ff0c7431 */ /* 0x000fca00000001ff */
[----:B------:R-:W-:-:S06]  /*1ca0*/  IMAD.HI.U32 R15, R13, R15, R12 ;  /* 0x0000000f0d0f7227 */ /* 0x000fcc00078e000c */
[----:B------:R-:W-:Y:S01]  /*1cb0*/  IMAD.HI.U32 R12, R15, R40, RZ ;  /* 0x000000280f0c7227 */ /* 0x000fe200078e00ff */
[----:B------:R-:W-:-:S03]  /*1cc0*/  MOV R15, R14 ;  /* 0x0000000e000f7202 */ /* 0x000fc60000000f00 */
[----:B------:R-:W-:-:S04]  /*1cd0*/  IMAD.MOV R13, RZ, RZ, -R12 ;  /* 0x000000ffff0d7224 */ /* 0x000fc800078e0a0c */
[----:B------:R-:W-:Y:S01]  /*1ce0*/  IMAD R40, R15, R13, R40 ;  /* 0x0000000d0f287224 */ /* 0x000fe200078e0228 */
[----:B------:R-:W-:-:S04]  /*1cf0*/  SHF.R.S32.HI R13, RZ, 0x1f, R23 ;  /* 0x0000001fff0d7819 */ /* 0x000fc80000011417 */
[----:B------:R-:W-:-:S13]  /*1d00*/  ISETP.GT.U32.AND P1, PT, R7, R40, PT ;  /* 0x000000280700720c */ /* 0x000fda0003f24070 */
[----:B------:R-:W-:-:S04]  /*1d10*/  @!P1 IADD3 R40, PT, PT, R40, -R15, RZ ;  /* 0x8000000f28289210 */ /* 0x000fc80007ffe0ff */
[----:B------:R-:W-:-:S13]  /*1d20*/  ISETP.GT.U32.AND P1, PT, R7, R40, PT ;  /* 0x000000280700720c */ /* 0x000fda0003f24070 */
[----:B------:R-:W-:Y:S02]  /*1d30*/  @!P1 IADD3 R40, PT, PT, R40, -R15, RZ ;  /* 0x8000000f28289210 */ /* 0x000fe40007ffe0ff */
[----:B------:R-:W-:-:S03]  /*1d40*/  ISETP.GE.AND P1, PT, R27, R16, PT ;  /* 0x000000101b00720c */ /* 0x000fc60003f26270 */
[----:B------:R-:W-:Y:S01]  /*1d50*/  @!P2 IMAD.MOV R40, RZ, RZ, -R40 ;  /* 0x000000ffff28a224 */ /* 0x000fe200078e0a28 */
[----:B------:R-:W-:-:S04]  /*1d60*/  @!P3 LOP3.LUT R40, RZ, R11, RZ, 0x33, !PT ;  /* 0x0000000bff28b212 */ /* 0x000fc800078e33ff */
[----:B------:R-:W-:-:S04]  /*1d70*/  IADD3 R12, P2, PT, R23, R40, RZ ;  /* 0x00000028170c7210 */ /* 0x000fc80007f5e0ff */
[----:B------:R-:W-:Y:S02]  /*1d80*/  IADD3.X R13, PT, PT, RZ, R13, RZ, P2, !PT ;  /* 0x0000000dff0d7210 */ /* 0x000fe400017fe4ff */
[----:B------:R-:W-:-:S04]  /*1d90*/  LEA R44, P2, R12, UR10, 0x2 ;  /* 0x0000000a0c2c7c11 */ /* 0x000fc8000f8410ff */
[----:B------:R-:W-:Y:S02]  /*1da0*/  LEA.HI.X R45, R12, UR11, R13, 0x2, P2 ;  /* 0x0000000b0c2d7c11 */ /* 0x000fe400090f140d */
[----:B------:R-:W1:Y:S03]  /*1db0*/  @!P1 LDC.64 R12, c[0x0][0x3b8] ;  /* 0x0000ee00ff0c9b82 */ /* 0x000e660000000a00 */
[----:B------:R-:W4:Y:S04]  /*1dc0*/  @!P1 LDG.E R47, desc[UR36][R44.64] ;  /* 0x000000242c2f9981 */ /* 0x000f28000c1e1900 */
[----:B------:R-:W2:Y:S04]  /*1dd0*/  @!P1 LDG.E R49, desc[UR36][R44.64] ;  /* 0x000000242c319981 */ /* 0x000ea8000c1e1900 */
[----:B------:R-:W3:Y:S01]  /*1de0*/  @!P1 LDG.E R15, desc[UR36][R44.64] ;  /* 0x000000242c0f9981 */ /* 0x000ee2000c1e1900 */
[----:B------:R-:W-:-:S02]  /*1df0*/  IADD3 R42, PT, PT, R40, R11, RZ ;  /* 0x0000000b282a7210 */ /* 0x000fc40007ffe0ff */
[----:B------:R-:W-:Y:S01]  /*1e00*/  @!P1 LEA R46, R11, R40, 0x1 ;  /* 0x000000280b2e9211 */ /* 0x000fe200078e08ff */
[----:B------:R-:W3:Y:S01]  /*1e10*/  @!P1 LDG.E R53, desc[UR36][R44.64] ;  /* 0x000000242c359981 */ /* 0x000ee2000c1e1900 */
[----:B----4-:R-:W-:-:S04]  /*1e20*/  @!P1 IMAD R47, R10, R47, RZ ;  /* 0x0000002f0a2f9224 */ /* 0x010fc800078e02ff */
[----:B------:R-:W-:-:S05]  /*1e30*/  @!P1 IMAD.SHL.U32 R47, R47, 0x40, RZ ;  /* 0x000000402f2f9824 */ /* 0x000fca00078e00ff */
[----:B------:R-:W-:Y:S01]  /*1e40*/  @!P1 LEA R14, R42, R47, 0x3 ;  /* 0x0000002f2a0e9211 */ /* 0x000fe200078e18ff */
[----:B------:R-:W-:-:S03]  /*1e50*/  @!P1 IMAD.U32 R47, R46, 0x8, R47 ;  /* 0x000000082e2f9824 */ /* 0x000fc600078e002f */
[----:B------:R-:W-:-:S04]  /*1e60*/  @!P1 IADD3 R46, P2, PT, R21, R14, RZ ;  /* 0x0000000e152e9210 */ /* 0x000fc80007f5e0ff */
[----:B------:R-:W-:Y:S02]  /*1e70*/  @!P1 LEA.HI.X.SX32 R14, R14, R0, 0x1, P2 ;  /* 0x000000000e0e9211 */ /* 0x000fe400010f0eff */
[----:B-1----:R-:W-:-:S04]  /*1e80*/  @!P1 LEA R50, P2, R46, R12, 0x1 ;  /* 0x0000000c2e329211 */ /* 0x002fc800078408ff */
[----:B------:R-:W-:Y:S02]  /*1e90*/  @!P1 LEA.HI.X R51, R46, R13, R14, 0x1, P2 ;  /* 0x0000000d2e339211 */ /* 0x000fe400010f0c0e */
[----:B------:R-:W-:Y:S01]  /*1ea0*/  @!P1 IADD3 R14, P2, PT, R21, R47, RZ ;  /* 0x0000002f150e9210 */ /* 0x000fe20007f5e0ff */
[C---:B--2---:R-:W-:Y:S02]  /*1eb0*/  @!P1 IMAD R49, R10.reuse, R49, RZ ;  /* 0x000000310a319224 */ /* 0x044fe400078e02ff */
[----:B---3--:R-:W-:Y:S01]  /*1ec0*/  @!P1 IMAD R15, R10, R15, RZ ;  /* 0x0000000f0a0f9224 */ /* 0x008fe200078e02ff */
[----:B------:R-:W-:Y:S01]  /*1ed0*/  @!P1 LEA.HI.X.SX32 R47, R47, R0, 0x1, P2 ;  /* 0x000000002f2f9211 */ /* 0x000fe200010f0eff */
[----:B------:R1:W2:Y:S01]  /*1ee0*/  @!P1 LDG.E R35, desc[UR36][R50.64] ;  /* 0x0000002432239981 */ /* 0x0002a2000c1e1900 */
[----:B------:R-:W-:-:S04]  /*1ef0*/  @!P1 LEA R46, P2, R14, R12, 0x1 ;  /* 0x0000000c0e2e9211 */ /* 0x000fc800078408ff */
[----:B------:R-:W-:Y:S02]  /*1f00*/  @!P1 LEA.HI.X R47, R14, R13, R47, 0x1, P2 ;  /* 0x0000000d0e2f9211 */ /* 0x000fe400010f0c2f */
[----:B------:R-:W3:Y:S01]  /*1f10*/  @!P1 LDC.64 R12, c[0x0][0x3b8] ;  /* 0x0000ee00ff0c9b82 */ /* 0x000ee20000000a00 */
[----:B------:R-:W-:Y:S01]  /*1f20*/  @!P1 LEA R14, R49, R40, 0x3 ;  /* 0x00000028310e9211 */ /* 0x000fe200078e18ff */
[----:B------:R-:W-:Y:S01]  /*1f30*/  @!P1 IMAD R53, R10, R53, RZ ;  /* 0x000000350a359224 */ /* 0x000fe200078e02ff */
[----:B------:R4:W2:Y:S02]  /*1f40*/  @!P1 LDG.E R34, desc[UR36][R46.64] ;  /* 0x000000242e229981 */ /* 0x0008a4000c1e1900 */
[----:B------:R-:W-:-:S04]  /*1f50*/  @!P1 SHF.L.U32 R14, R14, 0x3, RZ ;  /* 0x000000030e0e9819 */ /* 0x000fc800000006ff */
[----:B------:R-:W-:-:S04]  /*1f60*/  @!P1 IADD3 R49, P2, PT, R21, R14, RZ ;  /* 0x0000000e15319210 */ /* 0x000fc80007f5e0ff */
[----:B------:R-:W-:Y:S02]  /*1f70*/  @!P1 LEA.HI.X.SX32 R14, R14, R0, 0x1, P2 ;  /* 0x000000000e0e9211 */ /* 0x000fe400010f0eff */
[----:B---3--:R-:W-:-:S04]  /*1f80*/  @!P1 LEA R48, P2, R49, R12, 0x1 ;  /* 0x0000000c31309211 */ /* 0x008fc800078408ff */
[----:B------:R-:W-:Y:S01]  /*1f90*/  @!P1 LEA.HI.X R49, R49, R13, R14, 0x1, P2 ;  /* 0x0000000d31319211 */ /* 0x000fe200010f0c0e */
[----:B------:R-:W-:Y:S01]  /*1fa0*/  IMAD R14, R11, 0x4, R42 ;  /* 0x000000040b0e7824 */ /* 0x000fe200078e022a */
[----:B------:R-:W3:Y:S03]  /*1fb0*/  @!P1 LDC.64 R12, c[0x0][0x3b8] ;  /* 0x0000ee00ff0c9b82 */ /* 0x000ee60000000a00 */
[----:B------:R0:W2:Y:S01]  /*1fc0*/  @!P1 LDG.E R36, desc[UR36][R48.64] ;  /* 0x0000002430249981 */ /* 0x0000a2000c1e1900 */
[----:B------:R-:W-:-:S04]  /*1fd0*/  @!P1 LEA R15, R15, R14, 0x3 ;  /* 0x0000000e0f0f9211 */ /* 0x000fc800078e18ff */
[----:B------:R-:W-:-:S04]  /*1fe0*/  @!P1 SHF.L.U32 R15, R15, 0x3, RZ ;  /* 0x000000030f0f9819 */ /* 0x000fc800000006ff */
[----:B-1----:R-:W-:-:S04]  /*1ff0*/  @!P1 IADD3 R51, P2, PT, R21, R15, RZ ;  /* 0x0000000f15339210 */ /* 0x002fc80007f5e0ff */
[----:B------:R-:W-:Y:S02]  /*2000*/  @!P1 LEA.HI.X.SX32 R52, R15, R0, 0x1, P2 ;  /* 0x000000000f349211 */ /* 0x000fe400010f0eff */
[----:B------:R-:W2:Y:S01]  /*2010*/  @!P1 LDG.E R15, desc[UR36][R44.64] ;  /* 0x000000242c0f9981 */ /* 0x000ea2000c1e1900 */
[----:B---3--:R-:W-:-:S04]  /*2020*/  @!P1 LEA R50, P2, R51, R12, 0x1 ;  /* 0x0000000c33329211 */ /* 0x008fc800078408ff */
[----:B------:R-:W-:Y:S02]  /*2030*/  @!P1 LEA.HI.X R51, R51, R13, R52, 0x1, P2 ;  /* 0x0000000d33339211 */ /* 0x000fe400010f0c34 */
[----:B------:R-:W1:Y:S01]  /*2040*/  @!P1 LDC.64 R12, c[0x0][0x3b8] ;  /* 0x0000ee00ff0c9b82 */ /* 0x000e620000000a00 */
[----:B------:R-:W-:Y:S02]  /*2050*/  IMAD.IADD R14, R14, 0x1, R11 ;  /* 0x000000010e0e7824 */ /* 0x000fe400078e020b */
[----:B-----5:R-:W5:Y:S03]  /*2060*/  @!P1 LDG.E R37, desc[UR36][R50.64] ;  /* 0x0000002432259981 */ /* 0x020f66000c1e1900 */
[----:B------:R-:W-:Y:S02]  /*2070*/  @!P1 LEA R52, R53, R14, 0x3 ;  /* 0x0000000e35349211 */ /* 0x000fe400078e18ff */
[----:B------:R-:W-:-:S03]  /*2080*/  @!P1 IADD3 R53, PT, PT, R14, R11, RZ ;  /* 0x0000000b0e359210 */ /* 0x000fc60007ffe0ff */
[----:B------:R-:W-:-:S05]  /*2090*/  @!P1 IMAD.SHL.U32 R52, R52, 0x8, RZ ;  /* 0x0000000834349824 */ /* 0x000fca00078e00ff */
[----:B----4-:R-:W-:-:S04]  /*20a0*/  @!P1 IADD3 R47, P2, PT, R21, R52, RZ ;  /* 0x00000034152f9210 */ /* 0x010fc80007f5e0ff */
[----:B------:R-:W-:Y:S02]  /*20b0*/  @!P1 LEA.HI.X.SX32 R52, R52, R0, 0x1, P2 ;  /* 0x0000000034349211 */ /* 0x000fe400010f0eff */
[----:B-1----:R-:W-:-:S04]  /*20c0*/  @!P1 LEA R12, P2, R47, R12, 0x1 ;  /* 0x0000000c2f0c9211 */ /* 0x002fc800078408ff */
[----:B------:R-:W-:Y:S01]  /*20d0*/  @!P1 LEA.HI.X R13, R47, R13, R52, 0x1, P2 ;  /* 0x0000000d2f0d9211 */ /* 0x000fe200010f0c34 */
[----:B0-----:R-:W0:Y:S04]  /*20e0*/  S2R R48, SR_TID.X ;  /* 0x0000000000307919 */ /* 0x001e280000002100 */
[----:B------:R1:W5:Y:S01]  /*20f0*/  @!P1 LDG.E R39, desc[UR36][R12.64] ;  /* 0x000000240c279981 */ /* 0x000362000c1e1900 */
[----:B--2---:R-:W-:Y:S02]  /*2100*/  @!P1 IMAD R46, R10, R15, RZ ;  /* 0x0000000f0a2e9224 */ /* 0x004fe400078e02ff */
[----:B------:R-:W2:Y:S03]  /*2110*/  @!P1 LDC.64 R14, c[0x0][0x3b8] ;  /* 0x0000ee00ff0e9b82 */ /* 0x000ea60000000a00 */
[----:B------:R-:W-:-:S04]  /*2120*/  @!P1 LEA R46, R46, R53, 0x3 ;  /* 0x000000352e2e9211 */ /* 0x000fc800078e18ff */
[----:B------:R-:W-:-:S04]  /*2130*/  @!P1 SHF.L.U32 R46, R46, 0x3, RZ ;  /* 0x000000032e2e9819 */ /* 0x000fc800000006ff */
[----:B------:R-:W-:-:S04]  /*2140*/  @!P1 IADD3 R47, P2, PT, R21, R46, RZ ;  /* 0x0000002e152f9210 */ /* 0x000fc80007f5e0ff */
[----:B------:R-:W-:Y:S02]  /*2150*/  @!P1 LEA.HI.X.SX32 R46, R46, R0, 0x1, P2 ;  /* 0x000000002e2e9211 */ /* 0x000fe400010f0eff */
[----:B--2---:R-:W-:-:S04]  /*2160*/  @!P1 LEA R14, P2, R47, R14, 0x1 ;  /* 0x0000000e2f0e9211 */ /* 0x004fc800078408ff */
[----:B------:R-:W-:-:S05]  /*2170*/  @!P1 LEA.HI.X R15, R47, R15, R46, 0x1, P2 ;  /* 0x0000000f2f0f9211 */ /* 0x000fca00010f0c2e */
[----:B------:R-:W5:Y:S01]  /*2180*/  @!P1 LDG.E R41, desc[UR36][R14.64] ;  /* 0x000000240e299981 */ /* 0x000f62000c1e1900 */
[----:B-1----:R-:W-:Y:S02]  /*2190*/  HMUL2 R13, R33, R36 ;  /* 0x00000024210d7232 */ /* 0x002fe40000000000 */
[----:B------:R-:W-:Y:S01]  /*21a0*/  @P0 IMAD.MOV.U32 R46, RZ, RZ, R20 ;  /* 0x000000ffff2e0224 */ /* 0x000fe200078e0014 */
[----:B------:R-:W-:Y:S01]  /*21b0*/  @P0 MOV R47, R9 ;  /* 0x00000009002f0202 */ /* 0x000fe20000000f00 */
[----:B------:R-:W-:Y:S01]  /*21c0*/  HFMA2 R13, R32, R35, R13 ;  /* 0x00000023200d7231 */ /* 0x000fe2000000000d */
[----:B------:R-:W-:Y:S03]  /*21d0*/  BSSY.RECONVERGENT B1, `(.L_x_1937) ;  /* 0x0000016000017945 */ /* 0x000fe60003800200 */
[----:B------:R1:W5:Y:S02]  /*21e0*/  @P0 LDG.E.U8 R46, desc[UR36][R46.64] ;  /* 0x000000242e2e0981 */ /* 0x000364000c1e1100 */
[----:B-1----:R-:W-:Y:S01]  /*21f0*/  HFMA2 R47, R31, R34, R13 ;  /* 0x000000221f2f7231 */ /* 0x002fe2000000000d */
[----:B0-----:R-:W-:Y:S06]  /*2200*/  @P1 BRA `(.L_x_1938) ;  /* 0x0000000000481947 */ /* 0x001fec0003800000 */
[----:B------:R-:W2:Y:S01]  /*2210*/  LDG.E R45, desc[UR36][R44.64] ;  /* 0x000000242c2d7981 */ /* 0x000ea2000c1e1900 */
[C---:B------:R-:W-:Y:S01]  /*2220*/  LEA R42, R11.reuse, R42, 0x1 ;  /* 0x0000002a0b2a7211 */ /* 0x040fe200078e08ff */
[----:B------:R-:W-:Y:S02]  /*2230*/  IMAD R40, R11, 0x4, R40 ;  /* 0x000000040b287824 */ /* 0x000fe400078e0228 */
[----:B--2---:R-:W-:-:S05]  /*2240*/  IMAD R13, R10, R45, RZ ;  /* 0x0000002d0a0d7224 */ /* 0x004fca00078e02ff */
[C---:B------:R-:W-:Y:S02]  /*2250*/  LEA R11, R13.reuse, R42, 0x3 ;  /* 0x0000002a0d0b7211 */ /* 0x040fe400078e18ff */
[----:B------:R-:W-:-:S03]  /*2260*/  LEA R12, R13, R40, 0x3 ;  /* 0x000000280d0c7211 */ /* 0x000fc600078e18ff */
[----:B------:R-:W-:Y:S01]  /*2270*/  IMAD.SHL.U32 R11, R11, 0x8, RZ ;  /* 0x000000080b0b7824 */ /* 0x000fe200078e00ff */
[----:B------:R-:W-:-:S04]  /*2280*/  SHF.L.U32 R12, R12, 0x3, RZ ;  /* 0x000000030c0c7819 */ /* 0x000fc800000006ff */
        /* <DEDUP_REMOVED lines=10> */
.L_x_1938:
[----:B------:R-:W-:Y:S05]  /*2330*/  BSYNC.RECONVERGENT B1 ;  /* 0x0000000000017941 */ /* 0x000fea0003800200 */
.L_x_1937:
[----:B-----5:R-:W-:Y:S01]  /*2340*/  HFMA2 R47, R30, R43, R47 ;  /* 0x0000002b1e2f7231 */ /* 0x020fe2000000002f */
[----:B------:R-:W-:Y:S01]  /*2350*/  UMOV UR5, 0xffffffff ;  /* 0xffffffff00057882 */ /* 0x000fe20000000000 */
[----:B------:R-:W-:Y:S02]  /*2360*/  LOP3.LUT P1, RZ, R48, 0x3, RZ, 0xc0, !PT ;  /* 0x0000000330ff7812 */ /* 0x000fe4000782c0ff */
[----:B------:R-:W-:Y:S01]  /*2370*/  ISETP.NE.AND P2, PT, R46, RZ, P0 ;  /* 0x000000ff2e00720c */ /* 0x000fe20000745270 */
[----:B0-----:R-:W-:-:S04]  /*2380*/  HFMA2 R14, R29, R38, R47 ;  /* 0x000000261d0e7231 */ /* 0x001fc8000000002f */
[----:B------:R-:W-:-:S04]  /*2390*/  HFMA2 R13, R28, R37, R14 ;  /* 0x000000251c0d7231 */ /* 0x000fc8000000000e */
[----:B------:R-:W-:-:S04]  /*23a0*/  HFMA2 R12, R26, R39, R13 ;  /* 0x000000271a0c7231 */ /* 0x000fc8000000000d */
[----:B------:R-:W-:-:S05]  /*23b0*/  HFMA2 R12, R24, R41, R12 ;  /* 0x00000029180c7231 */ /* 0x000fca000000000c */
[--C-:B------:R-:W-:Y:S02]  /*23c0*/  HADD2.F32 R13, -RZ, R12.reuse.H0_H0 ;  /* 0x2000000cff0d7230 */ /* 0x100fe40000004100 */
[----:B------:R-:W-:-:S05]  /*23d0*/  HADD2.F32 R12, -RZ, R12.H1_H1 ;  /* 0x3000000cff0c7230 */ /* 0x000fca0000004100 */
[----:B------:R-:W-:Y:S01]  /*23e0*/  FADD.FTZ R13, R13, R12 ;  /* 0x0000000c0d0d7221 */ /* 0x000fe20000010000 */
[----:B------:R-:W-:Y:S06]  /*23f0*/  BRA.DIV UR5, `(.L_x_1939) ;  /* 0x0000005a05bc7947 */ /* 0x000fec000b800000 */
[----:B------:R-:W0:Y:S02]  /*2400*/  SHFL.BFLY PT, R14, R13, 0x2, 0x1f ;  /* 0x0c401f000d0e7f89 */ /* 0x000e2400000e0000 */
[----:B0-----:R-:W-:-:S05]  /*2410*/  FADD.FTZ R13, R13, R14 ;  /* 0x0000000e0d0d7221 */ /* 0x001fca0000010000 */
[----:B------:R0:W1:Y:S02]  /*2420*/  SHFL.BFLY PT, R14, R13, 0x1, 0x1f ;  /* 0x0c201f000d0e7f89 */ /* 0x00006400000e0000 */
.L_x_2015:
[----:B------:R-:W-:Y:S01]  /*2430*/  ISETP.GE.OR P1, PT, R27, R16, P1 ;  /* 0x000000101b00720c */ /* 0x000fe20000f26670 */
[----:B-1----:R-:W-:Y:S01]  /*2440*/  FADD.FTZ R14, R13, R14 ;  /* 0x0000000e0d0e7221 */ /* 0x002fe20000010000 */
[----:B------:R-:W-:Y:S03]  /*2450*/  BSSY.RECONVERGENT B1, `(.L_x_1940) ;  /* 0x0000018000017945 */ /* 0x000fe60003800200 */
[----:B------:R-:W-:-:S08]  /*2460*/  FMUL.FTZ R11, R14, UR15 ;  /* 0x0000000f0e0b7c20 */ /* 0x000fd00008410000 */
[----:B------:R-:W-:Y:S05]  /*2470*/  @P1 BRA `(.L_x_1941) ;  /* 0x0000000000541947 */ /* 0x000fea0003800000 */
[----:B0-----:R-:W0:Y:S01]  /*2480*/  LDC.64 R12, c[0x0][0x448] ;  /* 0x00011200ff0c7b82 */ /* 0x001e220000000a00 */
[----:B------:R-:W-:-:S04]  /*2490*/  ISETP.NE.U32.AND P3, PT, RZ, UR18, PT ;  /* 0x00000012ff007c0c */ /* 0x000fc8000bf65070 */
[----:B------:R-:W-:Y:S02]  /*24a0*/  ISETP.NE.AND.EX P3, PT, RZ, UR19, PT, P3 ;  /* 0x00000013ff007c0c */ /* 0x000fe4000bf65330 */
[----:B0-----:R-:W-:-:S04]  /*24b0*/  ISETP.NE.U32.AND P1, PT, R12, RZ, PT ;  /* 0x000000ff0c00720c */ /* 0x001fc80003f25070 */
[----:B------:R-:W-:-:S07]  /*24c0*/  ISETP.NE.AND.EX P1, PT, R13, RZ, PT, P1 ;  /* 0x000000ff0d00720c */ /* 0x000fce0003f25310 */
[----:B------:R-:W0:Y:S08]  /*24d0*/  @P3 LDC.64 R12, c[0x0][0x438] ;  /* 0x00010e00ff0c3b82 */ /* 0x000e300000000a00 */
[----:B------:R-:W1:Y:S01]  /*24e0*/  @P1 LDC.64 R14, c[0x0][0x448] ;  /* 0x00011200ff0e1b82 */ /* 0x000e620000000a00 */
[----:B0-----:R-:W-:-:S06]  /*24f0*/  @P3 IMAD.WIDE R12, R3, 0x2, R12 ;  /* 0x00000002030c3825 */ /* 0x001fcc00078e020c */
[----:B------:R-:W2:Y:S01]  /*2500*/  @P3 LDG.E.U16 R12, desc[UR36][R12.64] ;  /* 0x000000240c0c3981 */ /* 0x000ea2000c1e1500 */
[----:B-1----:R-:W-:-:S06]  /*2510*/  @P1 IMAD.WIDE.U32 R14, R17, 0x2, R14 ;  /* 0x00000002110e1825 */ /* 0x002fcc00078e000e */
[----:B------:R-:W3:Y:S01]  /*2520*/  @P1 LDG.E.U16 R14, desc[UR36][R14.64] ;  /* 0x000000240e0e1981 */ /* 0x000ee2000c1e1500 */
[----:B------:R-:W-:-:S04]  /*2530*/  @P1 ISETP.GE.AND P4, PT, R27, R6, PT ;  /* 0x000000061b00120c */ /* 0x000fc80003f86270 */
[----:B------:R-:W-:-:S04]  /*2540*/  @P1 SEL R40, R25, RZ, !P4 ;  /* 0x000000ff19281207 */ /* 0x000fc80006000000 */
[----:B------:R-:W-:-:S04]  /*2550*/  @P1 IADD3 R42, PT, PT, R27, R40, -R16 ;  /* 0x000000281b2a1210 */ /* 0x000fc80007ffe810 */
[----:B------:R-:W-:Y:S01]  /*2560*/  @P1 I2FP.F32.S32 R42, R42 ;  /* 0x0000002a002a1245 */ /* 0x000fe20000201400 */
[----:B--2---:R-:W-:-:S05]  /*2570*/  @P3 HADD2.F32 R40, -RZ, R12.H0_H0 ;  /* 0x2000000cff283230 */ /* 0x004fca0000004100 */
[----:B------:R-:W-:Y:S01]  /*2580*/  @P3 FADD.FTZ R11, R11, R40 ;  /* 0x000000280b0b3221 */ /* 0x000fe20000010000 */
[----:B---3--:R-:W-:-:S05]  /*2590*/  @P1 HADD2.F32 R44, -RZ, R14.H0_H0 ;  /* 0x2000000eff2c1230 */ /* 0x008fca0000004100 */
[----:B------:R-:W-:-:S05]  /*25a0*/  @P1 FFMA.FTZ R11, R42, R44, R11 ;  /* 0x0000002c2a0b1223 */ /* 0x000fca000001000b */
[----:B------:R1:W-:Y:S01]  /*25b0*/  STS [R5], R11 ;  /* 0x0000000b05007388 */ /* 0x0003e20000000800 */
[----:B------:R-:W-:-:S07]  /*25c0*/  @!P2 FMNMX.FTZ R4, R4, R11, !PT ;  /* 0x0000000b0404a209 */ /* 0x000fce0007810000 */
.L_x_1941:
[----:B------:R-:W-:Y:S05]  /*25d0*/  BSYNC.RECONVERGENT B1 ;  /* 0x0000000000017941 */ /* 0x000fea0003800200 */
.L_x_1940:
[----:B-1----:R-:W-:Y:S02]  /*25e0*/  IADD3 R11, PT, PT, R16, 0x1, RZ ;  /* 0x00000001100b7810 */ /* 0x002fe40007ffe0ff */
[----:B------:R-:W-:Y:S02]  /*25f0*/  IADD3 R27, PT, PT, R27, 0x10, RZ ;  /* 0x000000101b1b7810 */ /* 0x000fe40007ffe0ff */
[----:B------:R-:W-:Y:S02]  /*2600*/  VIADDMNMX R11, R11, -UR20, RZ, !PT ;  /* 0x800000140b0b7c46 */ /* 0x000fe4000f8001ff */
[----:B------:R-:W-:Y:S02]  /*2610*/  IADD3 R20, P2, PT, R20, 0x10, RZ ;  /* 0x0000001014147810 */ /* 0x000fe40007f5e0ff */
[----:B------:R-:W-:Y:S01]  /*2620*/  IADD3 R5, PT, PT, R5, 0x40, RZ ;  /* 0x0000004005057810 */ /* 0x000fe20007ffe0ff */
[----:B------:R-:W-:Y:S01]  /*2630*/  IMAD.IADD R12, R16, 0x1, -R11 ;  /* 0x00000001100c7824 */ /* 0x000fe200078e0a0b */
[----:B------:R-:W-:Y:S01]  /*2640*/  IADD3 R3, PT, PT, R3, 0x10, RZ ;  /* 0x0000001003037810 */ /* 0x000fe20007ffe0ff */
[----:B------:R-:W-:-:S03]  /*2650*/  IMAD.X R9, RZ, RZ, R9, P2 ;  /* 0x000000ffff097224 */ /* 0x000fc600010e0609 */
[----:B------:R-:W-:-:S04]  /*2660*/  IADD3 R12, PT, PT, R12, 0x7, RZ ;  /* 0x000000070c0c7810 */ /* 0x000fc80007ffe0ff */
[----:B0-----:R-:W-:-:S04]  /*2670*/  SHF.R.S32.HI R13, RZ, 0x1f, R12 ;  /* 0x0000001fff0d7819 */ /* 0x001fc8000001140c */
[----:B------:R-:W-:-:S04]  /*2680*/  LEA.HI R13, R13, R12, RZ, 0x3 ;  /* 0x0000000c0d0d7211 */ /* 0x000fc800078f18ff */
[----:B------:R-:W-:-:S05]  /*2690*/  LOP3.LUT R12, R13, 0xfffffff8, RZ, 0xc0, !PT ;  /* 0xfffffff80d0c7812 */ /* 0x000fca00078ec0ff */
[----:B------:R-:W-:-:S05]  /*26a0*/  IMAD.IADD R12, R11, 0x1, R12 ;  /* 0x000000010b0c7824 */ /* 0x000fca00078e020c */
[----:B------:R-:W-:-:S13]  /*26b0*/  ISETP.GE.AND P1, PT, R27, R12, PT ;  /* 0x0000000c1b00720c */ /* 0x000fda0003f26270 */
[----:B------:R-:W-:Y:S05]  /*26c0*/  @!P1 BRA `(.L_x_1942) ;  /* 0xfffffff400449947 */ /* 0x000fea000383ffff */
.L_x_1936:
[----:B0-----:R-:W-:Y:S05]  /*26d0*/  BSYNC B0 ;  /* 0x0000000000007941 */ /* 0x001fea0003800000 */
.L_x_1935:
[----:B------:R-:W0:Y:S01]  /*26e0*/  LDCU UR5, c[0x0][0x3f4] ;  /* 0x00007e80ff0577ac */ /* 0x000e220008000800 */
[----:B------:R-:W1:Y:S01]  /*26f0*/  S2R R0, SR_TID.X ;  /* 0x0000000000007919 */ /* 0x000e620000002100 */
[----:B------:R-:W-:Y:S02]  /*2700*/  IADD3 R6, PT, PT, R16, 0x1, RZ ;  /* 0x0000000110067810 */ /* 0x000fe40007ffe0ff */
[----:B------:R-:W-:Y:S02]  /*2710*/  SHF.R.S32.HI R40, RZ, 0x1f, R23 ;  /* 0x0000001fff287819 */ /* 0x000fe40000011417 */
[----:B0-----:R-:W-:Y:S01]  /*2720*/  VIADDMNMX R3, R6, -UR5, RZ, !PT ;  /* 0x8000000506037c46 */ /* 0x001fe2000f8001ff */
[----:B------:R-:W-:-:S03]  /*2730*/  UMOV UR5, 0xffffffff ;  /* 0xffffffff00057882 */ /* 0x000fc60000000000 */
[----:B------:R-:W-:Y:S05]  /*2740*/  BRA.DIV UR5, `(.L_x_1943) ;  /* 0x0000005a05287947 */ /* 0x000fea000b800000 */
[----:B------:R-:W0:Y:S02]  /*2750*/  SHFL.BFLY PT, R14, R4, 0x10, 0x1f ;  /* 0x0e001f00040e7f89 */ /* 0x000e2400000e0000 */
[----:B0-----:R-:W-:-:S05]  /*2760*/  FMNMX.FTZ R13, R14, R4, !PT ;  /* 0x000000040e0d7209 */ /* 0x001fca0007810000 */
[----:B------:R-:W3:Y:S02]  /*2770*/  SHFL.BFLY PT, R14, R13, 0x8, 0x1f ;  /* 0x0d001f000d0e7f89 */ /* 0x000ee400000e0000 */
[----:B---3--:R-:W-:-:S05]  /*2780*/  FMNMX.FTZ R5, R13, R14, !PT ;  /* 0x0000000e0d057209 */ /* 0x008fca0007810000 */
[----:B------:R0:W3:Y:S02]  /*2790*/  SHFL.BFLY PT, R14, R5, 0x4, 0x1f ;  /* 0x0c801f00050e7f89 */ /* 0x0000e400000e0000 */
.L_x_2020:
[----:B------:R-:W4:Y:S01]  /*27a0*/  S2R R15, SR_CgaCtaId ;  /* 0x00000000000f7919 */ /* 0x000f220000008800 */
[----:B-1----:R-:W-:Y:S01]  /*27b0*/  LOP3.LUT P0, R4, R0, 0x1f, RZ, 0xc0, !PT ;  /* 0x0000001f00047812 */ /* 0x002fe2000780c0ff */
[----:B------:R-:W-:Y:S05]  /*27c0*/  WARPSYNC.ALL ;  /* 0x0000000000007948 */ /* 0x000fea0003800000 */
[----:B------:R-:W-:Y:S02]  /*27d0*/  MOV R20, 0x400 ;  /* 0x0000040000147802 */ /* 0x000fe40000000f00 */
[----:B------:R-:W-:Y:S02]  /*27e0*/  SHF.R.U32.HI R36, RZ, 0x3, R0 ;  /* 0x00000003ff247819 */ /* 0x000fe40000011600 */
[----:B---3--:R-:W-:-:S02]  /*27f0*/  FMNMX.FTZ R14, R5, R14, !PT ;  /* 0x0000000e050e7209 */ /* 0x008fc40007810000 */
[----:B----4-:R-:W-:-:S04]  /*2800*/  LEA R9, R15, R20, 0x18 ;  /* 0x000000140f097211 */ /* 0x010fc800078ec0ff */
        /* <DEDUP_REMOVED lines=9> */
[----:B0-----:R-:W0:Y:S02]  /*28a0*/  SHFL.BFLY PT, R5, R12, 0x1, 0x1f ;  /* 0x0c201f000c057f89 */ /* 0x001e2400000e0000 */
[----:B0-----:R-:W-:-:S02]  /*28b0*/  FMNMX.FTZ R10, R5, R12, !PT ;  /* 0x0000000c050a7209 */ /* 0x001fc40007810000 */
[----:B------:R-:W-:-:S04]  /*28c0*/  IADD3 R5, PT, PT, R3, R0, RZ ;  /* 0x0000000003057210 */ /* 0x000fc80007ffe0ff */
[----:B------:R-:W-:Y:S01]  /*28d0*/  ISETP.GT.AND P0, PT, R5, R16, PT ;  /* 0x000000100500720c */ /* 0x000fe20003f04270 */
[----:B------:R-:W0:-:S12]  /*28e0*/  SHFL.IDX PT, R10, R10, RZ, 0x1f ;  /* 0x00001fff0a0a7589 */ /* 0x000e1800000e0000 */
        /* <DEDUP_REMOVED lines=13> */
[----:B------:R-:W-:-:S12]  /*29c0*/  HFMA2 R11, -RZ, RZ, 0, 0 ;  /* 0x00000000ff0b7431 */ /* 0x000fd800000001ff */
[----:B------:R-:W-:Y:S05]  /*29d0*/  @!P0 BRA `(.L_x_1948) ;  /* 0x00000000004c8947 */ /* 0x000fea0003800000 */
[----:B------:R-:W-:Y:S01]  /*29e0*/  VIADD R12, R20, 0x90 ;  /* 0x00000090140c7836 */ /* 0x000fe20000000000 */
[----:B------:R-:W-:-:S04]  /*29f0*/  LEA.HI R11, R13, 0x1, RZ, 0x1a ;  /* 0x000000010d0b7811 */ /* 0x000fc800078fd0ff */
[----:B------:R-:W-:Y:S02]  /*2a00*/  LEA R21, R15, R12, 0x18 ;  /* 0x0000000c0f157211 */ /* 0x000fe400078ec0ff */
[----:B------:R-:W-:Y:S02]  /*2a10*/  LOP3.LUT R13, R11, 0x3, RZ, 0xc0, !PT ;  /* 0x000000030b0d7812 */ /* 0x000fe400078ec0ff */
[----:B------:R-:W-:Y:S01]  /*2a20*/  MOV R11, RZ ;  /* 0x000000ff000b7202 */ /* 0x000fe20000000f00 */
[----:B------:R-:W-:Y:S01]  /*2a30*/  IMAD R14, R0, 0x4, R21 ;  /* 0x00000004000e7824 */ /* 0x000fe200078e0215 */
[----:B------:R-:W-:Y:S02]  /*2a40*/  MOV R12, R5 ;  /* 0x00000005000c7202 */ /* 0x000fe40000000f00 */
[----:B------:R-:W-:-:S07]  /*2a50*/  IADD3 R13, PT, PT, -R13, RZ, RZ ;  /* 0x000000ff0d0d7210 */ /* 0x000fce0007ffe1ff */
.L_x_1949:
        /* <DEDUP_REMOVED lines=11> */
.L_x_1948:
[----:B------:R-:W-:Y:S05]  /*2b10*/  BSYNC.RECONVERGENT B1 ;  /* 0x0000000000017941 */ /* 0x000fea0003800200 */
.L_x_1947:
[----:B------:R-:W-:Y:S05]  /*2b20*/  @!P1 BRA `(.L_x_1945) ;  /* 0x0000001000fc9947 */ /* 0x000fea0003800000 */
[----:B------:R-:W-:Y:S01]  /*2b30*/  IMAD.SHL.U32 R13, R3, 0x4, RZ ;  /* 0x00000004030d7824 */ /* 0x000fe200078e00ff */
[----:B------:R-:W-:Y:S01]  /*2b40*/  IADD3 R20, PT, PT, R20, 0x90, RZ ;  /* 0x0000009014147810 */ /* 0x000fe20007ffe0ff */
[----:B------:R-:W-:-:S03]  /*2b50*/  VIADD R27, R12, 0x100 ;  /* 0x000001000c1b7836 */ /* 0x000fc60000000000 */
[----:B------:R-:W-:Y:S02]  /*2b60*/  LEA R14, R15, R20, 0x18 ;  /* 0x000000140f0e7211 */ /* 0x000fe400078ec0ff */
[----:B------:R-:W-:Y:S02]  /*2b70*/  LEA R13, R12, -R13, 0x2 ;  /* 0x8000000d0c0d7211 */ /* 0x000fe400078e10ff */
[----:B------:R-:W-:Y:S02]  /*2b80*/  ISETP.GT.AND P0, PT, R27, R16, PT ;  /* 0x000000101b00720c */ /* 0x000fe40003f04270 */
[----:B------:R-:W-:-:S05]  /*2b90*/  IADD3 R14, PT, PT, R14, R13, RZ ;  /* 0x0000000d0e0e7210 */ /* 0x000fca0007ffe0ff */
[----:B------:R-:W0:Y:S04]  /*2ba0*/  LDS R13, [R14] ;  /* 0x000000000e0d7984 */ /* 0x000e280000000800 */
[----:B------:R-:W1:Y:S04]  /*2bb0*/  LDS R15, [R14+0x100] ;  /* 0x000100000e0f7984 */ /* 0x000e680000000800 */
[----:B------:R-:W3:Y:S04]  /*2bc0*/  LDS R21, [R14+0x200] ;  /* 0x000200000e157984 */ /* 0x000ee80000000800 */
[----:B-----5:R-:W4:Y:S01]  /*2bd0*/  LDS R25, [R14+0x300] ;  /* 0x000300000e197984 */ /* 0x020f220000000800 */
        /* <DEDUP_REMOVED lines=11> */
[----:B0-----:R4:W-:Y:S01]  /*2c90*/  STS [R14], R13 ;  /* 0x0000000d0e007388 */ /* 0x0019e20000000800 */
[----:B------:R-:W-:-:S06]  /*2ca0*/  FADD.FTZ R11, R11, R13 ;  /* 0x0000000d0b0b7221 */ /* 0x000fcc0000010000 */
[----:B------:R-:W0:Y:S01]  /*2cb0*/  MUFU.EX2 R25, R25 ;  /* 0x0000001900197308 */ /* 0x000e220000000800 */
[----:B-1----:R4:W-:Y:S01]  /*2cc0*/  STS [R14+0x100], R15 ;  /* 0x0001000f0e007388 */ /* 0x0029e20000000800 */
[----:B------:R-:W-:-:S03]  /*2cd0*/  FADD.FTZ R11, R11, R15 ;  /* 0x0000000f0b0b7221 */ /* 0x000fc60000010000 */
[----:B---3--:R4:W-:Y:S01]  /*2ce0*/  STS [R14+0x200], R21 ;  /* 0x000200150e007388 */ /* 0x0089e20000000800 */
[----:B------:R-:W-:-:S03]  /*2cf0*/  FADD.FTZ R11, R11, R21 ;  /* 0x000000150b0b7221 */ /* 0x000fc60000010000 */
[----:B0-----:R4:W-:Y:S01]  /*2d00*/  STS [R14+0x300], R25 ;  /* 0x000300190e007388 */ /* 0x0019e20000000800 */
[----:B------:R-:W-:Y:S01]  /*2d10*/  FADD.FTZ R11, R11, R25 ;  /* 0x000000190b0b7221 */ /* 0x000fe20000010000 */
[----:B------:R-:W-:Y:S06]  /*2d20*/  @P0 BRA `(.L_x_1945) ;  /* 0x00000010007c0947 */ /* 0x000fec0003800000 */
[----:B----4-:R-:W-:Y:S01]  /*2d30*/  MOV R13, R27 ;  /* 0x0000001b000d7202 */ /* 0x010fe20000000f00 */
[----:B------:R-:W-:Y:S01]  /*2d40*/  BSSY.RECONVERGENT B1, `(.L_x_1950) ;  /* 0x000006c000017945 */ /* 0x000fe20003800200 */
[----:B------:R-:W-:Y:S02]  /*2d50*/  PLOP3.LUT P0, PT, PT, PT, PT, 0x80, 0x8 ;  /* 0x000000000008781c */ /* 0x000fe40003f0f070 */
[----:B------:R-:W-:-:S04]  /*2d60*/  IADD3 R12, PT, PT, -R13, R16, RZ ;  /* 0x000000100d0c7210 */ /* 0x000fc80007ffe1ff */
[----:B------:R-:W-:Y:S01]  /*2d70*/  ISETP.GT.AND P1, PT, R12, 0x2ff, PT ;  /* 0x000002ff0c00780c */ /* 0x000fe20003f24270 */
[----:B------:R-:W-:-:S12]  /*2d80*/  VIADD R12, R14, 0x600 ;  /* 0x000006000e0c7836 */ /* 0x000fd80000000000 */
[----:B------:R-:W-:Y:S05]  /*2d90*/  @!P1 BRA `(.L_x_1951) ;  /* 0x0000000400989947 */ /* 0x000fea0003800000 */
[----:B------:R-:W-:Y:S02]  /*2da0*/  PLOP3.LUT P0, PT, PT, PT, PT, 0x8, 0x80 ;  /* 0x000000000080781c */ /* 0x000fe40003f0e170 */
[----:B------:R-:W-:-:S11]  /*2db0*/  IADD3 R14, PT, PT, R16, -0x2ff, RZ ;  /* 0xfffffd01100e7810 */ /* 0x000fd60007ffe0ff */
.L_x_1952:
[----:B------:R-:W0:Y:S01]  /*2dc0*/  LDS R15, [R12+-0x200] ;  /* 0xfffe00000c0f7984 */ /* 0x000e220000000800 */
[----:B------:R-:W-:-:S03]  /*2dd0*/  IADD3 R13, PT, PT, R13, 0x400, RZ ;  /* 0x000004000d0d7810 */ /* 0x000fc60007ffe0ff */
[----:B------:R-:W1:Y:S01]  /*2de0*/  LDS R21, [R12+-0x100] ;  /* 0xffff00000c157984 */ /* 0x000e620000000800 */
[----:B------:R-:W-:-:S03]  /*2df0*/  ISETP.GE.AND P1, PT, R13, R14, PT ;  /* 0x0000000e0d00720c */ /* 0x000fc60003f26270 */
[----:B------:R-:W3:Y:S04]  /*2e00*/  LDS R25, [R12] ;  /* 0x000000000c197984 */ /* 0x000ee80000000800 */
[----:B------:R-:W4:Y:S04]  /*2e10*/  LDS R45, [R12+0x400] ;  /* 0x000400000c2d7984 */ /* 0x000f280000000800 */
[----:B------:R-:W5:Y:S04]  /*2e20*/  LDS R27, [R12+0x100] ;  /* 0x000100000c1b7984 */ /* 0x000f680000000800 */
[----:B------:R-:W2:Y:S04]  /*2e30*/  LDS R29, [R12+0x500] ;  /* 0x000500000c1d7984 */ /* 0x000ea80000000800 */
[----:B------:R-:W2:Y:S04]  /*2e40*/  LDS R31, [R12+0x200] ;  /* 0x000200000c1f7984 */ /* 0x000ea80000000800 */
[----:B------:R-:W-:Y:S04]  /*2e50*/  LDS R41, [R12+0x900] ;  /* 0x000900000c297984 */ /* 0x000fe80000000800 */
[----:B------:R-:W2:Y:S04]  /*2e60*/  LDS R33, [R12+0x600] ;  /* 0x000600000c217984 */ /* 0x000ea80000000800 */
[----:B------:R-:W2:Y:S04]  /*2e70*/  LDS R37, [R12+0x300] ;  /* 0x000300000c257984 */ /* 0x000ea80000000800 */
[----:B------:R-:W-:Y:S01]  /*2e80*/  LDS R43, [R12+0xa00] ;  /* 0x000a00000c2b7984 */ /* 0x000fe20000000800 */
[----:B0-----:R-:W-:-:S03]  /*2e90*/  FADD.FTZ R15, -R10, R15 ;  /* 0x0000000f0a0f7221 */ /* 0x001fc60000010100 */
[----:B------:R-:W0:Y:S01]  /*2ea0*/  LDS R35, [R12+0x700] ;  /* 0x000700000c237984 */ /* 0x000e220000000800 */
[----:B------:R-:W-:Y:S01]  /*2eb0*/  FMUL.FTZ R15, R15, 1.4426950216293334961 ;  /* 0x3fb8aa3b0f0f7820 */ /* 0x000fe20000410000 */
[C---:B-1----:R-:W-:Y:S02]  /*2ec0*/  FADD.FTZ R21, -R10.reuse, R21 ;  /* 0x000000150a157221 */ /* 0x042fe40000010100 */
[----:B------:R-:W1:Y:S01]  /*2ed0*/  LDS R39, [R12+0x800] ;  /* 0x000800000c277984 */ /* 0x000e620000000800 */
[C---:B---3--:R-:W-:Y:S01]  /*2ee0*/  FADD.FTZ R25, -R10.reuse, R25 ;  /* 0x000000190a197221 */ /* 0x048fe20000010100 */
[----:B------:R-:W-:Y:S01]  /*2ef0*/  FMUL.FTZ R21, R21, 1.4426950216293334961 ;  /* 0x3fb8aa3b15157820 */ /* 0x000fe20000410000 */
[----:B------:R-:W3:Y:S01]  /*2f00*/  MUFU.EX2 R15, R15 ;  /* 0x0000000f000f7308 */ /* 0x000ee20000000800 */
[C---:B----4-:R-:W-:Y:S01]  /*2f10*/  FADD.FTZ R45, -R10.reuse, R45 ;  /* 0x0000002d0a2d7221 */ /* 0x050fe20000010100 */
[----:B------:R-:W-:Y:S01]  /*2f20*/  FMUL.FTZ R25, R25, 1.4426950216293334961 ;  /* 0x3fb8aa3b19197820 */ /* 0x000fe20000410000 */
[----:B------:R-:W4:Y:S01]  /*2f30*/  LDS R47, [R12+0xb00] ;  /* 0x000b00000c2f7984 */ /* 0x000f220000000800 */
[----:B-----5:R-:W-:Y:S01]  /*2f40*/  FADD.FTZ R27, -R10, R27 ;  /* 0x0000001b0a1b7221 */ /* 0x020fe20000010100 */
[----:B------:R-:W-:-:S02]  /*2f50*/  FMUL.FTZ R20, R45, 1.4426950216293334961 ;  /* 0x3fb8aa3b2d147820 */ /* 0x000fc40000410000 */
[----:B------:R-:W5:Y:S01]  /*2f60*/  LDS R49, [R12+0xd00] ;  /* 0x000d00000c317984 */ /* 0x000f620000000800 */
[----:B------:R-:W0:Y:S01]  /*2f70*/  MUFU.EX2 R21, R21 ;  /* 0x0000001500157308 */ /* 0x000e220000000800 */
[C---:B--2---:R-:W-:Y:S01]  /*2f80*/  FADD.FTZ R24, -R10.reuse, R29 ;  /* 0x0000001d0a187221 */ /* 0x044fe20000010100 */
[----:B------:R-:W-:Y:S01]  /*2f90*/  FMUL.FTZ R27, R27, 1.4426950216293334961 ;  /* 0x3fb8aa3b1b1b7820 */ /* 0x000fe20000410000 */
[----:B------:R-:W2:Y:S01]  /*2fa0*/  LDS R45, [R12+0xc00] ;  /* 0x000c00000c2d7984 */ /* 0x000ea20000000800 */
[----:B------:R-:W-:Y:S01]  /*2fb0*/  FADD.FTZ R31, -R10, R31 ;  /* 0x0000001f0a1f7221 */ /* 0x000fe20000010100 */
[----:B------:R-:W-:-:S03]  /*2fc0*/  FMUL.FTZ R24, R24, 1.4426950216293334961 ;  /* 0x3fb8aa3b18187820 */ /* 0x000fc60000410000 */
[----:B------:R0:W1:Y:S01]  /*2fd0*/  MUFU.EX2 R29, R20 ;  /* 0x00000014001d7308 */ /* 0x0000620000000800 */
[----:B------:R-:W-:Y:S01]  /*2fe0*/  FMUL.FTZ R31, R31, 1.4426950216293334961 ;  /* 0x3fb8aa3b1f1f7820 */ /* 0x000fe20000410000 */
[----:B---3--:R-:W-:Y:S01]  /*2ff0*/  STS [R12+-0x200], R15 ;  /* 0xfffe000f0c007388 */ /* 0x008fe20000000800 */
[----:B------:R-:W-:-:S05]  /*3000*/  FADD.FTZ R26, -R10, R33 ;  /* 0x000000210a1a7221 */ /* 0x000fca0000010100 */
[----:B------:R-:W3:Y:S01]  /*3010*/  MUFU.EX2 R25, R25 ;  /* 0x0000001900197308 */ /* 0x000ee20000000800 */
[C---:B0-----:R-:W-:Y:S01]  /*3020*/  FADD.FTZ R20, -R10.reuse, R41 ;  /* 0x000000290a147221 */ /* 0x041fe20000010100 */
[----:B------:R-:W-:Y:S01]  /*3030*/  FADD.FTZ R37, -R10, R37 ;  /* 0x000000250a257221 */ /* 0x000fe20000010100 */
[----:B------:R-:W-:Y:S01]  /*3040*/  FMUL.FTZ R26, R26, 1.4426950216293334961 ;  /* 0x3fb8aa3b1a1a7820 */ /* 0x000fe20000410000 */
[----:B------:R-:W-:Y:S02]  /*3050*/  STS [R12+-0x100], R21 ;  /* 0xffff00150c007388 */ /* 0x000fe40000000800 */
[----:B------:R-:W-:Y:S02]  /*3060*/  FMUL.FTZ R37, R37, 1.4426950216293334961 ;  /* 0x3fb8aa3b25257820 */ /* 0x000fe40000410000 */
[----:B------:R0:W2:Y:S01]  /*3070*/  MUFU.EX2 R33, R24 ;  /* 0x0000001800217308 */ /* 0x0000a20000000800 */
[----:B------:R-:W-:Y:S01]  /*3080*/  FADD.FTZ R28, -R10, R35 ;  /* 0x000000230a1c7221 */ /* 0x000fe20000010100 */
[----:B-1----:R-:W-:Y:S03]  /*3090*/  STS [R12+0x400], R29 ;  /* 0x0004001d0c007388 */ /* 0x002fe60000000800 */
[----:B------:R-:W-:Y:S01]  /*30a0*/  FMUL.FTZ R28, R28, 1.4426950216293334961 ;  /* 0x3fb8aa3b1c1c7820 */ /* 0x000fe20000410000 */
[----:B------:R-:W-:-:S02]  /*30b0*/  FADD.FTZ R30, -R10, R39 ;  /* 0x000000270a1e7221 */ /* 0x000fc40000010100 */
[----:B------:R-:W1:Y:S01]  /*30c0*/  MUFU.EX2 R27, R27 ;  /* 0x0000001b001b7308 */ /* 0x000e620000000800 */
[----:B0-----:R-:W-:Y:S01]  /*30d0*/  FMUL.FTZ R24, R20, 1.4426950216293334961 ;  /* 0x3fb8aa3b14187820 */ /* 0x001fe20000410000 */
[----:B------:R-:W-:Y:S01]  /*30e0*/  FADD.FTZ R20, -R10, R43 ;  /* 0x0000002b0a147221 */ /* 0x000fe20000010100 */
[----:B------:R-:W-:Y:S01]  /*30f0*/  FMUL.FTZ R30, R30, 1.4426950216293334961 ;  /* 0x3fb8aa3b1e1e7820 */ /* 0x000fe20000410000 */
[----:B----4-:R-:W-:Y:S01]  /*3100*/  FADD.FTZ R47, -R10, R47 ;  /* 0x0000002f0a2f7221 */ /* 0x010fe20000010100 */
[----:B---3--:R-:W-:Y:S01]  /*3110*/  STS [R12], R25 ;  /* 0x000000190c007388 */ /* 0x008fe20000000800 */
[----:B------:R-:W-:Y:S01]  /*3120*/  FMUL.FTZ R32, R20, 1.4426950216293334961 ;  /* 0x3fb8aa3b14207820 */ /* 0x000fe20000410000 */
[----:B------:R-:W-:Y:S01]  /*3130*/  FADD.FTZ R20, R15, R11 ;  /* 0x0000000b0f147221 */ /* 0x000fe20000010000 */
[----:B------:R-:W0:Y:S01]  /*3140*/  MUFU.EX2 R31, R31 ;  /* 0x0000001f001f7308 */ /* 0x000e220000000800 */
[----:B------:R-:W-:Y:S01]  /*3150*/  FMUL.FTZ R47, R47, 1.4426950216293334961 ;  /* 0x3fb8aa3b2f2f7820 */ /* 0x000fe20000410000 */
[----:B-----5:R-:W-:Y:S01]  /*3160*/  FADD.FTZ R49, -R10, R49 ;  /* 0x000000310a317221 */ /* 0x020fe20000010100 */
[----:B------:R-:W-:Y:S01]  /*3170*/  FADD.FTZ R20, R20, R21 ;  /* 0x0000001514147221 */ /* 0x000fe20000010000 */
[----:B--2---:R-:W-:Y:S01]  /*3180*/  FADD.FTZ R45, -R10, R45 ;  /* 0x0000002d0a2d7221 */ /* 0x004fe20000010100 */
[----:B------:R-:W-:Y:S01]  /*3190*/  STS [R12+0x500], R33 ;  /* 0x000500210c007388 */ /* 0x000fe20000000800 */
[----:B------:R-:W-:Y:S01]  /*31a0*/  FMUL.FTZ R49, R49, 1.4426950216293334961 ;  /* 0x3fb8aa3b31317820 */ /* 0x000fe20000410000 */
[----:B------:R-:W-:Y:S01]  /*31b0*/  FADD.FTZ R20, R20, R25 ;  /* 0x0000001914147221 */ /* 0x000fe20000010000 */
[----:B------:R-:W2:Y:S01]  /*31c0*/  MUFU.EX2 R37, R37 ;  /* 0x0000002500257308 */ /* 0x000ea20000000800 */
[----:B------:R-:W-:Y:S01]  /*31d0*/  FMUL.FTZ R45, R45, 1.4426950216293334961 ;  /* 0x3fb8aa3b2d2d7820 */ /* 0x000fe20000410000 */
[----:B-1----:R-:W-:Y:S01]  /*31e0*/  STS [R12+0x100], R27 ;  /* 0x0001001b0c007388 */ /* 0x002fe20000000800 */
[----:B------:R-:W-:-:S05]  /*31f0*/  FADD.FTZ R20, R20, R27 ;  /* 0x0000001b14147221 */ /* 0x000fca0000010000 */
[----:B------:R-:W1:Y:S01]  /*3200*/  MUFU.EX2 R35, R26 ;  /* 0x0000001a00237308 */ /* 0x000e620000000800 */
[----:B0-----:R-:W-:Y:S01]  /*3210*/  FADD.FTZ R20, R20, R31 ;  /* 0x0000001f14147221 */ /* 0x001fe20000010000 */
[----:B------:R-:W-:Y:S06]  /*3220*/  STS [R12+0x200], R31 ;  /* 0x0002001f0c007388 */ /* 0x000fec0000000800 */
[----:B------:R-:W0:Y:S01]  /*3230*/  MUFU.EX2 R39, R28 ;  /* 0x0000001c00277308 */ /* 0x000e220000000800 */
[----:B--2---:R-:W-:Y:S01]  /*3240*/  FADD.FTZ R20, R20, R37 ;  /* 0x0000002514147221 */ /* 0x004fe20000010000 */
[----:B------:R-:W-:Y:S03]  /*3250*/  STS [R12+0x300], R37 ;  /* 0x000300250c007388 */ /* 0x000fe60000000800 */
[----:B------:R-:W-:-:S03]  /*3260*/  FADD.FTZ R20, R20, R29 ;  /* 0x0000001d14147221 */ /* 0x000fc60000010000 */
[----:B------:R-:W2:Y:S01]  /*3270*/  MUFU.EX2 R41, R30 ;  /* 0x0000001e00297308 */ /* 0x000ea20000000800 */
[----:B------:R-:W-:Y:S01]  /*3280*/  FADD.FTZ R20, R20, R33 ;  /* 0x0000002114147221 */ /* 0x000fe20000010000 */
[----:B-1----:R-:W-:Y:S03]  /*3290*/  STS [R12+0x600], R35 ;  /* 0x000600230c007388 */ /* 0x002fe60000000800 */
[----:B------:R-:W-:-:S03]  /*32a0*/  FADD.FTZ R20, R20, R35 ;  /* 0x0000002314147221 */ /* 0x000fc60000010000 */
        /* <DEDUP_REMOVED lines=11> */
[----:B------:R0:W-:Y:S06]  /*3360*/  STS [R12+0xa00], R11 ;  /* 0x000a000b0c007388 */ /* 0x0001ec0000000800 */
[----:B------:R-:W3:Y:S01]  /*3370*/  MUFU.EX2 R49, R49 ;  /* 0x0000003100317308 */ /* 0x000ee20000000800 */
[----:B--2---:R-:W-:Y:S01]  /*3380*/  FADD.FTZ R20, R20, R47 ;  /* 0x0000002f14147221 */ /* 0x004fe20000010000 */
[----:B------:R-:W-:Y:S03]  /*3390*/  STS [R12+0xb00], R47 ;  /* 0x000b002f0c007388 */ /* 0x000fe60000000800 */
[----:B-1----:R-:W-:Y:S01]  /*33a0*/  FADD.FTZ R20, R20, R45 ;  /* 0x0000002d14147221 */ /* 0x002fe20000010000 */
[----:B------:R-:W-:Y:S04]  /*33b0*/  STS [R12+0xc00], R45 ;  /* 0x000c002d0c007388 */ /* 0x000fe80000000800 */
[----:B---3--:R1:W-:Y:S01]  /*33c0*/  STS [R12+0xd00], R49 ;  /* 0x000d00310c007388 */ /* 0x0083e20000000800 */
[----:B0-----:R-:W-:Y:S01]  /*33d0*/  FADD.FTZ R11, R20, R49 ;  /* 0x00000031140b7221 */ /* 0x001fe20000010000 */
[----:B-1----:R-:W-:Y:S01]  /*33e0*/  VIADD R12, R12, 0x1000 ;  /* 0x000010000c0c7836 */ /* 0x002fe20000000000 */
[----:B------:R-:W-:Y:S06]  /*33f0*/  @!P1 BRA `(.L_x_1952) ;  /* 0xfffffff800709947 */ /* 0x000fec000383ffff */
.L_x_1951:
[----:B------:R-:W-:Y:S05]  /*3400*/  BSYNC.RECONVERGENT B1 ;  /* 0x0000000000017941 */ /* 0x000fea0003800200 */
.L_x_1950:
[----:B------:R-:W-:Y:S01]  /*3410*/  IADD3 R14, PT, PT, -R13, R16, RZ ;  /* 0x000000100d0e7210 */ /* 0x000fe20007ffe1ff */
        /* <DEDUP_REMOVED lines=54> */
.L_x_1954:
[----:B------:R-:W-:Y:S05]  /*3780*/  BSYNC.RECONVERGENT B1 ;  /* 0x0000000000017941 */ /* 0x000fea0003800200 */
.L_x_1953:
        /* <DEDUP_REMOVED lines=27> */
.L_x_1946:
        /* <DEDUP_REMOVED lines=11> */
[----:B------:R-:W-:Y:S02]  /*39f0*/  LEA.HI R11, R21, 0x1, RZ, 0x1a ;  /* 0x00000001150b7811 */ /* 0x000fe400078fd0ff */
[----:B-----5:R-:W-:Y:S02]  /*3a00*/  IADD3 R25, P1, P2, R23, R12, R5 ;  /* 0x0000000c17197210 */ /* 0x020fe40007a3e005 */
[----:B------:R-:W-:Y:S02]  /*3a10*/  LEA R15, R15, R20, 0x18 ;  /* 0x000000140f0f7211 */ /* 0x000fe400078ec0ff */
[----:B------:R-:W-:Y:S02]  /*3a20*/  LOP3.LUT R12, R11, 0x3, RZ, 0xc0, !PT ;  /* 0x000000030b0c7812 */ /* 0x000fe400078ec0ff */
[----:B------:R-:W-:Y:S01]  /*3a30*/  IADD3.X R13, PT, PT, R40, R13, RZ, P1, P2 ;  /* 0x0000000d280d7210 */ /* 0x000fe20000fe44ff */
[----:B------:R-:W-:Y:S01]  /*3a40*/  IMAD R15, R0, 0x4, R15 ;  /* 0x00000004000f7824 */ /* 0x000fe200078e020f */
[----:B------:R-:W-:-:S02]  /*3a50*/  MOV R11, RZ ;  /* 0x000000ff000b7202 */ /* 0x000fc40000000f00 */
[----:B------:R-:W-:Y:S02]  /*3a60*/  MOV R14, R5 ;  /* 0x00000005000e7202 */ /* 0x000fe40000000f00 */
[----:B------:R-:W-:-:S07]  /*3a70*/  IADD3 R20, PT, PT, -R12, RZ, RZ ;  /* 0x000000ff0c147210 */ /* 0x000fce0007ffe1ff */
.L_x_1957:
[----:B------:R-:W-:-:S06]  /*3a80*/  MOV R12, R25 ;  /* 0x00000019000c7202 */ /* 0x000fcc0000000f00 */
[----:B------:R1:W3:Y:S01]  /*3a90*/  LDG.E.U8 R12, desc[UR36][R12.64] ;  /* 0x000000240c0c7981 */ /* 0x0002e2000c1e1100 */
[----:B------:R-:W-:Y:S01]  /*3aa0*/  IMAD.MOV.U32 R24, RZ, RZ, RZ ;  /* 0x000000ffff187224 */ /* 0x000fe200078e00ff */
        /* <DEDUP_REMOVED lines=14> */
.L_x_1956:
[----:B------:R-:W-:Y:S05]  /*3b90*/  BSYNC.RECONVERGENT B1 ;  /* 0x0000000000017941 */ /* 0x000fea0003800200 */
.L_x_1955:
[----:B------:R-:W-:Y:S05]  /*3ba0*/  @!P0 BRA `(.L_x_1945) ;  /* 0x0000000000dc8947 */ /* 0x000fea0003800000 */
[----:B------:R-:W1:Y:S01]  /*3bb0*/  S2R R20, SR_CgaCtaId ;  /* 0x0000000000147919 */ /* 0x000e620000008800 */
[----:B------:R-:W3:Y:S01]  /*3bc0*/  LDCU.64 UR4, c[0x0][0x420] ;  /* 0x00008400ff0477ac */ /* 0x000ee20008000a00 */
[----:B------:R-:W-:Y:S02]  /*3bd0*/  MOV R12, 0x400 ;  /* 0x00000400000c7802 */ /* 0x000fe40000000f00 */
[----:B------:R-:W-:-:S03]  /*3be0*/  SHF.L.U32 R13, R3, 0x2, RZ ;  /* 0x00000002030d7819 */ /* 0x000fc600000006ff */
[----:B------:R-:W-:Y:S01]  /*3bf0*/  VIADD R15, R12, 0x90 ;  /* 0x000000900c0f7836 */ /* 0x000fe20000000000 */
[----:B------:R-:W-:Y:S02]  /*3c00*/  LEA R12, R14, -R13, 0x2 ;  /* 0x8000000d0e0c7211 */ /* 0x000fe400078e10ff */
[----:B---3--:R-:W-:-:S04]  /*3c10*/  IADD3 R21, P0, P1, R23, UR4, R14 ;  /* 0x0000000417157c10 */ /* 0x008fc8000f91e00e */
[----:B------:R-:W-:Y:S02]  /*3c20*/  IADD3 R21, P2, PT, R21, 0x80, RZ ;  /* 0x0000008015157810 */ /* 0x000fe40007f5e0ff */
[----:B------:R-:W-:-:S04]  /*3c30*/  IADD3.X R13, PT, PT, R40, UR5, RZ, P0, P1 ;  /* 0x00000005280d7c10 */ /* 0x000fc800087e24ff */
[----:B------:R-:W-:Y:S02]  /*3c40*/  IADD3.X R13, PT, PT, RZ, R13, RZ, P2, !PT ;  /* 0x0000000dff0d7210 */ /* 0x000fe400017fe4ff */
[----:B-1----:R-:W-:-:S04]  /*3c50*/  LEA R15, R20, R15, 0x18 ;  /* 0x0000000f140f7211 */ /* 0x002fc800078ec0ff */
[----:B------:R-:W-:-:S07]  /*3c60*/  IADD3 R15, PT, PT, R12, 0x200, R15 ;  /* 0x000002000c0f7810 */ /* 0x000fce0007ffe00f */
.L_x_1958:
[----:B------:R-:W-:-:S05]  /*3c70*/  IMAD.MOV.U32 R12, RZ, RZ, R21 ;  /* 0x000000ffff0c7224 */ /* 0x000fca00078e0015 */
[----:B------:R-:W3:Y:S04]  /*3c80*/  LDG.E.U8 R21, desc[UR36][R12.64+-0x80] ;  /* 0xffff80240c157981 */ /* 0x000ee8000c1e1100 */
[----:B------:R-:W4:Y:S04]  /*3c90*/  LDG.E.U8 R20, desc[UR36][R12.64+-0x40] ;  /* 0xffffc0240c147981 */ /* 0x000f28000c1e1100 */
[----:B------:R-:W4:Y:S04]  /*3ca0*/  LDG.E.U8 R24, desc[UR36][R12.64] ;  /* 0x000000240c187981 */ /* 0x000f28000c1e1100 */
[----:B------:R-:W4:Y:S01]  /*3cb0*/  LDG.E.U8 R26, desc[UR36][R12.64+0x40] ;  /* 0x000040240c1a7981 */ /* 0x000f22000c1e1100 */
[----:B--2---:R-:W-:Y:S01]  /*3cc0*/  HFMA2 R28, -RZ, RZ, 0, 0 ;  /* 0x00000000ff1c7431 */ /* 0x004fe200000001ff */
[----:B------:R-:W-:-:S02]  /*3cd0*/  IADD3 R14, PT, PT, R14, 0x100, RZ ;  /* 0x000001000e0e7810 */ /* 0x000fc40007ffe0ff */
[----:B---3--:R-:W-:Y:S02]  /*3ce0*/  ISETP.NE.AND P0, PT, R21, RZ, PT ;  /* 0x000000ff1500720c */ /* 0x008fe40003f05270 */
[----:B----4-:R-:W-:Y:S01]  /*3cf0*/  ISETP.NE.AND P1, PT, R20, RZ, PT ;  /* 0x000000ff1400720c */ /* 0x010fe20003f25270 */
[----:B------:R-:W-:Y:S01]  /*3d00*/  HFMA2 R20, -RZ, RZ, 0, 0 ;  /* 0x00000000ff147431 */ /* 0x000fe200000001ff */
[----:B------:R-:W-:Y:S02]  /*3d10*/  ISETP.NE.AND P2, PT, R24, RZ, PT ;  /* 0x000000ff1800720c */ /* 0x000fe40003f45270 */
[----:B------:R-:W-:Y:S02]  /*3d20*/  MOV R24, RZ ;  /* 0x000000ff00187202 */ /* 0x000fe40000000f00 */
[----:B------:R-:W-:-:S05]  /*3d30*/  ISETP.NE.AND P3, PT, R26, RZ, PT ;  /* 0x000000ff1a00720c */ /* 0x000fca0003f65270 */
[----:B------:R-:W0:Y:S01]  /*3d40*/  @!P0 LDS R21, [R15+-0x200] ;  /* 0xfffe00000f158984 */ /* 0x000e220000000800 */
[----:B------:R-:W-:-:S03]  /*3d50*/  IMAD.MOV.U32 R26, RZ, RZ, RZ ;  /* 0x000000ffff1a7224 */ /* 0x000fc600078e00ff */
[----:B-----5:R-:W1:Y:S04]  /*3d60*/  @!P1 LDS R25, [R15+-0x100] ;  /* 0xffff00000f199984 */ /* 0x020e680000000800 */
        /* <DEDUP_REMOVED lines=27> */
.L_x_1945:
[----:B------:R-:W-:Y:S05]  /*3f20*/  BSYNC.RECONVERGENT B0 ;  /* 0x0000000000007941 */ /* 0x000fea0003800200 */
.L_x_1944:
[----:B0-----:R-:W0:Y:S01]  /*3f30*/  SHFL.BFLY PT, R10, R11, 0x10, 0x1f ;  /* 0x0e001f000b0a7f89 */ /* 0x001e2200000e0000 */
[C---:B------:R-:W-:Y:S01]  /*3f40*/  ISETP.NE.AND P0, PT, R4.reuse, RZ, PT ;  /* 0x000000ff0400720c */ /* 0x040fe20003f05270 */
[----:B------:R-:W1:Y:S01]  /*3f50*/  LDCU UR4, c[0x0][0x40c] ;  /* 0x00008180ff0477ac */ /* 0x000e620008000800 */
[----:B------:R-:W-:Y:S01]  /*3f60*/  ISETP.GT.U32.AND P1, PT, R4, 0x1, PT ;  /* 0x000000010400780c */ /* 0x000fe20003f24070 */
[----:B------:R-:W1:Y:S01]  /*3f70*/  LDCU UR5, c[0x0][0x3f4] ;  /* 0x00007e80ff0577ac */ /* 0x000e620008000800 */
[----:B------:R-:W3:Y:S01]  /*3f80*/  LDCU.U8 UR6, c[0x0][0x48c] ;  /* 0x00009180ff0677ac */ /* 0x000ee20008000000 */
[----:B0-----:R-:W-:Y:S01]  /*3f90*/  FADD.FTZ R10, R10, R11 ;  /* 0x0000000b0a0a7221 */ /* 0x001fe20000010000 */
[----:B-1----:R-:W-:-:S04]  /*3fa0*/  UISETP.LT.AND UP0, UPT, UR5, UR4, UPT ;  /* 0x000000040500728c */ /* 0x002fc8000bf01270 */
[----:B----4-:R-:W0:Y:S01]  /*3fb0*/  SHFL.BFLY PT, R13, R10, 0x8, 0x1f ;  /* 0x0d001f000a0d7f89 */ /* 0x010e2200000e0000 */
[----:B------:R-:W-:-:S04]  /*3fc0*/  USEL UR4, UR5, UR4, UP0 ;  /* 0x0000000405047287 */ /* 0x000fc80008000000 */
[----:B------:R-:W-:-:S04]  /*3fd0*/  UIADD3 UR4, UPT, UPT, UR4, 0x4, URZ ;  /* 0x0000000404047890 */ /* 0x000fc8000fffe0ff */
[----:B------:R-:W-:-:S04]  /*3fe0*/  USHF.R.S32.HI UR5, URZ, 0x1f, UR4 ;  /* 0x0000001fff057899 */ /* 0x000fc80008011404 */
[----:B------:R-:W-:-:S04]  /*3ff0*/  ULEA.HI UR5, UR5, UR4, URZ, 0x2 ;  /* 0x0000000405057291 */ /* 0x000fc8000f8f10ff */
[----:B------:R-:W-:-:S04]  /*4000*/  USHF.L.U32 UR5, UR5, 0x2, URZ ;  /* 0x0000000205057899 */ /* 0x000fc800080006ff */
[----:B------:R-:W-:Y:S01]  /*4010*/  ULOP3.LUT UR5, UR5, 0xfffffff0, URZ, 0xc0, !UPT ;  /* 0xfffffff005057892 */ /* 0x000fe2000f8ec0ff */
        /* <DEDUP_REMOVED lines=11> */
[----:B------:R-:W-:-:S03]  /*40d0*/  ISETP.GT.AND P1, PT, R5, R16, PT ;  /* 0x000000100500720c */ /* 0x000fc60003f24270 */
[----:B0-----:R-:W0:Y:S02]  /*40e0*/  SHFL.BFLY PT, R11, R14, 0x1, 0x1f ;  /* 0x0c201f000e0b7f89 */ /* 0x001e2400000e0000 */
[----:B0-----:R-:W-:-:S06]  /*40f0*/  FADD.FTZ R11, R11, R14 ;  /* 0x0000000e0b0b7221 */ /* 0x001fcc0000010000 */
[----:B------:R-:W0:Y:S02]  /*4100*/  SHFL.IDX PT, R11, R11, RZ, 0x1f ;  /* 0x00001fff0b0b7589 */ /* 0x000e2400000e0000 */
[----:B0-----:R-:W-:Y:S01]  /*4110*/  FADD.FTZ R4, R11, 9.9999999747524270788e-07 ;  /* 0x358637bd0b047421 */ /* 0x001fe20000010000 */
[----:B------:R-:W-:-:S05]  /*4120*/  CS2R R10, SRZ ;  /* 0x00000000000a7805 */ /* 0x000fca000001ff00 */
[----:B------:R-:W0:Y:S01]  /*4130*/  MUFU.RCP R4, R4 ;  /* 0x0000000400047308 */ /* 0x000e220000001000 */
[----:B------:R-:W-:Y:S05]  /*4140*/  @!P0 BRA `(.L_x_1959) ;  /* 0x0000000000188947 */ /* 0x000fea0003800000 */
[----:B------:R-:W1:Y:S08]  /*4150*/  LDC R7, c[0x0][0x488] ;  /* 0x00012200ff077b82 */ /* 0x000e700000000800 */
[----:B------:R-:W1:Y:S08]  /*4160*/  LDC R9, c[0x0][0x40c] ;  /* 0x00010300ff097b82 */ /* 0x000e700000000800 */
[----:B------:R-:W3:Y:S01]  /*4170*/  LDC R10, c[0x0][0x3f4] ;  /* 0x0000fd00ff0a7b82 */ /* 0x000ee20000000800 */
[----:B-1----:R-:W-:-:S04]  /*4180*/  IMAD R7, R22, R7, R9 ;  /* 0x0000000716077224 */ /* 0x002fc800078e0209 */
[----:B---3--:R-:W-:-:S05]  /*4190*/  IMAD R10, R7, R10, RZ ;  /* 0x0000000a070a7224 */ /* 0x008fca00078e02ff */
[----:B------:R-:W-:-:S07]  /*41a0*/  SHF.R.S32.HI R11, RZ, 0x1f, R10 ;  /* 0x0000001fff0b7819 */ /* 0x000fce000001140a */
.L_x_1959:
[----:B------:R-:W-:Y:S04]  /*41b0*/  BSSY.RECONVERGENT B0, `(.L_x_1960) ;  /* 0x0000061000007945 */ /* 0x000fe80003800200 */
[----:B------:R-:W-:Y:S05]  /*41c0*/  @P1 BRA `(.L_x_1961) ;  /* 0x00000004007c1947 */ /* 0x000fea0003800000 */
        /* <DEDUP_REMOVED lines=8> */
[----:B------:R-:W1:Y:S01]  /*4250*/  S2R R12, SR_CgaCtaId ;  /* 0x00000000000c7919 */ /* 0x000e620000008800 */
[----:B------:R-:W3:Y:S01]  /*4260*/  LDCU.64 UR8, c[0x0][0x480] ;  /* 0x00009000ff0877ac */ /* 0x000ee20008000a00 */
[----:B------:R-:W-:Y:S02]  /*4270*/  MOV R7, 0x400 ;  /* 0x0000040000077802 */ /* 0x000fe40000000f00 */
[----:B------:R-:W-:Y:S02]  /*4280*/  LEA.HI R6, R6, 0x1, RZ, 0x1a ;  /* 0x0000000106067811 */ /* 0x000fe400078fd0ff */
[----:B------:R-:W-:Y:S02]  /*4290*/  IADD3 R9, PT, PT, R7, 0x90, RZ ;  /* 0x0000009007097810 */ /* 0x000fe40007ffe0ff */
[----:B------:R-:W-:Y:S01]  /*42a0*/  IADD3 R15, P2, PT, R5, R10, RZ ;  /* 0x0000000a050f7210 */ /* 0x000fe20007f5e0ff */
[C---:B------:R-:W-:Y:S01]  /*42b0*/  IMAD.SHL.U32 R7, R6.reuse, 0x40, RZ ;  /* 0x0000004006077824 */ /* 0x040fe200078e00ff */
[----:B------:R-:W-:-:S02]  /*42c0*/  LOP3.LUT R6, R6, 0x3, RZ, 0xc0, !PT ;  /* 0x0000000306067812 */ /* 0x000fc400078ec0ff */
[----:B------:R-:W-:Y:S02]  /*42d0*/  IADD3.X R20, PT, PT, RZ, R11, RZ, P2, !PT ;  /* 0x0000000bff147210 */ /* 0x000fe400017fe4ff */
[----:B------:R-:W-:Y:S02]  /*42e0*/  SHF.L.U32 R24, R0, 0x1, RZ ;  /* 0x0000000100187819 */ /* 0x000fe400000006ff */
[----:B------:R-:W-:Y:S02]  /*42f0*/  IADD3 R13, PT, PT, -R6, RZ, RZ ;  /* 0x000000ff060d7210 */ /* 0x000fe40007ffe1ff */
[----:B---3--:R-:W-:-:S04]  /*4300*/  LEA R14, P2, R15, UR8, 0x2 ;  /* 0x000000080f0e7c11 */ /* 0x008fc8000f8410ff */
[----:B------:R-:W-:Y:S02]  /*4310*/  LEA.HI.X R15, R15, UR9, R20, 0x2, P2 ;  /* 0x000000090f0f7c11 */ /* 0x000fe400090f1414 */
[----:B-1----:R-:W-:Y:S02]  /*4320*/  LEA R21, R12, R9, 0x18 ;  /* 0x000000090c157211 */ /* 0x002fe400078ec0ff */
[----:B------:R-:W-:Y:S02]  /*4330*/  LOP3.LUT R12, R7, 0xc0, RZ, 0xc0, !PT ;  /* 0x000000c0070c7812 */ /* 0x000fe400078ec0ff */
[----:B------:R-:W-:-:S03]  /*4340*/  IADD3 R9, PT, PT, R21, UR5, R24 ;  /* 0x0000000515097c10 */ /* 0x000fc6000fffe018 */
[----:B------:R-:W-:Y:S01]  /*4350*/  IMAD.IADD R5, R5, 0x1, R12 ;  /* 0x0000000105057824 */ /* 0x000fe200078e020c */
[----:B------:R-:W-:-:S07]  /*4360*/  LEA R12, R0, R21, 0x2 ;  /* 0x00000015000c7211 */ /* 0x000fce00078e10ff */
.L_x_1964:
[----:B-1----:R1:W0:Y:S01]  /*4370*/  LDS R7, [R12] ;  /* 0x000000000c077984 */ /* 0x0022220000000800 */
[----:B------:R-:W-:-:S04]  /*4380*/  IADD3 R13, PT, PT, R13, 0x1, RZ ;  /* 0x000000010d0d7810 */ /* 0x000fc80007ffe0ff */
[----:B------:R-:W-:Y:S01]  /*4390*/  ISETP.NE.AND P3, PT, R13, RZ, PT ;  /* 0x000000ff0d00720c */ /* 0x000fe20003f65270 */
[----:B-1----:R-:W-:Y:S02]  /*43a0*/  VIADD R12, R12, 0x100 ;  /* 0x000001000c0c7836 */ /* 0x002fe40000000000 */
[----:B0-----:R-:W-:Y:S01]  /*43b0*/  FMUL.FTZ R21, R7, R4 ;  /* 0x0000000407157220 */ /* 0x001fe20000410000 */
[----:B------:R-:W-:-:S04]  /*43c0*/  @P0 MOV R7, R15 ;  /* 0x0000000f00070202 */ /* 0x000fc80000000f00 */
        /* <DEDUP_REMOVED lines=9> */
.L_x_1963:
[----:B------:R-:W-:Y:S05]  /*4460*/  BSYNC.RECONVERGENT B1 ;  /* 0x0000000000017941 */ /* 0x000fea0003800200 */
.L_x_1962:
[----:B------:R-:W-:Y:S05]  /*4470*/  @!P1 BRA `(.L_x_1961) ;  /* 0x0000000000d09947 */ /* 0x000fea0003800000 */
[----:B-1----:R-:W1:Y:S01]  /*4480*/  S2R R7, SR_CgaCtaId ;  /* 0x0000000000077919 */ /* 0x002e620000008800 */
[----:B------:R-:W3:Y:S01]  /*4490*/  LDCU.64 UR8, c[0x0][0x480] ;  /* 0x00009000ff0877ac */ /* 0x000ee20008000a00 */
[----:B------:R-:W-:Y:S02]  /*44a0*/  MOV R6, 0x400 ;  /* 0x0000040000067802 */ /* 0x000fe40000000f00 */
[C---:B------:R-:W-:Y:S01]  /*44b0*/  IADD3 R9, P0, PT, R5.reuse, R10, RZ ;  /* 0x0000000a05097210 */ /* 0x040fe20007f1e0ff */
[----:B------:R-:W-:Y:S01]  /*44c0*/  UISETP.NE.AND UP0, UPT, UR6, URZ, UPT ;  /* 0x000000ff0600728c */ /* 0x000fe2000bf05270 */
[----:B------:R-:W-:Y:S01]  /*44d0*/  LEA R10, R5, UR5, 0x1 ;  /* 0x00000005050a7c11 */ /* 0x000fe2000f8e08ff */
[----:B------:R-:W-:Y:S01]  /*44e0*/  VIADD R6, R6, 0x90 ;  /* 0x0000009006067836 */ /* 0x000fe20000000000 */
[----:B------:R-:W-:Y:S02]  /*44f0*/  IADD3.X R14, PT, PT, RZ, R11, RZ, P0, !PT ;  /* 0x0000000bff0e7210 */ /* 0x000fe400007fe4ff */
[----:B------:R-:W-:Y:S01]  /*4500*/  ISETP.NE.AND P1, PT, RZ, UR6, PT ;  /* 0x00000006ff007c0c */ /* 0x000fe2000bf25270 */
[----:B------:R-:W-:Y:S01]  /*4510*/  IMAD R10, R3, -0x2, R10 ;  /* 0xfffffffe030a7824 */ /* 0x000fe200078e020a */
[----:B------:R-:W-:-:S02]  /*4520*/  PLOP3.LUT P0, PT, PT, PT, UP0, 0x80, 0x8 ;  /* 0x000000000008781c */ /* 0x000fc40003f0f008 */
[----:B---3--:R-:W-:-:S04]  /*4530*/  LEA R12, P3, R9, UR8, 0x2 ;  /* 0x00000008090c7c11 */ /* 0x008fc8000f8610ff */
[----:B------:R-:W-:Y:S02]  /*4540*/  IADD3 R12, P2, PT, R12, 0x200, RZ ;  /* 0x000002000c0c7810 */ /* 0x000fe40007f5e0ff */
[----:B------:R-:W-:-:S04]  /*4550*/  LEA.HI.X R14, R9, UR9, R14, 0x2, P3 ;  /* 0x00000009090e7c11 */ /* 0x000fc800098f140e */
[----:B------:R-:W-:Y:S02]  /*4560*/  IADD3.X R13, PT, PT, RZ, R14, RZ, P2, !PT ;  /* 0x0000000eff0d7210 */ /* 0x000fe400017fe4ff */
[----:B-1----:R-:W-:Y:S02]  /*4570*/  LEA R7, R7, R6, 0x18 ;  /* 0x0000000607077211 */ /* 0x002fe400078ec0ff */
[----:B------:R-:W-:Y:S02]  /*4580*/  SHF.L.U32 R6, R3, 0x2, RZ ;  /* 0x0000000203067819 */ /* 0x000fe400000006ff */
[----:B------:R-:W-:-:S03]  /*4590*/  IADD3 R10, PT, PT, R10, 0x100, R7 ;  /* 0x000001000a0a7810 */ /* 0x000fc60007ffe007 */
[----:B------:R-:W-:-:S05]  /*45a0*/  IMAD R6, R5, 0x4, -R6 ;  /* 0x0000000405067824 */ /* 0x000fca00078e0a06 */
[----:B------:R-:W-:-:S07]  /*45b0*/  IADD3 R9, PT, PT, R6, 0x200, R7 ;  /* 0x0000020006097810 */ /* 0x000fce0007ffe007 */
.L_x_1965:
[----:B------:R-:W0:Y:S01]  /*45c0*/  LDS R7, [R9+-0x200] ;  /* 0xfffe000009077984 */ /* 0x000e220000000800 */
[----:B------:R-:W-:-:S04]  /*45d0*/  IADD3 R5, PT, PT, R5, 0x100, RZ ;  /* 0x0000010005057810 */ /* 0x000fc80007ffe0ff */
[----:B------:R-:W-:Y:S01]  /*45e0*/  ISETP.GT.AND P2, PT, R5, R16, PT ;  /* 0x000000100500720c */ /* 0x000fe20003f44270 */
        /* <DEDUP_REMOVED lines=9> */
[----:B------:R-:W0:Y:S02]  /*4680*/  LDS R7, [R9] ;  /* 0x0000000009077984 */ /* 0x000e240000000800 */
[----:B0----5:R-:W-:Y:S01]  /*4690*/  FMUL.FTZ R25, R7, R4 ;  /* 0x0000000407197220 */ /* 0x021fe20000410000 */
[----:B------:R-:W-:-:S04]  /*46a0*/  IMAD.MOV.U32 R7, RZ, RZ, R13 ;  /* 0x000000ffff077224 */ /* 0x000fc800078e000d */
        /* <DEDUP_REMOVED lines=17> */
.L_x_1961:
[----:B------:R-:W-:Y:S05]  /*47c0*/  BSYNC.RECONVERGENT B0 ;  /* 0x0000000000007941 */ /* 0x000fea0003800200 */
.L_x_1960:
[----:B------:R-:W3:Y:S01]  /*47d0*/  LDCU.64 UR6, c[0x0][0x3b0] ;  /* 0x00007600ff0677ac */ /* 0x000ee20008000a00 */
[----:B------:R-:W-:Y:S01]  /*47e0*/  SHF.R.S32.HI R5, RZ, 0x1f, R16 ;  /* 0x0000001fff057819 */ /* 0x000fe20000011410 */
[----:B------:R-:W-:Y:S01]  /*47f0*/  IMAD.SHL.U32 R39, R0, 0x8, RZ ;  /* 0x0000000800277824 */ /* 0x000fe200078e00ff */
[----:B------:R-:W4:Y:S01]  /*4800*/  LDC.64 R46, c[0x0][0x3c0] ;  /* 0x0000f000ff2e7b82 */ /* 0x000f220000000a00 */
[----:B------:R-:W2:Y:S01]  /*4810*/  LDCU UR4, c[0x0][0x3f4] ;  /* 0x00007e80ff0477ac */ /* 0x000ea20008000800 */
[----:B------:R-:W-:Y:S02]  /*4820*/  LEA.HI R5, R5, R16, RZ, 0x3 ;  /* 0x0000001005057211 */ /* 0x000fe400078f18ff */
[----:B------:R-:W-:Y:S01]  /*4830*/  LOP3.LUT R39, R39, 0x38, RZ, 0xc0, !PT ;  /* 0x0000003827277812 */ /* 0x000fe200078ec0ff */
[----:B------:R-:W1:Y:S01]  /*4840*/  LDCU.64 UR8, c[0x0][0x3c8] ;  /* 0x00007900ff0877ac */ /* 0x000e620008000a00 */
[----:B------:R-:W-:-:S04]  /*4850*/  LOP3.LUT R5, R5, 0xfffffff8, RZ, 0xc0, !PT ;  /* 0xfffffff805057812 */ /* 0x000fc800078ec0ff */
[----:B------:R-:W-:Y:S02]  /*4860*/  IADD3 R41, PT, PT, -R5, R16, RZ ;  /* 0x0000001005297210 */ /* 0x000fe40007ffe1ff */
[----:B0-----:R-:W-:Y:S02]  /*4870*/  CS2R R4, SRZ ;  /* 0x0000000000047805 */ /* 0x001fe4000001ff00 */
[----:B---3--:R-:W-:-:S04]  /*4880*/  ISETP.NE.U32.AND P0, PT, RZ, UR6, PT ;  /* 0x00000006ff007c0c */ /* 0x008fc8000bf05070 */
[----:B------:R-:W-:-:S04]  /*4890*/  ISETP.NE.AND.EX P0, PT, RZ, UR7, PT, P0 ;  /* 0x00000007ff007c0c */ /* 0x000fc8000bf05300 */
[----:B------:R-:W-:-:S13]  /*48a0*/  ISETP.NE.OR P0, PT, R36, R41, !P0 ;  /* 0x000000292400720c */ /* 0x000fda0004705670 */
[----:B------:R-:W0:Y:S01]  /*48b0*/  @!P0 LDC.64 R10, c[0x0][0x3b0] ;  /* 0x0000ec00ff0a8b82 */ /* 0x000e220000000a00 */
[----:B-1----:R-:W-:-:S07]  /*48c0*/  @!P0 LEA R7, R17, R39, 0x6 ;  /* 0x0000002711078211 */ /* 0x002fce00078e30ff */
[----:B------:R-:W1:Y:S01]  /*48d0*/  S2UR UR6, SR_CgaCtaId ;  /* 0x00000000000679c3 */ /* 0x000e620000008800 */
[----:B--2---:R-:W-:Y:S02]  /*48e0*/  MOV R38, UR4 ;  /* 0x0000000400267c02 */ /* 0x004fe40008000f00 */
[----:B------:R-:W-:-:S03]  /*48f0*/  IADD3 R43, PT, PT, R3, R36, RZ ;  /* 0x00000024032b7210 */ /* 0x000fc60007ffe0ff */
[-C--:B------:R-:W-:Y:S01]  /*4900*/  IMAD R9, R8, R38.reuse, R39 ;  /* 0x0000002608097224 */ /* 0x080fe200078e0227 */
[----:B------:R-:W-:Y:S01]  /*4910*/  VIMNMX R8, PT, PT, R16, R38, PT ;  /* 0x0000002610087248 */ /* 0x000fe20003fe0100 */
[----:B0-----:R-:W-:Y:S01]  /*4920*/  @!P0 IMAD.WIDE.U32 R10, R7, 0x2, R10 ;  /* 0x00000002070a8825 */ /* 0x001fe200078e000a */
[----:B------:R-:W-:Y:S01]  /*4930*/  CS2R R6, SRZ ;  /* 0x0000000000067805 */ /* 0x000fe2000001ff00 */
[----:B------:R-:W-:-:S05]  /*4940*/  UMOV UR4, 0x400 ;  /* 0x0000040000047882 */ /* 0x000fca0000000000 */
[----:B------:R0:W5:Y:S01]  /*4950*/  @!P0 LDG.E.128 R4, desc[UR36][R10.64] ;  /* 0x000000240a048981 */ /* 0x000162000c1e1d00 */
[----:B------:R-:W-:Y:S01]  /*4960*/  ISETP.GE.AND P0, PT, R43, R8, PT ;  /* 0x000000082b00720c */ /* 0x000fe20003f06270 */
[----:B------:R-:W-:Y:S01]  /*4970*/  UIADD3 UR4, UPT, UPT, UR4, 0x90, URZ ;  /* 0x0000009004047890 */ /* 0x000fe2000fffe0ff */
[----:B------:R-:W-:Y:S01]  /*4980*/  BSSY.RECONVERGENT B0, `(.L_x_1966) ;  /* 0x00000eb000007945 */ /* 0x000fe20003800200 */
[----:B------:R-:W-:Y:S02]  /*4990*/  HFMA2 R37, -RZ, RZ, 0, 0 ;  /* 0x00000000ff257431 */ /* 0x000fe400000001ff */
[----:B------:R-:W-:Y:S01]  /*49a0*/  IMAD.SHL.U32 R20, R22, 0x40, RZ ;  /* 0x0000004016147824 */ /* 0x000fe200078e00ff */
[----:B-1----:R-:W-:Y:S01]  /*49b0*/  ULEA UR4, UR6, UR4, 0x18 ;  /* 0x0000000406047291 */ /* 0x002fe2000f8ec0ff */
[----:B------:R-:W-:Y:S02]  /*49c0*/  HFMA2 R24, -RZ, RZ, 0, 0 ;  /* 0x00000000ff187431 */ /* 0x000fe400000001ff */
[----:B----4-:R-:W-:Y:S01]  /*49d0*/  IMAD.WIDE R46, R9, 0x2, R46 ;  /* 0x00000002092e7825 */ /* 0x010fe200078e022e */
[----:B------:R-:W-:Y:S01]  /*49e0*/  CS2R R34, SRZ ;  /* 0x0000000000227805 */ /* 0x000fe2000001ff00 */
[----:B------:R-:W-:Y:S01]  /*49f0*/  UIADD3 UR6, UPT, UPT, UR4, UR5, URZ ;  /* 0x0000000504067290 */ /* 0x000fe2000fffe0ff */
[----:B------:R-:W-:Y:S01]  /*4a00*/  CS2R R32, SRZ ;  /* 0x0000000000207805 */ /* 0x000fe2000001ff00 */
[----:B------:R-:W-:Y:S01]  /*4a10*/  IMAD.MOV.U32 R22, RZ, RZ, RZ ;  /* 0x000000ffff167224 */ /* 0x000fe200078e00ff */
[----:B------:R-:W-:Y:S01]  /*4a20*/  MOV R21, RZ ;  /* 0x000000ff00157202 */ /* 0x000fe20000000f00 */
[----:B------:R-:W-:Y:S06]  /*4a30*/  BAR.SYNC.DEFER_BLOCKING 0x0 ;  /* 0x0000000000007b1d */ /* 0x000fec0000010000 */
[----:B0-----:R-:W-:Y:S05]  /*4a40*/  @P0 BRA `(.L_x_1967) ;  /* 0x0000000c00780947 */ /* 0x001fea0003800000 */
[----:B------:R-:W-:Y:S01]  /*4a50*/  VIADDMNMX R49, R43, 0x8, R8, !PT ;  /* 0x000000082b317846 */ /* 0x000fe20007800108 */
[----:B------:R-:W0:Y:S01]  /*4a60*/  LDCU UR7, c[0x0][0x3f8] ;  /* 0x00007f00ff0777ac */ /* 0x000e220008000800 */
[----:B------:R-:W-:Y:S01]  /*4a70*/  LOP3.LUT R8, RZ, R3, RZ, 0x33, !PT ;  /* 0x00000003ff087212 */ /* 0x000fe200078e33ff */
[----:B------:R-:W-:Y:S01]  /*4a80*/  BSSY.RECONVERGENT B1, `(.L_x_1968) ;  /* 0x000007e000017945 */ /* 0x000fe20003800200 */
[----:B------:R-:W-:Y:S01]  /*4a90*/  IMAD.MOV.U32 R24, RZ, RZ, RZ ;  /* 0x000000ffff187224 */ /* 0x000fe200078e00ff */
[----:B------:R-:W-:Y:S01]  /*4aa0*/  MOV R42, R43 ;  /* 0x0000002b002a7202 */ /* 0x000fe20000000f00 */
[----:B------:R-:W-:Y:S01]  /*4ab0*/  IMAD.MOV.U32 R22, RZ, RZ, RZ ;  /* 0x000000ffff167224 */ /* 0x000fe200078e00ff */
[----:B------:R-:W-:Y:S02]  /*4ac0*/  IADD3 R49, PT, PT, -R36, R49, R8 ;  /* 0x0000003124317210 */ /* 0x000fe40007ffe108 */
[----:B------:R-:W-:Y:S02]  /*4ad0*/  CS2R R32, SRZ ;  /* 0x0000000000207805 */ /* 0x000fe4000001ff00 */
[----:B------:R-:W-:-:S02]  /*4ae0*/  MOV R21, RZ ;  /* 0x000000ff00157202 */ /* 0x000fc40000000f00 */
[----:B------:R-:W-:Y:S02]  /*4af0*/  CS2R R34, SRZ ;  /* 0x0000000000227805 */ /* 0x000fe4000001ff00 */
[C---:B------:R-:W-:Y:S02]  /*4b00*/  ISETP.GE.U32.AND P0, PT, R49.reuse, 0x18, PT ;  /* 0x000000183100780c */ /* 0x040fe40003f06070 */
[----:B------:R-:W-:Y:S02]  /*4b10*/  LEA.HI R48, R49, 0x1, RZ, 0x1d ;  /* 0x0000000131307811 */ /* 0x000fe400078fe8ff */
[----:B------:R-:W-:Y:S02]  /*4b20*/  MOV R37, RZ ;  /* 0x000000ff00257202 */ /* 0x000fe40000000f00 */
[----:B------:R-:W-:Y:S01]  /*4b30*/  LOP3.LUT P1, R50, R48, 0x3, RZ, 0xc0, !PT ;  /* 0x0000000330327812 */ /* 0x000fe2000782c0ff */
[----:B0-----:R-:W-:-:S06]  /*4b40*/  IMAD R45, R38, UR7, RZ ;  /* 0x00000007262d7c24 */ /* 0x001fcc000f8e02ff */
[----:B------:R-:W-:Y:S06]  /*4b50*/  @!P0 BRA `(.L_x_1969) ;  /* 0x0000000400c08947 */ /* 0x000fec0003800000 */
[----:B------:R-:W-:Y:S01]  /*4b60*/  LOP3.LUT R48, R48, 0x3ffffffc, RZ, 0xc0, !PT ;  /* 0x3ffffffc30307812 */ /* 0x000fe200078ec0ff */
[----:B------:R-:W-:Y:S01]  /*4b70*/  IMAD.SHL.U32 R51, R3, 0x40, RZ ;  /* 0x0000004003337824 */ /* 0x000fe200078e00ff */
[----:B------:R-:W-:Y:S02]  /*4b80*/  LEA R52, R36, UR5, 0x1 ;  /* 0x0000000524347c11 */ /* 0x000fe4000f8e08ff */
[----:B------:R-:W-:Y:S01]  /*4b90*/  MOV R9, UR4 ;  /* 0x0000000400097c02 */ /* 0x000fe20008000f00 */
[----:B------:R-:W-:Y:S01]  /*4ba0*/  IMAD.MOV R48, RZ, RZ, -R48 ;  /* 0x000000ffff307224 */ /* 0x000fe200078e0a30 */
[----:B------:R-:W-:Y:S02]  /*4bb0*/  MOV R24, RZ ;  /* 0x000000ff00187202 */ /* 0x000fe40000000f00 */
[----:B------:R-:W-:Y:S02]  /*4bc0*/  IADD3 R52, PT, PT, R52, 0x20, R9 ;  /* 0x0000002034347810 */ /* 0x000fe40007ffe009 */
[----:B------:R-:W-:-:S07]  /*4bd0*/  MOV R42, R43 ;  /* 0x0000002b002a7202 */ /* 0x000fce0000000f00 */
.L_x_1970:
[----:B------:R-:W-:Y:S01]  /*4be0*/  IADD3 R8, P0, PT, R23, R42, RZ ;  /* 0x0000002a17087210 */ /* 0x000fe20007f1e0ff */
[----:B------:R-:W-:Y:S01]  /*4bf0*/  IMAD.SHL.U32 R12, R45, 0x40, RZ ;  /* 0x000000402d0c7824 */ /* 0x000fe200078e00ff */
[----:B------:R-:W-:Y:S01]  /*4c00*/  LEA R28, R36, R51, 0x6 ;  /* 0x00000033241c7211 */ /* 0x000fe200078e30ff */
[----:B------:R-:W0:Y:S01]  /*4c10*/  LDS.U16 R44, [R52+-0x20] ;  /* 0xffffe000342c7984 */ /* 0x000e220000000400 */
[----:B------:R-:W-:Y:S02]  /*4c20*/  IADD3.X R9, PT, PT, RZ, R40, RZ, P0, !PT ;  /* 0x00000028ff097210 */ /* 0x000fe400007fe4ff */
[----:B------:R-:W-:-:S04]  /*4c30*/  LEA R26, P0, R8, UR8, 0x2 ;  /* 0x00000008081a7c11 */ /* 0x000fc8000f8010ff */
[----:B------:R-:W-:-:S05]  /*4c40*/  LEA.HI.X R27, R8, UR9, R9, 0x2, P0 ;  /* 0x00000009081b7c11 */ /* 0x000fca00080f1409 */
[----:B------:R-:W2:Y:S04]  /*4c50*/  LDG.E R9, desc[UR36][R26.64] ;  /* 0x000000241a097981 */ /* 0x000ea8000c1e1900 */
[----:B------:R-:W3:Y:S04]  /*4c60*/  LDG.E R13, desc[UR36][R26.64+0x20] ;  /* 0x000020241a0d7981 */ /* 0x000ee8000c1e1900 */
[----:B-----5:R-:W4:Y:S04]  /*4c70*/  LDG.E R25, desc[UR36][R26.64+0x40] ;  /* 0x000040241a197981 */ /* 0x020f28000c1e1900 */
[----:B------:R1:W4:Y:S01]  /*4c80*/  LDG.E R29, desc[UR36][R26.64+0x60] ;  /* 0x000060241a1d7981 */ /* 0x000322000c1e1900 */
[----:B--2---:R-:W-:-:S04]  /*4c90*/  IMAD R9, R9, R12, R28 ;  /* 0x0000000c09097224 */ /* 0x004fc800078e021c */
[----:B------:R-:W-:-:S06]  /*4ca0*/  IMAD.WIDE R8, R9, 0x2, R46 ;  /* 0x0000000209087825 */ /* 0x000fcc00078e022e */
[----:B------:R-:W2:Y:S01]  /*4cb0*/  LDG.E.128 R8, desc[UR36][R8.64] ;  /* 0x0000002408087981 */ /* 0x000ea2000c1e1d00 */
[----:B---3--:R-:W-:-:S05]  /*4cc0*/  IMAD R13, R13, R12, R28 ;  /* 0x0000000c0d0d7224 */ /* 0x008fca00078e021c */
[----:B------:R-:W-:-:S05]  /*4cd0*/  IADD3 R13, PT, PT, R13, 0x200, RZ ;  /* 0x000002000d0d7810 */ /* 0x000fca0007ffe0ff */
[----:B------:R-:W-:-:S06]  /*4ce0*/  IMAD.WIDE R12, R13, 0x2, R46 ;  /* 0x000000020d0c7825 */ /* 0x000fcc00078e022e */
[----:B------:R-:W3:Y:S01]  /*4cf0*/  LDG.E.128 R12, desc[UR36][R12.64] ;  /* 0x000000240c0c7981 */ /* 0x000ee2000c1e1d00 */
[----:B------:R-:W-:-:S05]  /*4d00*/  SHF.L.U32 R30, R45, 0x6, RZ ;  /* 0x000000062d1e7819 */ /* 0x000fca00000006ff */
[----:B----4-:R-:W-:-:S04]  /*4d10*/  IMAD R25, R25, R30, R28 ;  /* 0x0000001e19197224 */ /* 0x010fc800078e021c */
[----:B------:R-:W-:Y:S02]  /*4d20*/  VIADD R25, R25, 0x400 ;  /* 0x0000040019197836 */ /* 0x000fe40000000000 */
[----:B0-----:R-:W-:Y:S02]  /*4d30*/  HADD2.F32 R44, -RZ, R44.H0_H0 ;  /* 0x2000002cff2c7230 */ /* 0x001fe40000004100 */
[----:B-1----:R-:W-:-:S04]  /*4d40*/  IMAD.WIDE R26, R25, 0x2, R46 ;  /* 0x00000002191a7825 */ /* 0x002fc800078e022e */
[----:B------:R-:W-:-:S05]  /*4d50*/  IMAD R28, R29, R30, R28 ;  /* 0x0000001e1d1c7224 */ /* 0x000fca00078e021c */
[----:B------:R-:W-:-:S05]  /*4d60*/  IADD3 R29, PT, PT, R28, 0x600, RZ ;  /* 0x000006001c1d7810 */ /* 0x000fca0007ffe0ff */
[----:B------:R-:W-:-:S06]  /*4d70*/  IMAD.WIDE R28, R29, 0x2, R46 ;  /* 0x000000021d1c7825 */ /* 0x000fcc00078e022e */
[----:B------:R-:W4:Y:S01]  /*4d80*/  LDG.E.128 R28, desc[UR36][R28.64] ;  /* 0x000000241c1c7981 */ /* 0x000f22000c1e1d00 */
[----:B--2---:R-:W-:-:S05]  /*4d90*/  HADD2.F32 R53, -RZ, R8.H0_H0 ;  /* 0x20000008ff357230 */ /* 0x004fca0000004100 */
[----:B------:R-:W-:Y:S02]  /*4da0*/  FFMA.FTZ R53, R44, R53, R24 ;  /* 0x000000352c357223 */ /* 0x000fe40000010018 */
[----:B------:R-:W2:Y:S01]  /*4db0*/  LDG.E.128 R24, desc[UR36][R26.64] ;  /* 0x000000241a187981 */ /* 0x000ea2000c1e1d00 */
[----:B------:R-:W-:-:S05]  /*4dc0*/  HADD2.F32 R8, -RZ, R8.H1_H1 ;  /* 0x30000008ff087230 */ /* 0x000fca0000004100 */
[----:B------:R-:W-:Y:S01]  /*4dd0*/  FFMA.FTZ R21, R44, R8, R21 ;  /* 0x000000082c157223 */ /* 0x000fe20000010015 */
[----:B------:R-:W-:-:S05]  /*4de0*/  HADD2.F32 R8, -RZ, R9.H0_H0 ;  /* 0x20000009ff087230 */ /* 0x000fca0000004100 */
[----:B------:R-:W-:Y:S01]  /*4df0*/  FFMA.FTZ R22, R44, R8, R22 ;  /* 0x000000082c167223 */ /* 0x000fe20000010016 */
[----:B------:R-:W-:-:S05]  /*4e00*/  HADD2.F32 R8, -RZ, R9.H1_H1 ;  /* 0x30000009ff087230 */ /* 0x000fca0000004100 */
[----:B------:R-:W-:Y:S01]  /*4e10*/  FFMA.FTZ R33, R44, R8, R33 ;  /* 0x000000082c217223 */ /* 0x000fe20000010021 */
[----:B------:R-:W-:-:S05]  /*4e20*/  HADD2.F32 R8, -RZ, R11.H1_H1 ;  /* 0x3000000bff087230 */ /* 0x000fca0000004100 */
[----:B------:R-:W-:Y:S02]  /*4e30*/  FFMA.FTZ R37, R44, R8, R37 ;  /* 0x000000082c257223 */ /* 0x000fe40000010025 */
[----:B------:R-:W0:Y:S01]  /*4e40*/  LDS.U16 R8, [R52+-0x10] ;  /* 0xfffff00034087984 */ /* 0x000e220000000400 */
[----:B------:R-:W-:-:S05]  /*4e50*/  HADD2.F32 R9, -RZ, R10.H0_H0 ;  /* 0x2000000aff097230 */ /* 0x000fca0000004100 */
[----:B------:R-:W-:Y:S01]  /*4e60*/  FFMA.FTZ R32, R44, R9, R32 ;  /* 0x000000092c207223 */ /* 0x000fe20000010020 */
[----:B------:R-:W-:-:S05]  /*4e70*/  HADD2.F32 R9, -RZ, R11.H0_H0 ;  /* 0x2000000bff097230 */ /* 0x000fca0000004100 */
[----:B------:R-:W-:Y:S01]  /*4e80*/  FFMA.FTZ R34, R44, R9, R34 ;  /* 0x000000092c227223 */ /* 0x000fe20000010022 */
[----:B---3--:R-:W-:Y:S02]  /*4e90*/  HADD2.F32 R9, -RZ, R12.H0_H0 ;  /* 0x2000000cff097230 */ /* 0x008fe40000004100 */
[----:B------:R-:W-:-:S05]  /*4ea0*/  HADD2.F32 R10, -RZ, R10.H1_H1 ;  /* 0x3000000aff0a7230 */ /* 0x000fca0000004100 */
[----:B------:R-:W-:Y:S01]  /*4eb0*/  FFMA.FTZ R35, R44, R10, R35 ;  /* 0x0000000a2c237223 */ /* 0x000fe20000010023 */
[----:B0-----:R-:W-:-:S05]  /*4ec0*/  HADD2.F32 R8, -RZ, R8.H0_H0 ;  /* 0x20000008ff087230 */ /* 0x001fca0000004100 */
[----:B------:R-:W-:Y:S02]  /*4ed0*/  FFMA.FTZ R53, R8, R9, R53 ;  /* 0x0000000908357223 */ /* 0x000fe40000010035 */
[----:B------:R-:W0:Y:S01]  /*4ee0*/  LDS.U16 R9, [R52] ;  /* 0x0000000034097984 */ /* 0x000e220000000400 */
[--C-:B------:R-:W-:Y:S02]  /*4ef0*/  HADD2.F32 R10, -RZ, R13.reuse.H1_H1 ;  /* 0x3000000dff0a7230 */ /* 0x100fe40000004100 */
[----:B------:R-:W-:-:S03]  /*4f00*/  HADD2.F32 R11, -RZ, R13.H0_H0 ;  /* 0x2000000dff0b7230 */ /* 0x000fc60000004100 */
[C---:B------:R-:W-:Y:S02]  /*4f10*/  FFMA.FTZ R33, R8.reuse, R10, R33 ;  /* 0x0000000a08217223 */ /* 0x040fe40000010021 */
[----:B------:R-:W1:Y:S01]  /*4f20*/  LDS.U16 R10, [R52+0x10] ;  /* 0x00001000340a7984 */ /* 0x000e620000000400 */
[C---:B------:R-:W-:Y:S01]  /*4f30*/  FFMA.FTZ R22, R8.reuse, R11, R22 ;  /* 0x0000000b08167223 */ /* 0x040fe20000010016 */
[----:B------:R-:W-:Y:S02]  /*4f40*/  HADD2.F32 R12, -RZ, R12.H1_H1 ;  /* 0x3000000cff0c7230 */ /* 0x000fe40000004100 */
[--C-:B------:R-:W-:Y:S02]  /*4f50*/  HADD2.F32 R11, -RZ, R14.reuse.H0_H0 ;  /* 0x2000000eff0b7230 */ /* 0x100fe40000004100 */
[----:B------:R-:W-:Y:S02]  /*4f60*/  HADD2.F32 R14, -RZ, R14.H1_H1 ;  /* 0x3000000eff0e7230 */ /* 0x000fe40000004100 */
[----:B------:R-:W-:Y:S01]  /*4f70*/  FFMA.FTZ R21, R8, R12, R21 ;  /* 0x0000000c08157223 */ /* 0x000fe20000010015 */
[----:B------:R-:W-:-:S02]  /*4f80*/  HADD2.F32 R12, -RZ, R15.H1_H1 ;  /* 0x3000000fff0c7230 */ /* 0x000fc40000004100 */
[C---:B------:R-:W-:Y:S01]  /*4f90*/  FFMA.FTZ R32, R8.reuse, R11, R32 ;  /* 0x0000000b08207223 */ /* 0x040fe20000010020 */
[----:B------:R-:W-:Y:S02]  /*4fa0*/  HADD2.F32 R11, -RZ, R15.H0_H0 ;  /* 0x2000000fff0b7230 */ /* 0x000fe40000004100 */
[C---:B------:R-:W-:Y:S01]  /*4fb0*/  FFMA.FTZ R35, R8.reuse, R14, R35 ;  /* 0x0000000e08237223 */ /* 0x040fe20000010023 */
[C---:B------:R-:W-:Y:S02]  /*4fc0*/  FFMA.FTZ R37, R8.reuse, R12, R37 ;  /* 0x0000000c08257223 */ /* 0x040fe40000010025 */
[----:B------:R-:W-:Y:S01]  /*4fd0*/  FFMA.FTZ R34, R8, R11, R34 ;  /* 0x0000000b08227223 */ /* 0x000fe20000010022 */
[----:B------:R-:W-:-:S04]  /*4fe0*/  IADD3 R48, PT, PT, R48, 0x4, RZ ;  /* 0x0000000430307810 */ /* 0x000fc80007ffe0ff */
[----:B------:R-:W-:Y:S01]  /*4ff0*/  ISETP.NE.AND P0, PT, R48, RZ, PT ;  /* 0x000000ff3000720c */ /* 0x000fe20003f05270 */
[----:B0-----:R-:W-:Y:S02]  /*5000*/  HADD2.F32 R8, -RZ, R9.H0_H0 ;  /* 0x20000009ff087230 */ /* 0x001fe40000004100 */
[----:B----4-:R-:W-:Y:S01]  /*5010*/  HADD2.F32 R13, -RZ, R31.H0_H0 ;  /* 0x2000001fff0d7230 */ /* 0x010fe20000004100 */
[----:B------:R-:W-:Y:S01]  /*5020*/  IADD3 R51, PT, PT, R51, 0x800, RZ ;  /* 0x0000080033337810 */ /* 0x000fe20007ffe0ff */
[----:B-1----:R-:W-:Y:S01]  /*5030*/  HADD2.F32 R10, -RZ, R10.H0_H0 ;  /* 0x2000000aff0a7230 */ /* 0x002fe20000004100 */
[----:B------:R-:W-:Y:S01]  /*5040*/  IADD3 R52, PT, PT, R52, 0x40, RZ ;  /* 0x0000004034347810 */ /* 0x000fe20007ffe0ff */
[----:B------:R-:W-:Y:S02]  /*5050*/  VIADD R42, R42, 0x20 ;  /* 0x000000202a2a7836 */ /* 0x000fe40000000000 */
[----:B--2---:R-:W-:Y:S02]  /*5060*/  HADD2.F32 R9, -RZ, R24.H0_H0 ;  /* 0x20000018ff097230 */ /* 0x004fe40000004100 */
[----:B------:R-:W-:-:S03]  /*5070*/  HADD2.F32 R12, -RZ, R25.H1_H1 ;  /* 0x30000019ff0c7230 */ /* 0x000fc60000004100 */
[C---:B------:R-:W-:Y:S01]  /*5080*/  FFMA.FTZ R53, R8.reuse, R9, R53 ;  /* 0x0000000908357223 */ /* 0x040fe20000010035 */
[----:B------:R-:W-:Y:S02]  /*5090*/  HADD2.F32 R9, -RZ, R25.H0_H0 ;  /* 0x20000019ff097230 */ /* 0x000fe40000004100 */
[C---:B------:R-:W-:Y:S01]  /*50a0*/  FFMA.FTZ R33, R8.reuse, R12, R33 ;  /* 0x0000000c08217223 */ /* 0x040fe20000010021 */
[----:B------:R-:W-:Y:S02]  /*50b0*/  HADD2.F32 R24, -RZ, R24.H1_H1 ;  /* 0x30000018ff187230 */ /* 0x000fe40000004100 */
[----:B------:R-:W-:Y:S02]  /*50c0*/  HADD2.F32 R11, -RZ, R27.H0_H0 ;  /* 0x2000001bff0b7230 */ /* 0x000fe40000004100 */
[----:B------:R-:W-:Y:S01]  /*50d0*/  FFMA.FTZ R22, R8, R9, R22 ;  /* 0x0000000908167223 */ /* 0x000fe20000010016 */
[--C-:B------:R-:W-:Y:S02]  /*50e0*/  HADD2.F32 R9, -RZ, R26.reuse.H0_H0 ;  /* 0x2000001aff097230 */ /* 0x100fe40000004100 */
[----:B------:R-:W-:-:S02]  /*50f0*/  HADD2.F32 R26, -RZ, R26.H1_H1 ;  /* 0x3000001aff1a7230 */ /* 0x000fc40000004100 */
[----:B------:R-:W-:Y:S02]  /*5100*/  HADD2.F32 R12, -RZ, R27.H1_H1 ;  /* 0x3000001bff0c7230 */ /* 0x000fe40000004100 */
[C---:B------:R-:W-:Y:S01]  /*5110*/  FFMA.FTZ R21, R8.reuse, R24, R21 ;  /* 0x0000001808157223 */ /* 0x040fe20000010015 */
[C---:B------:R-:W-:Y:S01]  /*5120*/  FFMA.FTZ R34, R8.reuse, R11, R34 ;  /* 0x0000000b08227223 */ /* 0x040fe20000010022 */
[C---:B------:R-:W-:Y:S01]  /*5130*/  FFMA.FTZ R32, R8.reuse, R9, R32 ;  /* 0x0000000908207223 */ /* 0x040fe20000010020 */
[C---:B------:R-:W-:Y:S01]  /*5140*/  FFMA.FTZ R35, R8.reuse, R26, R35 ;  /* 0x0000001a08237223 */ /* 0x040fe20000010023 */
[----:B------:R-:W-:Y:S01]  /*5150*/  FFMA.FTZ R37, R8, R12, R37 ;  /* 0x0000000c08257223 */ /* 0x000fe20000010025 */
[----:B------:R-:W-:Y:S02]  /*5160*/  HADD2.F32 R24, -RZ, R28.H0_H0 ;  /* 0x2000001cff187230 */ /* 0x000fe40000004100 */
[----:B------:R-:W-:Y:S02]  /*5170*/  HADD2.F32 R11, -RZ, R30.H0_H0 ;  /* 0x2000001eff0b7230 */ /* 0x000fe40000004100 */
[----:B------:R-:W-:-:S02]  /*5180*/  HADD2.F32 R28, -RZ, R28.H1_H1 ;  /* 0x3000001cff1c7230 */ /* 0x000fc40000004100 */
[--C-:B------:R-:W-:Y:S02]  /*5190*/  HADD2.F32 R9, -RZ, R29.reuse.H0_H0 ;  /* 0x2000001dff097230 */ /* 0x100fe40000004100 */
[----:B------:R-:W-:Y:S02]  /*51a0*/  HADD2.F32 R8, -RZ, R29.H1_H1 ;  /* 0x3000001dff087230 */ /* 0x000fe40000004100 */
[----:B------:R-:W-:Y:S02]  /*51b0*/  HADD2.F32 R30, -RZ, R30.H1_H1 ;  /* 0x3000001eff1e7230 */ /* 0x000fe40000004100 */
        /* <DEDUP_REMOVED lines=10> */
.L_x_1969:
[----:B------:R-:W-:Y:S05]  /*5260*/  BSYNC.RECONVERGENT B1 ;  /* 0x0000000000017941 */ /* 0x000fea0003800200 */
.L_x_1968:
[----:B------:R-:W-:Y:S05]  /*5270*/  @!P1 BRA `(.L_x_1967) ;  /* 0x00000004006c9947 */ /* 0x000fea0003800000 */
[----:B------:R-:W-:Y:S01]  /*5280*/  ISETP.NE.AND P1, PT, R50, 0x1, PT ;  /* 0x000000013200780c */ /* 0x000fe20003f25270 */
[----:B------:R-:W-:Y:S01]  /*5290*/  BSSY.RECONVERGENT B1, `(.L_x_1971) ;  /* 0x000003a000017945 */ /* 0x000fe20003800200 */
[----:B------:R-:W-:-:S11]  /*52a0*/  LOP3.LUT P0, RZ, R49, 0x8, RZ, 0xc0, !PT ;  /* 0x0000000831ff7812 */ /* 0x000fd6000780c0ff */
[----:B------:R-:W-:Y:S05]  /*52b0*/  @!P1 BRA `(.L_x_1972) ;  /* 0x0000000000dc9947 */ /* 0x000fea0003800000 */
[----:B------:R-:W0:Y:S01]  /*52c0*/  LDCU.64 UR10, c[0x0][0x3c8] ;  /* 0x00007900ff0a77ac */ /* 0x000e220008000a00 */
[----:B------:R-:W-:-:S05]  /*52d0*/  IADD3 R8, P1, PT, R23, R42, RZ ;  /* 0x0000002a17087210 */ /* 0x000fca0007f3e0ff */
[----:B------:R-:W-:Y:S01]  /*52e0*/  IMAD.X R9, RZ, RZ, R40, P1 ;  /* 0x000000ffff097224 */ /* 0x000fe200008e0628 */
[----:B0-----:R-:W-:-:S04]  /*52f0*/  LEA R26, P1, R8, UR10, 0x2 ;  /* 0x0000000a081a7c11 */ /* 0x001fc8000f8210ff */
[----:B------:R-:W-:-:S05]  /*5300*/  LEA.HI.X R27, R8, UR11, R9, 0x2, P1 ;  /* 0x0000000b081b7c11 */ /* 0x000fca00088f1409 */
[----:B------:R-:W2:Y:S04]  /*5310*/  LDG.E R8, desc[UR36][R26.64] ;  /* 0x000000241a087981 */ /* 0x000ea8000c1e1900 */
[----:B------:R0:W3:Y:S01]  /*5320*/  LDG.E R12, desc[UR36][R26.64+0x20] ;  /* 0x000020241a0c7981 */ /* 0x0000e2000c1e1900 */
[----:B------:R-:W-:Y:S02]  /*5330*/  SHF.L.U32 R13, R42, 0x6, RZ ;  /* 0x000000062a0d7819 */ /* 0x000fe400000006ff */
[----:B------:R-:W-:Y:S02]  /*5340*/  SHF.L.U32 R14, R45, 0x6, RZ ;  /* 0x000000062d0e7819 */ /* 0x000fe400000006ff */
[----:B-----5:R-:W-:-:S04]  /*5350*/  IADD3 R25, PT, PT, -R3, R42, RZ ;  /* 0x0000002a03197210 */ /* 0x020fc80007ffe1ff */
[----:B0-----:R-:W-:-:S05]  /*5360*/  LEA R26, R25, UR6, 0x1 ;  /* 0x00000006191a7c11 */ /* 0x001fca000f8e08ff */
[----:B------:R-:W0:Y:S04]  /*5370*/  LDS.U16 R27, [R26] ;  /* 0x000000001a1b7984 */ /* 0x000e280000000400 */
[----:B------:R-:W1:Y:S01]  /*5380*/  LDS.U16 R25, [R26+0x10] ;  /* 0x000010001a197984 */ /* 0x000e620000000400 */
[----:B--2---:R-:W-:-:S04]  /*5390*/  IMAD R9, R8, R14, R13 ;  /* 0x0000000e08097224 */ /* 0x004fc800078e020d */
[----:B------:R-:W-:-:S04]  /*53a0*/  IMAD.WIDE R8, R9, 0x2, R46 ;  /* 0x0000000209087825 */ /* 0x000fc800078e022e */
[----:B---3--:R-:W-:Y:S02]  /*53b0*/  IMAD R12, R12, R14, R13 ;  /* 0x0000000e0c0c7224 */ /* 0x008fe400078e020d */
[----:B------:R-:W2:Y:S02]  /*53c0*/  LDG.E.128 R8, desc[UR36][R8.64] ;  /* 0x0000002408087981 */ /* 0x000ea4000c1e1d00 */
[----:B------:R-:W-:-:S04]  /*53d0*/  VIADD R13, R12, 0x200 ;  /* 0x000002000c0d7836 */ /* 0x000fc80000000000 */
[----:B------:R-:W-:-:S06]  /*53e0*/  IMAD.WIDE R12, R13, 0x2, R46 ;  /* 0x000000020d0c7825 */ /* 0x000fcc00078e022e */
[----:B------:R-:W3:Y:S01]  /*53f0*/  LDG.E.128 R12, desc[UR36][R12.64] ;  /* 0x000000240c0c7981 */ /* 0x000ee2000c1e1d00 */
[----:B0-----:R-:W-:Y:S01]  /*5400*/  HADD2.F32 R27, -RZ, R27.H0_H0 ;  /* 0x2000001bff1b7230 */ /* 0x001fe20000004100 */
[----:B------:R-:W-:Y:S01]  /*5410*/  IADD3 R42, PT, PT, R42, 0x10, RZ ;  /* 0x000000102a2a7810 */ /* 0x000fe20007ffe0ff */
[----:B-1----:R-:W-:Y:S02]  /*5420*/  HADD2.F32 R25, -RZ, R25.H0_H0 ;  /* 0x20000019ff197230 */ /* 0x002fe40000004100 */
[--C-:B--2---:R-:W-:Y:S02]  /*5430*/  HADD2.F32 R29, -RZ, R9.reuse.H0_H0 ;  /* 0x20000009ff1d7230 */ /* 0x104fe40000004100 */
[----:B------:R-:W-:Y:S02]  /*5440*/  HADD2.F32 R30, -RZ, R9.H1_H1 ;  /* 0x30000009ff1e7230 */ /* 0x000fe40000004100 */
        /* <DEDUP_REMOVED lines=12> */
[----:B---3--:R-:W-:Y:S02]  /*5510*/  HADD2.F32 R8, -RZ, R12.H0_H0 ;  /* 0x2000000cff087230 */ /* 0x008fe40000004100 */
[C---:B------:R-:W-:Y:S01]  /*5520*/  FFMA.FTZ R34, R27.reuse, R31, R34 ;  /* 0x0000001f1b227223 */ /* 0x040fe20000010022 */
[--C-:B------:R-:W-:Y:S02]  /*5530*/  HADD2.F32 R9, -RZ, R13.reuse.H0_H0 ;  /* 0x2000000dff097230 */ /* 0x100fe40000004100 */
[----:B------:R-:W-:Y:S01]  /*5540*/  FFMA.FTZ R37, R27, R44, R37 ;  /* 0x0000002c1b257223 */ /* 0x000fe20000010025 */
        /* <DEDUP_REMOVED lines=14> */
.L_x_1972:
[----:B------:R-:W-:Y:S05]  /*5630*/  BSYNC.RECONVERGENT B1 ;  /* 0x0000000000017941 */ /* 0x000fea0003800200 */
.L_x_1971:
[----:B------:R-:W-:Y:S05]  /*5640*/  @P0 BRA `(.L_x_1967) ;  /* 0x0000000000780947 */ /* 0x000fea0003800000 */
[----:B------:R-:W0:Y:S01]  /*5650*/  LDCU.64 UR10, c[0x0][0x3c8] ;  /* 0x00007900ff0a77ac */ /* 0x000e220008000a00 */
[----:B------:R-:W-:-:S05]  /*5660*/  IADD3 R8, P0, PT, R23, R42, RZ ;  /* 0x0000002a17087210 */ /* 0x000fca0007f1e0ff */
[----:B------:R-:W-:Y:S01]  /*5670*/  IMAD.X R9, RZ, RZ, R40, P0 ;  /* 0x000000ffff097224 */ /* 0x000fe200000e0628 */
[----:B0-----:R-:W-:-:S04]  /*5680*/  LEA R12, P0, R8, UR10, 0x2 ;  /* 0x0000000a080c7c11 */ /* 0x001fc8000f8010ff */
[----:B------:R-:W-:-:S05]  /*5690*/  LEA.HI.X R13, R8, UR11, R9, 0x2, P0 ;  /* 0x0000000b080d7c11 */ /* 0x000fca00080f1409 */
[----:B------:R-:W2:Y:S01]  /*56a0*/  LDG.E R12, desc[UR36][R12.64] ;  /* 0x000000240c0c7981 */ /* 0x000ea2000c1e1900 */
[----:B------:R-:W-:-:S04]  /*56b0*/  IADD3 R14, PT, PT, -R3, R42, RZ ;  /* 0x0000002a030e7210 */ /* 0x000fc80007ffe1ff */
[----:B------:R-:W-:-:S06]  /*56c0*/  LEA R14, R14, UR6, 0x1 ;  /* 0x000000060e0e7c11 */ /* 0x000fcc000f8e08ff */
[----:B------:R-:W0:Y:S01]  /*56d0*/  LDS.U16 R14, [R14] ;  /* 0x000000000e0e7984 */ /* 0x000e220000000400 */
[----:B--2---:R-:W-:-:S05]  /*56e0*/  IMAD R9, R45, R12, R42 ;  /* 0x0000000c2d097224 */ /* 0x004fca00078e022a */
[----:B------:R-:W-:-:S05]  /*56f0*/  SHF.L.U32 R9, R9, 0x6, RZ ;  /* 0x0000000609097819 */ /* 0x000fca00000006ff */
[----:B------:R-:W-:-:S06]  /*5700*/  IMAD.WIDE R8, R9, 0x2, R46 ;  /* 0x0000000209087825 */ /* 0x000fcc00078e022e */
[----:B------:R-:W2:Y:S01]  /*5710*/  LDG.E.128 R8, desc[UR36][R8.64] ;  /* 0x0000002408087981 */ /* 0x000ea2000c1e1d00 */
[----:B0-----:R-:W-:Y:S02]  /*5720*/  HADD2.F32 R15, -RZ, R14.H0_H0 ;  /* 0x2000000eff0f7230 */ /* 0x001fe40000004100 */
[--C-:B--2--5:R-:W-:Y:S02]  /*5730*/  HADD2.F32 R25, -RZ, R8.reuse.H0_H0 ;  /* 0x20000008ff197230 */ /* 0x124fe40000004100 */
        /* <DEDUP_REMOVED lines=15> */
.L_x_1967:
[----:B------:R-:W-:Y:S05]  /*5830*/  BSYNC.RECONVERGENT B0 ;  /* 0x0000000000007941 */ /* 0x000fea0003800200 */
.L_x_1966:
[----:B------:R-:W-:Y:S01]  /*5840*/  ISETP.GE.AND P0, PT, R43, R16, PT ;  /* 0x000000102b00720c */ /* 0x000fe20003f06270 */
[----:B------:R-:W0:Y:S01]  /*5850*/  LDCU.64 UR8, c[0x0][0x3c8] ;  /* 0x00007900ff0877ac */ /* 0x000e220008000a00 */
[----:B------:R-:W-:Y:S01]  /*5860*/  BSSY.RECONVERGENT B0, `(.L_x_1973) ;  /* 0x000012c000007945 */ /* 0x000fe20003800200 */
[----:B------:R-:W1:Y:S10]  /*5870*/  LDCU.64 UR10, c[0x0][0x3c8] ;  /* 0x00007900ff0a77ac */ /* 0x000e740008000a00 */
[----:B------:R-:W-:Y:S05]  /*5880*/  @P0 BRA `(.L_x_1974) ;  /* 0x0000001000a40947 */ /* 0x000fea0003800000 */
[----:B------:R-:W-:Y:S01]  /*5890*/  VIADDMNMX R13, R43, 0x8, R16, !PT ;  /* 0x000000082b0d7846 */ /* 0x000fe20007800110 */
[----:B------:R-:W2:Y:S01]  /*58a0*/  LDCU UR7, c[0x0][0x3f8] ;  /* 0x00007f00ff0777ac */ /* 0x000ea20008000800 */
[----:B------:R-:W-:Y:S01]  /*58b0*/  LOP3.LUT R8, RZ, R3, RZ, 0x33, !PT ;  /* 0x00000003ff087212 */ /* 0x000fe200078e33ff */
[----:B------:R-:W-:Y:S03]  /*58c0*/  BSSY.RECONVERGENT B1, `(.L_x_1975) ;  /* 0x0000046000017945 */ /* 0x000fe60003800200 */
[----:B------:R-:W-:-:S04]  /*58d0*/  IADD3 R13, PT, PT, -R36, R13, R8 ;  /* 0x0000000d240d7210 */ /* 0x000fc80007ffe108 */
[----:B------:R-:W-:-:S04]  /*58e0*/  LOP3.LUT R8, R13, 0x18, RZ, 0xc0, !PT ;  /* 0x000000180d087812 */ /* 0x000fc800078ec0ff */
[----:B------:R-:W-:Y:S01]  /*58f0*/  ISETP.NE.AND P0, PT, R8, 0x18, PT ;  /* 0x000000180800780c */ /* 0x000fe20003f05270 */
[----:B--2---:R-:W-:-:S12]  /*5900*/  IMAD R12, R38, UR7, RZ ;  /* 0x00000007260c7c24 */ /* 0x004fd8000f8e02ff */
[----:B------:R-:W-:Y:S05]  /*5910*/  @!P0 BRA `(.L_x_1976) ;  /* 0x0000000400008947 */ /* 0x000fea0003800000 */
[----:B------:R-:W2:Y:S01]  /*5920*/  LDC R38, c[0x0][0x3f4] ;  /* 0x0000fd00ff267b82 */ /* 0x000ea20000000800 */
[----:B------:R-:W-:Y:S02]  /*5930*/  LEA.HI R8, R13, 0x1, RZ, 0x1d ;  /* 0x000000010d087811 */ /* 0x000fe400078fe8ff */
[----:B-----5:R-:W-:Y:S02]  /*5940*/  LEA R25, R36, UR5, 0x1 ;  /* 0x0000000524197c11 */ /* 0x020fe4000f8e08ff */
[----:B------:R-:W-:-:S03]  /*5950*/  LOP3.LUT R8, R8, 0x3, RZ, 0xc0, !PT ;  /* 0x0000000308087812 */ /* 0x000fc600078ec0ff */
[----:B------:R-:W-:Y:S01]  /*5960*/  VIADD R25, R25, UR4 ;  /* 0x0000000419197c36 */ /* 0x000fe20008000000 */
[----:B------:R-:W-:-:S07]  /*5970*/  IADD3 R26, PT, PT, -R8, RZ, RZ ;  /* 0x000000ff081a7210 */ /* 0x000fce0007ffe1ff */
.L_x_1979:
        /* <DEDUP_REMOVED lines=16> */
[----:B------:R-:W-:-:S04]  /*5a80*/  IMAD.HI.U32 R8, R9, R15, R8 ;  /* 0x0000000f09087227 */ /* 0x000fc800078e0008 */
[----:B------:R-:W-:Y:S02]  /*5a90*/  IMAD.MOV.U32 R9, RZ, RZ, R27 ;  /* 0x000000ffff097224 */ /* 0x000fe400078e001b */
[----:B------:R-:W2:Y:S02]  /*5aa0*/  LDS.U16 R27, [R25] ;  /* 0x00000000191b7984 */ /* 0x000ea40000000400 */
        /* <DEDUP_REMOVED lines=11> */
[----:B0-----:R-:W-:-:S04]  /*5b60*/  LEA R14, P1, R9, UR8, 0x2 ;  /* 0x00000008090e7c11 */ /* 0x001fc8000f8210ff */
[----:B------:R-:W-:-:S06]  /*5b70*/  LEA.HI.X R15, R9, UR9, R10, 0x2, P1 ;  /* 0x00000009090f7c11 */ /* 0x000fcc00088f140a */
[----:B------:R-:W3:Y:S02]  /*5b80*/  LDG.E R15, desc[UR36][R14.64] ;  /* 0x000000240e0f7981 */ /* 0x000ee4000c1e1900 */
[----:B---3--:R-:W-:-:S04]  /*5b90*/  IMAD R9, R12, R15, R8 ;  /* 0x0000000f0c097224 */ /* 0x008fc800078e0208 */
[----:B------:R-:W-:-:S04]  /*5ba0*/  IMAD.SHL.U32 R9, R9, 0x40, RZ ;  /* 0x0000004009097824 */ /* 0x000fc800078e00ff */
        /* <DEDUP_REMOVED lines=19> */
.L_x_1978:
[----:B01----:R-:W-:Y:S05]  /*5ce0*/  BSYNC.RECONVERGENT B2 ;  /* 0x0000000000027941 */ /* 0x003fea0003800200 */
.L_x_1977:
[----:B------:R-:W-:Y:S02]  /*5cf0*/  IADD3 R43, PT, PT, R43, 0x8, RZ ;  /* 0x000000082b2b7810 */ /* 0x000fe40007ffe0ff */
[----:B------:R-:W-:Y:S01]  /*5d00*/  IADD3 R25, PT, PT, R25, 0x10, RZ ;  /* 0x0000001019197810 */ /* 0x000fe20007ffe0ff */
[----:B------:R-:W-:Y:S06]  /*5d10*/  @P0 BRA `(.L_x_1979) ;  /* 0xfffffffc00180947 */ /* 0x000fec000383ffff */
.L_x_1976:
[----:B01----:R-:W-:Y:S05]  /*5d20*/  BSYNC.RECONVERGENT B1 ;  /* 0x0000000000017941 */ /* 0x003fea0003800200 */
.L_x_1975:
[----:B------:R-:W-:-:S13]  /*5d30*/  ISETP.GE.U32.AND P0, PT, R13, 0x18, PT ;  /* 0x000000180d00780c */ /* 0x000fda0003f06070 */
[----:B------:R-:W-:Y:S05]  /*5d40*/  @!P0 BRA `(.L_x_1974) ;  /* 0x0000000c00748947 */ /* 0x000fea0003800000 */
[----:B------:R-:W0:Y:S02]  /*5d50*/  LDC R38, c[0x0][0x3f4] ;  /* 0x0000fd00ff267b82 */ /* 0x000e240000000800 */
.L_x_1988:
[CC--:B0-----:R-:W-:Y:S01]  /*5d60*/  ISETP.GE.AND P3, PT, R43.reuse, R38.reuse, PT ;  /* 0x000000262b00720c */ /* 0x0c1fe20003f66270 */
[C---:B------:R-:W-:Y:S01]  /*5d70*/  VIADD R29, R43.reuse, 0x8 ;  /* 0x000000082b1d7836 */ /* 0x040fe20000000000 */
[C---:B------:R-:W-:Y:S01]  /*5d80*/  IADD3 R27, PT, PT, R43.reuse, 0x10, RZ ;  /* 0x000000102b1b7810 */ /* 0x040fe20007ffe0ff */
[C---:B------:R-:W-:Y:S01]  /*5d90*/  IMAD.IADD R13, R43.reuse, 0x1, -R3 ;  /* 0x000000012b0d7824 */ /* 0x040fe200078e0a03 */
[----:B-----5:R-:W-:Y:S01]  /*5da0*/  IADD3 R25, PT, PT, R43, 0x18, RZ ;  /* 0x000000182b197810 */ /* 0x020fe20007ffe0ff */
[----:B------:R-:W-:Y:S01]  /*5db0*/  BSSY.RECONVERGENT B1, `(.L_x_1980) ;  /* 0x0000037000017945 */ /* 0x000fe20003800200 */
[-C--:B------:R-:W-:Y:S02]  /*5dc0*/  ISETP.GE.AND P0, PT, R29, R38.reuse, PT ;  /* 0x000000261d00720c */ /* 0x080fe40003f06270 */
[-C--:B------:R-:W-:Y:S02]  /*5dd0*/  ISETP.GE.AND P1, PT, R27, R38.reuse, PT ;  /* 0x000000261b00720c */ /* 0x080fe40003f26270 */
[----:B------:R-:W-:-:S02]  /*5de0*/  ISETP.GE.AND P2, PT, R25, R38, PT ;  /* 0x000000261900720c */ /* 0x000fc40003f46270 */
        /* <DEDUP_REMOVED lines=11> */
[----:B------:R-:W-:Y:S01]  /*5ea0*/  IMAD R15, R8, R11, RZ ;  /* 0x0000000b080f7224 */ /* 0x000fe200078e02ff */
[----:B------:R-:W-:-:S05]  /*5eb0*/  MOV R8, RZ ;  /* 0x000000ff00087202 */ /* 0x000fca0000000f00 */
[----:B------:R-:W-:-:S04]  /*5ec0*/  IMAD.HI.U32 R8, R9, R15, R8 ;  /* 0x0000000f09087227 */ /* 0x000fc800078e0008 */
[----:B------:R-:W-:Y:S02]  /*5ed0*/  IMAD.MOV.U32 R9, RZ, RZ, R26 ;  /* 0x000000ffff097224 */ /* 0x000fe400078e001a */
[----:B------:R-:W0:Y:S02]  /*5ee0*/  LDS.U16 R26, [R13] ;  /* 0x000000000d1a7984 */ /* 0x000e240000000400 */
        /* <DEDUP_REMOVED lines=35> */
.L_x_1981:
[----:B------:R-:W-:Y:S05]  /*6120*/  BSYNC.RECONVERGENT B1 ;  /* 0x0000000000017941 */ /* 0x000fea0003800200 */
.L_x_1980:
        /* <DEDUP_REMOVED lines=14> */
[----:B------:R-:W-:Y:S02]  /*6210*/  MOV R9, R26 ;  /* 0x0000001a00097202 */ /* 0x000fe40000000f00 */
[----:B------:R-:W0:Y:S03]  /*6220*/  LDS.U16 R26, [R13+0x10] ;  /* 0x000010000d1a7984 */ /* 0x000e260000000400 */
        /* <DEDUP_REMOVED lines=9> */
[----:B------:R-:W-:-:S04]  /*62c0*/  IADD3 R9, P0, PT, R23, R8, RZ ;  /* 0x0000000817097210 */ /* 0x000fc80007f1e0ff */
[----:B------:R-:W-:Y:S02]  /*62d0*/  IADD3.X R10, PT, PT, RZ, R40, RZ, P0, !PT ;  /* 0x00000028ff0a7210 */ /* 0x000fe400007fe4ff */
[----:B------:R-:W-:-:S04]  /*62e0*/  LEA R14, P0, R9, UR10, 0x2 ;  /* 0x0000000a090e7c11 */ /* 0x000fc8000f8010ff */
[----:B------:R-:W-:-:S06]  /*62f0*/  LEA.HI.X R15, R9, UR11, R10, 0x2, P0 ;  /* 0x0000000b090f7c11 */ /* 0x000fcc00080f140a */
[----:B------:R-:W2:Y:S02]  /*6300*/  LDG.E R15, desc[UR36][R14.64] ;  /* 0x000000240e0f7981 */ /* 0x000ea4000c1e1900 */
[----:B--2---:R-:W-:-:S04]  /*6310*/  IMAD R9, R12, R15, R8 ;  /* 0x0000000f0c097224 */ /* 0x004fc800078e0208 */
[----:B------:R-:W-:-:S04]  /*6320*/  IMAD.SHL.U32 R9, R9, 0x40, RZ ;  /* 0x0000004009097824 */ /* 0x000fc800078e00ff */
        /* <DEDUP_REMOVED lines=19> */
.L_x_1983:
[----:B------:R-:W-:Y:S05]  /*6460*/  BSYNC.RECONVERGENT B1 ;  /* 0x0000000000017941 */ /* 0x000fea0003800200 */
.L_x_1982:
        /* <DEDUP_REMOVED lines=12> */
[----:B------:R-:W-:-:S05]  /*6530*/  HFMA2 R8, -RZ, RZ, 0, 0 ;  /* 0x00000000ff087431 */ /* 0x000fca00000001ff */
[----:B------:R-:W-:-:S04]  /*6540*/  IMAD.HI.U32 R8, R9, R15, R8 ;  /* 0x0000000f09087227 */ /* 0x000fc800078e0008 */
[----:B------:R-:W-:Y:S02]  /*6550*/  IMAD.MOV.U32 R9, RZ, RZ, R26 ;  /* 0x000000ffff097224 */ /* 0x000fe400078e001a */
[----:B------:R-:W0:Y:S02]  /*6560*/  LDS.U16 R26, [R13+0x20] ;  /* 0x000020000d1a7984 */ /* 0x000e240000000400 */
        /* <DEDUP_REMOVED lines=35> */
.L_x_1985:
[----:B------:R-:W-:Y:S05]  /*67a0*/  BSYNC.RECONVERGENT B1 ;  /* 0x0000000000017941 */ /* 0x000fea0003800200 */
.L_x_1984:
        /* <DEDUP_REMOVED lines=51> */
.L_x_1987:
[----:B------:R-:W-:Y:S05]  /*6ae0*/  BSYNC.RECONVERGENT B1 ;  /* 0x0000000000017941 */ /* 0x000fea0003800200 */
.L_x_1986:
[----:B------:R-:W-:-:S04]  /*6af0*/  IADD3 R43, PT, PT, R43, 0x20, RZ ;  /* 0x000000202b2b7810 */ /* 0x000fc80007ffe0ff */
[----:B------:R-:W-:-:S13]  /*6b00*/  ISETP.GE.AND P0, PT, R43, R16, PT ;  /* 0x000000102b00720c */ /* 0x000fda0003f06270 */
[----:B------:R-:W-:Y:S05]  /*6b10*/  @!P0 BRA `(.L_x_1988) ;  /* 0xfffffff000908947 */ /* 0x000fea000383ffff */
.L_x_1974:
[----:B01----:R-:W-:Y:S05]  /*6b20*/  BSYNC.RECONVERGENT B0 ;  /* 0x0000000000007941 */ /* 0x003fea0003800200 */
.L_x_1973:
        /* <DEDUP_REMOVED lines=37> */
[----:B------:R-:W-:Y:S01]  /*6d80*/  MOV R12, R15 ;  /* 0x0000000f000c7202 */ /* 0x000fe20000000f00 */
[----:B------:R-:W-:Y:S02]  /*6d90*/  IMAD.MOV.U32 R8, RZ, RZ, R14 ;  /* 0x000000ffff087224 */ /* 0x000fe400078e000e */
[----:B------:R-:W-:Y:S01]  /*6da0*/  @P2 LOP3.LUT R27, R27, 0xffffff00, RZ, 0xfc, !PT ;  /* 0xffffff001b1b2812 */ /* 0x000fe200078efcff */
[----:B------:R-:W0:Y:S01]  /*6db0*/  I2F.S16 R11, R11 ;  /* 0x0000000b000b7306 */ /* 0x000e220000101400 */
[----:B------:R-:W-:-:S02]  /*6dc0*/  SHF.R.S32.HI R12, RZ, 0x8, R12 ;  /* 0x00000008ff0c7819 */ /* 0x000fc4000001140c */
[----:B------:R-:W-:Y:S02]  /*6dd0*/  SHF.R.S32.HI R8, RZ, 0x8, R8 ;  /* 0x00000008ff087819 */ /* 0x000fe40000011408 */
[----:B------:R-:W-:Y:S02]  /*6de0*/  @P1 LOP3.LUT R28, R28, 0xffffff00, RZ, 0xfc, !PT ;  /* 0xffffff001c1c1812 */ /* 0x000fe400078efcff */
[----:B------:R-:W-:Y:S01]  /*6df0*/  @P0 LOP3.LUT R30, R30, 0xffffff00, RZ, 0xfc, !PT ;  /* 0xffffff001e1e0812 */ /* 0x000fe200078efcff */
[----:B-----5:R0:W1:Y:S08]  /*6e00*/  I2F.S16 R25, R12 ;  /* 0x0000000c00197306 */ /* 0x0200700000101400 */
        /* <DEDUP_REMOVED lines=15> */
.L_x_1991:
[----:B------:R-:W0:Y:S02]  /*6f00*/  LDC.64 R8, c[0x0][0x3a8] ;  /* 0x0000ea00ff087b82 */ /* 0x000e240000000a00 */
[----:B0-----:R-:W-:-:S06]  /*6f10*/  IMAD.WIDE R8, R11, 0x2, R8 ;  /* 0x000000020b087825 */ /* 0x001fcc00078e0208 */
[----:B------:R-:W5:Y:S02]  /*6f20*/  LDG.E.128 R8, desc[UR36][R8.64] ;  /* 0x0000002408087981 */ /* 0x000f64000c1e1d00 */
.L_x_1992:
[----:B------:R-:W0:Y:S02]  /*6f30*/  LDCU.64 UR8, c[0x0][0x460] ;  /* 0x00008c00ff0877ac */ /* 0x000e240008000a00 */
[----:B0-----:R-:W-:-:S04]  /*6f40*/  ISETP.NE.U32.AND P0, PT, RZ, UR8, PT ;  /* 0x00000008ff007c0c */ /* 0x001fc8000bf05070 */
[----:B------:R-:W-:Y:S01]  /*6f50*/  ISETP.NE.AND.EX P0, PT, RZ, UR9, PT, P0 ;  /* 0x00000009ff007c0c */ /* 0x000fe2000bf05300 */
[----:B------:R-:W0:-:S12]  /*6f60*/  LDCU.64 UR8, c[0x0][0x3c0] ;  /* 0x00007800ff0877ac */ /* 0x000e180008000a00 */
[----:B------:R-:W1:Y:S08]  /*6f70*/  @P0 LDC R14, c[0x0][0x3f8] ;  /* 0x0000fe00ff0e0b82 */ /* 0x000e700000000800 */
[----:B------:R-:W2:Y:S01]  /*6f80*/  @P0 LDC.64 R12, c[0x0][0x458] ;  /* 0x00011600ff0c0b82 */ /* 0x000ea20000000a00 */
[----:B-1----:R-:W-:-:S05]  /*6f90*/  @P0 IMAD R2, R2, R14, R17 ;  /* 0x0000000e02020224 */ /* 0x002fca00078e0211 */
[----:B------:R-:W-:-:S05]  /*6fa0*/  @P0 LEA R15, R2, R39, 0x6 ;  /* 0x00000027020f0211 */ /* 0x000fca00078e30ff */
[----:B--2---:R-:W-:-:S06]  /*6fb0*/  @P0 IMAD.WIDE R12, R15, 0x2, R12 ;  /* 0x000000020f0c0825 */ /* 0x004fcc00078e020c */
[----:B------:R-:W2:Y:S01]  /*6fc0*/  @P0 LDG.E.128 R12, desc[UR36][R12.64] ;  /* 0x000000240c0c0981 */ /* 0x000ea2000c1e1d00 */
[----:B------:R-:W-:Y:S01]  /*6fd0*/  IADD3 R16, PT, PT, -R3, R16, RZ ;  /* 0x0000001003107210 */ /* 0x000fe20007ffe1ff */
[----:B------:R-:W-:Y:S01]  /*6fe0*/  IMAD R38, R20, R38, R39 ;  /* 0x0000002614267224 */ /* 0x000fe200078e0227 */
[----:B------:R-:W-:Y:S01]  /*6ff0*/  SHF.L.U32 R19, R19, 0x6, RZ ;  /* 0x0000000613137819 */ /* 0x000fe200000006ff */
[----:B-----5:R-:W-:Y:S01]  /*7000*/  HFMA2 R4, R8, 1, 1, R4 ;  /* 0x3c003c0008047831 */ /* 0x020fe20000000004 */
[----:B------:R-:W-:Y:S01]  /*7010*/  LEA R16, R16, UR6, 0x1 ;  /* 0x0000000610107c11 */ /* 0x000fe2000f8e08ff */
[----:B------:R-:W-:Y:S01]  /*7020*/  HFMA2 R6, R10, 1, 1, R6 ;  /* 0x3c003c000a067831 */ /* 0x000fe20000000006 */
[----:B------:R-:W-:Y:S01]  /*7030*/  SHF.R.S32.HI R2, RZ, 0x1f, R38 ;  /* 0x0000001fff027819 */ /* 0x000fe20000011426 */
[----:B------:R-:W-:Y:S01]  /*7040*/  HADD2 R5, R9, R5 ;  /* 0x0000000509057230 */ /* 0x000fe20000000000 */
[C---:B------:R-:W-:Y:S01]  /*7050*/  IADD3 R38, P1, PT, R19.reuse, R38, RZ ;  /* 0x0000002613267210 */ /* 0x040fe20007f3e0ff */
[----:B------:R-:W-:Y:S01]  /*7060*/  HADD2 R7, R11, R7 ;  /* 0x000000070b077230 */ /* 0x000fe20000000000 */
[----:B------:R-:W1:Y:S02]  /*7070*/  LDS.U16 R16, [R16] ;  /* 0x0000000010107984 */ /* 0x000e640000000400 */
[----:B------:R-:W-:-:S02]  /*7080*/  LEA.HI.X.SX32 R19, R19, R2, 0x1, P1 ;  /* 0x0000000213137211 */ /* 0x000fc400008f0eff */
        /* <DEDUP_REMOVED lines=24> */
.L_x_1990:
[----:B------:R-:W-:Y:S05]  /*7210*/  BSYNC.RECONVERGENT B0 ;  /* 0x0000000000007941 */ /* 0x000fea0003800200 */
.L_x_1989:
[C---:B------:R-:W-:Y:S01]  /*7220*/  LOP3.LUT R2, R0.reuse, 0x3e0, RZ, 0xc0, !PT ;  /* 0x000003e000027812 */ /* 0x040fe200078ec0ff */
[----:B------:R-:W-:Y:S01]  /*7230*/  BAR.SYNC.DEFER_BLOCKING 0x0 ;  /* 0x0000000000007b1d */ /* 0x000fe20000010000 */
[----:B------:R-:W-:Y:S02]  /*7240*/  LOP3.LUT R3, R0, 0x3f0, RZ, 0xc0, !PT ;  /* 0x000003f000037812 */ /* 0x000fe400078ec0ff */
[----:B------:R-:W-:Y:S02]  /*7250*/  ISETP.NE.AND P0, PT, R2, 0x20, PT ;  /* 0x000000200200780c */ /* 0x000fe40003f05270 */
[----:B------:R-:W-:Y:S01]  /*7260*/  ISETP.NE.AND P1, PT, R3, 0x10, PT ;  /* 0x000000100300780c */ /* 0x000fe20003f25270 */
[----:B------:R-:W-:Y:S01]  /*7270*/  IMAD.SHL.U32 R3, R39, 0x2, RZ ;  /* 0x0000000227037824 */ /* 0x000fe200078e00ff */
[C---:B-----5:R-:W-:Y:S01]  /*7280*/  LOP3.LUT R4, R0.reuse, 0x3f8, RZ, 0xc0, !PT ;  /* 0x000003f800047812 */ /* 0x060fe200078ec0ff */
[----:B------:R-:W-:Y:S01]  /*7290*/  BSSY.RECONVERGENT B0, `(.L_x_1993) ;  /* 0x000000c000007945 */ /* 0x000fe20003800200 */
[----:B------:R-:W-:-:S02]  /*72a0*/  ISETP.GT.U32.AND P5, PT, R0, 0x1f, PT ;  /* 0x0000001f0000780c */ /* 0x000fc40003fa4070 */
        /* <DEDUP_REMOVED lines=10> */
.L_x_1994:
[----:B------:R-:W-:Y:S05]  /*7350*/  BSYNC.RECONVERGENT B0 ;  /* 0x0000000000007941 */ /* 0x000fea0003800200 */
.L_x_1993:
        /* <DEDUP_REMOVED lines=20> */
.L_x_1996:
[----:B------:R-:W-:Y:S05]  /*74a0*/  BSYNC.RECONVERGENT B0 ;  /* 0x0000000000007941 */ /* 0x000fea0003800200 */
.L_x_1995:
        /* <DEDUP_REMOVED lines=8> */
.L_x_1998:
[----:B------:R-:W-:Y:S05]  /*7530*/  BSYNC.RECONVERGENT B0 ;  /* 0x0000000000007941 */ /* 0x000fea0003800200 */
.L_x_1997:
        /* <DEDUP_REMOVED lines=20> */
.L_x_2000:
[----:B------:R-:W-:Y:S05]  /*7680*/  BSYNC.RECONVERGENT B0 ;  /* 0x0000000000007941 */ /* 0x000fea0003800200 */
.L_x_1999:
        /* <DEDUP_REMOVED lines=8> */
.L_x_2002:
[----:B------:R-:W-:Y:S05]  /*7710*/  BSYNC.RECONVERGENT B0 ;  /* 0x0000000000007941 */ /* 0x000fea0003800200 */
.L_x_2001:
        /* <DEDUP_REMOVED lines=20> */
.L_x_2004:
[----:B------:R-:W-:Y:S05]  /*7860*/  BSYNC.RECONVERGENT B0 ;  /* 0x0000000000007941 */ /* 0x000fea0003800200 */
.L_x_2003:
[----:B------:R-:W-:Y:S06]  /*7870*/  BAR.SYNC.DEFER_BLOCKING 0x0 ;  /* 0x0000000000007b1d */ /* 0x000fec0000010000 */
[----:B------:R-:W-:Y:S05]  /*7880*/  @P4 EXIT ;  /* 0x000000000000494d */ /* 0x000fea0003800000 */
[----:B------:R-:W3:Y:S02]  /*7890*/  LDCU UR4, c[0x0][0x478] ;  /* 0x00008f00ff0477ac */ /* 0x000ee40008000800 */
[----:B---3--:R-:W-:-:S09]  /*78a0*/  UISETP.NE.AND UP0, UPT, UR4, 0x2, UPT ;  /* 0x000000020400788c */ /* 0x008fd2000bf05270 */
[----:B------:R-:W-:Y:S05]  /*78b0*/  BRA.U UP0, `(.L_x_2005) ;  /* 0x0000000100e07547 */ /* 0x000fea000b800000 */
[----:B--2---:R-:W2:Y:S01]  /*78c0*/  LDC.64 R2, c[0x0][0x470] ;  /* 0x00011c00ff027b82 */ /* 0x004ea20000000a00 */
[----:B------:R-:W3:Y:S01]  /*78d0*/  LDCU.64 UR4, c[0x0][0x380] ;  /* 0x00007000ff0477ac */ /* 0x000ee20008000a00 */
[----:B--2---:R-:W2:Y:S01]  /*78e0*/  LDG.E R2, desc[UR36][R2.64] ;  /* 0x0000002402027981 */ /* 0x004ea2000c1e1900 */
[----:B------:R-:W-:-:S04]  /*78f0*/  IADD3 R20, PT, PT, R20, R39, RZ ;  /* 0x0000002714147210 */ /* 0x000fc80007ffe0ff */
[----:B---3--:R-:W-:Y:S01]  /*7900*/  IADD3 R8, P0, PT, R20, UR4, RZ ;  /* 0x0000000414087c10 */ /* 0x008fe2000ff1e0ff */
[C---:B--2---:R-:W-:Y:S01]  /*7910*/  FMUL.FTZ R34, R2.reuse, R34 ;  /* 0x0000002202227220 */ /* 0x044fe20000410000 */
[C---:B------:R-:W-:Y:S01]  /*7920*/  FMUL.FTZ R35, R2.reuse, R35 ;  /* 0x0000002302237220 */ /* 0x040fe20000410000 */
[C---:B------:R-:W-:Y:S01]  /*7930*/  FMUL.FTZ R37, R2.reuse, R37 ;  /* 0x0000002502257220 */ /* 0x040fe20000410000 */
[C---:B------:R-:W-:Y:S01]  /*7940*/  FMUL.FTZ R33, R2.reuse, R33 ;  /* 0x0000002102217220 */ /* 0x040fe20000410000 */
[C---:B------:R-:W-:Y:S01]  /*7950*/  FMUL.FTZ R21, R2.reuse, R21 ;  /* 0x0000001502157220 */ /* 0x040fe20000410000 */
[C---:B------:R-:W-:Y:S01]  /*7960*/  FMUL.FTZ R22, R2.reuse, R22 ;  /* 0x0000001602167220 */ /* 0x040fe20000410000 */
[----:B------:R-:W2:Y:S01]  /*7970*/  F2I.S8.NTZ R34, R34 ;  /* 0x0000002200227305 */ /* 0x000ea20000202100 */
[C---:B------:R-:W-:Y:S01]  /*7980*/  FMUL.FTZ R32, R2.reuse, R32 ;  /* 0x0000002002207220 */ /* 0x040fe20000410000 */
[----:B------:R-:W-:-:S06]  /*7990*/  FMUL.FTZ R2, R2, R24 ;  /* 0x0000001802027220 */ /* 0x000fcc0000410000 */
[----:B------:R-:W3:Y:S01]  /*79a0*/  F2I.S8.NTZ R35, R35 ;  /* 0x0000002300237305 */ /* 0x000ee20000202100 */
[----:B--2---:R-:W-:-:S07]  /*79b0*/  PRMT R0, R34, 0x8880, RZ ;  /* 0x0000888022007816 */ /* 0x004fce00000000ff */
[----:B------:R-:W2:Y:S01]  /*79c0*/  F2I.S8.NTZ R37, R37 ;  /* 0x0000002500257305 */ /* 0x000ea20000202100 */
[----:B------:R-:W-:-:S04]  /*79d0*/  PRMT R0, R0, 0x7710, RZ ;  /* 0x0000771000007816 */ /* 0x000fc800000000ff */
[----:B------:R-:W-:-:S03]  /*79e0*/  SHF.L.U32 R0, R0, 0x10, RZ ;  /* 0x0000001000007819 */ /* 0x000fc600000006ff */
[----:B------:R-:W4:Y:S01]  /*79f0*/  F2I.S8.NTZ R33, R33 ;  /* 0x0000002100217305 */ /* 0x000f220000202100 */
[----:B---3--:R-:W-:Y:S02]  /*7a00*/  PRMT R35, R35, 0x8880, RZ ;  /* 0x0000888023237816 */ /* 0x008fe400000000ff */
[----:B01----:R-:W-:Y:S02]  /*7a10*/  LOP3.LUT R4, R0, 0xff0000, RZ, 0xc0, !PT ;  /* 0x00ff000000047812 */ /* 0x003fe400078ec0ff */
[----:B------:R-:W-:Y:S02]  /*7a20*/  PRMT R0, R35, 0x7710, RZ ;  /* 0x0000771023007816 */ /* 0x000fe400000000ff */
[----:B--2---:R-:W-:Y:S01]  /*7a30*/  PRMT R3, R37, 0x8880, RZ ;  /* 0x0000888025037816 */ /* 0x004fe200000000ff */
[----:B------:R-:W0:Y:S02]  /*7a40*/  F2I.S8.NTZ R21, R21 ;  /* 0x0000001500157305 */ /* 0x000e240000202100 */
[----:B------:R-:W-:Y:S01]  /*7a50*/  IMAD.SHL.U32 R0, R0, 0x100, RZ ;  /* 0x0000010000007824 */ /* 0x000fe200078e00ff */
[----:B------:R-:W-:-:S04]  /*7a60*/  PRMT R3, R3, 0x7710, RZ ;  /* 0x0000771003037816 */ /* 0x000fc800000000ff */
[----:B------:R-:W-:Y:S01]  /*7a70*/  PRMT R3, R4, 0x4210, R3 ;  /* 0x0000421004037816 */ /* 0x000fe20000000003 */
[----:B------:R-:W1:Y:S01]  /*7a80*/  F2I.S8.NTZ R22, R22 ;  /* 0x0000001600167305 */ /* 0x000e620000202100 */
[----:B----4-:R-:W-:Y:S02]  /*7a90*/  PRMT R4, R33, 0x8880, RZ ;  /* 0x0000888021047816 */ /* 0x010fe400000000ff */
[----:B------:R-:W-:Y:S02]  /*7aa0*/  LOP3.LUT R9, R3, 0xff00, R0, 0xf8, !PT ;  /* 0x0000ff0003097812 */ /* 0x000fe400078ef800 */
[----:B------:R-:W-:Y:S02]  /*7ab0*/  PRMT R4, R4, 0x7710, RZ ;  /* 0x0000771004047816 */ /* 0x000fe400000000ff */
[----:B0-----:R-:W-:Y:S01]  /*7ac0*/  PRMT R21, R21, 0x8880, RZ ;  /* 0x0000888015157816 */ /* 0x001fe200000000ff */
[----:B------:R-:W0:Y:S01]  /*7ad0*/  F2I.S8.NTZ R32, R32 ;  /* 0x0000002000207305 */ /* 0x000e220000202100 */
[----:B------:R-:W-:-:S02]  /*7ae0*/  LOP3.LUT R4, R4, 0xff, RZ, 0xc0, !PT ;  /* 0x000000ff04047812 */ /* 0x000fc400078ec0ff */
[----:B------:R-:W-:Y:S02]  /*7af0*/  PRMT R0, R21, 0x7710, RZ ;  /* 0x0000771015007816 */ /* 0x000fe400000000ff */
[----:B-1----:R-:W-:-:S03]  /*7b00*/  PRMT R22, R22, 0x8880, RZ ;  /* 0x0000888016167816 */ /* 0x002fc600000000ff */
[----:B------:R-:W1:Y:S01]  /*7b10*/  F2I.S8.NTZ R2, R2 ;  /* 0x0000000200027305 */ /* 0x000e620000202100 */
[----:B------:R-:W-:Y:S02]  /*7b20*/  LOP3.LUT R6, R0, 0xff, RZ, 0xc0, !PT ;  /* 0x000000ff00067812 */ /* 0x000fe400078ec0ff */
[----:B------:R-:W-:-:S03]  /*7b30*/  PRMT R3, R22, 0x7710, RZ ;  /* 0x0000771016037816 */ /* 0x000fc600000000ff */
[----:B------:R-:W-:Y:S01]  /*7b40*/  IMAD.WIDE.U32 R6, R6, 0x100, RZ ;  /* 0x0000010006067825 */ /* 0x000fe200078e00ff */
[----:B0-----:R-:W-:Y:S02]  /*7b50*/  PRMT R32, R32, 0x8880, RZ ;  /* 0x0000888020207816 */ /* 0x001fe400000000ff */
[----:B------:R-:W-:Y:S02]  /*7b60*/  LOP3.LUT R5, R3, 0xff, RZ, 0xc0, !PT ;  /* 0x000000ff03057812 */ /* 0x000fe400078ec0ff */
[----:B------:R-:W-:Y:S02]  /*7b70*/  PRMT R0, R32, 0x7710, RZ ;  /* 0x0000771020007816 */ /* 0x000fe400000000ff */
[----:B-1----:R-:W-:Y:S01]  /*7b80*/  PRMT R10, R2, 0x8880, RZ ;  /* 0x00008880020a7816 */ /* 0x002fe200000000ff */
[----:B------:R-:W-:Y:S01]  /*7b90*/  IMAD.WIDE.U32 R2, R4, 0x1000000, RZ ;  /* 0x0100000004027825 */ /* 0x000fe200078e00ff */
[----:B------:R-:W-:Y:S02]  /*7ba0*/  LOP3.LUT R9, R9, 0xff, R0, 0xf8, !PT ;  /* 0x000000ff09097812 */ /* 0x000fe400078ef800 */
[----:B------:R-:W-:Y:S01]  /*7bb0*/  PRMT R0, R10, 0x7710, RZ ;  /* 0x000077100a007816 */ /* 0x000fe200000000ff */
[----:B------:R-:W-:-:S03]  /*7bc0*/  IMAD.WIDE.U32 R4, R5, 0x10000, RZ ;  /* 0x0001000005047825 */ /* 0x000fc600078e00ff */
[----:B------:R-:W-:Y:S02]  /*7bd0*/  LOP3.LUT R11, R6, R2, R4, 0xfe, !PT ;  /* 0x00000002060b7212 */ /* 0x000fe400078efe04 */
[----:B------:R-:W-:Y:S02]  /*7be0*/  LOP3.LUT R3, R5, R9, R3, 0xfe, !PT ;  /* 0x0000000905037212 */ /* 0x000fe400078efe03 */
[----:B------:R-:W-:Y:S02]  /*7bf0*/  LEA.HI.X.SX32 R9, R20, UR5, 0x1, P0 ;  /* 0x0000000514097c11 */ /* 0x000fe400080f0eff */
[----:B------:R-:W-:Y:S02]  /*7c00*/  LOP3.LUT R2, R11, 0xff, R0, 0xf8, !PT ;  /* 0x000000ff0b027812 */ /* 0x000fe400078ef800 */
[----:B------:R-:W-:-:S05]  /*7c10*/  LOP3.LUT R3, R3, R7, RZ, 0xfc, !PT ;  /* 0x0000000703037212 */ /* 0x000fca00078efcff */
[----:B------:R-:W-:Y:S01]  /*7c20*/  STG.E.64 desc[UR36][R8.64], R2 ;  /* 0x0000000208007986 */ /* 0x000fe2000c101b24 */
[----:B------:R-:W-:Y:S05]  /*7c30*/  EXIT ;  /* 0x000000000000794d */ /* 0x000fea0003800000 */
.L_x_2005:
[----:B--2---:R-:W2:Y:S01]  /*7c40*/  LDC.64 R2, c[0x0][0x380] ;  /* 0x0000e000ff027b82 */ /* 0x004ea20000000a00 */
[----:B------:R-:W-:Y:S02]  /*7c50*/  IADD3 R39, PT, PT, R20, R39, RZ ;  /* 0x0000002714277210 */ /* 0x000fe40007ffe0ff */
[----:B------:R-:W-:Y:S02]  /*7c60*/  F2FP.F16.F32.PACK_AB R21, R21, R24 ;  /* 0x000000181515723e */ /* 0x000fe400000000ff */
[----:B------:R-:W-:Y:S02]  /*7c70*/  F2FP.F16.F32.PACK_AB R33, R33, R22 ;  /* 0x000000162121723e */ /* 0x000fe400000000ff */
[----:B------:R-:W-:Y:S02]  /*7c80*/  F2FP.F16.F32.PACK_AB R35, R35, R32 ;  /* 0x000000202323723e */ /* 0x000fe400000000ff */
[----:B------:R-:W-:Y:S01]  /*7c90*/  F2FP.F16.F32.PACK_AB R37, R37, R34 ;  /* 0x000000222525723e */ /* 0x000fe200000000ff */
[----:B--2---:R-:W-:-:S05]  /*7ca0*/  IMAD.WIDE R2, R39, 0x2, R2 ;  /* 0x0000000227027825 */ /* 0x004fca00078e0202 */
[----:B------:R-:W-:Y:S04]  /*7cb0*/  STG.E desc[UR36][R2.64], R21 ;  /* 0x0000001502007986 */ /* 0x000fe8000c101924 */
[----:B------:R-:W-:Y:S04]  /*7cc0*/  STG.E desc[UR36][R2.64+0x4], R33 ;  /* 0x0000042102007986 */ /* 0x000fe8000c101924 */
[----:B------:R-:W-:Y:S04]  /*7cd0*/  STG.E desc[UR36][R2.64+0x8], R35 ;  /* 0x0000082302007986 */ /* 0x000fe8000c101924 */
[----:B------:R-:W-:Y:S01]  /*7ce0*/  STG.E desc[UR36][R2.64+0xc], R37 ;  /* 0x00000c2502007986 */ /* 0x000fe2000c101924 */
[----:B------:R-:W-:Y:S05]  /*7cf0*/  EXIT ;  /* 0x000000000000794d */ /* 0x000fea0003800000 */
.L_x_1934:
[----:B------:R-:W-:Y:S01]  /*7d00*/  HFMA2 R12, -RZ, RZ, 0, 9.5367431640625e-07 ;  /* 0x00000010ff0c7431 */ /* 0x000fe200000001ff */
[----:B------:R-:W-:Y:S01]  /*7d10*/  MOV R11, 0x1f ;  /* 0x0000001f000b7802 */ /* 0x000fe20000000f00 */
[----:B------:R-:W-:-:S07]  /*7d20*/  IMAD.MOV.U32 R15, RZ, RZ, -0x1 ;  /* 0xffffffffff0f7424 */ /* 0x000fce00078e00ff */
[----:B0----5:R-:W-:Y:S05]  /*7d30*/  WARPSYNC.COLLECTIVE R15, `(.L_x_2006) ;  /* 0x000000000f087348 */ /* 0x021fea0003c00000 */
[----:B------:R1:W2:Y:S02]  /*7d40*/  SHFL.BFLY P6, R14, R13, R12, R11 ;  /* 0x0c00000c0d0e7389 */ /* 0x0002a400000c000b */
[----:B012--5:R-:W-:Y:S05]  /*7d50*/  ENDCOLLECTIVE ;  /* 0x000000000000791b */ /* 0x027fea0003800000 */
.L_x_2006:
[----:B------:R-:W-:Y:S02]  /*7d60*/  HFMA2 R12, -RZ, RZ, 0, 4.76837158203125e-07 ;  /* 0x00000008ff0c7431 */ /* 0x000fe400000001ff */
[----:B------:R-:W-:-:S05]  /*7d70*/  FADD.FTZ R0, R13, R14 ;  /* 0x0000000e0d007221 */ /* 0x000fca0000010000 */
[----:B------:R-:W-:-:S07]  /*7d80*/  MOV R13, R0 ;  /* 0x00000000000d7202 */ /* 0x000fce0000000f00 */
[----:B------:R-:W-:Y:S05]  /*7d90*/  WARPSYNC.COLLECTIVE R15, `(.L_x_2007) ;  /* 0x000000000f087348 */ /* 0x000fea0003c00000 */
[----:B------:R0:W1:Y:S02]  /*7da0*/  SHFL.BFLY P6, R14, R13, R12, R11 ;  /* 0x0c00000c0d0e7389 */ /* 0x00006400000c000b */
[----:B01----:R-:W-:Y:S05]  /*7db0*/  ENDCOLLECTIVE ;  /* 0x000000000000791b */ /* 0x003fea0003800000 */
.L_x_2007:
[----:B------:R-:W-:Y:S02]  /*7dc0*/  IMAD.MOV.U32 R12, RZ, RZ, 0x4 ;  /* 0x00000004ff0c7424 */ /* 0x000fe400078e00ff */
[----:B------:R-:W-:-:S05]  /*7dd0*/  FADD.FTZ R3, R0, R14 ;  /* 0x0000000e00037221 */ /* 0x000fca0000010000 */
[----:B------:R-:W-:-:S07]  /*7de0*/  MOV R13, R3 ;  /* 0x00000003000d7202 */ /* 0x000fce0000000f00 */
[----:B------:R-:W-:Y:S05]  /*7df0*/  WARPSYNC.COLLECTIVE R15, `(.L_x_2008) ;  /* 0x000000000f087348 */ /* 0x000fea0003c00000 */
[----:B------:R0:W1:Y:S02]  /*7e00*/  SHFL.BFLY P6, R14, R13, R12, R11 ;  /* 0x0c00000c0d0e7389 */ /* 0x00006400000c000b */
[----:B01----:R-:W-:Y:S05]  /*7e10*/  ENDCOLLECTIVE ;  /* 0x000000000000791b */ /* 0x003fea0003800000 */
.L_x_2008:
[----:B------:R-:W-:Y:S02]  /*7e20*/  HFMA2 R12, -RZ, RZ, 0, 1.1920928955078125e-07 ;  /* 0x00000002ff0c7431 */ /* 0x000fe400000001ff */
[----:B------:R-:W-:-:S05]  /*7e30*/  FADD.FTZ R5, R3, R14 ;  /* 0x0000000e03057221 */ /* 0x000fca0000010000 */
[----:B------:R-:W-:-:S07]  /*7e40*/  MOV R13, R5 ;  /* 0x00000005000d7202 */ /* 0x000fce0000000f00 */
[----:B------:R-:W-:Y:S05]  /*7e50*/  WARPSYNC.COLLECTIVE R15, `(.L_x_2009) ;  /* 0x000000000f087348 */ /* 0x000fea0003c00000 */
[----:B------:R0:W1:Y:S02]  /*7e60*/  SHFL.BFLY P6, R14, R13, R12, R11 ;  /* 0x0c00000c0d0e7389 */ /* 0x00006400000c000b */
[----:B01----:R-:W-:Y:S05]  /*7e70*/  ENDCOLLECTIVE ;  /* 0x000000000000791b */ /* 0x003fea0003800000 */
.L_x_2009:
[----:B------:R-:W-:Y:S02]  /*7e80*/  IMAD.MOV.U32 R12, RZ, RZ, 0x1 ;  /* 0x00000001ff0c7424 */ /* 0x000fe400078e00ff */
[----:B------:R-:W-:-:S05]  /*7e90*/  FADD.FTZ R6, R5, R14 ;  /* 0x0000000e05067221 */ /* 0x000fca0000010000 */
[----:B------:R-:W-:-:S07]  /*7ea0*/  MOV R13, R6 ;  /* 0x00000006000d7202 */ /* 0x000fce0000000f00 */
[----:B------:R-:W-:Y:S05]  /*7eb0*/  WARPSYNC.COLLECTIVE R15, `(.L_x_2010) ;  /* 0x000000000f087348 */ /* 0x000fea0003c00000 */
[----:B------:R0:W1:Y:S02]  /*7ec0*/  SHFL.BFLY P6, R14, R13, R12, R11 ;  /* 0x0c00000c0d0e7389 */ /* 0x00006400000c000b */
[----:B01----:R-:W-:Y:S05]  /*7ed0*/  ENDCOLLECTIVE ;  /* 0x000000000000791b */ /* 0x003fea0003800000 */
.L_x_2010:
[----:B------:R-:W-:Y:S05]  /*7ee0*/  BRA `(.L_x_2011) ;  /* 0xffffff9800087947 */ /* 0x000fea000383ffff */
.L_x_1939:
[----:B------:R-:W-:Y:S01]  /*7ef0*/  BSSY B1, `(.L_x_2012) ;  /* 0x0000007000017945 */ /* 0x000fe20003800000 */
[----:B------:R-:W-:Y:S02]  /*7f00*/  MOV R12, 0x2 ;  /* 0x00000002000c7802 */ /* 0x000fe40000000f00 */
[----:B------:R-:W-:Y:S02]  /*7f10*/  MOV R11, 0x1f ;  /* 0x0000001f000b7802 */ /* 0x000fe40000000f00 */
[----:B------:R-:W-:-:S07]  /*7f20*/  MOV R15, 0xffffffff ;  /* 0xffffffff000f7802 */ /* 0x000fce0000000f00 */
[----:B------:R-:W-:Y:S05]  /*7f30*/  WARPSYNC.COLLECTIVE R15, `(.L_x_2013) ;  /* 0x000000000f087348 */ /* 0x000fea0003c00000 */
[----:B------:R0:W1:Y:S02]  /*7f40*/  SHFL.BFLY P6, R14, R13, R12, R11 ;  /* 0x0c00000c0d0e7389 */ /* 0x00006400000c000b */
[----:B01----:R-:W-:Y:S05]  /*7f50*/  ENDCOLLECTIVE ;  /* 0x000000000000791b */ /* 0x003fea0003800000 */
.L_x_2013:
[----:B------:R-:W-:Y:S05]  /*7f60*/  BSYNC B1 ;  /* 0x0000000000017941 */ /* 0x000fea0003800000 */
.L_x_2012:
[----:B------:R-:W-:Y:S02]  /*7f70*/  HFMA2 R11, -RZ, RZ, 0, 1.847743988037109375e-06 ;  /* 0x0000001fff0b7431 */ /* 0x000fe400000001ff */
[----:B------:R-:W-:Y:S01]  /*7f80*/  FADD.FTZ R13, R13, R14 ;  /* 0x0000000e0d0d7221 */ /* 0x000fe20000010000 */
[----:B------:R-:W-:Y:S01]  /*7f90*/  IMAD.MOV.U32 R12, RZ, RZ, 0x1 ;  /* 0x00000001ff0c7424 */ /* 0x000fe200078e00ff */
[----:B------:R-:W-:-:S07]  /*7fa0*/  MOV R15, 0xffffffff ;  /* 0xffffffff000f7802 */ /* 0x000fce0000000f00 */
[----:B------:R-:W-:Y:S05]  /*7fb0*/  WARPSYNC.COLLECTIVE R15, `(.L_x_2014) ;  /* 0x000000000f087348 */ /* 0x000fea0003c00000 */
[----:B------:R0:W1:Y:S02]  /*7fc0*/  SHFL.BFLY P6, R14, R13, R12, R11 ;  /* 0x0c00000c0d0e7389 */ /* 0x00006400000c000b */
[----:B01----:R-:W-:Y:S05]  /*7fd0*/  ENDCOLLECTIVE ;  /* 0x000000000000791b */ /* 0x003fea0003800000 */
.L_x_2014:
[----:B------:R-:W-:Y:S05]  /*7fe0*/  BRA `(.L_x_2015) ;  /* 0xffffffa400107947 */ /* 0x000fea000383ffff */
.L_x_1943:
[----:B------:R-:W-:Y:S01]  /*7ff0*/  HFMA2 R11, -RZ, RZ, 0, 1.847743988037109375e-06 ;  /* 0x0000001fff0b7431 */ /* 0x000fe200000001ff */
[----:B------:R-:W-:Y:S01]  /*8000*/  BSSY B0, `(.L_x_2016) ;  /* 0x0000007000007945 */ /* 0x000fe20003800000 */
[----:B------:R-:W-:Y:S01]  /*8010*/  MOV R13, R4 ;  /* 0x00000004000d7202 */ /* 0x000fe20000000f00 */
[----:B------:R-:W-:Y:S01]  /*8020*/  IMAD.MOV.U32 R12, RZ, RZ, 0x10 ;  /* 0x00000010ff0c7424 */ /* 0x000fe200078e00ff */
[----:B------:R-:W-:-:S07]  /*8030*/  MOV R15, 0xffffffff ;  /* 0xffffffff000f7802 */ /* 0x000fce0000000f00 */
[----:B-123-5:R-:W-:Y:S05]  /*8040*/  WARPSYNC.COLLECTIVE R15, `(.L_x_2017) ;  /* 0x000000000f087348 */ /* 0x02efea0003c00000 */
[----:B------:R0:W4:Y:S02]  /*8050*/  SHFL.BFLY P6, R14, R13, R12, R11 ;  /* 0x0c00000c0d0e7389 */ /* 0x00012400000c000b */
[----:B012345:R-:W-:Y:S05]  /*8060*/  ENDCOLLECTIVE ;  /* 0x000000000000791b */ /* 0x03ffea0003800000 */
.L_x_2017:
[----:B------:R-:W-:Y:S05]  /*8070*/  BSYNC B0 ;  /* 0x0000000000007941 */ /* 0x000fea0003800000 */
.L_x_2016:
[----:B------:R-:W-:Y:S01]  /*8080*/  HFMA2 R12, -RZ, RZ, 0, 4.76837158203125e-07 ;  /* 0x00000008ff0c7431 */ /* 0x000fe200000001ff */
[----:B------:R-:W-:Y:S01]  /*8090*/  FMNMX.FTZ R13, R14, R4, !PT ;  /* 0x000000040e0d7209 */ /* 0x000fe20007810000 */
[----:B------:R-:W-:Y:S01]  /*80a0*/  IMAD.MOV.U32 R11, RZ, RZ, 0x1f ;  /* 0x0000001fff0b7424 */ /* 0x000fe200078e00ff */
[----:B------:R-:W-:-:S07]  /*80b0*/  MOV R15, 0xffffffff ;  /* 0xffffffff000f7802 */ /* 0x000fce0000000f00 */
[----:B------:R-:W-:Y:S05]  /*80c0*/  WARPSYNC.COLLECTIVE R15, `(.L_x_2018) ;  /* 0x000000000f087348 */ /* 0x000fea0003c00000 */
[----:B------:R0:W1:Y:S02]  /*80d0*/  SHFL.BFLY P6, R14, R13, R12, R11 ;  /* 0x0c00000c0d0e7389 */ /* 0x00006400000c000b */
[----:B01----:R-:W-:Y:S05]  /*80e0*/  ENDCOLLECTIVE ;  /* 0x000000000000791b */ /* 0x003fea0003800000 */
.L_x_2018:
[----:B------:R-:W-:Y:S01]  /*80f0*/  HFMA2 R12, -RZ, RZ, 0, 2.384185791015625e-07 ;  /* 0x00000004ff0c7431 */ /* 0x000fe200000001ff */
[----:B------:R-:W-:-:S04]  /*8100*/  FMNMX.FTZ R5, R13, R14, !PT ;  /* 0x0000000e0d057209 */ /* 0x000fc80007810000 */
[----:B------:R-:W-:-:S07]  /*8110*/  MOV R13, R5 ;  /* 0x00000005000d7202 */ /* 0x000fce0000000f00 */
[----:B------:R-:W-:Y:S05]  /*8120*/  WARPSYNC.COLLECTIVE R15, `(.L_x_2019) ;  /* 0x000000000f087348 */ /* 0x000fea0003c00000 */
[----:B------:R0:W1:Y:S02]  /*8130*/  SHFL.BFLY P6, R14, R13, R12, R11 ;  /* 0x0c00000c0d0e7389 */ /* 0x00006400000c000b */
[----:B01----:R-:W-:Y:S05]  /*8140*/  ENDCOLLECTIVE ;  /* 0x000000000000791b */ /* 0x003fea0003800000 */
.L_x_2019:
[----:B------:R-:W-:Y:S05]  /*8150*/  BRA `(.L_x_2020) ;  /* 0xffffffa400907947 */ /* 0x000fea000383ffff */
.L_x_2021:
        /* <DEDUP_REMOVED lines=10> */
.L_x_3014:


//--------------------- .text._ZN4mmha33masked_multihead_attention_kernelItLi64ELi64ELi1ELi8ELi256ELb0ELb0EEEv26Multihead_attention_paramsIT_XT5_EE --------------------------
	.section	.text._ZN4mmha33masked_multihead_attention_kernelItLi64ELi64ELi1ELi8ELi256ELb0ELb0EEEv26Multihead_attention_paramsIT_XT5_EE,"ax",@progbits
	.align	128
        .global         _ZN4mmha33masked_multihead_attention_kernelItLi64ELi64ELi1ELi8ELi256ELb0ELb0EEEv26Multihead_attention_paramsIT_XT5_EE
        .type           _ZN4mmha33masked_multihead_attention_kernelItLi64ELi64ELi1ELi8ELi256ELb0ELb0EEEv26Multihead_attention_paramsIT_XT5_EE,@function
        .size           _ZN4mmha33masked_multihead_attention_kernelItLi64ELi64ELi1ELi8ELi256ELb0ELb0EEEv26Multihead_attention_paramsIT_XT5_EE,(.L_x_3015 - _ZN4mmha33masked_multihead_attention_kernelItLi64ELi64ELi1ELi8ELi256ELb0ELb0EEEv26Multihead_attention_paramsIT_XT5_EE)
        .other          _ZN4mmha33masked_multihead_attention_kernelItLi64ELi64ELi1ELi8ELi256ELb0ELb0EEEv26Multihead_attention_paramsIT_XT5_EE,@"STO_CUDA_ENTRY STV_DEFAULT"
_ZN4mmha33masked_multihead_attention_kernelItLi64ELi64ELi1ELi8ELi256ELb0ELb0EEEv26Multihead_attention_paramsIT_XT5_EE:
.text._ZN4mmha33masked_multihead_attention_kernelItLi64ELi64ELi1ELi8ELi256ELb0ELb0EEEv26Multihead_attention_paramsIT_XT5_EE:
        /* <DEDUP_REMOVED lines=12> */
.L_x_2022:
[----:B------:R-:W1:Y:S01]  /*00c0*/  LDC R11, c[0x0][0x3f0] ;  /* 0x0000fc00ff0b7b82 */ /* 0x000e620000000800 */
[----:B--2---:R-:W-:-:S07]  /*00d0*/  IABS R8, R40 ;  /* 0x0000002800087213 */ /* 0x004fce0000000000 */
[----:B------:R-:W2:Y:S08]  /*00e0*/  LDC.64 R4, c[0x0][0x4a0] ;  /* 0x00012800ff047b82 */ /* 0x000eb00000000a00 */
[----:B------:R-:W3:Y:S01]  /*00f0*/  LDC R10, c[0x0][0x3f4] ;  /* 0x0000fd00ff0a7b82 */ /* 0x000ee20000000800 */
[----:B-1----:R-:W-:Y:S01]  /*0100*/  IABS R7, R11 ;  /* 0x0000000b00077213 */ /* 0x002fe20000000000 */
[----:B------:R-:W-:Y:S01]  /*0110*/  IMAD.MOV.U32 R18, RZ, RZ, RZ ;  /* 0x000000ffff127224 */ /* 0x000fe200078e00ff */
[----:B------:R-:W1:Y:S05]  /*0120*/  S2R R41, SR_CTAID.X ;  /* 0x0000000000297919 */ /* 0x000e6a0000002500 */
[----:B------:R-:W1:Y:S01]  /*0130*/  LDC R15, c[0x0][0x3f8] ;  /* 0x0000fe00ff0f7b82 */ /* 0x000e620000000800 */
[----:B------:R-:W4:Y:S01]  /*0140*/  I2F.RP R0, R7 ;  /* 0x0000000700007306 */ /* 0x000f220000209400 */
[----:B--2---:R-:W-:-:S04]  /*0150*/  ISETP.NE.U32.AND P0, PT, R4, RZ, PT ;  /* 0x000000ff0400720c */ /* 0x004fc80003f05070 */
[----:B------:R-:W-:-:S03]  /*0160*/  ISETP.NE.AND.EX P0, PT, R5, RZ, PT, P0 ;  /* 0x000000ff0500720c */ /* 0x000fc60003f05300 */
[----:B----4-:R-:W2:Y:S10]  /*0170*/  MUFU.RCP R0, R0 ;  /* 0x0000000000007308 */ /* 0x010eb40000001000 */
[----:B------:R-:W4:Y:S01]  /*0180*/  @P0 LDC.64 R4, c[0x0][0x4a0] ;  /* 0x00012800ff040b82 */ /* 0x000f220000000a00 */
[----:B--2---:R-:W-:-:S04]  /*0190*/  IADD3 R6, PT, PT, R0, 0xffffffe, RZ ;  /* 0x0ffffffe00067810 */ /* 0x004fc80007ffe0ff */
[----:B------:R-:W2:Y:S01]  /*01a0*/  F2I.FTZ.U32.TRUNC.NTZ R3, R6 ;  /* 0x0000000600037305 */ /* 0x000ea2000021f000 */
[----:B----4-:R-:W-:Y:S01]  /*01b0*/  @P0 IMAD.WIDE.U32 R4, R40, 0x4, R4 ;  /* 0x0000000428040825 */ /* 0x010fe200078e0004 */
[----:B--2---:R-:W-:-:S05]  /*01c0*/  IADD3 R2, PT, PT, RZ, -R3, RZ ;  /* 0x80000003ff027210 */ /* 0x004fca0007ffe0ff */
[----:B------:R-:W-:Y:S02]  /*01d0*/  IMAD R9, R2, R7, RZ ;  /* 0x0000000702097224 */ /* 0x000fe400078e02ff */
[----:B------:R-:W-:-:S05]  /*01e0*/  HFMA2 R2, -RZ, RZ, 0, 0 ;  /* 0x00000000ff027431 */ /* 0x000fca00000001ff */
[----:B------:R-:W-:Y:S02]  /*01f0*/  IMAD.HI.U32 R0, R3, R9, R2 ;  /* 0x0000000903007227 */ /* 0x000fe400078e0002 */
[----:B------:R2:W4:Y:S01]  /*0200*/  @P0 LDG.E R9, desc[UR36][R4.64] ;  /* 0x0000002404090981 */ /* 0x000522000c1e1900 */
[----:B------:R-:W0:Y:S03]  /*0210*/  LDC.64 R2, c[0x0][0x460] ;  /* 0x00011800ff027b82 */ /* 0x000e260000000a00 */
[----:B------:R-:W-:-:S05]  /*0220*/  IMAD.HI.U32 R0, R0, R8, RZ ;  /* 0x0000000800007227 */ /* 0x000fca00078e00ff */
[----:B------:R-:W-:-:S05]  /*0230*/  IADD3 R6, PT, PT, -R0, RZ, RZ ;  /* 0x000000ff00067210 */ /* 0x000fca0007ffe1ff */
[----:B------:R-:W-:-:S05]  /*0240*/  IMAD R6, R7, R6, R8 ;  /* 0x0000000607067224 */ /* 0x000fca00078e0208 */
[----:B------:R-:W-:-:S13]  /*0250*/  ISETP.GT.U32.AND P3, PT, R7, R6, PT ;  /* 0x000000060700720c */ /* 0x000fda0003f64070 */
[----:B------:R-:W-:-:S05]  /*0260*/  @!P3 IMAD.IADD R6, R6, 0x1, -R7 ;  /* 0x000000010606b824 */ /* 0x000fca00078e0a07 */
[----:B------:R-:W-:Y:S02]  /*0270*/  ISETP.GE.U32.AND P2, PT, R6, R7, PT ;  /* 0x000000070600720c */ /* 0x000fe40003f46070 */
[----:B0-----:R-:W-:Y:S02]  /*0280*/  ISETP.NE.U32.AND P1, PT, R2, RZ, PT ;  /* 0x000000ff0200720c */ /* 0x001fe40003f25070 */
[----:B------:R-:W-:Y:S02]  /*0290*/  @!P3 IADD3 R0, PT, PT, R0, 0x1, RZ ;  /* 0x000000010000b810 */ /* 0x000fe40007ffe0ff */
[----:B------:R-:W-:Y:S02]  /*02a0*/  ISETP.NE.AND.EX P1, PT, R3, RZ, PT, P1 ;  /* 0x000000ff0300720c */ /* 0x000fe40003f25310 */
[----:B---3--:R-:W-:-:S05]  /*02b0*/  IABS R21, R10 ;  /* 0x0000000a00157213 */ /* 0x008fca0000000000 */
[----:B------:R-:W-:-:S04]  /*02c0*/  @P2 IADD3 R0, PT, PT, R0, 0x1, RZ ;  /* 0x0000000100002810 */ /* 0x000fc80007ffe0ff */
[----:B------:R-:W-:Y:S02]  /*02d0*/  MOV R24, R0 ;  /* 0x0000000000187202 */ /* 0x000fe40000000f00 */
[----:B------:R-:W0:Y:S01]  /*02e0*/  I2F.RP R0, R21 ;  /* 0x0000001500007306 */ /* 0x000e220000209400 */
[----:B------:R-:W2:Y:S01]  /*02f0*/  @P1 LDC.64 R6, c[0x0][0x460] ;  /* 0x00011800ff061b82 */ /* 0x000ea20000000a00 */
[----:B------:R-:W-:Y:S02]  /*0300*/  LOP3.LUT R8, R40, R11, RZ, 0x3c, !PT ;  /* 0x0000000b28087212 */ /* 0x000fe400078e3cff */
[----:B------:R-:W-:Y:S02]  /*0310*/  ISETP.NE.AND P3, PT, R11, RZ, PT ;  /* 0x000000ff0b00720c */ /* 0x000fe40003f65270 */
[----:B------:R-:W-:-:S03]  /*0320*/  ISETP.GE.AND P4, PT, R8, RZ, PT ;  /* 0x000000ff0800720c */ /* 0x000fc60003f86270 */
[----:B------:R-:W3:Y:S01]  /*0330*/  @!P0 LDC R19, c[0x0][0x40c] ;  /* 0x00010300ff138b82 */ /* 0x000ee20000000800 */
[----:B0-----:R-:W0:Y:S07]  /*0340*/  MUFU.RCP R0, R0 ;  /* 0x0000000000007308 */ /* 0x001e2e0000001000 */
[----:B------:R-:W4:Y:S02]  /*0350*/  @P0 LDC R8, c[0x0][0x430] ;  /* 0x00010c00ff080b82 */ /* 0x000f240000000800 */
[----:B------:R-:W-:-:S02]  /*0360*/  @!P4 IADD3 R24, PT, PT, -R24, RZ, RZ ;  /* 0x000000ff1818c210 */ /* 0x000fc40007ffe1ff */
[----:B------:R-:W-:-:S05]  /*0370*/  @!P3 LOP3.LUT R24, RZ, R11, RZ, 0x33, !PT ;  /* 0x0000000bff18b212 */ /* 0x000fca00078e33ff */
[----:B--2---:R-:W-:-:S05]  /*0380*/  @P1 IMAD.WIDE R4, R24, 0x4, R6 ;  /* 0x0000000418041825 */ /* 0x004fca00078e0206 */
[----:B------:R2:W5:Y:S01]  /*0390*/  @P1 LDG.E R18, desc[UR36][R4.64] ;  /* 0x0000002404121981 */ /* 0x000562000c1e1900 */
[----:B0-----:R-:W-:-:S04]  /*03a0*/  IADD3 R6, PT, PT, R0, 0xffffffe, RZ ;  /* 0x0ffffffe00067810 */ /* 0x001fc80007ffe0ff */
[----:B------:R0:W1:Y:S01]  /*03b0*/  F2I.FTZ.U32.TRUNC.NTZ R7, R6 ;  /* 0x0000000600077305 */ /* 0x000062000021f000 */
[----:B------:R-:W3:Y:S01]  /*03c0*/  S2R R83, SR_TID.X ;  /* 0x0000000000537919 */ /* 0x000ee20000002100 */
[----:B--2---:R-:W2:Y:S01]  /*03d0*/  LDC R4, c[0x0][0x3e8] ;  /* 0x0000fa00ff047b82 */ /* 0x004ea20000000800 */
[----:B0-----:R-:W-:Y:S01]  /*03e0*/  HFMA2 R6, -RZ, RZ, 0, 0 ;  /* 0x00000000ff067431 */ /* 0x001fe200000001ff */
[----:B-1----:R-:W-:-:S05]  /*03f0*/  IADD3 R12, PT, PT, RZ, -R7, RZ ;  /* 0x80000007ff0c7210 */ /* 0x002fca0007ffe0ff */
[----:B------:R-:W-:-:S04]  /*0400*/  IMAD R5, R12, R21, RZ ;  /* 0x000000150c057224 */ /* 0x000fc800078e02ff */
[----:B------:R-:W-:Y:S01]  /*0410*/  IMAD.HI.U32 R7, R7, R5, R6 ;  /* 0x0000000507077227 */ /* 0x000fe200078e0006 */
[----:B--2---:R-:W-:-:S03]  /*0420*/  ISETP.NE.AND P1, PT, R4, RZ, PT ;  /* 0x000000ff0400720c */ /* 0x004fc60003f25270 */
[----:B------:R-:W-:Y:S01]  /*0430*/  IMAD R22, R40, R15, R41 ;  /* 0x0000000f28167224 */ /* 0x000fe200078e0229 */
[----:B------:R-:W-:Y:S01]  /*0440*/  BSSY.RECONVERGENT B0, `(.L_x_2023) ;  /* 0x0000021000007945 */ /* 0x000fe20003800200 */
[----:B---3--:R-:W-:-:S08]  /*0450*/  SHF.L.U32 R26, R83, 0x1, RZ ;  /* 0x00000001531a7819 */ /* 0x008fd000000006ff */
[----:B------:R-:W-:Y:S01]  /*0460*/  @P1 SHF.L.U32 R5, R41, 0x6, RZ ;  /* 0x0000000629051819 */ /* 0x000fe200000006ff */
[----:B------:R-:W-:-:S04]  /*0470*/  @!P1 IMAD.SHL.U32 R17, R22, 0x40, RZ ;  /* 0x0000004016119824 */ /* 0x000fc800078e00ff */
[----:B------:R-:W-:Y:S01]  /*0480*/  @P1 IMAD R17, R40, R4, R5 ;  /* 0x0000000428111224 */ /* 0x000fe200078e0205 */
[----:B------:R-:W-:-:S04]  /*0490*/  MOV R23, RZ ;  /* 0x000000ff00177202 */ /* 0x000fc80000000f00 */
[----:B------:R-:W-:Y:S02]  /*04a0*/  IADD3 R25, PT, PT, R26, R17, RZ ;  /* 0x000000111a197210 */ /* 0x000fe40007ffe0ff */
[----:B----4-:R-:W-:-:S04]  /*04b0*/  @P0 IADD3 R19, PT, PT, R9, R8, RZ ;  /* 0x0000000809130210 */ /* 0x010fc80007ffe0ff */
[----:B------:R-:W-:-:S05]  /*04c0*/  IABS R16, R19 ;  /* 0x0000001300107213 */ /* 0x000fca0000000000 */
[----:B------:R-:W-:-:S05]  /*04d0*/  IMAD.HI.U32 R7, R7, R16, RZ ;  /* 0x0000001007077227 */ /* 0x000fca00078e00ff */
[----:B------:R-:W-:-:S05]  /*04e0*/  IADD3 R7, PT, PT, -R7, RZ, RZ ;  /* 0x000000ff07077210 */ /* 0x000fca0007ffe1ff */
        /* <DEDUP_REMOVED lines=22> */
.L_x_2024:
[----:B------:R-:W-:Y:S05]  /*0650*/  BSYNC.RECONVERGENT B0 ;  /* 0x0000000000007941 */ /* 0x000fea0003800200 */
.L_x_2023:
[----:B------:R-:W1:Y:S01]  /*0660*/  LDCU UR4, c[0x0][0x478] ;  /* 0x00008f00ff0477ac */ /* 0x000e620008000800 */
[C---:B------:R-:W-:Y:S01]  /*0670*/  ISETP.GE.AND P3, PT, R19.reuse, RZ, PT ;  /* 0x000000ff1300720c */ /* 0x040fe20003f66270 */
[----:B------:R-:W-:Y:S01]  /*0680*/  @!P2 IMAD.IADD R16, R16, 0x1, -R21 ;  /* 0x000000011010a824 */ /* 0x000fe200078e0a15 */
[----:B------:R-:W-:Y:S01]  /*0690*/  ISETP.NE.AND P1, PT, R10, RZ, PT ;  /* 0x000000ff0a00720c */ /* 0x000fe20003f25270 */
[----:B------:R-:W-:Y:S01]  /*06a0*/  IMAD R24, R24, R15, RZ ;  /* 0x0000000f18187224 */ /* 0x000fe200078e02ff */
[----:B------:R-:W-:Y:S02]  /*06b0*/  IADD3 R74, PT, PT, R19, 0x1, -R10 ;  /* 0x00000001134a7810 */ /* 0x000fe40007ffe80a */
[----:B------:R-:W-:Y:S02]  /*06c0*/  LEA R13, R41, R26, 0x6 ;  /* 0x0000001a290d7211 */ /* 0x000fe400078e30ff */
[----:B------:R-:W-:-:S05]  /*06d0*/  VIMNMX R74, PT, PT, RZ, R74, !PT ;  /* 0x0000004aff4a7248 */ /* 0x000fca0007fe0100 */
[----:B------:R-:W-:Y:S02]  /*06e0*/  @!P3 IADD3 R16, PT, PT, -R16, RZ, RZ ;  /* 0x000000ff1010b210 */ /* 0x000fe40007ffe1ff */
[----:B------:R-:W-:Y:S01]  /*06f0*/  @!P1 LOP3.LUT R16, RZ, R10, RZ, 0x33, !PT ;  /* 0x0000000aff109212 */ /* 0x000fe200078e33ff */
        /* <DEDUP_REMOVED lines=14> */
.L_x_2025:
[----:B------:R-:W-:Y:S01]  /*07e0*/  BSSY.RECONVERGENT B0, `(.L_x_2026) ;  /* 0x0000006000007945 */ /* 0x000fe20003800200 */
[----:B------:R-:W-:-:S03]  /*07f0*/  HFMA2 R0, -RZ, RZ, 0, 0 ;  /* 0x00000000ff007431 */ /* 0x000fc600000001ff */
[----:B------:R-:W-:Y:S05]  /*0800*/  @P0 BRA `(.L_x_2027) ;  /* 0x00000000000c0947 */ /* 0x000fea0003800000 */
[----:B------:R-:W1:Y:S02]  /*0810*/  LDC.64 R4, c[0x0][0x398] ;  /* 0x0000e600ff047b82 */ /* 0x000e640000000a00 */
[----:B-1----:R-:W-:-:S05]  /*0820*/  IMAD.WIDE R4, R25, 0x2, R4 ;  /* 0x0000000219047825 */ /* 0x002fca00078e0204 */
[----:B------:R1:W5:Y:S02]  /*0830*/  LDG.E R0, desc[UR36][R4.64] ;  /* 0x0000002404007981 */ /* 0x000364000c1e1900 */
.L_x_2027:
[----:B------:R-:W-:Y:S05]  /*0840*/  BSYNC.RECONVERGENT B0 ;  /* 0x0000000000007941 */ /* 0x000fea0003800200 */
.L_x_2026:
[----:B------:R-:W2:Y:S01]  /*0850*/  LDCU.64 UR6, c[0x0][0x3a0] ;  /* 0x00007400ff0677ac */ /* 0x000ea20008000a00 */
[----:B-1----:R-:W1:Y:S01]  /*0860*/  LDC.64 R4, c[0x0][0x418] ;  /* 0x00010600ff047b82 */ /* 0x002e620000000a00 */
[----:B------:R-:W-:Y:S01]  /*0870*/  ISETP.EQ.U32.AND P3, PT, R2, RZ, PT ;  /* 0x000000ff0200720c */ /* 0x000fe20003f62070 */
[----:B------:R-:W-:Y:S01]  /*0880*/  IMAD.MOV.U32 R12, RZ, RZ, RZ ;  /* 0x000000ffff0c7224 */ /* 0x000fe200078e00ff */
[----:B------:R-:W3:Y:S02]  /*0890*/  LDCU.64 UR4, c[0x0][0x390] ;  /* 0x00007200ff0477ac */ /* 0x000ee40008000a00 */
[----:B------:R-:W-:Y:S02]  /*08a0*/  ISETP.EQ.OR.EX P0, PT, R3, RZ, P0, P3 ;  /* 0x000000ff0300720c */ /* 0x000fe40000702730 */
[----:B------:R-:W-:Y:S02]  /*08b0*/  MOV R3, RZ ;  /* 0x000000ff00037202 */ /* 0x000fe40000000f00 */
[----:B--2---:R-:W-:-:S09]  /*08c0*/  ISETP.NE.U32.AND P1, PT, RZ, UR6, PT ;  /* 0x00000006ff007c0c */ /* 0x004fd2000bf25070 */
[----:B------:R-:W2:Y:S01]  /*08d0*/  @!P0 LDC.64 R8, c[0x0][0x450] ;  /* 0x00011400ff088b82 */ /* 0x000ea20000000a00 */
[----:B-----5:R-:W-:Y:S01]  /*08e0*/  @!P0 IMAD R2, R18, R15, RZ ;  /* 0x0000000f12028224 */ /* 0x020fe200078e02ff */
[----:B---3--:R-:W-:Y:S01]  /*08f0*/  ISETP.NE.U32.AND P2, PT, RZ, UR4, PT ;  /* 0x00000004ff007c0c */ /* 0x008fe2000bf45070 */
[----:B------:R-:W3:Y:S01]  /*0900*/  LDCU.U8 UR4, c[0x0][0x404] ;  /* 0x00008080ff0477ac */ /* 0x000ee20008000000 */
[----:B------:R-:W-:Y:S02]  /*0910*/  ISETP.NE.AND.EX P1, PT, RZ, UR7, PT, P1 ;  /* 0x00000007ff007c0c */ /* 0x000fe4000bf25310 */
[----:B------:R-:W-:Y:S02]  /*0920*/  ISETP.NE.AND.EX P2, PT, RZ, UR5, PT, P2 ;  /* 0x00000005ff007c0c */ /* 0x000fe4000bf45320 */
[C---:B------:R-:W-:Y:S02]  /*0930*/  ISETP.GT.U32.OR P1, PT, R83.reuse, 0x1f, !P1 ;  /* 0x0000001f5300780c */ /* 0x040fe40004f24470 */
[----:B------:R-:W-:-:S02]  /*0940*/  ISETP.GT.U32.OR P2, PT, R83, 0x1f, !P2 ;  /* 0x0000001f5300780c */ /* 0x000fc40005744470 */
[----:B-1----:R-:W-:Y:S02]  /*0950*/  ISETP.NE.U32.AND P3, PT, R4, RZ, PT ;  /* 0x000000ff0400720c */ /* 0x002fe40003f65070 */
[----:B------:R-:W-:Y:S02]  /*0960*/  @!P0 LEA R15, R2, R13, 0x6 ;  /* 0x0000000d020f8211 */ /* 0x000fe400078e30ff */
[----:B------:R-:W-:-:S05]  /*0970*/  ISETP.NE.AND.EX P3, PT, R5, RZ, PT, P3 ;  /* 0x000000ff0500720c */ /* 0x000fca0003f65330 */
[----:B0-----:R-:W0:Y:S01]  /*0980*/  @!P1 LDC.64 R6, c[0x0][0x3a0] ;  /* 0x0000e800ff069b82 */ /* 0x001e220000000a00 */
[----:B------:R-:W-:Y:S02]  /*0990*/  HFMA2 R2, -RZ, RZ, 0, 0 ;  /* 0x00000000ff027431 */ /* 0x000fe400000001ff */
[----:B--2---:R-:W-:-:S05]  /*09a0*/  @!P0 IMAD.WIDE R8, R15, 0x2, R8 ;  /* 0x000000020f088825 */ /* 0x004fca00078e0208 */
[----:B------:R-:W1:Y:S01]  /*09b0*/  @!P2 LDC.64 R4, c[0x0][0x390] ;  /* 0x0000e400ff04ab82 */ /* 0x000e620000000a00 */
[----:B------:R-:W2:Y:S07]  /*09c0*/  @!P0 LDG.E R9, desc[UR36][R8.64] ;  /* 0x0000002408098981 */ /* 0x000eae000c1e1900 */
[----:B------:R-:W4:Y:S01]  /*09d0*/  @P3 LDC.64 R10, c[0x0][0x418] ;  /* 0x00010600ff0a3b82 */ /* 0x000f220000000a00 */
[----:B0-----:R-:W-:-:S05]  /*09e0*/  @!P1 IMAD.WIDE.U32 R6, R13, 0x2, R6 ;  /* 0x000000020d069825 */ /* 0x001fca00078e0006 */
[----:B------:R-:W2:Y:S01]  /*09f0*/  @!P1 LDG.E R3, desc[UR36][R6.64] ;  /* 0x0000002406039981 */ /* 0x000ea2000c1e1900 */
[----:B-1----:R-:W-:Y:S02]  /*0a00*/  @!P2 IMAD.WIDE.U32 R4, R13, 0x2, R4 ;  /* 0x000000020d04a825 */ /* 0x002fe400078e0004 */
[----:B------:R-:W0:Y:S03]  /*0a10*/  LDC R13, c[0x0][0x400] ;  /* 0x00010000ff0d7b82 */ /* 0x000e260000000800 */
[----:B------:R-:W2:Y:S01]  /*0a20*/  @!P2 LDG.E R12, desc[UR36][R4.64] ;  /* 0x00000024040ca981 */ /* 0x000ea2000c1e1900 */
[----:B----4-:R-:W-:-:S05]  /*0a30*/  @P3 IMAD.WIDE.U32 R10, R40, 0x4, R10 ;  /* 0x00000004280a3825 */ /* 0x010fca00078e000a */
[----:B------:R1:W5:Y:S01]  /*0a40*/  @P3 LDG.E R2, desc[UR36][R10.64] ;  /* 0x000000240a023981 */ /* 0x000362000c1e1900 */
[----:B---3--:R-:W-:-:S04]  /*0a50*/  ISETP.NE.AND P1, PT, RZ, UR4, PT ;  /* 0x00000004ff007c0c */ /* 0x008fc8000bf25270 */
[----:B0-----:R-:W-:Y:S01]  /*0a60*/  ISETP.LT.OR P1, PT, R13, 0x1, P1 ;  /* 0x000000010d00780c */ /* 0x001fe20000f21670 */
[----:B------:R-:W-:Y:S01]  /*0a70*/  BSSY.RECONVERGENT B6, `(.L_x_2028) ;  /* 0x00000a7000067945 */ /* 0x000fe20003800200 */
[----:B--2---:R-:W-:-:S04]  /*0a80*/  HADD2 R28, R0, R3 ;  /* 0x00000003001c7230 */ /* 0x004fc80000000000 */
[----:B------:R-:W-:Y:S02]  /*0a90*/  @!P0 HMUL2 R28, R28, R9 ;  /* 0x000000091c1c8232 */ /* 0x000fe40000000000 */
[----:B------:R-:W-:-:S05]  /*0aa0*/  HFMA2 R23, R23, 1, 1, R12 ;  /* 0x3c003c0017177831 */ /* 0x000fca000000000c */
[----:B-1----:R-:W-:Y:S05]  /*0ab0*/  @P1 BRA `(.L_x_2029) ;  /* 0x0000000000781947 */ /* 0x002fea0003800000 */
        /* <DEDUP_REMOVED lines=30> */
.L_x_2029:
        /* <DEDUP_REMOVED lines=13> */
[----:B0-----:R-:W-:Y:S01]  /*0d70*/  HFMA2 R4, -RZ, RZ, 0, 0 ;  /* 0x00000000ff047431 */ /* 0x001fe200000001ff */
[----:B-1----:R-:W-:-:S05]  /*0d80*/  IADD3 R6, PT, PT, RZ, -R5, RZ ;  /* 0x80000005ff067210 */ /* 0x002fca0007ffe0ff */
[----:B------:R-:W-:Y:S01]  /*0d90*/  IMAD R7, R6, R3, RZ ;  /* 0x0000000306077224 */ /* 0x000fe200078e02ff */
[----:B------:R-:W-:-:S03]  /*0da0*/  MOV R6, R8 ;  /* 0x0000000800067202 */ /* 0x000fc60000000f00 */
        /* <DEDUP_REMOVED lines=11> */
[----:B------:R-:W-:Y:S02]  /*0e60*/  @P0 IADD3 R5, PT, PT, R5, 0x1, RZ ;  /* 0x0000000105050810 */ /* 0x000fe40007ffe0ff */
[----:B------:R-:W-:Y:S02]  /*0e70*/  ISETP.GE.AND P0, PT, R26, R13, PT ;  /* 0x0000000d1a00720c */ /* 0x000fe40003f06270 */
        /* <DEDUP_REMOVED lines=11> */
[----:B------:R-:W-:Y:S02]  /*0f30*/  MOV R8, 0x53f ;  /* 0x0000053f00087802 */ /* 0x000fe40000000f00 */
[----:B------:R1:W2:Y:S01]  /*0f40*/  LDC.64 R14, c[0x4][R0] ;  /* 0x01000000000e7b82 */ /* 0x0002a20000000a00 */
[----:B------:R-:W3:Y:S01]  /*0f50*/  LDCU.64 UR6, c[0x4][0xd0] ;  /* 0x01001a00ff0677ac */ /* 0x000ee20008000a00 */
[----:B------:R-:W-:Y:S02]  /*0f60*/  MOV R12, 0x1 ;  /* 0x00000001000c7802 */ /* 0x000fe40000000f00 */
[----:B------:R-:W-:Y:S01]  /*0f70*/  MOV R13, RZ ;  /* 0x000000ff000d7202 */ /* 0x000fe20000000f00 */
[----:B------:R-:W4:Y:S01]  /*0f80*/  LDCU.64 UR8, c[0x4][0x48] ;  /* 0x01000900ff0877ac */ /* 0x000f220008000a00 */
[----:B0-----:R-:W-:-:S02]  /*0f90*/  MOV R4, UR4 ;  /* 0x0000000400047c02 */ /* 0x001fc40008000f00 */
[----:B------:R-:W-:Y:S02]  /*0fa0*/  MOV R5, UR5 ;  /* 0x0000000500057c02 */ /* 0x000fe40008000f00 */
[----:B---3--:R-:W-:Y:S02]  /*0fb0*/  MOV R6, UR6 ;  /* 0x0000000600067c02 */ /* 0x008fe40008000f00 */
[----:B------:R-:W-:Y:S02]  /*0fc0*/  MOV R7, UR7 ;  /* 0x0000000700077c02 */ /* 0x000fe40008000f00 */
[----:B----4-:R-:W-:Y:S01]  /*0fd0*/  MOV R10, UR8 ;  /* 0x00000008000a7c02 */ /* 0x010fe20008000f00 */
[----:B-1----:R-:W-:-:S07]  /*0fe0*/  IMAD.U32 R11, RZ, RZ, UR9 ;  /* 0x00000009ff0b7e24 */ /* 0x002fce000f8e00ff */
[----:B------:R-:W-:-:S07]  /*0ff0*/  LEPC R20, `(.L_x_2031) ;  /* 0x000000001014794e */ /* 0x000fce0000000000 */
[----:B--2--5:R-:W-:Y:S05]  /*1000*/  CALL.ABS.NOINC R14 ;  /* 0x000000000e007343 */ /* 0x024fea0003c00000 */
.L_x_2031:
        /* <DEDUP_REMOVED lines=8> */
[----:B-1----:R-:W-:Y:S01]  /*1090*/  LEA R3, R7, R0, 0x1 ;  /* 0x0000000007037211 */ /* 0x002fe200078e08ff */
[----:B------:R-:W-:-:S03]  /*10a0*/  @!P6 IMAD R6, R4, 0x2, R0 ;  /* 0x000000020406e824 */ /* 0x000fc600078e0200 */
[----:B------:R-:W-:Y:S02]  /*10b0*/  @!P6 LEA R5, R4, R3, 0x1 ;  /* 0x000000030405e211 */ /* 0x000fe400078e08ff */
        /* <DEDUP_REMOVED lines=51> */
.L_x_2035:
[----:B------:R-:W-:Y:S05]  /*13f0*/  BSYNC.RECONVERGENT B1 ;  /* 0x0000000000017941 */ /* 0x000fea0003800200 */
.L_x_2034:
[----:B------:R-:W-:Y:S01]  /*1400*/  PRMT R7, R28, 0x7632, R7 ;  /* 0x000076321c077816 */ /* 0x000fe20000000007 */
[----:B------:R0:W-:Y:S01]  /*1410*/  STS.U16 [R13], R28 ;  /* 0x0000001c0d007388 */ /* 0x0001e20000000400 */
[----:B------:R-:W-:-:S03]  /*1420*/  PRMT R4, R23, 0x7632, R4 ;  /* 0x0000763217047816 */ /* 0x000fc60000000004 */
[----:B------:R0:W-:Y:S04]  /*1430*/  STS.U16 [R14], R7 ;  /* 0x000000070e007388 */ /* 0x0001e80000000400 */
[----:B------:R0:W-:Y:S04]  /*1440*/  STS.U16 [R12], R23 ;  /* 0x000000170c007388 */ /* 0x0001e80000000400 */
[----:B------:R0:W-:Y:S02]  /*1450*/  STS.U16 [R11], R4 ;  /* 0x000000040b007388 */ /* 0x0001e40000000400 */
.L_x_2033:
[----:B------:R-:W-:Y:S05]  /*1460*/  BSYNC.RECONVERGENT B0 ;  /* 0x0000000000007941 */ /* 0x000fea0003800200 */
.L_x_2032:
[----:B------:R-:W-:Y:S01]  /*1470*/  BAR.SYNC.DEFER_BLOCKING 0x0 ;  /* 0x0000000000007b1d */ /* 0x000fe20000010000 */
[----:B------:R-:W-:-:S05]  /*1480*/  @!P6 IMAD R25, R25, R30, R27 ;  /* 0x0000001e1919e224 */ /* 0x000fca00078e021b */
[C---:B------:R-:W-:Y:S02]  /*1490*/  @!P6 LEA R0, R25.reuse, R0, 0x1 ;  /* 0x000000001900e211 */ /* 0x040fe400078e08ff */
[----:B------:R-:W-:-:S03]  /*14a0*/  @!P6 LEA R3, R25, R3, 0x1 ;  /* 0x000000031903e211 */ /* 0x000fc600078e08ff */
[----:B0-----:R0:W1:Y:S04]  /*14b0*/  @!P6 LDS R23, [R0] ;  /* 0x000000000017e984 */ /* 0x0010680000000800 */
[----:B------:R0:W2:Y:S01]  /*14c0*/  @!P6 LDS R28, [R3] ;  /* 0x00000000031ce984 */ /* 0x0000a20000000800 */
[----:B------:R-:W-:Y:S06]  /*14d0*/  BAR.SYNC.DEFER_BLOCKING 0x0 ;  /* 0x0000000000007b1d */ /* 0x000fec0000010000 */
.L_x_2030:
[----:B------:R-:W-:Y:S05]  /*14e0*/  BSYNC.RECONVERGENT B6 ;  /* 0x0000000000067941 */ /* 0x000fea0003800200 */
.L_x_2028:
[----:B------:R-:W-:Y:S02]  /*14f0*/  ISETP.GT.U32.AND P0, PT, R83, 0x1f, PT ;  /* 0x0000001f5300780c */ /* 0x000fe40003f04070 */
[----:B0-----:R-:W-:-:S11]  /*1500*/  MOV R0, 0xff7fffff ;  /* 0xff7fffff00007802 */ /* 0x001fd60000000f00 */
[----:B------:R-:W-:Y:S05]  /*1510*/  @P0 BRA `(.L_x_2036) ;  /* 0x0000000000d40947 */ /* 0x000fea0003800000 */
[----:B------:R-:W0:Y:S01]  /*1520*/  S2R R10, SR_CgaCtaId ;  /* 0x00000000000a7919 */ /* 0x000e220000008800 */
[----:B------:R-:W3:Y:S01]  /*1530*/  LDCU UR4, c[0x0][0x3f4] ;  /* 0x00007e80ff0477ac */ /* 0x000ee20008000800 */
[----:B------:R-:W4:Y:S01]  /*1540*/  LDC.64 R4, c[0x0][0x3b8] ;  /* 0x0000ee00ff047b82 */ /* 0x000f220000000a00 */
[----:B------:R-:W-:Y:S02]  /*1550*/  SHF.R.U32.HI R3, RZ, 0x2, R83 ;  /* 0x00000002ff037819 */ /* 0x000fe40000011653 */
[----:B------:R-:W-:Y:S02]  /*1560*/  LOP3.LUT R26, R26, 0x6, RZ, 0xc0, !PT ;  /* 0x000000061a1a7812 */ /* 0x000fe400078ec0ff */
[----:B------:R-:W-:Y:S01]  /*1570*/  MOV R9, 0x400 ;  /* 0x0000040000097802 */ /* 0x000fe20000000f00 */
[----:B---3--:R-:W-:Y:S02]  /*1580*/  IMAD R7, R22, UR4, RZ ;  /* 0x0000000416077c24 */ /* 0x008fe4000f8e02ff */
[----:B------:R-:W-:Y:S01]  /*1590*/  IMAD R8, R3, UR4, R16 ;  /* 0x0000000403087c24 */ /* 0x000fe2000f8e0210 */
[----:B------:R-:W-:Y:S01]  /*15a0*/  IADD3 R3, PT, PT, R9, 0x40, RZ ;  /* 0x0000004009037810 */ /* 0x000fe20007ffe0ff */
[----:B------:R-:W-:Y:S01]  /*15b0*/  UMOV UR4, 0xffffffff ;  /* 0xffffffff00047882 */ /* 0x000fe20000000000 */
[----:B------:R-:W-:-:S05]  /*15c0*/  LEA R7, R7, R26, 0x6 ;  /* 0x0000001a07077211 */ /* 0x000fca00078e30ff */
[----:B------:R-:W-:Y:S01]  /*15d0*/  IMAD R7, R8, 0x8, R7 ;  /* 0x0000000808077824 */ /* 0x000fe200078e0207 */
[----:B0-----:R-:W-:-:S03]  /*15e0*/  LEA R6, R10, R3, 0x18 ;  /* 0x000000030a067211 */ /* 0x001fc600078ec0ff */
[----:B----4-:R-:W-:-:S04]  /*15f0*/  IMAD.WIDE R4, R7, 0x2, R4 ;  /* 0x0000000207047825 */ /* 0x010fc800078e0204 */
[----:B-12---:R-:W-:Y:S01]  /*1600*/  HMUL2 R3, R23, R28 ;  /* 0x0000001c17037232 */ /* 0x006fe20000000000 */
[----:B------:R-:W-:Y:S01]  /*1610*/  LEA R6, R83, R6, 0x2 ;  /* 0x0000000653067211 */ /* 0x000fe200078e10ff */
[----:B------:R0:W-:Y:S03]  /*1620*/  STG.E desc[UR36][R4.64], R28 ;  /* 0x0000001c04007986 */ /* 0x0001e6000c101924 */
[--C-:B------:R-:W-:Y:S02]  /*1630*/  HADD2.F32 R13, -RZ, R3.reuse.H0_H0 ;  /* 0x20000003ff0d7230 */ /* 0x100fe40000004100 */
[----:B------:R-:W-:Y:S01]  /*1640*/  HADD2.F32 R8, -RZ, R3.H1_H1 ;  /* 0x30000003ff087230 */ /* 0x000fe20000004100 */
[----:B------:R0:W-:Y:S04]  /*1650*/  STS [R6], R23 ;  /* 0x0000001706007388 */ /* 0x0001e80000000800 */
        /* <DEDUP_REMOVED lines=11> */
.L_x_2118:
        /* <DEDUP_REMOVED lines=14> */
[----:B------:R-:W-:Y:S01]  /*17f0*/  IADD3 R9, PT, PT, R9, 0xc0, RZ ;  /* 0x000000c009097810 */ /* 0x000fe20007ffe0ff */
[----:B-1----:R-:W-:Y:S01]  /*1800*/  FMUL.FTZ R0, R14, UR4 ;  /* 0x000000040e007c20 */ /* 0x002fe20008410000 */
[----:B------:R-:W-:Y:S02]  /*1810*/  IADD3 R6, PT, PT, -R74, R19, RZ ;  /* 0x000000134a067210 */ /* 0x000fe40007ffe1ff */
[----:B------:R-:W-:-:S04]  /*1820*/  LEA R7, R10, R9, 0x18 ;  /* 0x000000090a077211 */ /* 0x000fc800078ec0ff */
[----:B------:R-:W-:Y:S01]  /*1830*/  LEA R7, R6, R7, 0x2 ;  /* 0x0000000706077211 */ /* 0x000fe200078e10ff */
[----:B--2---:R-:W-:-:S05]  /*1840*/  @P0 HADD2.F32 R3, -RZ, R4.H0_H0 ;  /* 0x20000004ff030230 */ /* 0x004fca0000004100 */
[----:B------:R-:W-:-:S05]  /*1850*/  @P0 FADD.FTZ R0, R0, R3 ;  /* 0x0000000300000221 */ /* 0x000fca0000010000 */
[----:B------:R3:W-:Y:S02]  /*1860*/  STS [R7], R0 ;  /* 0x0000000007007388 */ /* 0x0007e40000000800 */
.L_x_2036:
[----:B------:R-:W-:Y:S05]  /*1870*/  WARPSYNC.ALL ;  /* 0x0000000000007948 */ /* 0x000fea0003800000 */
[----:B------:R-:W-:Y:S01]  /*1880*/  IMAD.IADD R3, R19, 0x1, -R74 ;  /* 0x0000000113037824 */ /* 0x000fe200078e0a4a */
[----:B------:R-:W4:Y:S01]  /*1890*/  LDCU UR4, c[0x0][0x3f0] ;  /* 0x00007e00ff0477ac */ /* 0x000f220008000800 */
[----:B------:R-:W-:Y:S03]  /*18a0*/  BSSY.RECONVERGENT B0, `(.L_x_2038) ;  /* 0x00000d2000007945 */ /* 0x000fe60003800200 */
[----:B------:R-:W-:Y:S01]  /*18b0*/  IADD3 R3, PT, PT, R3, 0x1f, RZ ;  /* 0x0000001f03037810 */ /* 0x000fe20007ffe0ff */
[----:B------:R-:W0:Y:S03]  /*18c0*/  LDCU UR11, c[0x0][0x410] ;  /* 0x00008200ff0b77ac */ /* 0x000e260008000800 */
[----:B------:R-:W-:Y:S01]  /*18d0*/  SHF.R.S32.HI R4, RZ, 0x1f, R3 ;  /* 0x0000001fff047819 */ /* 0x000fe20000011403 */
[----:B------:R-:W0:Y:S03]  /*18e0*/  LDCU.64 UR12, c[0x0][0x438] ;  /* 0x00008700ff0c77ac */ /* 0x000e260008000a00 */
[----:B------:R-:W-:Y:S01]  /*18f0*/  LEA.HI R4, R4, R3, RZ, 0x5 ;  /* 0x0000000304047211 */ /* 0x000fe200078f28ff */
[----:B------:R-:W0:Y:S03]  /*1900*/  LDCU.64 UR8, c[0x0][0x448] ;  /* 0x00008900ff0877ac */ /* 0x000e260008000a00 */
[----:B------:R-:W-:Y:S01]  /*1910*/  LOP3.LUT R73, R4, 0xffffffe0, RZ, 0xc0, !PT ;  /* 0xffffffe004497812 */ /* 0x000fe200078ec0ff */
[----:B----4-:R-:W-:Y:S01]  /*1920*/  IMAD R3, R24, UR4, R41 ;  /* 0x0000000418037c24 */ /* 0x010fe2000f8e0229 */
[----:B------:R-:W-:Y:S02]  /*1930*/  BAR.SYNC.DEFER_BLOCKING 0x0 ;  /* 0x0000000000007b1d */ /* 0x000fe40000010000 */
[----:B------:R-:W-:-:S02]  /*1940*/  ISETP.GE.AND P0, PT, R83, R73, PT ;  /* 0x000000495300720c */ /* 0x000fc40003f06270 */
[----:B------:R-:W-:-:S11]  /*1950*/  SHF.L.U32 R3, R3, 0x6, RZ ;  /* 0x0000000603037819 */ /* 0x000fd600000006ff */
[----:B0-----:R-:W-:Y:S05]  /*1960*/  @P0 BRA `(.L_x_2039) ;  /* 0x0000000c00140947 */ /* 0x001fea0003800000 */
[----:B------:R-:W0:Y:S01]  /*1970*/  LDC R45, c[0x0][0x3f4] ;  /* 0x0000fd00ff2d7b82 */ /* 0x000e220000000800 */
[----:B------:R-:W-:Y:S01]  /*1980*/  UMOV UR4, 0x400 ;  /* 0x0000040000047882 */ /* 0x000fe20000000000 */
[----:B------:R-:W4:Y:S01]  /*1990*/  LDCU UR10, c[0x0][0x440] ;  /* 0x00008800ff0a77ac */ /* 0x000f220008000800 */
[C---:B------:R-:W-:Y:S01]  /*19a0*/  IADD3 R73, PT, PT, R74.reuse, R73, RZ ;  /* 0x000000494a497210 */ /* 0x040fe20007ffe0ff */
[----:B------:R-:W-:-:S04]  /*19b0*/  IMAD.IADD R74, R74, 0x1, R83 ;  /* 0x000000014a4a7824 */ /* 0x000fc800078e0253 */
[----:B------:R-:W1:Y:S01]  /*19c0*/  S2UR UR5, SR_CgaCtaId ;  /* 0x00000000000579c3 */ /* 0x000e620000008800 */
[----:B----4-:R-:W-:Y:S01]  /*19d0*/  IMAD R41, R41, UR10, R19 ;  /* 0x0000000a29297c24 */ /* 0x010fe2000f8e0213 */
[-C--:B0-----:R-:W-:Y:S01]  /*19e0*/  IABS R72, R45.reuse ;  /* 0x0000002d00487213 */ /* 0x081fe20000000000 */
[----:B------:R-:W-:Y:S02]  /*19f0*/  IMAD R45, R40, R45, RZ ;  /* 0x0000002d282d7224 */ /* 0x000fe400078e02ff */
[----:B------:R-:W-:Y:S01]  /*1a00*/  IMAD R82, R41, UR10, R74 ;  /* 0x0000000a29527c24 */ /* 0x000fe2000f8e024a */
[----:B------:R-:W0:Y:S02]  /*1a10*/  I2F.RP R42, R72 ;  /* 0x00000048002a7306 */ /* 0x000e240000209400 */
[----:B------:R-:W-:Y:S01]  /*1a20*/  SHF.R.S32.HI R77, RZ, 0x1f, R45 ;  /* 0x0000001fff4d7819 */ /* 0x000fe2000001142d */
[----:B-1----:R-:W-:Y:S02]  /*1a30*/  ULEA UR6, UR5, UR4, 0x18 ;  /* 0x0000000405067291 */ /* 0x002fe4000f8ec0ff */
[----:B------:R-:W-:-:S04]  /*1a40*/  UIADD3 UR4, UPT, UPT, UR4, 0xc0, URZ ;  /* 0x000000c004047890 */ /* 0x000fc8000fffe0ff */
[----:B------:R-:W-:-:S03]  /*1a50*/  ULEA UR4, UR5, UR4, 0x18 ;  /* 0x0000000405047291 */ /* 0x000fc6000f8ec0ff */
[----:B---3--:R-:W1:Y:S01]  /*1a60*/  LDS.128 R4, [UR6+0x40] ;  /* 0x00004006ff047984 */ /* 0x008e620008000c00 */
[----:B0-----:R-:W0:Y:S02]  /*1a70*/  MUFU.RCP R42, R42 ;  /* 0x0000002a002a7308 */ /* 0x001e240000001000 */
[----:B------:R-:W-:Y:S01]  /*1a80*/  LEA R83, R83, UR4, 0x2 ;  /* 0x0000000453537c11 */ /* 0x000fe2000f8e10ff */
[----:B------:R-:W3:Y:S04]  /*1a90*/  LDS.128 R8, [UR6+0x50] ;  /* 0x00005006ff087984 */ /* 0x000ee80008000c00 */
[----:B------:R-:W4:Y:S04]  /*1aa0*/  LDS.128 R12, [UR6+0x60] ;  /* 0x00006006ff0c7984 */ /* 0x000f280008000c00 */
[----:B------:R-:W1:Y:S04]  /*1ab0*/  LDS.128 R20, [UR6+0x70] ;  /* 0x00007006ff147984 */ /* 0x000e680008000c00 */
[----:B------:R-:W1:Y:S01]  /*1ac0*/  LDS.128 R24, [UR6+0x80] ;  /* 0x00008006ff187984 */ /* 0x000e620008000c00 */
[----:B0-----:R-:W-:-:S03]  /*1ad0*/  IADD3 R43, PT, PT, R42, 0xffffffe, RZ ;  /* 0x0ffffffe2a2b7810 */ /* 0x001fc60007ffe0ff */
[----:B--2---:R-:W0:Y:S01]  /*1ae0*/  LDS.128 R28, [UR6+0x90] ;  /* 0x00009006ff1c7984 */ /* 0x004e220008000c00 */
[----:B------:R-:W-:-:S03]  /*1af0*/  HFMA2 R42, -RZ, RZ, 0, 0 ;  /* 0x00000000ff2a7431 */ /* 0x000fc600000001ff */
[----:B------:R-:W2:Y:S01]  /*1b00*/  LDS.128 R32, [UR6+0xa0] ;  /* 0x0000a006ff207984 */ /* 0x000ea20008000c00 */
[----:B------:R-:W3:Y:S03]  /*1b10*/  F2I.FTZ.U32.TRUNC.NTZ R43, R43 ;  /* 0x0000002b002b7305 */ /* 0x000ee6000021f000 */
[----:B------:R-:W0:Y:S01]  /*1b20*/  LDS.128 R36, [UR6+0xb0] ;  /* 0x0000b006ff247984 */ /* 0x000e220008000c00 */
[----:B------:R-:W4:Y:S01]  /*1b30*/  LDCU.64 UR6, c[0x0][0x420] ;  /* 0x00008400ff0677ac */ /* 0x000f220008000a00 */
[----:B---3--:R-:W-:-:S05]  /*1b40*/  IADD3 R75, PT, PT, RZ, -R43, RZ ;  /* 0x8000002bff4b7210 */ /* 0x008fca0007ffe0ff */
[----:B------:R-:W-:Y:S01]  /*1b50*/  IMAD R75, R75, R72, RZ ;  /* 0x000000484b4b7224 */ /* 0x000fe200078e02ff */
[----:B----4-:R-:W-:Y:S02]  /*1b60*/  ISETP.NE.U32.AND P0, PT, RZ, UR6, PT ;  /* 0x00000006ff007c0c */ /* 0x010fe4000bf05070 */
[----:B------:R-:W-:Y:S01]  /*1b70*/  IADD3 R76, P1, P2, R45, UR6, R74 ;  /* 0x000000062d4c7c10 */ /* 0x000fe2000fa3e04a */
[----:B------:R-:W-:Y:S01]  /*1b80*/  IMAD.HI.U32 R75, R43, R75, R42 ;  /* 0x0000004b2b4b7227 */ /* 0x000fe200078e002a */
[----:B------:R-:W-:Y:S02]  /*1b90*/  ISETP.NE.AND.EX P0, PT, RZ, UR7, PT, P0 ;  /* 0x00000007ff007c0c */ /* 0x000fe4000bf05300 */
[----:B------:R-:W-:-:S11]  /*1ba0*/  IADD3.X R77, PT, PT, R77, UR7, RZ, P1, P2 ;  /* 0x000000074d4d7c10 */ /* 0x000fd60008fe44ff */
.L_x_2042:
[----:B------:R-:W3:Y:S01]  /*1bb0*/  LDC R84, c[0x0][0x3f4] ;  /* 0x0000fd00ff547b82 */ /* 0x000ee20000000800 */
[----:B------:R-:W-:Y:S02]  /*1bc0*/  IABS R80, R74 ;  /* 0x0000004a00507213 */ /* 0x000fe40000000000 */
[----:B------:R-:W-:-:S03]  /*1bd0*/  ISETP.GE.AND P3, PT, R74, RZ, PT ;  /* 0x000000ff4a00720c */ /* 0x000fc60003f66270 */
[----:B------:R-:W-:-:S05]  /*1be0*/  IMAD.HI.U32 R78, R75, R80, RZ ;  /* 0x000000504b4e7227 */ /* 0x000fca00078e00ff */
[----:B------:R-:W-:Y:S02]  /*1bf0*/  IADD3 R87, PT, PT, -R78, RZ, RZ ;  /* 0x000000ff4e577210 */ /* 0x000fe40007ffe1ff */
[----:B---3--:R-:W-:Y:S02]  /*1c00*/  IABS R86, R84 ;  /* 0x0000005400567213 */ /* 0x008fe40000000000 */
[----:B------:R-:W-:-:S03]  /*1c10*/  ISETP.NE.AND P4, PT, R84, RZ, PT ;  /* 0x000000ff5400720c */ /* 0x000fc60003f85270 */
[----:B------:R-:W-:-:S05]  /*1c20*/  IMAD R87, R86, R87, R80 ;  /* 0x0000005756577224 */ /* 0x000fca00078e0250 */
[----:B------:R-:W-:-:S13]  /*1c30*/  ISETP.GT.U32.AND P1, PT, R72, R87, PT ;  /* 0x000000574800720c */ /* 0x000fda0003f24070 */
[----:B------:R-:W-:Y:S02]  /*1c40*/  @!P1 IADD3 R87, PT, PT, R87, -R86, RZ ;  /* 0x8000005657579210 */ /* 0x000fe40007ffe0ff */
[----:B------:R-:W-:Y:S02]  /*1c50*/  ISETP.GE.AND P1, PT, R74, R19, PT ;  /* 0x000000134a00720c */ /* 0x000fe40003f26270 */
[----:B------:R-:W-:-:S11]  /*1c60*/  ISETP.GT.U32.AND P2, PT, R72, R87, PT ;  /* 0x000000574800720c */ /* 0x000fd60003f44070 */
[----:B------:R-:W3:Y:S01]  /*1c70*/  @!P1 LDC.64 R78, c[0x0][0x3b8] ;  /* 0x0000ee00ff4e9b82 */ /* 0x000ee20000000a00 */
[----:B------:R-:W-:Y:S01]  /*1c80*/  @!P1 IMAD R88, R3, R84, RZ ;  /* 0x0000005403589224 */ /* 0x000fe200078e02ff */
[----:B------:R-:W-:-:S04]  /*1c90*/  @!P2 IADD3 R87, PT, PT, R87, -R86, RZ ;  /* 0x800000565757a210 */ /* 0x000fc80007ffe0ff */
[----:B------:R-:W-:Y:S02]  /*1ca0*/  @!P3 IADD3 R87, PT, PT, -R87, RZ, RZ ;  /* 0x000000ff5757b210 */ /* 0x000fe40007ffe1ff */
[----:B------:R-:W-:Y:S02]  /*1cb0*/  @!P4 LOP3.LUT R87, RZ, R84, RZ, 0x33, !PT ;  /* 0x00000054ff57c212 */ /* 0x000fe400078e33ff */
[----:B------:R-:W-:-:S03]  /*1cc0*/  @!P1 SHF.R.S32.HI R80, RZ, 0x1f, R88 ;  /* 0x0000001fff509819 */ /* 0x000fc60000011458 */
[----:B------:R-:W-:-:S05]  /*1cd0*/  IMAD.IADD R85, R87, 0x1, R84 ;  /* 0x0000000157557824 */ /* 0x000fca00078e0254 */
[----:B------:R-:W-:-:S04]  /*1ce0*/  @!P1 SHF.L.U32 R81, R85, 0x3, RZ ;  /* 0x0000000355519819 */ /* 0x000fc800000006ff */
[----:B------:R-:W-:-:S04]  /*1cf0*/  @!P1 IADD3 R86, P2, PT, R88, R81, RZ ;  /* 0x0000005158569210 */ /* 0x000fc80007f5e0ff */
[----:B------:R-:W-:Y:S02]  /*1d00*/  @!P1 LEA.HI.X.SX32 R81, R81, R80, 0x1, P2 ;  /* 0x0000005051519211 */ /* 0x000fe400010f0eff */
[----:B---3--:R-:W-:-:S04]  /*1d10*/  @!P1 LEA R90, P2, R86, R78, 0x1 ;  /* 0x0000004e565a9211 */ /* 0x008fc800078408ff */
[----:B------:R-:W-:Y:S02]  /*1d20*/  @!P1 LEA.HI.X R91, R86, R79, R81, 0x1, P2 ;  /* 0x0000004f565b9211 */ /* 0x000fe400010f0c51 */
[----:B------:R-:W-:Y:S01]  /*1d30*/  @!P1 LEA R81, R84, R87, 0x1 ;  /* 0x0000005754519211 */ /* 0x000fe200078e08ff */
[----:B------:R-:W-:Y:S02]  /*1d40*/  @!P1 IMAD R92, R3, R84, RZ ;  /* 0x00000054035c9224 */ /* 0x000fe400078e02ff */
[----:B-----5:R3:W5:Y:S01]  /*1d50*/  @!P1 LDG.E.128 R40, desc[UR36][R90.64] ;  /* 0x000000245a289981 */ /* 0x020762000c1e1d00 */
[----:B------:R-:W-:-:S04]  /*1d60*/  @!P1 SHF.L.U32 R81, R81, 0x3, RZ ;  /* 0x0000000351519819 */ /* 0x000fc800000006ff */
[----:B------:R-:W-:-:S04]  /*1d70*/  @!P1 IADD3 R86, P2, PT, R88, R81, RZ ;  /* 0x0000005158569210 */ /* 0x000fc80007f5e0ff */
[----:B------:R-:W-:Y:S02]  /*1d80*/  @!P1 LEA.HI.X.SX32 R80, R81, R80, 0x1, P2 ;  /* 0x0000005051509211 */ /* 0x000fe400010f0eff */
[----:B------:R-:W-:-:S04]  /*1d90*/  @!P1 LEA R88, P2, R86, R78, 0x1 ;  /* 0x0000004e56589211 */ /* 0x000fc800078408ff */
[----:B------:R-:W-:Y:S02]  /*1da0*/  @!P1 LEA.HI.X R89, R86, R79, R80, 0x1, P2 ;  /* 0x0000004f56599211 */ /* 0x000fe400010f0c50 */
[----:B------:R-:W4:Y:S01]  /*1db0*/  @!P1 LDC.64 R78, c[0x0][0x3b8] ;  /* 0x0000ee00ff4e9b82 */ /* 0x000f220000000a00 */
[C---:B------:R-:W-:Y:S01]  /*1dc0*/  @!P1 LEA R81, R84.reuse, R85, 0x1 ;  /* 0x0000005554519211 */ /* 0x040fe200078e08ff */
[----:B---3--:R-:W-:Y:S01]  /*1dd0*/  @!P1 IMAD R91, R84, 0x4, R87 ;  /* 0x00000004545b9824 */ /* 0x008fe200078e0257 */
[----:B------:R-:W-:Y:S01]  /*1de0*/  @!P1 SHF.R.S32.HI R86, RZ, 0x1f, R92 ;  /* 0x0000001fff569819 */ /* 0x000fe2000001145c */
[----:B------:R3:W5:Y:S01]  /*1df0*/  @!P1 LDG.E.128 R44, desc[UR36][R88.64] ;  /* 0x00000024582c9981 */ /* 0x000762000c1e1d00 */
[----:B------:R-:W-:-:S04]  /*1e00*/  @!P1 SHF.L.U32 R81, R81, 0x3, RZ ;  /* 0x0000000351519819 */ /* 0x000fc800000006ff */
[----:B------:R-:W-:Y:S02]  /*1e10*/  @!P1 IADD3 R93, P2, PT, R92, R81, RZ ;  /* 0x000000515c5d9210 */ /* 0x000fe40007f5e0ff */
[----:B------:R-:W-:Y:S02]  /*1e20*/  @!P1 SHF.L.U32 R91, R91, 0x3, RZ ;  /* 0x000000035b5b9819 */ /* 0x000fe400000006ff */
[----:B------:R-:W-:Y:S02]  /*1e30*/  @!P1 LEA.HI.X.SX32 R81, R81, R86, 0x1, P2 ;  /* 0x0000005651519211 */ /* 0x000fe400010f0eff */
[----:B----4-:R-:W-:-:S04]  /*1e40*/  @!P1 LEA R80, P2, R93, R78, 0x1 ;  /* 0x0000004e5d509211 */ /* 0x010fc800078408ff */
[----:B------:R-:W-:Y:S02]  /*1e50*/  @!P1 LEA.HI.X R81, R93, R79, R81, 0x1, P2 ;  /* 0x0000004f5d519211 */ /* 0x000fe400010f0c51 */
[----:B------:R-:W-:-:S03]  /*1e60*/  @!P1 IADD3 R92, P2, PT, R92, R91, RZ ;  /* 0x0000005b5c5c9210 */ /* 0x000fc60007f5e0ff */
[----:B------:R4:W5:Y:S01]  /*1e70*/  @!P1 LDG.E.128 R48, desc[UR36][R80.64] ;  /* 0x0000002450309981 */ /* 0x000962000c1e1d00 */
[----:B------:R-:W-:Y:S02]  /*1e80*/  @!P1 LEA.HI.X.SX32 R86, R91, R86, 0x1, P2 ;  /* 0x000000565b569211 */ /* 0x000fe400010f0eff */
[----:B---3--:R-:W-:-:S04]  /*1e90*/  @!P1 LEA R88, P2, R92, R78, 0x1 ;  /* 0x0000004e5c589211 */ /* 0x008fc800078408ff */
[----:B------:R-:W-:Y:S02]  /*1ea0*/  @!P1 LEA.HI.X R89, R92, R79, R86, 0x1, P2 ;  /* 0x0000004f5c599211 */ /* 0x000fe400010f0c56 */
[----:B------:R-:W3:Y:S01]  /*1eb0*/  @!P1 LDC.64 R78, c[0x0][0x3b8] ;  /* 0x0000ee00ff4e9b82 */ /* 0x000ee20000000a00 */
[----:B------:R-:W-:-:S07]  /*1ec0*/  @!P1 IMAD R86, R3, R84, RZ ;  /* 0x0000005403569224 */ /* 0x000fce00078e02ff */
[----:B----4-:R-:W4:Y:S01]  /*1ed0*/  @!P1 LDC.64 R80, c[0x0][0x3b8] ;  /* 0x0000ee00ff509b82 */ /* 0x010f220000000a00 */
[----:B------:R-:W-:Y:S02]  /*1ee0*/  @!P1 LEA R87, P2, R87, R86, 0x3 ;  /* 0x0000005657579211 */ /* 0x000fe400078418ff */
[----:B------:R-:W-:Y:S01]  /*1ef0*/  LEA R85, R84, R85, 0x2 ;  /* 0x0000005554557211 */ /* 0x000fe200078e10ff */
[CC--:B------:R-:W-:Y:S01]  /*1f00*/  @!P1 IMAD R91, R3.reuse, R84.reuse, RZ ;  /* 0x00000054035b9224 */ /* 0x0c0fe200078e02ff */
[----:B------:R-:W-:Y:S01]  /*1f10*/  @!P1 LEA.HI.X.SX32 R86, R86, RZ, 0x1, P2 ;  /* 0x000000ff56569211 */ /* 0x000fe200010f0eff */
[----:B------:R-:W-:Y:S01]  /*1f20*/  @!P1 IMAD R92, R3, R84, RZ ;  /* 0x00000054035c9224 */ /* 0x000fe200078e02ff */
[----:B------:R0:W5:Y:S01]  /*1f30*/  @!P1 LDG.E.128 R52, desc[UR36][R88.64] ;  /* 0x0000002458349981 */ /* 0x000162000c1e1d00 */
[----:B---3--:R-:W-:-:S04]  /*1f40*/  @!P1 LEA R78, P2, R87, R78, 0x1 ;  /* 0x0000004e574e9211 */ /* 0x008fc800078408ff */
[----:B------:R-:W-:Y:S02]  /*1f50*/  @!P1 LEA.HI.X R79, R87, R79, R86, 0x1, P2 ;  /* 0x0000004f574f9211 */ /* 0x000fe400010f0c56 */
[C---:B------:R-:W-:Y:S02]  /*1f60*/  @!P1 SHF.L.U32 R86, R85.reuse, 0x3, RZ ;  /* 0x0000000355569819 */ /* 0x040fe400000006ff */
[----:B------:R-:W-:Y:S01]  /*1f70*/  IADD3 R85, PT, PT, R85, R84, RZ ;  /* 0x0000005455557210 */ /* 0x000fe20007ffe0ff */
[----:B------:R3:W5:Y:S01]  /*1f80*/  @!P1 LDG.E.128 R56, desc[UR36][R78.64] ;  /* 0x000000244e389981 */ /* 0x000762000c1e1d00 */
[----:B------:R-:W-:Y:S02]  /*1f90*/  @!P1 SHF.R.S32.HI R87, RZ, 0x1f, R86 ;  /* 0x0000001fff579819 */ /* 0x000fe40000011456 */
[----:B------:R-:W-:-:S04]  /*1fa0*/  @!P1 IADD3 R90, P2, PT, R91, R86, RZ ;  /* 0x000000565b5a9210 */ /* 0x000fc80007f5e0ff */
[----:B------:R-:W-:Y:S02]  /*1fb0*/  @!P1 LEA.HI.X.SX32 R87, R91, R87, 0x1, P2 ;  /* 0x000000575b579211 */ /* 0x000fe400010f0eff */
[C---:B----4-:R-:W-:Y:S02]  /*1fc0*/  @!P1 LEA R86, P2, R90.reuse, R80, 0x1 ;  /* 0x000000505a569211 */ /* 0x050fe400078408ff */
[C---:B------:R-:W-:Y:S02]  /*1fd0*/  @!P1 SHF.L.U32 R80, R85.reuse, 0x3, RZ ;  /* 0x0000000355509819 */ /* 0x040fe400000006ff */
[----:B------:R-:W-:Y:S02]  /*1fe0*/  @!P1 LEA.HI.X R87, R90, R81, R87, 0x1, P2 ;  /* 0x000000515a579211 */ /* 0x000fe400010f0c57 */
[----:B------:R-:W-:Y:S02]  /*1ff0*/  @!P1 SHF.R.S32.HI R81, RZ, 0x1f, R80 ;  /* 0x0000001fff519819 */ /* 0x000fe40000011450 */
[C---:B------:R-:W-:Y:S01]  /*2000*/  @!P1 IADD3 R91, P2, PT, R92.reuse, R80, RZ ;  /* 0x000000505c5b9210 */ /* 0x040fe20007f5e0ff */
[----:B------:R-:W-:Y:S01]  /*2010*/  @!P1 IMAD.IADD R85, R85, 0x1, R84 ;  /* 0x0000000155559824 */ /* 0x000fe200078e0254 */
[----:B------:R3:W5:Y:S02]  /*2020*/  @!P1 LDG.E.128 R60, desc[UR36][R86.64] ;  /* 0x00000024563c9981 */ /* 0x000764000c1e1d00 */
[----:B------:R-:W-:-:S02]  /*2030*/  @!P1 LEA.HI.X.SX32 R92, R92, R81, 0x1, P2 ;  /* 0x000000515c5c9211 */ /* 0x000fc400010f0eff */
[----:B------:R-:W4:Y:S01]  /*2040*/  @!P1 LDC.64 R80, c[0x0][0x3b8] ;  /* 0x0000ee00ff509b82 */ /* 0x000f220000000a00 */
[----:B------:R-:W-:Y:S01]  /*2050*/  @!P1 IMAD R84, R3, R84, RZ ;  /* 0x0000005403549224 */ /* 0x000fe200078e02ff */
[----:B------:R-:W-:Y:S02]  /*2060*/  @!P1 SHF.L.U32 R85, R85, 0x3, RZ ;  /* 0x0000000355559819 */ /* 0x000fe400000006ff */
[C---:B----4-:R-:W-:Y:S02]  /*2070*/  @!P1 LEA R90, P2, R91.reuse, R80, 0x1 ;  /* 0x000000505b5a9211 */ /* 0x050fe400078408ff */
[----:B------:R-:W-:Y:S02]  /*2080*/  @!P1 SHF.R.S32.HI R80, RZ, 0x1f, R85 ;  /* 0x0000001fff509819 */ /* 0x000fe40000011455 */
[----:B------:R-:W-:Y:S02]  /*2090*/  @!P1 LEA.HI.X R91, R91, R81, R92, 0x1, P2 ;  /* 0x000000515b5b9211 */ /* 0x000fe400010f0c5c */
[----:B------:R-:W-:-:S03]  /*20a0*/  @!P1 IADD3 R85, P2, PT, R84, R85, RZ ;  /* 0x0000005554559210 */ /* 0x000fc60007f5e0ff */
[----:B------:R3:W5:Y:S01]  /*20b0*/  @!P1 LDG.E.128 R64, desc[UR36][R90.64] ;  /* 0x000000245a409981 */ /* 0x000762000c1e1d00 */
[----:B------:R-:W-:Y:S02]  /*20c0*/  @!P1 LEA.HI.X.SX32 R84, R84, R80, 0x1, P2 ;  /* 0x0000005054549211 */ /* 0x000fe400010f0eff */
[----:B------:R-:W4:Y:S02]  /*20d0*/  @!P1 LDC.64 R80, c[0x0][0x3b8] ;  /* 0x0000ee00ff509b82 */ /* 0x000f240000000a00 */
[----:B----4-:R-:W-:-:S04]  /*20e0*/  @!P1 LEA R80, P2, R85, R80, 0x1 ;  /* 0x0000005055509211 */ /* 0x010fc800078408ff */
[----:B------:R-:W-:Y:S02]  /*20f0*/  @!P1 LEA.HI.X R81, R85, R81, R84, 0x1, P2 ;  /* 0x0000005155519211 */ /* 0x000fe400010f0c54 */
[----:B------:R-:W4:Y:S04]  /*2100*/  @P0 LDG.E.U8 R84, desc[UR36][R76.64] ;  /* 0x000000244c540981 */ /* 0x000f28000c1e1100 */
[----:B------:R3:W5:Y:S01]  /*2110*/  @!P1 LDG.E.128 R68, desc[UR36][R80.64] ;  /* 0x0000002450449981 */ /* 0x000762000c1e1d00 */
[----:B------:R-:W-:Y:S01]  /*2120*/  BSSY.RECONVERGENT B1, `(.L_x_2040) ;  /* 0x0000042000017945 */ /* 0x000fe20003800200 */
[----:B----4-:R-:W-:-:S03]  /*2130*/  ISETP.NE.AND P3, PT, R84, RZ, P0 ;  /* 0x000000ff5400720c */ /* 0x010fc60000765270 */
[----:B0--3--:R-:W-:Y:S10]  /*2140*/  @P1 BRA `(.L_x_2041) ;  /* 0x0000000000fc1947 */ /* 0x009ff40003800000 */
[----:B------:R-:W-:Y:S02]  /*2150*/  ISETP.NE.U32.AND P1, PT, RZ, UR8, PT ;  /* 0x00000008ff007c0c */ /* 0x000fe4000bf25070 */
[----:B------:R-:W-:Y:S02]  /*2160*/  ISETP.NE.U32.AND P2, PT, RZ, UR12, PT ;  /* 0x0000000cff007c0c */ /* 0x000fe4000bf45070 */
[----:B------:R-:W-:Y:S02]  /*2170*/  ISETP.NE.AND.EX P1, PT, RZ, UR9, PT, P1 ;  /* 0x00000009ff007c0c */ /* 0x000fe4000bf25310 */
[----:B------:R-:W-:-:S11]  /*2180*/  ISETP.NE.AND.EX P2, PT, RZ, UR13, PT, P2 ;  /* 0x0000000dff007c0c */ /* 0x000fd6000bf45320 */
[----:B------:R-:W0:Y:S01]  /*2190*/  @P1 S2R R85, SR_CTAID.X ;  /* 0x0000000000551919 */ /* 0x000e220000002500 */
[----:B------:R-:W0:Y:S08]  /*21a0*/  @P1 LDC.64 R80, c[0x0][0x448] ;  /* 0x00011200ff501b82 */ /* 0x000e300000000a00 */
[----:B------:R-:W3:Y:S01]  /*21b0*/  @P2 LDC.64 R78, c[0x0][0x438] ;  /* 0x00010e00ff4e2b82 */ /* 0x000ee20000000a00 */
[----:B0-----:R-:W-:-:S04]  /*21c0*/  @P1 IMAD.WIDE.U32 R80, R85, 0x2, R80 ;  /* 0x0000000255501825 */ /* 0x001fc800078e0050 */
[----:B---3--:R-:W-:Y:S02]  /*21d0*/  @P2 IMAD.WIDE R78, R82, 0x2, R78 ;  /* 0x00000002524e2825 */ /* 0x008fe400078e024e */
[----:B------:R-:W3:Y:S04]  /*21e0*/  @P1 LDG.E.U16 R80, desc[UR36][R80.64] ;  /* 0x0000002450501981 */ /* 0x000ee8000c1e1500 */
[----:B------:R1:W4:Y:S02]  /*21f0*/  @P2 LDG.E.U16 R78, desc[UR36][R78.64] ;  /* 0x000000244e4e2981 */ /* 0x000324000c1e1500 */
[----:B-1---5:R-:W-:-:S04]  /*2200*/  HMUL2 R79, R4, R56 ;  /* 0x00000038044f7232 */ /* 0x022fc80000000000 */
[----:B------:R-:W-:-:S04]  /*2210*/  HFMA2 R79, R8, R40, R79 ;  /* 0x00000028084f7231 */ /* 0x000fc8000000004f */
[----:B------:R-:W-:Y:S02]  /*2220*/  HFMA2 R79, R12, R44, R79 ;  /* 0x0000002c0c4f7231 */ /* 0x000fe4000000004f */
[----:B------:R-:W-:Y:S02]  /*2230*/  HFMA2 R81, R5, R57, -RZ ;  /* 0x0000003905517231 */ /* 0x000fe400001000ff */
[----:B------:R-:W-:-:S04]  /*2240*/  HFMA2 R79, R20, R48, R79 ;  /* 0x00000030144f7231 */ /* 0x000fc8000000004f */
[----:B------:R-:W-:Y:S02]  /*2250*/  HFMA2 R79, R24, R52, R79 ;  /* 0x00000034184f7231 */ /* 0x000fe4000000004f */
[----:B------:R-:W-:-:S04]  /*2260*/  HFMA2 R81, R9, R41, R81 ;  /* 0x0000002909517231 */ /* 0x000fc80000000051 */
[----:B------:R-:W-:Y:S02]  /*2270*/  HFMA2 R81, R13, R45, R81 ;  /* 0x0000002d0d517231 */ /* 0x000fe40000000051 */
[----:B------:R-:W-:Y:S02]  /*2280*/  HFMA2 R79, R28, R60, R79 ;  /* 0x0000003c1c4f7231 */ /* 0x000fe4000000004f */
[----:B------:R-:W-:-:S04]  /*2290*/  HFMA2 R81, R21, R49, R81 ;  /* 0x0000003115517231 */ /* 0x000fc80000000051 */
[----:B------:R-:W-:Y:S02]  /*22a0*/  HFMA2 R81, R25, R53, R81 ;  /* 0x0000003519517231 */ /* 0x000fe40000000051 */
[----:B--2---:R-:W-:Y:S02]  /*22b0*/  HFMA2 R79, R32, R64, R79 ;  /* 0x00000040204f7231 */ /* 0x004fe4000000004f */
[----:B------:R-:W-:-:S04]  /*22c0*/  HFMA2 R81, R29, R61, R81 ;  /* 0x0000003d1d517231 */ /* 0x000fc80000000051 */
[----:B------:R-:W-:Y:S02]  /*22d0*/  HFMA2 R81, R33, R65, R81 ;  /* 0x0000004121517231 */ /* 0x000fe40000000051 */
[----:B------:R-:W-:Y:S02]  /*22e0*/  HFMA2 R79, R36, R68, R79 ;  /* 0x00000044244f7231 */ /* 0x000fe4000000004f */
[----:B------:R-:W-:Y:S02]  /*22f0*/  HFMA2 R84, R37, R69, R81 ;  /* 0x0000004525547231 */ /* 0x000fe40000000051 */
[----:B------:R-:W-:Y:S02]  /*2300*/  HMUL2 R81, R6, R58 ;  /* 0x0000003a06517232 */ /* 0x000fe40000000000 */
[----:B------:R-:W-:Y:S02]  /*2310*/  HADD2 R79, R79, R84 ;  /* 0x000000544f4f7230 */ /* 0x000fe40000000000 */
[----:B------:R-:W-:-:S02]  /*2320*/  HFMA2 R84, R7, R59, -RZ ;  /* 0x0000003b07547231 */ /* 0x000fc400001000ff */
[----:B------:R-:W-:Y:S02]  /*2330*/  HFMA2 R81, R10, R42, R81 ;  /* 0x0000002a0a517231 */ /* 0x000fe40000000051 */
[----:B------:R-:W-:-:S04]  /*2340*/  HFMA2 R84, R11, R43, R84 ;  /* 0x0000002b0b547231 */ /* 0x000fc80000000054 */
[----:B------:R-:W-:Y:S02]  /*2350*/  HFMA2 R85, R15, R47, R84 ;  /* 0x0000002f0f557231 */ /* 0x000fe40000000054 */
[----:B------:R-:W-:Y:S01]  /*2360*/  HFMA2 R81, R14, R46, R81 ;  /* 0x0000002e0e517231 */ /* 0x000fe20000000051 */
[----:B------:R-:W0:Y:S01]  /*2370*/  @P1 LDC R84, c[0x0][0x408] ;  /* 0x00010200ff541b82 */ /* 0x000e220000000800 */
[----:B------:R-:W-:Y:S02]  /*2380*/  HFMA2 R85, R23, R51, R85 ;  /* 0x0000003317557231 */ /* 0x000fe40000000055 */
[----:B------:R-:W-:-:S05]  /*2390*/  HFMA2 R86, R22, R50, R81 ;  /* 0x0000003216567231 */ /* 0x000fca0000000051 */
[----:B------:R-:W0:Y:S01]  /*23a0*/  @P1 LDC R81, c[0x0][0x430] ;  /* 0x00010c00ff511b82 */ /* 0x000e220000000800 */
[----:B------:R-:W-:Y:S02]  /*23b0*/  HFMA2 R85, R27, R55, R85 ;  /* 0x000000371b557231 */ /* 0x000fe40000000055 */
        /* <DEDUP_REMOVED lines=8> */
[----:B0-----:R-:W-:-:S03]  /*2440*/  @P1 IADD3 R81, PT, PT, R81, R84, RZ ;  /* 0x0000005451511210 */ /* 0x001fc60007ffe0ff */
[----:B------:R-:W-:Y:S01]  /*2450*/  HFMA2 R79, R79, 1, 1, R85 ;  /* 0x3c003c004f4f7831 */ /* 0x000fe20000000055 */
[----:B------:R-:W-:-:S04]  /*2460*/  @P1 ISETP.GE.AND P4, PT, R74, R81, PT ;  /* 0x000000514a00120c */ /* 0x000fc80003f86270 */
[--C-:B------:R-:W-:Y:S02]  /*2470*/  HADD2.F32 R81, -RZ, R79.reuse.H0_H0 ;  /* 0x2000004fff517230 */ /* 0x100fe40000004100 */
[----:B------:R-:W-:Y:S01]  /*2480*/  HADD2.F32 R84, -RZ, R79.H1_H1 ;  /* 0x3000004fff547230 */ /* 0x000fe20000004100 */
[----:B------:R-:W-:-:S04]  /*2490*/  @P1 SEL R79, R2, RZ, !P4 ;  /* 0x000000ff024f1207 */ /* 0x000fc80006000000 */
[----:B------:R-:W-:Y:S01]  /*24a0*/  FADD.FTZ R81, R81, R84 ;  /* 0x0000005451517221 */ /* 0x000fe20000010000 */
[----:B------:R-:W-:-:S03]  /*24b0*/  @P1 IADD3 R79, PT, PT, R74, R79, -R19 ;  /* 0x0000004f4a4f1210 */ /* 0x000fc60007ffe813 */
[----:B------:R-:W-:Y:S01]  /*24c0*/  FMUL.FTZ R81, R81, UR11 ;  /* 0x0000000b51517c20 */ /* 0x000fe20008410000 */
[----:B---3--:R-:W-:Y:S02]  /*24d0*/  @P1 HADD2.F32 R84, -RZ, R80.H0_H0 ;  /* 0x20000050ff541230 */ /* 0x008fe40000004100 */
[----:B----4-:R-:W-:Y:S01]  /*24e0*/  @P2 HADD2.F32 R78, -RZ, R78.H0_H0 ;  /* 0x2000004eff4e2230 */ /* 0x010fe20000004100 */
[----:B------:R-:W-:-:S04]  /*24f0*/  @P1 I2FP.F32.S32 R80, R79 ;  /* 0x0000004f00501245 */ /* 0x000fc80000201400 */
[----:B------:R-:W-:-:S04]  /*2500*/  @P2 FADD.FTZ R81, R81, R78 ;  /* 0x0000004e51512221 */ /* 0x000fc80000010000 */
[----:B------:R-:W-:-:S05]  /*2510*/  @P1 FFMA.FTZ R81, R80, R84, R81 ;  /* 0x0000005450511223 */ /* 0x000fca0000010051 */
[----:B------:R0:W-:Y:S01]  /*2520*/  STS [R83], R81 ;  /* 0x0000005153007388 */ /* 0x0001e20000000800 */
[----:B------:R-:W-:-:S07]  /*2530*/  @!P3 FMNMX.FTZ R0, R0, R81, !PT ;  /* 0x000000510000b209 */ /* 0x000fce0007810000 */
.L_x_2041:
[----:B------:R-:W-:Y:S05]  /*2540*/  BSYNC.RECONVERGENT B1 ;  /* 0x0000000000017941 */ /* 0x000fea0003800200 */
.L_x_2040:
[----:B------:R-:W-:Y:S01]  /*2550*/  IADD3 R74, PT, PT, R74, 0x100, RZ ;  /* 0x000001004a4a7810 */ /* 0x000fe20007ffe0ff */
[----:B------:R-:W-:Y:S01]  /*2560*/  VIADD R82, R82, 0x100 ;  /* 0x0000010052527836 */ /* 0x000fe20000000000 */
[----:B------:R-:W-:Y:S02]  /*2570*/  IADD3 R76, P2, PT, R76, 0x100, RZ ;  /* 0x000001004c4c7810 */ /* 0x000fe40007f5e0ff */
[----:B------:R-:W-:Y:S02]  /*2580*/  ISETP.GE.AND P1, PT, R74, R73, PT ;  /* 0x000000494a00720c */ /* 0x000fe40003f26270 */
[----:B------:R-:W-:Y:S02]  /*2590*/  IADD3.X R77, PT, PT, RZ, R77, RZ, P2, !PT ;  /* 0x0000004dff4d7210 */ /* 0x000fe400017fe4ff */
[----:B0-----:R-:W-:-:S09]  /*25a0*/  IADD3 R83, PT, PT, R83, 0x400, RZ ;  /* 0x0000040053537810 */ /* 0x001fd20007ffe0ff */
[----:B------:R-:W-:Y:S05]  /*25b0*/  @!P1 BRA `(.L_x_2042) ;  /* 0xfffffff4007c9947 */ /* 0x000fea000383ffff */
.L_x_2039:
[----:B------:R-:W-:Y:S05]  /*25c0*/  BSYNC.RECONVERGENT B0 ;  /* 0x0000000000007941 */ /* 0x000fea0003800200 */
.L_x_2038:
[----:B-1----:R-:W0:Y:S01]  /*25d0*/  SHFL.BFLY PT, R5, R0, 0x10, 0x1f ;  /* 0x0e001f0000057f89 */ /* 0x002e2200000e0000 */
[----:B------:R-:W1:Y:S01]  /*25e0*/  S2UR UR6, SR_CgaCtaId ;  /* 0x00000000000679c3 */ /* 0x000e620000008800 */
[----:B------:R-:W-:Y:S01]  /*25f0*/  UMOV UR5, 0x400 ;  /* 0x0000040000057882 */ /* 0x000fe20000000000 */
[----:B------:R-:W-:Y:S01]  /*2600*/  BSSY.RECONVERGENT B0, `(.L_x_2043) ;  /* 0x0000187000007945 */ /* 0x000fe20003800200 */
[----:B--2---:R-:W3:Y:S05]  /*2610*/  S2R R28, SR_TID.X ;  /* 0x00000000001c7919 */ /* 0x004eea0000002100 */
[----:B------:R-:W2:Y:S01]  /*2620*/  LDC R10, c[0x0][0x3f4] ;  /* 0x0000fd00ff0a7b82 */ /* 0x000ea20000000800 */
[----:B0-----:R-:W-:Y:S01]  /*2630*/  FMNMX.FTZ R5, R5, R0, !PT ;  /* 0x0000000005057209 */ /* 0x001fe20007810000 */
[----:B-1----:R-:W-:-:S04]  /*2640*/  ULEA UR7, UR6, UR5, 0x18 ;  /* 0x0000000506077291 */ /* 0x002fc8000f8ec0ff */
[----:B-----5:R-:W0:Y:S01]  /*2650*/  SHFL.BFLY PT, R2, R5, 0x8, 0x1f ;  /* 0x0d001f0005027f89 */ /* 0x020e2200000e0000 */
[----:B--2---:R-:W-:Y:S02]  /*2660*/  IADD3 R10, PT, PT, R19, 0x1, -R10 ;  /* 0x00000001130a7810 */ /* 0x004fe40007ffe80a */
[----:B---3--:R-:W-:Y:S02]  /*2670*/  SHF.R.U32.HI R0, RZ, 0x3, R28 ;  /* 0x00000003ff007819 */ /* 0x008fe4000001161c */
[----:B------:R-:W-:Y:S02]  /*2680*/  VIMNMX R29, PT, PT, RZ, R10, !PT ;  /* 0x0000000aff1d7248 */ /* 0x000fe40007fe0100 */
[----:B0-----:R-:W-:-:S05]  /*2690*/  FMNMX.FTZ R4, R5, R2, !PT ;  /* 0x0000000205047209 */ /* 0x001fca0007810000 */
[----:B------:R-:W0:Y:S02]  /*26a0*/  SHFL.BFLY PT, R7, R4, 0x4, 0x1f ;  /* 0x0c801f0004077f89 */ /* 0x000e2400000e0000 */
[----:B0-----:R-:W-:-:S05]  /*26b0*/  FMNMX.FTZ R7, R4, R7, !PT ;  /* 0x0000000704077209 */ /* 0x001fca0007810000 */
[----:B------:R-:W0:Y:S02]  /*26c0*/  SHFL.BFLY PT, R2, R7, 0x2, 0x1f ;  /* 0x0c401f0007027f89 */ /* 0x000e2400000e0000 */
[----:B0-----:R-:W-:Y:S02]  /*26d0*/  FMNMX.FTZ R6, R7, R2, !PT ;  /* 0x0000000207067209 */ /* 0x001fe40007810000 */
[----:B------:R-:W-:Y:S02]  /*26e0*/  LOP3.LUT P0, R2, R28, 0x1f, RZ, 0xc0, !PT ;  /* 0x0000001f1c027812 */ /* 0x000fe4000780c0ff */
[----:B------:R-:W-:Y:S01]  /*26f0*/  MOV R7, 0xff7fffff ;  /* 0xff7fffff00077802 */ /* 0x000fe20000000f00 */
[----:B------:R-:W0:Y:S01]  /*2700*/  SHFL.BFLY PT, R9, R6, 0x1, 0x1f ;  /* 0x0c201f0006097f89 */ /* 0x000e2200000e0000 */
[C---:B------:R-:W-:Y:S02]  /*2710*/  ISETP.GT.U32.AND P1, PT, R2.reuse, 0x7, PT ;  /* 0x000000070200780c */ /* 0x040fe40003f24070 */
[----:B------:R-:W-:-:S02]  /*2720*/  LEA R5, R2, UR7, 0x2 ;  /* 0x0000000702057c11 */ /* 0x000fc4000f8e10ff */
[----:B0-----:R-:W-:-:S05]  /*2730*/  FMNMX.FTZ R11, R6, R9, !PT ;  /* 0x00000009060b7209 */ /* 0x001fca0007810000 */
[----:B------:R-:W-:Y:S01]  /*2740*/  @!P0 STS [R0+UR7], R11 ;  /* 0x0000000b00008988 */ /* 0x000fe20008000807 */
[----:B------:R-:W-:Y:S06]  /*2750*/  BAR.SYNC.DEFER_BLOCKING 0x0 ;  /* 0x0000000000007b1d */ /* 0x000fec0000010000 */
[----:B------:R-:W0:Y:S04]  /*2760*/  @!P1 LDS R7, [R5] ;  /* 0x0000000005079984 */ /* 0x000e280000000800 */
[----:B0-----:R-:W0:Y:S02]  /*2770*/  SHFL.BFLY PT, R4, R7, 0x4, 0x1f ;  /* 0x0c801f0007047f89 */ /* 0x001e2400000e0000 */
[----:B0-----:R-:W-:-:S02]  /*2780*/  FMNMX.FTZ R8, R4, R7, !PT ;  /* 0x0000000704087209 */ /* 0x001fc40007810000 */
[----:B------:R-:W-:-:S03]  /*2790*/  IADD3 R7, PT, PT, R19, 0x1, RZ ;  /* 0x0000000113077810 */ /* 0x000fc60007ffe0ff */
[----:B------:R-:W0:Y:S02]  /*27a0*/  SHFL.BFLY PT, R9, R8, 0x2, 0x1f ;  /* 0x0c401f0008097f89 */ /* 0x000e2400000e0000 */
[----:B0-----:R-:W-:Y:S01]  /*27b0*/  FMNMX.FTZ R9, R8, R9, !PT ;  /* 0x0000000908097209 */ /* 0x001fe20007810000 */
[----:B------:R-:W-:-:S04]  /*27c0*/  HFMA2 R8, -RZ, RZ, 0, 0 ;  /* 0x00000000ff087431 */ /* 0x000fc800000001ff */
[----:B------:R-:W0:Y:S02]  /*27d0*/  SHFL.BFLY PT, R4, R9, 0x1, 0x1f ;  /* 0x0c201f0009047f89 */ /* 0x000e2400000e0000 */
[----:B0-----:R-:W-:Y:S02]  /*27e0*/  FMNMX.FTZ R6, R9, R4, !PT ;  /* 0x0000000409067209 */ /* 0x001fe40007810000 */
        /* <DEDUP_REMOVED lines=11> */
[----:B------:R-:W-:Y:S01]  /*28a0*/  IADD3 R10, PT, PT, -R29, R8, R9 ;  /* 0x000000081d0a7210 */ /* 0x000fe20007ffe109 */
        /* <DEDUP_REMOVED lines=11> */
[----:B------:R-:W-:-:S03]  /*2960*/  HFMA2 R8, -RZ, RZ, 0, 0 ;  /* 0x00000000ff087431 */ /* 0x000fc600000001ff */
[----:B------:R-:W-:Y:S02]  /*2970*/  IADD3 R11, PT, PT, -R10, RZ, RZ ;  /* 0x000000ff0a0b7210 */ /* 0x000fe40007ffe1ff */
[----:B------:R-:W-:-:S07]  /*2980*/  LEA R10, R28, UR4, 0x2 ;  /* 0x000000041c0a7c11 */ /* 0x000fce000f8e10ff */
.L_x_2048:
        /* <DEDUP_REMOVED lines=11> */
.L_x_2047:
[----:B------:R-:W-:Y:S05]  /*2a40*/  BSYNC.RECONVERGENT B1 ;  /* 0x0000000000017941 */ /* 0x000fea0003800200 */
.L_x_2046:
[----:B------:R-:W-:Y:S05]  /*2a50*/  @!P1 BRA `(.L_x_2044) ;  /* 0x0000001400049947 */ /* 0x000fea0003800000 */
[----:B------:R-:W-:Y:S01]  /*2a60*/  UIADD3 UR4, UPT, UPT, UR5, 0xc0, URZ ;  /* 0x000000c005047890 */ /* 0x000fe2000fffe0ff */
[----:B------:R-:W-:Y:S02]  /*2a70*/  SHF.L.U32 R10, R29, 0x2, RZ ;  /* 0x000000021d0a7819 */ /* 0x000fe400000006ff */
[C---:B------:R-:W-:Y:S01]  /*2a80*/  IADD3 R12, PT, PT, R9.reuse, 0x400, RZ ;  /* 0x00000400090c7810 */ /* 0x040fe20007ffe0ff */
[----:B------:R-:W-:Y:S01]  /*2a90*/  ULEA UR4, UR6, UR4, 0x18 ;  /* 0x0000000406047291 */ /* 0x000fe2000f8ec0ff */
[----:B------:R-:W-:Y:S02]  /*2aa0*/  LEA R10, R9, -R10, 0x2 ;  /* 0x8000000a090a7211 */ /* 0x000fe400078e10ff */
[----:B------:R-:W-:-:S03]  /*2ab0*/  ISETP.GT.AND P0, PT, R12, R19, PT ;  /* 0x000000130c00720c */ /* 0x000fc60003f04270 */
[----:B------:R-:W-:-:S03]  /*2ac0*/  IADD3 R9, PT, PT, R10, UR4, RZ ;  /* 0x000000040a097c10 */ /* 0x000fc6000fffe0ff */
[----:B------:R-:W0:Y:S04]  /*2ad0*/  LDS R11, [R10+UR4] ;  /* 0x000000040a0b7984 */ /* 0x000e280008000800 */
[----:B------:R-:W1:Y:S04]  /*2ae0*/  LDS R13, [R10+UR4+0x400] ;  /* 0x000400040a0d7984 */ /* 0x000e680008000800 */
[----:B------:R-:W2:Y:S04]  /*2af0*/  LDS R15, [R10+UR4+0x800] ;  /* 0x000800040a0f7984 */ /* 0x000ea80008000800 */
[----:B------:R-:W3:Y:S01]  /*2b00*/  LDS R21, [R10+UR4+0xc00] ;  /* 0x000c00040a157984 */ /* 0x000ee20008000800 */
[----:B0-----:R-:W-:-:S04]  /*2b10*/  FADD.FTZ R11, -R6, R11 ;  /* 0x0000000b060b7221 */ /* 0x001fc80000010100 */
[----:B------:R-:W-:Y:S01]  /*2b20*/  FMUL.FTZ R11, R11, 1.4426950216293334961 ;  /* 0x3fb8aa3b0b0b7820 */ /* 0x000fe20000410000 */
[C---:B-1----:R-:W-:Y:S01]  /*2b30*/  FADD.FTZ R13, -R6.reuse, R13 ;  /* 0x0000000d060d7221 */ /* 0x042fe20000010100 */
[----:B--2---:R-:W-:-:S03]  /*2b40*/  FADD.FTZ R15, -R6, R15 ;  /* 0x0000000f060f7221 */ /* 0x004fc60000010100 */
[----:B------:R-:W-:Y:S01]  /*2b50*/  FMUL.FTZ R13, R13, 1.4426950216293334961 ;  /* 0x3fb8aa3b0d0d7820 */ /* 0x000fe20000410000 */
[----:B------:R-:W0:Y:S01]  /*2b60*/  MUFU.EX2 R11, R11 ;  /* 0x0000000b000b7308 */ /* 0x000e220000000800 */
[----:B---3--:R-:W-:Y:S01]  /*2b70*/  FADD.FTZ R21, -R6, R21 ;  /* 0x0000001506157221 */ /* 0x008fe20000010100 */
[----:B------:R-:W-:-:S03]  /*2b80*/  FMUL.FTZ R15, R15, 1.4426950216293334961 ;  /* 0x3fb8aa3b0f0f7820 */ /* 0x000fc60000410000 */
[----:B------:R-:W-:-:S03]  /*2b90*/  FMUL.FTZ R21, R21, 1.4426950216293334961 ;  /* 0x3fb8aa3b15157820 */ /* 0x000fc60000410000 */
[----:B------:R-:W1:Y:S08]  /*2ba0*/  MUFU.EX2 R13, R13 ;  /* 0x0000000d000d7308 */ /* 0x000e700000000800 */
[----:B------:R-:W2:Y:S01]  /*2bb0*/  MUFU.EX2 R15, R15 ;  /* 0x0000000f000f7308 */ /* 0x000ea20000000800 */
[----:B0-----:R-:W-:Y:S01]  /*2bc0*/  FADD.FTZ R8, R8, R11 ;  /* 0x0000000b08087221 */ /* 0x001fe20000010000 */
[----:B------:R3:W-:Y:S06]  /*2bd0*/  STS [R10+UR4], R11 ;  /* 0x0000000b0a007988 */ /* 0x0007ec0008000804 */
[----:B------:R-:W0:Y:S01]  /*2be0*/  MUFU.EX2 R21, R21 ;  /* 0x0000001500157308 */ /* 0x000e220000000800 */
[----:B-1----:R-:W-:Y:S01]  /*2bf0*/  FADD.FTZ R8, R8, R13 ;  /* 0x0000000d08087221 */ /* 0x002fe20000010000 */
[----:B------:R3:W-:Y:S03]  /*2c00*/  STS [R10+UR4+0x400], R13 ;  /* 0x0004000d0a007988 */ /* 0x0007e60008000804 */
[----:B--2---:R-:W-:Y:S01]  /*2c10*/  FADD.FTZ R8, R8, R15 ;  /* 0x0000000f08087221 */ /* 0x004fe20000010000 */
[----:B------:R3:W-:Y:S04]  /*2c20*/  STS [R10+UR4+0x800], R15 ;  /* 0x0008000f0a007988 */ /* 0x0007e80008000804 */
[----:B0-----:R3:W-:Y:S01]  /*2c30*/  STS [R10+UR4+0xc00], R21 ;  /* 0x000c00150a007988 */ /* 0x0017e20008000804 */
[----:B------:R-:W-:Y:S01]  /*2c40*/  FADD.FTZ R8, R8, R21 ;  /* 0x0000001508087221 */ /* 0x000fe20000010000 */
[----:B------:R-:W-:Y:S06]  /*2c50*/  @P0 BRA `(.L_x_2044) ;  /* 0x0000001000840947 */ /* 0x000fec0003800000 */
[----:B---3--:R-:W-:Y:S01]  /*2c60*/  MOV R10, R12 ;  /* 0x0000000c000a7202 */ /* 0x008fe20000000f00 */
[----:B------:R-:W-:Y:S01]  /*2c70*/  BSSY.RECONVERGENT B1, `(.L_x_2049) ;  /* 0x000006c000017945 */ /* 0x000fe20003800200 */
[----:B------:R-:W-:Y:S02]  /*2c80*/  IADD3 R9, PT, PT, R9, 0x1800, RZ ;  /* 0x0000180009097810 */ /* 0x000fe40007ffe0ff */
[----:B------:R-:W-:Y:S01]  /*2c90*/  PLOP3.LUT P0, PT, PT, PT, PT, 0x80, 0x8 ;  /* 0x000000000008781c */ /* 0x000fe20003f0f070 */
[----:B------:R-:W-:-:S05]  /*2ca0*/  IMAD.IADD R11, R19, 0x1, -R10 ;  /* 0x00000001130b7824 */ /* 0x000fca00078e0a0a */
[----:B------:R-:W-:-:S13]  /*2cb0*/  ISETP.GT.AND P1, PT, R11, 0xbff, PT ;  /* 0x00000bff0b00780c */ /* 0x000fda0003f24270 */
[----:B------:R-:W-:Y:S05]  /*2cc0*/  @!P1 BRA `(.L_x_2050) ;  /* 0x0000000400989947 */ /* 0x000fea0003800000 */
[----:B------:R-:W-:Y:S02]  /*2cd0*/  PLOP3.LUT P0, PT, PT, PT, PT, 0x8, 0x80 ;  /* 0x000000000080781c */ /* 0x000fe40003f0e170 */
[----:B------:R-:W-:-:S11]  /*2ce0*/  IADD3 R11, PT, PT, R19, -0xbff, RZ ;  /* 0xfffff401130b7810 */ /* 0x000fd60007ffe0ff */
.L_x_2051:
[----:B------:R-:W0:Y:S01]  /*2cf0*/  LDS R13, [R9+-0x800] ;  /* 0xfff80000090d7984 */ /* 0x000e220000000800 */
[----:B------:R-:W-:-:S03]  /*2d00*/  IADD3 R10, PT, PT, R10, 0x1000, RZ ;  /* 0x000010000a0a7810 */ /* 0x000fc60007ffe0ff */
[----:B------:R-:W1:Y:S01]  /*2d10*/  LDS R15, [R9+-0x400] ;  /* 0xfffc0000090f7984 */ /* 0x000e620000000800 */
[----:B------:R-:W-:-:S03]  /*2d20*/  ISETP.GE.AND P1, PT, R10, R11, PT ;  /* 0x0000000b0a00720c */ /* 0x000fc60003f26270 */
[----:B------:R-:W2:Y:S04]  /*2d30*/  LDS R21, [R9] ;  /* 0x0000000009157984 */ /* 0x000ea80000000800 */
        /* <DEDUP_REMOVED lines=15> */
[----:B------:R-:W5:Y:S01]  /*2e30*/  MUFU.EX2 R13, R13 ;  /* 0x0000000d000d7308 */ /* 0x000f620000000800 */
[----:B------:R-:W-:Y:S01]  /*2e40*/  FMUL.FTZ R21, R21, 1.4426950216293334961 ;  /* 0x3fb8aa3b15157820 */ /* 0x000fe20000410000 */
[C---:B---3--:R-:W-:Y:S01]  /*2e50*/  FADD.FTZ R23, -R6.reuse, R23 ;  /* 0x0000001706177221 */ /* 0x048fe20000010100 */
[----:B------:R-:W3:Y:S01]  /*2e60*/  LDS R45, [R9+0x2c00] ;  /* 0x002c0000092d7984 */ /* 0x000ee20000000800 */
[----:B----4-:R-:W-:-:S02]  /*2e70*/  FADD.FTZ R25, -R6, R25 ;  /* 0x0000001906197221 */ /* 0x010fc40000010100 */
[----:B------:R-:W-:Y:S01]  /*2e80*/  FMUL.FTZ R23, R23, 1.4426950216293334961 ;  /* 0x3fb8aa3b17177820 */ /* 0x000fe20000410000 */
[----:B------:R-:W4:Y:S01]  /*2e90*/  LDS R47, [R9+0x3000] ;  /* 0x00300000092f7984 */ /* 0x000f220000000800 */
[----:B------:R-:W0:Y:S01]  /*2ea0*/  MUFU.EX2 R15, R15 ;  /* 0x0000000f000f7308 */ /* 0x000e220000000800 */
[----:B------:R-:W-:Y:S01]  /*2eb0*/  FMUL.FTZ R25, R25, 1.4426950216293334961 ;  /* 0x3fb8aa3b19197820 */ /* 0x000fe20000410000 */
[C---:B-----5:R-:W-:Y:S01]  /*2ec0*/  FADD.FTZ R27, -R6.reuse, R27 ;  /* 0x0000001b061b7221 */ /* 0x060fe20000010100 */
[----:B------:R-:W5:Y:S01]  /*2ed0*/  LDS R49, [R9+0x3400] ;  /* 0x0034000009317984 */ /* 0x000f620000000800 */
        /* <DEDUP_REMOVED lines=9> */
[----:B------:R-:W2:Y:S01]  /*2f70*/  MUFU.EX2 R23, R23 ;  /* 0x0000001700177308 */ /* 0x000ea20000000800 */
        /* <DEDUP_REMOVED lines=13> */
[----:B--2---:R-:W-:Y:S01]  /*3050*/  FADD.FTZ R8, R8, R23 ;  /* 0x0000001708087221 */ /* 0x004fe20000010000 */
[C---:B------:R-:W-:Y:S01]  /*3060*/  FADD.FTZ R43, -R6.reuse, R43 ;  /* 0x0000002b062b7221 */ /* 0x040fe20000010100 */
[----:B---3--:R-:W-:Y:S01]  /*3070*/  FADD.FTZ R45, -R6, R45 ;  /* 0x0000002d062d7221 */ /* 0x008fe20000010100 */
[----:B------:R-:W-:Y:S02]  /*3080*/  STS [R9+0x400], R23 ;  /* 0x0004001709007388 */ /* 0x000fe40000000800 */
[----:B------:R-:W-:Y:S01]  /*3090*/  FMUL.FTZ R43, R43, 1.4426950216293334961 ;  /* 0x3fb8aa3b2b2b7820 */ /* 0x000fe20000410000 */
[----:B------:R-:W-:Y:S01]  /*30a0*/  FMUL.FTZ R45, R45, 1.4426950216293334961 ;  /* 0x3fb8aa3b2d2d7820 */ /* 0x000fe20000410000 */
[----:B------:R-:W2:Y:S01]  /*30b0*/  MUFU.EX2 R31, R31 ;  /* 0x0000001f001f7308 */ /* 0x000ea20000000800 */
[----:B0-----:R-:W-:Y:S01]  /*30c0*/  FADD.FTZ R8, R8, R25 ;  /* 0x0000001908087221 */ /* 0x001fe20000010000 */
[C---:B----4-:R-:W-:Y:S01]  /*30d0*/  FADD.FTZ R47, -R6.reuse, R47 ;  /* 0x0000002f062f7221 */ /* 0x050fe20000010100 */
[----:B-----5:R-:W-:Y:S01]  /*30e0*/  FADD.FTZ R49, -R6, R49 ;  /* 0x0000003106317221 */ /* 0x020fe20000010100 */
        /* <DEDUP_REMOVED lines=36> */
.L_x_2050:
[----:B------:R-:W-:Y:S05]  /*3330*/  BSYNC.RECONVERGENT B1 ;  /* 0x0000000000017941 */ /* 0x000fea0003800200 */
.L_x_2049:
[----:B------:R-:W-:Y:S01]  /*3340*/  IADD3 R11, PT, PT, -R10, R19, RZ ;  /* 0x000000130a0b7210 */ /* 0x000fe20007ffe1ff */
        /* <DEDUP_REMOVED lines=10> */
[----:B------:R-:W5:Y:S04]  /*33f0*/  LDS R25, [R9+0xc00] ;  /* 0x000c000009197984 */ /* 0x000f680000000800 */
[----:B------:R-:W5:Y:S04]  /*3400*/  LDS R27, [R9+0x1000] ;  /* 0x00100000091b7984 */ /* 0x000f680000000800 */
[----:B------:R-:W5:Y:S01]  /*3410*/  LDS R31, [R9+0x1400] ;  /* 0x00140000091f7984 */ /* 0x000f620000000800 */
        /* <DEDUP_REMOVED lines=12> */
[C---:B-----5:R-:W-:Y:S01]  /*34e0*/  FADD.FTZ R25, -R6.reuse, R25 ;  /* 0x0000001906197221 */ /* 0x060fe20000010100 */
        /* <DEDUP_REMOVED lines=28> */
.L_x_2053:
[----:B------:R-:W-:Y:S05]  /*36b0*/  BSYNC.RECONVERGENT B1 ;  /* 0x0000000000017941 */ /* 0x000fea0003800200 */
.L_x_2052:
[----:B------:R-:W-:-:S13]  /*36c0*/  ISETP.GT.AND P1, PT, R10, R19, PT ;  /* 0x000000130a00720c */ /* 0x000fda0003f24270 */
[----:B------:R-:W-:Y:S05]  /*36d0*/  @!P0 BRA P1, `(.L_x_2044) ;  /* 0x0000000400e48947 */ /* 0x000fea0000800000 */
        /* <DEDUP_REMOVED lines=25> */
.L_x_2045:
[----:B------:R-:W1:Y:S01]  /*3870*/  S2UR UR4, SR_CTAID.Y ;  /* 0x00000000000479c3 */ /* 0x000e620000002600 */
[----:B------:R-:W-:Y:S01]  /*3880*/  VIADDMNMX R12, R4, 0x100, R7, !PT ;  /* 0x00000100040c7846 */ /* 0x000fe20007800107 */
[----:B------:R-:W-:Y:S01]  /*3890*/  BSSY.RECONVERGENT B1, `(.L_x_2054) ;  /* 0x0000026000017945 */ /* 0x000fe20003800200 */
[----:B------:R-:W-:-:S04]  /*38a0*/  LOP3.LUT R9, RZ, R28, RZ, 0x33, !PT ;  /* 0x0000001cff097212 */ /* 0x000fc800078e33ff */
[----:B------:R-:W-:Y:S01]  /*38b0*/  IADD3 R9, PT, PT, -R29, R12, R9 ;  /* 0x0000000c1d097210 */ /* 0x000fe20007ffe109 */
[----:B------:R-:W1:Y:S03]  /*38c0*/  LDC R8, c[0x0][0x3f4] ;  /* 0x0000fd00ff087b82 */ /* 0x000e660000000800 */
[C---:B------:R-:W-:Y:S02]  /*38d0*/  LOP3.LUT R12, R9.reuse, 0x300, RZ, 0xc0, !PT ;  /* 0x00000300090c7812 */ /* 0x040fe400078ec0ff */
[----:B------:R-:W-:Y:S02]  /*38e0*/  ISETP.GE.U32.AND P1, PT, R9, 0x300, PT ;  /* 0x000003000900780c */ /* 0x000fe40003f26070 */
[----:B------:R-:W-:Y:S02]  /*38f0*/  ISETP.NE.AND P0, PT, R12, 0x300, PT ;  /* 0x000003000c00780c */ /* 0x000fe40003f05270 */
[----:B------:R-:W-:Y:S01]  /*3900*/  MOV R12, R4 ;  /* 0x00000004000c7202 */ /* 0x000fe20000000f00 */
[----:B-1----:R-:W-:-:S02]  /*3910*/  IMAD R21, R8, UR4, RZ ;  /* 0x0000000408157c24 */ /* 0x002fc4000f8e02ff */
[----:B------:R-:W-:-:S03]  /*3920*/  HFMA2 R8, -RZ, RZ, 0, 0 ;  /* 0x00000000ff087431 */ /* 0x000fc600000001ff */
        /* <DEDUP_REMOVED lines=8> */
[----:B------:R-:W-:Y:S01]  /*39b0*/  MOV R8, RZ ;  /* 0x000000ff00087202 */ /* 0x000fe20000000f00 */
[----:B------:R-:W-:Y:S01]  /*39c0*/  IMAD.MOV R13, RZ, RZ, -R9 ;  /* 0x000000ffff0d7224 */ /* 0x000fe200078e0a09 */
[----:B------:R-:W-:-:S02]  /*39d0*/  MOV R12, R4 ;  /* 0x00000004000c7202 */ /* 0x000fc40000000f00 */
[----:B------:R-:W-:-:S07]  /*39e0*/  LEA R9, R28, UR4, 0x2 ;  /* 0x000000041c097c11 */ /* 0x000fce000f8e10ff */
.L_x_2056:
[----:B------:R1:W2:Y:S01]  /*39f0*/  LDG.E.U8 R14, desc[UR36][R10.64] ;  /* 0x000000240a0e7981 */ /* 0x0002a2000c1e1100 */
[----:B------:R-:W-:Y:S02]  /*3a00*/  IADD3 R13, PT, PT, R13, 0x1, RZ ;  /* 0x000000010d0d7810 */ /* 0x000fe40007ffe0ff */
[----:B------:R-:W-:Y:S02]  /*3a10*/  IADD3 R12, PT, PT, R12, 0x100, RZ ;  /* 0x000001000c0c7810 */ /* 0x000fe40007ffe0ff */
[----:B-1----:R-:W-:-:S04]  /*3a20*/  IADD3 R10, P2, PT, R10, 0x100, RZ ;  /* 0x000001000a0a7810 */ /* 0x002fc80007f5e0ff */
[----:B------:R-:W-:Y:S02]  /*3a30*/  IADD3.X R11, PT, PT, RZ, R11, RZ, P2, !PT ;  /* 0x0000000bff0b7210 */ /* 0x000fe400017fe4ff */
[----:B--2---:R-:W-:Y:S01]  /*3a40*/  ISETP.NE.AND P0, PT, R14, RZ, PT ;  /* 0x000000ff0e00720c */ /* 0x004fe20003f05270 */
        /* <DEDUP_REMOVED lines=10> */
.L_x_2055:
[----:B------:R-:W-:Y:S05]  /*3af0*/  BSYNC.RECONVERGENT B1 ;  /* 0x0000000000017941 */ /* 0x000fea0003800200 */
.L_x_2054:
[----:B------:R-:W-:Y:S05]  /*3b00*/  @!P1 BRA `(.L_x_2044) ;  /* 0x0000000000d89947 */ /* 0x000fea0003800000 */
[----:B------:R-:W1:Y:S01]  /*3b10*/  S2R R14, SR_CgaCtaId ;  /* 0x00000000000e7919 */ /* 0x000e620000008800 */
[----:B------:R-:W2:Y:S01]  /*3b20*/  LDCU.64 UR8, c[0x0][0x420] ;  /* 0x00008400ff0877ac */ /* 0x000ea20008000a00 */
[----:B------:R-:W-:Y:S01]  /*3b30*/  MOV R11, 0x400 ;  /* 0x00000400000b7802 */ /* 0x000fe20000000f00 */
[----:B------:R-:W-:-:S03]  /*3b40*/  IMAD.SHL.U32 R9, R29, 0x4, RZ ;  /* 0x000000041d097824 */ /* 0x000fc600078e00ff */
[----:B------:R-:W-:Y:S02]  /*3b50*/  IADD3 R11, PT, PT, R11, 0xc0, RZ ;  /* 0x000000c00b0b7810 */ /* 0x000fe40007ffe0ff */
[----:B------:R-:W-:Y:S02]  /*3b60*/  LEA R9, R12, -R9, 0x2 ;  /* 0x800000090c097211 */ /* 0x000fe400078e10ff */
[----:B--2---:R-:W-:-:S04]  /*3b70*/  IADD3 R10, P0, P1, R21, UR8, R12 ;  /* 0x00000008150a7c10 */ /* 0x004fc8000f91e00c */
[----:B------:R-:W-:Y:S02]  /*3b80*/  IADD3 R10, P2, PT, R10, 0x200, RZ ;  /* 0x000002000a0a7810 */ /* 0x000fe40007f5e0ff */
[----:B-1----:R-:W-:Y:S02]  /*3b90*/  LEA R14, R14, R11, 0x18 ;  /* 0x0000000b0e0e7211 */ /* 0x002fe400078ec0ff */
[----:B------:R-:W-:Y:S02]  /*3ba0*/  IADD3.X R11, PT, PT, R20, UR9, RZ, P0, P1 ;  /* 0x00000009140b7c10 */ /* 0x000fe400087e24ff */
[----:B------:R-:W-:Y:S02]  /*3bb0*/  IADD3 R9, PT, PT, R9, 0x800, R14 ;  /* 0x0000080009097810 */ /* 0x000fe40007ffe00e */
[----:B------:R-:W-:-:S07]  /*3bc0*/  IADD3.X R11, PT, PT, RZ, R11, RZ, P2, !PT ;  /* 0x0000000bff0b7210 */ /* 0x000fce00017fe4ff */
.L_x_2057:
[----:B------:R-:W2:Y:S04]  /*3bd0*/  LDG.E.U8 R15, desc[UR36][R10.64+-0x200] ;  /* 0xfffe00240a0f7981 */ /* 0x000ea8000c1e1100 */
[----:B------:R-:W3:Y:S04]  /*3be0*/  LDG.E.U8 R13, desc[UR36][R10.64+-0x100] ;  /* 0xffff00240a0d7981 */ /* 0x000ee8000c1e1100 */
[----:B------:R-:W4:Y:S04]  /*3bf0*/  LDG.E.U8 R14, desc[UR36][R10.64] ;  /* 0x000000240a0e7981 */ /* 0x000f28000c1e1100 */
[----:B------:R-:W5:Y:S01]  /*3c00*/  LDG.E.U8 R20, desc[UR36][R10.64+0x100] ;  /* 0x000100240a147981 */ /* 0x000f62000c1e1100 */
[----:B------:R-:W-:Y:S01]  /*3c10*/  IMAD.MOV.U32 R22, RZ, RZ, RZ ;  /* 0x000000ffff167224 */ /* 0x000fe200078e00ff */
[----:B------:R-:W-:-:S02]  /*3c20*/  MOV R24, RZ ;  /* 0x000000ff00187202 */ /* 0x000fc40000000f00 */
[----:B------:R-:W-:Y:S02]  /*3c30*/  IADD3 R12, PT, PT, R12, 0x400, RZ ;  /* 0x000004000c0c7810 */ /* 0x000fe40007ffe0ff */
[----:B--2---:R-:W-:Y:S02]  /*3c40*/  ISETP.NE.AND P0, PT, R15, RZ, PT ;  /* 0x000000ff0f00720c */ /* 0x004fe40003f05270 */
[----:B---3--:R-:W-:Y:S02]  /*3c50*/  ISETP.NE.AND P1, PT, R13, RZ, PT ;  /* 0x000000ff0d00720c */ /* 0x008fe40003f25270 */
[----:B----4-:R-:W-:Y:S02]  /*3c60*/  ISETP.NE.AND P2, PT, R14, RZ, PT ;  /* 0x000000ff0e00720c */ /* 0x010fe40003f45270 */
[----:B-----5:R-:W-:-:S07]  /*3c70*/  ISETP.NE.AND P3, PT, R20, RZ, PT ;  /* 0x000000ff1400720c */ /* 0x020fce0003f65270 */
[----:B------:R-:W0:Y:S01]  /*3c80*/  @!P0 LDS R13, [R9+-0x800] ;  /* 0xfff80000090d8984 */ /* 0x000e220000000800 */
[----:B------:R-:W-:-:S03]  /*3c90*/  HFMA2 R20, -RZ, RZ, 0, 0 ;  /* 0x00000000ff147431 */ /* 0x000fc600000001ff */
[----:B------:R-:W1:Y:S04]  /*3ca0*/  @!P1 LDS R15, [R9+-0x400] ;  /* 0xfffc0000090f9984 */ /* 0x000e680000000800 */
[----:B------:R-:W2:Y:S04]  /*3cb0*/  @!P2 LDS R21, [R9] ;  /* 0x000000000915a984 */ /* 0x000ea80000000800 */
[----:B------:R-:W3:Y:S01]  /*3cc0*/  @!P3 LDS R23, [R9+0x400] ;  /* 0x000400000917b984 */ /* 0x000ee20000000800 */
[----:B0-----:R-:W-:Y:S01]  /*3cd0*/  @!P0 FADD.FTZ R14, -R6, R13 ;  /* 0x0000000d060e8221 */ /* 0x001fe20000010100 */
[----:B------:R-:W-:-:S03]  /*3ce0*/  MOV R13, RZ ;  /* 0x000000ff000d7202 */ /* 0x000fc60000000f00 */
[----:B------:R-:W-:Y:S01]  /*3cf0*/  @!P0 FMUL.FTZ R14, R14, 1.4426950216293334961 ;  /* 0x3fb8aa3b0e0e8820 */ /* 0x000fe20000410000 */
[----:B-1----:R-:W-:-:S03]  /*3d00*/  @!P1 FADD.FTZ R15, -R6, R15 ;  /* 0x0000000f060f9221 */ /* 0x002fc60000010100 */
[----:B------:R-:W0:Y:S01]  /*3d10*/  @!P0 MUFU.EX2 R13, R14 ;  /* 0x0000000e000d8308 */ /* 0x000e220000000800 */
[----:B------:R-:W-:Y:S01]  /*3d20*/  @!P1 FMUL.FTZ R15, R15, 1.4426950216293334961 ;  /* 0x3fb8aa3b0f0f9820 */ /* 0x000fe20000410000 */
[----:B--2---:R-:W-:Y:S01]  /*3d30*/  @!P2 FADD.FTZ R21, -R6, R21 ;  /* 0x000000150615a221 */ /* 0x004fe20000010100 */
[----:B------:R-:W-:Y:S01]  /*3d40*/  ISETP.GT.AND P0, PT, R12, R19, PT ;  /* 0x000000130c00720c */ /* 0x000fe20003f04270 */
        /* <DEDUP_REMOVED lines=18> */
.L_x_2044:
[----:B------:R-:W-:Y:S05]  /*3e70*/  BSYNC.RECONVERGENT B0 ;  /* 0x0000000000007941 */ /* 0x000fea0003800200 */
.L_x_2043:
[----:B----4-:R-:W1:Y:S01]  /*3e80*/  SHFL.BFLY PT, R9, R8, 0x10, 0x1f ;  /* 0x0e001f0008097f89 */ /* 0x010e6200000e0000 */
[C---:B------:R-:W-:Y:S01]  /*3e90*/  ISETP.NE.AND P0, PT, R2.reuse, RZ, PT ;  /* 0x000000ff0200720c */ /* 0x040fe20003f05270 */
[----:B------:R-:W2:Y:S01]  /*3ea0*/  LDCU UR4, c[0x0][0x40c] ;  /* 0x00008180ff0477ac */ /* 0x000ea20008000800 */
[----:B------:R-:W-:Y:S01]  /*3eb0*/  ISETP.GT.U32.AND P1, PT, R2, 0x7, PT ;  /* 0x000000070200780c */ /* 0x000fe20003f24070 */
[----:B------:R-:W4:Y:S01]  /*3ec0*/  S2R R41, SR_CTAID.X ;  /* 0x0000000000297919 */ /* 0x000f220000002500 */
[----:B------:R-:W4:Y:S01]  /*3ed0*/  S2UR UR6, SR_CTAID.Y ;  /* 0x00000000000679c3 */ /* 0x000f220000002600 */
[----:B------:R-:W2:Y:S01]  /*3ee0*/  LDCU UR5, c[0x0][0x3f4] ;  /* 0x00007e80ff0577ac */ /* 0x000ea20008000800 */
[----:B-1----:R-:W-:Y:S01]  /*3ef0*/  FADD.FTZ R9, R9, R8 ;  /* 0x0000000809097221 */ /* 0x002fe20000010000 */
[----:B--2---:R-:W-:-:S04]  /*3f00*/  UISETP.LT.AND UP0, UPT, UR5, UR4, UPT ;  /* 0x000000040500728c */ /* 0x004fc8000bf01270 */
[----:B0-----:R-:W0:Y:S01]  /*3f10*/  SHFL.BFLY PT, R6, R9, 0x8, 0x1f ;  /* 0x0d001f0009067f89 */ /* 0x001e2200000e0000 */
[----:B------:R-:W-:-:S04]  /*3f20*/  USEL UR4, UR5, UR4, UP0 ;  /* 0x0000000405047287 */ /* 0x000fc80008000000 */
[----:B------:R-:W-:-:S04]  /*3f30*/  UIADD3 UR4, UPT, UPT, UR4, 0x4, URZ ;  /* 0x0000000404047890 */ /* 0x000fc8000fffe0ff */
[----:B------:R-:W-:-:S04]  /*3f40*/  USHF.R.S32.HI UR5, URZ, 0x1f, UR4 ;  /* 0x0000001fff057899 */ /* 0x000fc80008011404 */
[----:B------:R-:W-:-:S04]  /*3f50*/  ULEA.HI UR5, UR5, UR4, URZ, 0x2 ;  /* 0x0000000405057291 */ /* 0x000fc8000f8f10ff */
[----:B------:R-:W-:-:S04]  /*3f60*/  USHF.L.U32 UR5, UR5, 0x2, URZ ;  /* 0x0000000205057899 */ /* 0x000fc800080006ff */
[----:B------:R-:W-:Y:S01]  /*3f70*/  ULOP3.LUT UR5, UR5, 0xfffffff0, URZ, 0xc0, !UPT ;  /* 0xfffffff005057892 */ /* 0x000fe2000f8ec0ff */
[----:B0-----:R-:W-:-:S05]  /*3f80*/  FADD.FTZ R6, R9, R6 ;  /* 0x0000000609067221 */ /* 0x001fca0000010000 */
[----:B---3--:R-:W0:Y:S02]  /*3f90*/  SHFL.BFLY PT, R11, R6, 0x4, 0x1f ;  /* 0x0c801f00060b7f89 */ /* 0x008e2400000e0000 */
[----:B0-----:R-:W-:-:S05]  /*3fa0*/  FADD.FTZ R11, R6, R11 ;  /* 0x0000000b060b7221 */ /* 0x001fca0000010000 */
[----:B------:R-:W0:Y:S02]  /*3fb0*/  SHFL.BFLY PT, R10, R11, 0x2, 0x1f ;  /* 0x0c401f000b0a7f89 */ /* 0x000e2400000e0000 */
[----:B0-----:R-:W-:-:S05]  /*3fc0*/  FADD.FTZ R10, R11, R10 ;  /* 0x0000000a0b0a7221 */ /* 0x001fca0000010000 */
[----:B------:R-:W0:Y:S02]  /*3fd0*/  SHFL.BFLY PT, R13, R10, 0x1, 0x1f ;  /* 0x0c201f000a0d7f89 */ /* 0x000e2400000e0000 */
[----:B0-----:R-:W-:Y:S02]  /*3fe0*/  FADD.FTZ R13, R10, R13 ;  /* 0x0000000d0a0d7221 */ /* 0x001fe40000010000 */
[----:B------:R-:W4:Y:S03]  /*3ff0*/  LDC R10, c[0x0][0x3f8] ;  /* 0x0000fe00ff0a7b82 */ /* 0x000f260000000800 */
[----:B------:R-:W-:Y:S01]  /*4000*/  @!P0 STS [R0+UR7+0x20], R13 ;  /* 0x0000200d00008988 */ /* 0x000fe20008000807 */
[----:B------:R-:W0:Y:S04]  /*4010*/  LDCU.U8 UR7, c[0x0][0x48c] ;  /* 0x00009180ff0777ac */ /* 0x000e280008000000 */
[----:B------:R-:W-:Y:S01]  /*4020*/  BAR.SYNC.DEFER_BLOCKING 0x0 ;  /* 0x0000000000007b1d */ /* 0x000fe20000010000 */
[----:B0-----:R-:W-:Y:S01]  /*4030*/  ISETP.NE.AND P0, PT, RZ, UR7, PT ;  /* 0x00000007ff007c0c */ /* 0x001fe2000bf05270 */
[----:B----4-:R-:W-:-:S04]  /*4040*/  IMAD R39, R10, UR6, R41 ;  /* 0x000000060a277c24 */ /* 0x010fc8000f8e0229 */
[----:B------:R-:W0:Y:S01]  /*4050*/  @!P1 LDS R13, [R5+0x20] ;  /* 0x00002000050d9984 */ /* 0x000e220000000800 */
[----:B------:R-:W-:-:S03]  /*4060*/  ISETP.GT.AND P1, PT, R4, R19, PT ;  /* 0x000000130400720c */ /* 0x000fc60003f24270 */
        /* <DEDUP_REMOVED lines=9> */
[----:B------:R0:W1:Y:S01]  /*4100*/  MUFU.RCP R15, R2 ;  /* 0x00000002000f7308 */ /* 0x0000620000001000 */
[----:B------:R-:W-:Y:S05]  /*4110*/  @!P0 BRA `(.L_x_2058) ;  /* 0x0000000000188947 */ /* 0x000fea0003800000 */
[----:B0-----:R-:W0:Y:S08]  /*4120*/  LDC R2, c[0x0][0x488] ;  /* 0x00012200ff027b82 */ /* 0x001e300000000800 */
[----:B------:R-:W0:Y:S08]  /*4130*/  LDC R5, c[0x0][0x40c] ;  /* 0x00010300ff057b82 */ /* 0x000e300000000800 */
[----:B------:R-:W2:Y:S01]  /*4140*/  LDC R9, c[0x0][0x3f4] ;  /* 0x0000fd00ff097b82 */ /* 0x000ea20000000800 */
[----:B0-----:R-:W-:-:S04]  /*4150*/  IMAD R2, R39, R2, R5 ;  /* 0x0000000227027224 */ /* 0x001fc800078e0205 */
[----:B--2---:R-:W-:-:S05]  /*4160*/  IMAD R8, R2, R9, RZ ;  /* 0x0000000902087224 */ /* 0x004fca00078e02ff */
[----:B------:R-:W-:-:S07]  /*4170*/  SHF.R.S32.HI R9, RZ, 0x1f, R8 ;  /* 0x0000001fff097819 */ /* 0x000fce0000011408 */
.L_x_2058:
[----:B------:R-:W-:Y:S04]  /*4180*/  BSSY.RECONVERGENT B0, `(.L_x_2059) ;  /* 0x0000061000007945 */ /* 0x000fe80003800200 */
[----:B------:R-:W-:Y:S05]  /*4190*/  @P1 BRA `(.L_x_2060) ;  /* 0x00000004007c1947 */ /* 0x000fea0003800000 */
[----:B0-----:R-:W-:Y:S01]  /*41a0*/  VIADDMNMX R2, R4, 0x100, R7, !PT ;  /* 0x0000010004027846 */ /* 0x001fe20007800107 */
        /* <DEDUP_REMOVED lines=8> */
[----:B------:R-:W2:Y:S01]  /*4230*/  LDCU.64 UR8, c[0x0][0x480] ;  /* 0x00009000ff0877ac */ /* 0x000ea20008000a00 */
[----:B------:R-:W-:Y:S02]  /*4240*/  LEA.HI R2, R2, 0x1, RZ, 0x18 ;  /* 0x0000000102027811 */ /* 0x000fe400078fc0ff */
[----:B------:R-:W-:Y:S01]  /*4250*/  IADD3 R12, P1, PT, R4, R8, RZ ;  /* 0x00000008040c7210 */ /* 0x000fe20007f3e0ff */
[----:B------:R-:W-:Y:S01]  /*4260*/  UMOV UR4, 0x400 ;  /* 0x0000040000047882 */ /* 0x000fe20000000000 */
[C---:B------:R-:W-:Y:S01]  /*4270*/  SHF.L.U32 R5, R2.reuse, 0x8, RZ ;  /* 0x0000000802057819 */ /* 0x040fe200000006ff */
[----:B------:R-:W-:Y:S01]  /*4280*/  UIADD3 UR4, UPT, UPT, UR4, 0xc0, URZ ;  /* 0x000000c004047890 */ /* 0x000fe2000fffe0ff */
[----:B------:R-:W-:Y:S01]  /*4290*/  LOP3.LUT R2, R2, 0x3, RZ, 0xc0, !PT ;  /* 0x0000000302027812 */ /* 0x000fe200078ec0ff */
[----:B------:R-:W-:Y:S01]  /*42a0*/  IMAD.X R13, RZ, RZ, R9, P1 ;  /* 0x000000ffff0d7224 */ /* 0x000fe200008e0609 */
[----:B------:R-:W-:-:S02]  /*42b0*/  LOP3.LUT R7, R5, 0x300, RZ, 0xc0, !PT ;  /* 0x0000030005077812 */ /* 0x000fc400078ec0ff */
[----:B------:R-:W-:Y:S02]  /*42c0*/  LEA R5, R28, UR5, 0x1 ;  /* 0x000000051c057c11 */ /* 0x000fe4000f8e08ff */
[----:B------:R-:W-:Y:S02]  /*42d0*/  IADD3 R10, PT, PT, -R2, RZ, RZ ;  /* 0x000000ff020a7210 */ /* 0x000fe40007ffe1ff */
[----:B------:R-:W-:Y:S02]  /*42e0*/  IADD3 R4, PT, PT, R4, R7, RZ ;  /* 0x0000000704047210 */ /* 0x000fe40007ffe0ff */
[----:B--2---:R-:W-:-:S04]  /*42f0*/  LEA R11, P1, R12, UR8, 0x2 ;  /* 0x000000080c0b7c11 */ /* 0x004fc8000f8210ff */
[----:B------:R-:W-:Y:S01]  /*4300*/  LEA.HI.X R12, R12, UR9, R13, 0x2, P1 ;  /* 0x000000090c0c7c11 */ /* 0x000fe200088f140d */
[----:B0-----:R-:W-:-:S06]  /*4310*/  ULEA UR4, UR6, UR4, 0x18 ;  /* 0x0000000406047291 */ /* 0x001fcc000f8ec0ff */
[----:B------:R-:W-:Y:S02]  /*4320*/  IADD3 R5, PT, PT, R5, UR4, RZ ;  /* 0x0000000405057c10 */ /* 0x000fe4000fffe0ff */
[----:B------:R-:W-:-:S07]  /*4330*/  LEA R2, R28, UR4, 0x2 ;  /* 0x000000041c027c11 */ /* 0x000fce000f8e10ff */
.L_x_2063:
[----:B--2---:R0:W1:Y:S01]  /*4340*/  LDS R6, [R2] ;  /* 0x0000000002067984 */ /* 0x0040620000000800 */
[----:B------:R-:W-:Y:S01]  /*4350*/  @P0 MOV R7, R12 ;  /* 0x0000000c00070202 */ /* 0x000fe20000000f00 */
[----:B------:R-:W-:-:S05]  /*4360*/  VIADD R10, R10, 0x1 ;  /* 0x000000010a0a7836 */ /* 0x000fca0000000000 */
        /* <DEDUP_REMOVED lines=12> */
.L_x_2062:
[----:B------:R-:W-:Y:S05]  /*4430*/  BSYNC.RECONVERGENT B1 ;  /* 0x0000000000017941 */ /* 0x000fea0003800200 */
.L_x_2061:
[----:B------:R-:W-:Y:S05]  /*4440*/  @!P2 BRA `(.L_x_2060) ;  /* 0x0000000000d0a947 */ /* 0x000fea0003800000 */
[----:B------:R-:W0:Y:S01]  /*4450*/  S2R R5, SR_CgaCtaId ;  /* 0x0000000000057919 */ /* 0x000e220000008800 */
[----:B------:R-:W3:Y:S01]  /*4460*/  LDCU.64 UR8, c[0x0][0x480] ;  /* 0x00009000ff0877ac */ /* 0x000ee20008000a00 */
[----:B------:R-:W-:Y:S02]  /*4470*/  MOV R2, 0x400 ;  /* 0x0000040000027802 */ /* 0x000fe40000000f00 */
[----:B------:R-:W-:Y:S01]  /*4480*/  IADD3 R8, P0, PT, R4, R8, RZ ;  /* 0x0000000804087210 */ /* 0x000fe20007f1e0ff */
[----:B------:R-:W-:Y:S01]  /*4490*/  UISETP.NE.AND UP0, UPT, UR7, URZ, UPT ;  /* 0x000000ff0700728c */ /* 0x000fe2000bf05270 */
[----:B------:R-:W-:Y:S02]  /*44a0*/  IADD3 R2, PT, PT, R2, 0xc0, RZ ;  /* 0x000000c002027810 */ /* 0x000fe40007ffe0ff */
[----:B--2---:R-:W-:Y:S02]  /*44b0*/  LEA R6, R4, UR5, 0x1 ;  /* 0x0000000504067c11 */ /* 0x004fe4000f8e08ff */
[----:B------:R-:W-:-:S02]  /*44c0*/  IADD3.X R11, PT, PT, RZ, R9, RZ, P0, !PT ;  /* 0x00000009ff0b7210 */ /* 0x000fc400007fe4ff */
[----:B------:R-:W-:Y:S01]  /*44d0*/  ISETP.NE.AND P1, PT, RZ, UR7, PT ;  /* 0x00000007ff007c0c */ /* 0x000fe2000bf25270 */
[----:B------:R-:W-:Y:S01]  /*44e0*/  IMAD R6, R29, -0x2, R6 ;  /* 0xfffffffe1d067824 */ /* 0x000fe200078e0206 */
[----:B------:R-:W-:Y:S02]  /*44f0*/  PLOP3.LUT P0, PT, PT, PT, UP0, 0x80, 0x8 ;  /* 0x000000000008781c */ /* 0x000fe40003f0f008 */
[----:B---3--:R-:W-:-:S04]  /*4500*/  LEA R9, P3, R8, UR8, 0x2 ;  /* 0x0000000808097c11 */ /* 0x008fc8000f8610ff */
[----:B------:R-:W-:Y:S02]  /*4510*/  IADD3 R9, P2, PT, R9, 0x800, RZ ;  /* 0x0000080009097810 */ /* 0x000fe40007f5e0ff */
[----:B------:R-:W-:-:S04]  /*4520*/  LEA.HI.X R11, R8, UR9, R11, 0x2, P3 ;  /* 0x00000009080b7c11 */ /* 0x000fc800098f140b */
[----:B------:R-:W-:Y:S02]  /*4530*/  IADD3.X R10, PT, PT, RZ, R11, RZ, P2, !PT ;  /* 0x0000000bff0a7210 */ /* 0x000fe400017fe4ff */
[----:B0-----:R-:W-:Y:S01]  /*4540*/  LEA R7, R5, R2, 0x18 ;  /* 0x0000000205077211 */ /* 0x001fe200078ec0ff */
[----:B------:R-:W-:-:S05]  /*4550*/  IMAD.SHL.U32 R5, R29, 0x4, RZ ;  /* 0x000000041d057824 */ /* 0x000fca00078e00ff */
[----:B------:R-:W-:Y:S02]  /*4560*/  LEA R2, R4, -R5, 0x2 ;  /* 0x8000000504027211 */ /* 0x000fe400078e10ff */
[--C-:B------:R-:W-:Y:S02]  /*4570*/  IADD3 R5, PT, PT, R6, 0x400, R7.reuse ;  /* 0x0000040006057810 */ /* 0x100fe40007ffe007 */
[----:B------:R-:W-:-:S07]  /*4580*/  IADD3 R2, PT, PT, R2, 0x800, R7 ;  /* 0x0000080002027810 */ /* 0x000fce0007ffe007 */
.L_x_2064:
        /* <DEDUP_REMOVED lines=17> */
[----:B------:R1:W2:Y:S01]  /*46a0*/  LDS R8, [R2+0x400] ;  /* 0x0004000002087984 */ /* 0x0002a20000000800 */
[----:B0-----:R-:W-:Y:S02]  /*46b0*/  MOV R6, R9 ;  /* 0x0000000900067202 */ /* 0x001fe40000000f00 */
[----:B-1----:R-:W-:Y:S02]  /*46c0*/  IADD3 R2, PT, PT, R2, 0x1000, RZ ;  /* 0x0000100002027810 */ /* 0x002fe40007ffe0ff */
[----:B------:R-:W-:Y:S01]  /*46d0*/  IADD3 R9, P3, PT, R6, 0x1000, RZ ;  /* 0x0000100006097810 */ /* 0x000fe20007f7e0ff */
[----:B------:R-:W-:Y:S01]  /*46e0*/  @P0 STG.E desc[UR36][R6.64+-0x800], R11 ;  /* 0xfff8000b06000986 */ /* 0x000fe2000c101924 */
[----:B------:R-:W-:-:S03]  /*46f0*/  PLOP3.LUT P0, PT, P1, PT, PT, 0x80, 0x8 ;  /* 0x000000000008781c */ /* 0x000fc60000f0f070 */
[----:B------:R-:W-:-:S10]  /*4700*/  IMAD.X R10, RZ, RZ, R7, P3 ;  /* 0x000000ffff0a7224 */ /* 0x000fd400018e0607 */
[----:B------:R-:W-:Y:S04]  /*4710*/  @P0 STG.E desc[UR36][R6.64+-0x400], R13 ;  /* 0xfffc000d06000986 */ /* 0x000fe8000c101924 */
[----:B------:R-:W-:Y:S01]  /*4720*/  @P0 STG.E desc[UR36][R6.64], R21 ;  /* 0x0000001506000986 */ /* 0x000fe2000c101924 */
[----:B--2---:R-:W-:-:S05]  /*4730*/  FMUL.FTZ R23, R8, R15 ;  /* 0x0000000f08177220 */ /* 0x004fca0000410000 */
[----:B------:R-:W-:Y:S01]  /*4740*/  @P0 STG.E desc[UR36][R6.64+0x400], R23 ;  /* 0x0004001706000986 */ /* 0x000fe2000c101924 */
[----:B------:R-:W-:-:S05]  /*4750*/  F2FP.F16.F32.PACK_AB R8, RZ, R23 ;  /* 0x00000017ff08723e */ /* 0x000fca00000000ff */
[----:B------:R0:W-:Y:S02]  /*4760*/  STS.U16 [R5+0x200], R8 ;  /* 0x0002000805007388 */ /* 0x0001e40000000400 */
[----:B0-----:R-:W-:Y:S01]  /*4770*/  IADD3 R5, PT, PT, R5, 0x800, RZ ;  /* 0x0000080005057810 */ /* 0x001fe20007ffe0ff */
[----:B------:R-:W-:Y:S06]  /*4780*/  @!P2 BRA `(.L_x_2064) ;  /* 0xfffffffc0080a947 */ /* 0x000fec000383ffff */
.L_x_2060:
[----:B------:R-:W-:Y:S05]  /*4790*/  BSYNC.RECONVERGENT B0 ;  /* 0x0000000000007941 */ /* 0x000fea0003800200 */
.L_x_2059:
[----:B------:R-:W3:Y:S01]  /*47a0*/  LDCU.64 UR6, c[0x0][0x3b0] ;  /* 0x00007600ff0677ac */ /* 0x000ee20008000a00 */
[----:B0-----:R-:W-:Y:S01]  /*47b0*/  SHF.R.S32.HI R2, RZ, 0x1f, R19 ;  /* 0x0000001fff027819 */ /* 0x001fe20000011413 */
[----:B------:R-:W0:Y:S01]  /*47c0*/  LDC.64 R10, c[0x0][0x3c0] ;  /* 0x0000f000ff0a7b82 */ /* 0x000e220000000a00 */
[----:B------:R-:W-:Y:S01]  /*47d0*/  SHF.L.U32 R30, R28, 0x3, RZ ;  /* 0x000000031c1e7819 */ /* 0x000fe200000006ff */
[----:B------:R-:W4:Y:S01]  /*47e0*/  LDCU UR4, c[0x0][0x3f4] ;  /* 0x00007e80ff0477ac */ /* 0x000f220008000800 */
[----:B------:R-:W-:Y:S02]  /*47f0*/  LEA.HI R2, R2, R19, RZ, 0x5 ;  /* 0x0000001302027211 */ /* 0x000fe400078f28ff */
[----:B--2---:R-:W-:Y:S02]  /*4800*/  CS2R R6, SRZ ;  /* 0x0000000000067805 */ /* 0x004fe4000001ff00 */
[----:B------:R-:W-:Y:S02]  /*4810*/  LOP3.LUT R30, R30, 0x38, RZ, 0xc0, !PT ;  /* 0x000000381e1e7812 */ /* 0x000fe400078ec0ff */
[----:B------:R-:W-:-:S04]  /*4820*/  LOP3.LUT R2, R2, 0xffffffe0, RZ, 0xc0, !PT ;  /* 0xffffffe002027812 */ /* 0x000fc800078ec0ff */
[----:B------:R-:W-:Y:S02]  /*4830*/  IADD3 R43, PT, PT, -R2, R19, RZ ;  /* 0x00000013022b7210 */ /* 0x000fe40007ffe1ff */
[----:B---3--:R-:W-:-:S04]  /*4840*/  ISETP.NE.U32.AND P0, PT, RZ, UR6, PT ;  /* 0x00000006ff007c0c */ /* 0x008fc8000bf05070 */
[----:B------:R-:W-:-:S04]  /*4850*/  ISETP.NE.AND.EX P0, PT, RZ, UR7, PT, P0 ;  /* 0x00000007ff007c0c */ /* 0x000fc8000bf05300 */
[----:B------:R-:W-:-:S13]  /*4860*/  ISETP.NE.OR P0, PT, R0, R43, !P0 ;  /* 0x0000002b0000720c */ /* 0x000fda0004705670 */
[----:B------:R-:W2:Y:S01]  /*4870*/  @!P0 LDC.64 R8, c[0x0][0x3b0] ;  /* 0x0000ec00ff088b82 */ /* 0x000ea20000000a00 */
[----:B------:R-:W-:-:S07]  /*4880*/  @!P0 LEA R5, R41, R30, 0x6 ;  /* 0x0000001e29058211 */ /* 0x000fce00078e30ff */
[----:B------:R-:W3:Y:S01]  /*4890*/  S2UR UR6, SR_CgaCtaId ;  /* 0x00000000000679c3 */ /* 0x000ee20000008800 */
[----:B----4-:R-:W-:Y:S01]  /*48a0*/  IMAD.U32 R40, RZ, RZ, UR4 ;  /* 0x00000004ff287e24 */ /* 0x010fe2000f8e00ff */
[----:B------:R-:W-:-:S04]  /*48b0*/  IADD3 R42, PT, PT, R29, R0, RZ ;  /* 0x000000001d2a7210 */ /* 0x000fc80007ffe0ff */
[----:B------:R-:W-:Y:S01]  /*48c0*/  VIMNMX R45, PT, PT, R19, R40, PT ;  /* 0x00000028132d7248 */ /* 0x000fe20003fe0100 */
[----:B--2---:R-:W-:Y:S01]  /*48d0*/  @!P0 IMAD.WIDE.U32 R8, R5, 0x2, R8 ;  /* 0x0000000205088825 */ /* 0x004fe200078e0008 */
[----:B------:R-:W-:Y:S01]  /*48e0*/  CS2R R4, SRZ ;  /* 0x0000000000047805 */ /* 0x000fe2000001ff00 */
[----:B------:R-:W-:-:S05]  /*48f0*/  UMOV UR4, 0x400 ;  /* 0x0000040000047882 */ /* 0x000fca0000000000 */
[----:B------:R2:W5:Y:S01]  /*4900*/  @!P0 LDG.E.128 R4, desc[UR36][R8.64] ;  /* 0x0000002408048981 */ /* 0x000562000c1e1d00 */
[----:B------:R-:W-:Y:S01]  /*4910*/  ISETP.GE.AND P0, PT, R42, R45, PT ;  /* 0x0000002d2a00720c */ /* 0x000fe20003f06270 */
[----:B------:R-:W-:Y:S01]  /*4920*/  UIADD3 UR4, UPT, UPT, UR4, 0xc0, URZ ;  /* 0x000000c004047890 */ /* 0x000fe2000fffe0ff */
[----:B------:R-:W-:Y:S01]  /*4930*/  IMAD R3, R3, R40, R30 ;  /* 0x0000002803037224 */ /* 0x000fe200078e021e */
[----:B------:R-:W-:Y:S01]  /*4940*/  BSSY.RECONVERGENT B0, `(.L_x_2065) ;  /* 0x00000c4000007945 */ /* 0x000fe20003800200 */
[----:B------:R-:W-:Y:S01]  /*4950*/  HFMA2 R38, -RZ, RZ, 0, 0 ;  /* 0x00000000ff267431 */ /* 0x000fe200000001ff */
[----:B---3--:R-:W-:Y:S01]  /*4960*/  ULEA UR4, UR6, UR4, 0x18 ;  /* 0x0000000406047291 */ /* 0x008fe2000f8ec0ff */
[----:B0-----:R-:W-:Y:S01]  /*4970*/  IMAD.WIDE R2, R3, 0x2, R10 ;  /* 0x0000000203027825 */ /* 0x001fe200078e020a */
[----:B------:R-:W-:Y:S02]  /*4980*/  SHF.L.U32 R39, R39, 0x6, RZ ;  /* 0x0000000627277819 */ /* 0x000fe400000006ff */
[----:B------:R-:W-:Y:S01]  /*4990*/  CS2R R36, SRZ ;  /* 0x0000000000247805 */ /* 0x000fe2000001ff00 */
[----:B------:R-:W-:Y:S01]  /*49a0*/  UIADD3 UR6, UPT, UPT, UR4, UR5, URZ ;  /* 0x0000000504067290 */ /* 0x000fe2000fffe0ff */
[----:B------:R-:W-:-:S02]  /*49b0*/  CS2R R34, SRZ ;  /* 0x0000000000227805 */ /* 0x000fc4000001ff00 */
[----:B------:R-:W-:Y:S02]  /*49c0*/  CS2R R32, SRZ ;  /* 0x0000000000207805 */ /* 0x000fe4000001ff00 */
[----:B------:R-:W-:Y:S01]  /*49d0*/  MOV R31, RZ ;  /* 0x000000ff001f7202 */ /* 0x000fe20000000f00 */
[----:B------:R-:W-:Y:S06]  /*49e0*/  BAR.SYNC.DEFER_BLOCKING 0x0 ;  /* 0x0000000000007b1d */ /* 0x000fec0000010000 */
[----:B--2---:R-:W-:Y:S05]  /*49f0*/  @P0 BRA `(.L_x_2066) ;  /* 0x0000000800e00947 */ /* 0x004fea0003800000 */
[----:B------:R-:W-:Y:S01]  /*4a00*/  VIADDMNMX R45, R42, 0x20, R45, !PT ;  /* 0x000000202a2d7846 */ /* 0x000fe2000780012d */
[----:B------:R-:W-:Y:S01]  /*4a10*/  BSSY.RECONVERGENT B1, `(.L_x_2067) ;  /* 0x000006b000017945 */ /* 0x000fe20003800200 */
[----:B------:R-:W-:Y:S01]  /*4a20*/  LOP3.LUT R8, RZ, R29, RZ, 0x33, !PT ;  /* 0x0000001dff087212 */ /* 0x000fe200078e33ff */
[----:B------:R-:W-:Y:S01]  /*4a30*/  IMAD.MOV.U32 R44, RZ, RZ, R42 ;  /* 0x000000ffff2c7224 */ /* 0x000fe200078e002a */
[----:B------:R-:W-:Y:S02]  /*4a40*/  MOV R31, RZ ;  /* 0x000000ff001f7202 */ /* 0x000fe40000000f00 */
[----:B------:R-:W-:Y:S02]  /*4a50*/  CS2R R32, SRZ ;  /* 0x0000000000207805 */ /* 0x000fe4000001ff00 */
[----:B------:R-:W-:Y:S02]  /*4a60*/  IADD3 R45, PT, PT, -R0, R45, R8 ;  /* 0x0000002d002d7210 */ /* 0x000fe40007ffe108 */
[----:B------:R-:W-:-:S02]  /*4a70*/  CS2R R34, SRZ ;  /* 0x0000000000227805 */ /* 0x000fc4000001ff00 */
[----:B------:R-:W-:Y:S02]  /*4a80*/  CS2R R36, SRZ ;  /* 0x0000000000247805 */ /* 0x000fe4000001ff00 */
[----:B------:R-:W-:Y:S02]  /*4a90*/  MOV R38, RZ ;  /* 0x000000ff00267202 */ /* 0x000fe40000000f00 */
[C---:B------:R-:W-:Y:S02]  /*4aa0*/  ISETP.GE.U32.AND P0, PT, R45.reuse, 0x60, PT ;  /* 0x000000602d00780c */ /* 0x040fe40003f06070 */
[----:B------:R-:W-:-:S04]  /*4ab0*/  LEA.HI R46, R45, 0x1, RZ, 0x1b ;  /* 0x000000012d2e7811 */ /* 0x000fc800078fd8ff */
[----:B------:R-:W-:-:S07]  /*4ac0*/  LOP3.LUT P1, R55, R46, 0x3, RZ, 0xc0, !PT ;  /* 0x000000032e377812 */ /* 0x000fce000782c0ff */
[----:B------:R-:W-:Y:S06]  /*4ad0*/  @!P0 BRA `(.L_x_2068) ;  /* 0x0000000400788947 */ /* 0x000fec0003800000 */
[----:B------:R-:W-:Y:S01]  /*4ae0*/  HFMA2 R47, -RZ, RZ, 0, 0 ;  /* 0x00000000ff2f7431 */ /* 0x000fe200000001ff */
[----:B------:R-:W-:Y:S02]  /*4af0*/  LOP3.LUT R46, R46, 0xffffffc, RZ, 0xc0, !PT ;  /* 0x0ffffffc2e2e7812 */ /* 0x000fe400078ec0ff */
[----:B------:R-:W-:Y:S02]  /*4b00*/  MOV R31, RZ ;  /* 0x000000ff001f7202 */ /* 0x000fe40000000f00 */
[----:B------:R-:W-:-:S07]  /*4b10*/  MOV R44, R42 ;  /* 0x0000002a002c7202 */ /* 0x000fce0000000f00 */
.L_x_2069:
[----:B------:R-:W-:-:S05]  /*4b20*/  SHF.L.U32 R25, R44, 0x6, RZ ;  /* 0x000000062c197819 */ /* 0x000fca00000006ff */
[----:B------:R-:W-:-:S04]  /*4b30*/  IMAD.WIDE.U32 R8, R25, 0x2, R2 ;  /* 0x0000000219087825 */ /* 0x000fc800078e0002 */
[C---:B------:R-:W-:Y:S02]  /*4b40*/  VIADD R13, R25.reuse, 0x800 ;  /* 0x00000800190d7836 */ /* 0x040fe40000000000 */
[----:B------:R-:W2:Y:S01]  /*4b50*/  LDG.E.128 R8, desc[UR36][R8.64] ;  /* 0x0000002408087981 */ /* 0x000ea2000c1e1d00 */
[----:B------:R-:W-:Y:S01]  /*4b60*/  IADD3 R21, PT, PT, R25, 0x1000, RZ ;  /* 0x0000100019157810 */ /* 0x000fe20007ffe0ff */
[----:B------:R-:W-:Y:S01]  /*4b70*/  IMAD.WIDE.U32 R12, R13, 0x2, R2 ;  /* 0x000000020d0c7825 */ /* 0x000fe200078e0002 */
[----:B------:R-:W-:-:S03]  /*4b80*/  IADD3 R25, PT, PT, R25, 0x1800, RZ ;  /* 0x0000180019197810 */ /* 0x000fc60007ffe0ff */
[--C-:B------:R-:W-:Y:S02]  /*4b90*/  IMAD.WIDE.U32 R20, R21, 0x2, R2.reuse ;  /* 0x0000000215147825 */ /* 0x100fe400078e0002 */
[----:B-1----:R-:W3:Y:S02]  /*4ba0*/  LDG.E.128 R12, desc[UR36][R12.64] ;  /* 0x000000240c0c7981 */ /* 0x002ee4000c1e1d00 */
[----:B------:R-:W-:Y:S02]  /*4bb0*/  IMAD.WIDE.U32 R24, R25, 0x2, R2 ;  /* 0x0000000219187825 */ /* 0x000fe400078e0002 */
[----:B------:R-:W4:Y:S04]  /*4bc0*/  LDG.E.128 R20, desc[UR36][R20.64] ;  /* 0x0000002414147981 */ /* 0x000f28000c1e1d00 */
[----:B------:R-:W4:Y:S01]  /*4bd0*/  LDG.E.128 R24, desc[UR36][R24.64] ;  /* 0x0000002418187981 */ /* 0x000f22000c1e1d00 */
[----:B------:R-:W-:-:S02]  /*4be0*/  IADD3 R48, PT, PT, -R29, R44, RZ ;  /* 0x0000002c1d307210 */ /* 0x000fc40007ffe1ff */
[----:B------:R-:W-:Y:S02]  /*4bf0*/  IADD3 R47, PT, PT, R47, 0x4, RZ ;  /* 0x000000042f2f7810 */ /* 0x000fe40007ffe0ff */
[----:B------:R-:W-:Y:S02]  /*4c00*/  LEA R48, R48, UR6, 0x1 ;  /* 0x0000000630307c11 */ /* 0x000fe4000f8e08ff */
[----:B------:R-:W-:Y:S02]  /*4c10*/  ISETP.NE.AND P0, PT, R47, R46, PT ;  /* 0x0000002e2f00720c */ /* 0x000fe40003f05270 */
[----:B------:R-:W-:Y:S01]  /*4c20*/  IADD3 R44, PT, PT, R44, 0x80, RZ ;  /* 0x000000802c2c7810 */ /* 0x000fe20007ffe0ff */
[----:B------:R-:W-:Y:S04]  /*4c30*/  LDS.U16 R49, [R48] ;  /* 0x0000000030317984 */ /* 0x000fe80000000400 */
[----:B------:R-:W0:Y:S04]  /*4c40*/  LDS.U16 R53, [R48+0x40] ;  /* 0x0000400030357984 */ /* 0x000e280000000400 */
[----:B------:R-:W1:Y:S04]  /*4c50*/  LDS.U16 R56, [R48+0x80] ;  /* 0x0000800030387984 */ /* 0x000e680000000400 */
[----:B------:R-:W1:Y:S01]  /*4c60*/  LDS.U16 R48, [R48+0xc0] ;  /* 0x0000c00030307984 */ /* 0x000e620000000400 */
[----:B0-----:R-:W-:-:S02]  /*4c70*/  HADD2.F32 R53, -RZ, R53.H0_H0 ;  /* 0x20000035ff357230 */ /* 0x001fc40000004100 */
[--C-:B--2---:R-:W-:Y:S02]  /*4c80*/  HADD2.F32 R50, -RZ, R8.reuse.H0_H0 ;  /* 0x20000008ff327230 */ /* 0x104fe40000004100 */
[----:B------:R-:W-:Y:S02]  /*4c90*/  HADD2.F32 R51, -RZ, R8.H1_H1 ;  /* 0x30000008ff337230 */ /* 0x000fe40000004100 */
[----:B------:R-:W-:Y:S02]  /*4ca0*/  HADD2.F32 R52, -RZ, R9.H0_H0 ;  /* 0x20000009ff347230 */ /* 0x000fe40000004100 */
[----:B------:R-:W-:Y:S02]  /*4cb0*/  HADD2.F32 R8, -RZ, R49.H0_H0 ;  /* 0x20000031ff087230 */ /* 0x000fe40000004100 */
[----:B------:R-:W-:Y:S02]  /*4cc0*/  HADD2.F32 R9, -RZ, R9.H1_H1 ;  /* 0x30000009ff097230 */ /* 0x000fe40000004100 */
        /* <DEDUP_REMOVED lines=8> */
[----:B---3--:R-:W-:-:S02]  /*4d50*/  HADD2.F32 R32, -RZ, R13.H1_H1 ;  /* 0x3000000dff207230 */ /* 0x008fc40000004100 */
[C---:B------:R-:W-:Y:S01]  /*4d60*/  FFMA.FTZ R10, R8.reuse, R10, R37 ;  /* 0x0000000a080a7223 */ /* 0x040fe20000010025 */
[--C-:B------:R-:W-:Y:S02]  /*4d70*/  HADD2.F32 R33, -RZ, R15.reuse.H0_H0 ;  /* 0x2000000fff217230 */ /* 0x100fe40000004100 */
[C---:B------:R-:W-:Y:S01]  /*4d80*/  FFMA.FTZ R54, R8.reuse, R54, R35 ;  /* 0x0000003608367223 */ /* 0x040fe20000010023 */
[----:B------:R-:W-:Y:S02]  /*4d90*/  HADD2.F32 R34, -RZ, R15.H1_H1 ;  /* 0x3000000fff227230 */ /* 0x000fe40000004100 */
[C---:B------:R-:W-:Y:S01]  /*4da0*/  FFMA.FTZ R49, R8.reuse, R49, R36 ;  /* 0x0000003108317223 */ /* 0x040fe20000010024 */
[----:B------:R-:W-:Y:S01]  /*4db0*/  FFMA.FTZ R11, R8, R11, R38 ;  /* 0x0000000b080b7223 */ /* 0x000fe20000010026 */
        /* <DEDUP_REMOVED lines=10> */
[----:B----4-:R-:W-:-:S02]  /*4e60*/  HADD2.F32 R32, -RZ, R20.H0_H0 ;  /* 0x20000014ff207230 */ /* 0x010fc40000004100 */
[C---:B------:R-:W-:Y:S01]  /*4e70*/  FFMA.FTZ R31, R53.reuse, R31, R52 ;  /* 0x0000001f351f7223 */ /* 0x040fe20000010034 */
[----:B------:R-:W-:Y:S02]  /*4e80*/  HADD2.F32 R33, -RZ, R20.H1_H1 ;  /* 0x30000014ff217230 */ /* 0x000fe40000004100 */
[C---:B------:R-:W-:Y:S01]  /*4e90*/  FFMA.FTZ R13, R53.reuse, R13, R54 ;  /* 0x0000000d350d7223 */ /* 0x040fe20000010036 */
[--C-:B------:R-:W-:Y:S02]  /*4ea0*/  HADD2.F32 R20, -RZ, R21.reuse.H0_H0 ;  /* 0x20000015ff147230 */ /* 0x100fe40000004100 */
[----:B------:R-:W-:Y:S01]  /*4eb0*/  FFMA.FTZ R14, R53, R14, R49 ;  /* 0x0000000e350e7223 */ /* 0x000fe20000010031 */
[----:B------:R-:W-:Y:S02]  /*4ec0*/  HADD2.F32 R34, -RZ, R21.H1_H1 ;  /* 0x30000015ff227230 */ /* 0x000fe40000004100 */
[----:B-1----:R-:W-:Y:S02]  /*4ed0*/  HADD2.F32 R15, -RZ, R56.H0_H0 ;  /* 0x20000038ff0f7230 */ /* 0x002fe40000004100 */
[----:B------:R-:W-:-:S02]  /*4ee0*/  HADD2.F32 R36, -RZ, R22.H0_H0 ;  /* 0x20000016ff247230 */ /* 0x000fc40000004100 */
[----:B------:R-:W-:Y:S02]  /*4ef0*/  HADD2.F32 R21, -RZ, R22.H1_H1 ;  /* 0x30000016ff157230 */ /* 0x000fe40000004100 */
        /* <DEDUP_REMOVED lines=8> */
[C---:B------:R-:W-:Y:S01]  /*4f80*/  FFMA.FTZ R10, R15.reuse, R35, R10 ;  /* 0x000000230f0a7223 */ /* 0x040fe2000001000a */
[----:B------:R-:W-:Y:S01]  /*4f90*/  FFMA.FTZ R11, R15, R22, R11 ;  /* 0x000000160f0b7223 */ /* 0x000fe2000001000b */
[----:B------:R-:W-:-:S02]  /*4fa0*/  HADD2.F32 R33, -RZ, R25.H0_H0 ;  /* 0x20000019ff217230 */ /* 0x000fc40000004100 */
[----:B------:R-:W-:Y:S02]  /*4fb0*/  HADD2.F32 R9, -RZ, R48.H0_H0 ;  /* 0x20000030ff097230 */ /* 0x000fe40000004100 */
        /* <DEDUP_REMOVED lines=16> */
.L_x_2068:
[----:B------:R-:W-:Y:S05]  /*50c0*/  BSYNC.RECONVERGENT B1 ;  /* 0x0000000000017941 */ /* 0x000fea0003800200 */
.L_x_2067:
[----:B------:R-:W-:Y:S05]  /*50d0*/  @!P1 BRA `(.L_x_2066) ;  /* 0x0000000400289947 */ /* 0x000fea0003800000 */
[----:B------:R-:W-:Y:S01]  /*50e0*/  ISETP.NE.AND P1, PT, R55, 0x1, PT ;  /* 0x000000013700780c */ /* 0x000fe20003f25270 */
[----:B------:R-:W-:Y:S01]  /*50f0*/  BSSY.RECONVERGENT B1, `(.L_x_2070) ;  /* 0x0000030000017945 */ /* 0x000fe20003800200 */
[----:B------:R-:W-:-:S11]  /*5100*/  LOP3.LUT P0, RZ, R45, 0x20, RZ, 0xc0, !PT ;  /* 0x000000202dff7812 */ /* 0x000fd6000780c0ff */
[----:B------:R-:W-:Y:S05]  /*5110*/  @!P1 BRA `(.L_x_2071) ;  /* 0x0000000000b49947 */ /* 0x000fea0003800000 */
[----:B------:R-:W-:-:S04]  /*5120*/  IMAD.SHL.U32 R13, R44, 0x40, RZ ;  /* 0x000000402c0d7824 */ /* 0x000fc800078e00ff */
[C---:B------:R-:W-:Y:S01]  /*5130*/  IMAD.WIDE.U32 R8, R13.reuse, 0x2, R2 ;  /* 0x000000020d087825 */ /* 0x040fe200078e0002 */
[----:B------:R-:W-:-:S05]  /*5140*/  IADD3 R13, PT, PT, R13, 0x800, RZ ;  /* 0x000008000d0d7810 */ /* 0x000fca0007ffe0ff */
[----:B------:R-:W2:Y:S01]  /*5150*/  LDG.E.128 R8, desc[UR36][R8.64] ;  /* 0x0000002408087981 */ /* 0x000ea2000c1e1d00 */
[----:B------:R-:W-:-:S06]  /*5160*/  IMAD.WIDE.U32 R12, R13, 0x2, R2 ;  /* 0x000000020d0c7825 */ /* 0x000fcc00078e0002 */
[----:B-1----:R-:W3:Y:S01]  /*5170*/  LDG.E.128 R12, desc[UR36][R12.64] ;  /* 0x000000240c0c7981 */ /* 0x002ee2000c1e1d00 */
[----:B------:R-:W-:Y:S02]  /*5180*/  IADD3 R20, PT, PT, -R29, R44, RZ ;  /* 0x0000002c1d147210 */ /* 0x000fe40007ffe1ff */
[----:B------:R-:W-:Y:S02]  /*5190*/  IADD3 R44, PT, PT, R44, 0x40, RZ ;  /* 0x000000402c2c7810 */ /* 0x000fe40007ffe0ff */
[----:B------:R-:W-:-:S05]  /*51a0*/  LEA R20, R20, UR6, 0x1 ;  /* 0x0000000614147c11 */ /* 0x000fca000f8e08ff */
[----:B------:R-:W-:Y:S04]  /*51b0*/  LDS.U16 R21, [R20] ;  /* 0x0000000014157984 */ /* 0x000fe80000000400 */
[----:B------:R-:W0:Y:S02]  /*51c0*/  LDS.U16 R25, [R20+0x40] ;  /* 0x0000400014197984 */ /* 0x000e240000000400 */
[----:B0-----:R-:W-:Y:S02]  /*51d0*/  HADD2.F32 R25, -RZ, R25.H0_H0 ;  /* 0x20000019ff197230 */ /* 0x001fe40000004100 */
[--C-:B--2---:R-:W-:Y:S02]  /*51e0*/  HADD2.F32 R22, -RZ, R8.reuse.H0_H0 ;  /* 0x20000008ff167230 */ /* 0x104fe40000004100 */
[----:B------:R-:W-:-:S02]  /*51f0*/  HADD2.F32 R23, -RZ, R8.H1_H1 ;  /* 0x30000008ff177230 */ /* 0x000fc40000004100 */
[----:B------:R-:W-:Y:S02]  /*5200*/  HADD2.F32 R8, -RZ, R21.H0_H0 ;  /* 0x20000015ff087230 */ /* 0x000fe40000004100 */
[--C-:B------:R-:W-:Y:S02]  /*5210*/  HADD2.F32 R26, -RZ, R10.reuse.H0_H0 ;  /* 0x2000000aff1a7230 */ /* 0x100fe40000004100 */
[----:B------:R-:W-:Y:S02]  /*5220*/  HADD2.F32 R21, -RZ, R10.H1_H1 ;  /* 0x3000000aff157230 */ /* 0x000fe40000004100 */
        /* <DEDUP_REMOVED lines=9> */
[----:B---3--:R-:W-:Y:S02]  /*52c0*/  HADD2.F32 R31, -RZ, R12.H0_H0 ;  /* 0x2000000cff1f7230 */ /* 0x008fe40000004100 */
[----:B------:R-:W-:Y:S01]  /*52d0*/  FFMA.FTZ R9, R8, R9, R34 ;  /* 0x0000000908097223 */ /* 0x000fe20000010022 */
[----:B------:R-:W-:-:S02]  /*52e0*/  HADD2.F32 R35, -RZ, R14.H0_H0 ;  /* 0x2000000eff237230 */ /* 0x000fc40000004100 */
[C---:B------:R-:W-:Y:S01]  /*52f0*/  FFMA.FTZ R11, R8.reuse, R11, R38 ;  /* 0x0000000b080b7223 */ /* 0x040fe20000010026 */
[----:B------:R-:W-:Y:S02]  /*5300*/  HADD2.F32 R12, -RZ, R12.H1_H1 ;  /* 0x3000000cff0c7230 */ /* 0x000fe40000004100 */
[----:B------:R-:W-:Y:S01]  /*5310*/  FFMA.FTZ R21, R8, R21, R36 ;  /* 0x0000001508157223 */ /* 0x000fe20000010024 */
[--C-:B------:R-:W-:Y:S02]  /*5320*/  HADD2.F32 R33, -RZ, R13.reuse.H0_H0 ;  /* 0x2000000dff217230 */ /* 0x100fe40000004100 */
        /* <DEDUP_REMOVED lines=11> */
[----:B------:R-:W-:-:S07]  /*53e0*/  FFMA.FTZ R38, R25, R38, R11 ;  /* 0x0000002619267223 */ /* 0x000fce000001000b */
.L_x_2071:
[----:B------:R-:W-:Y:S05]  /*53f0*/  BSYNC.RECONVERGENT B1 ;  /* 0x0000000000017941 */ /* 0x000fea0003800200 */
.L_x_2070:
[----:B------:R-:W-:Y:S05]  /*5400*/  @P0 BRA `(.L_x_2066) ;  /* 0x00000000005c0947 */ /* 0x000fea0003800000 */
[----:B------:R-:W-:-:S05]  /*5410*/  SHF.L.U32 R9, R44, 0x6, RZ ;  /* 0x000000062c097819 */ /* 0x000fca00000006ff */
[----:B------:R-:W-:-:S06]  /*5420*/  IMAD.WIDE.U32 R8, R9, 0x2, R2 ;  /* 0x0000000209087825 */ /* 0x000fcc00078e0002 */
[----:B------:R-:W2:Y:S01]  /*5430*/  LDG.E.128 R8, desc[UR36][R8.64] ;  /* 0x0000002408087981 */ /* 0x000ea2000c1e1d00 */
[----:B------:R-:W-:-:S04]  /*5440*/  IADD3 R12, PT, PT, -R29, R44, RZ ;  /* 0x0000002c1d0c7210 */ /* 0x000fc80007ffe1ff */
[----:B------:R-:W-:-:S06]  /*5450*/  LEA R12, R12, UR6, 0x1 ;  /* 0x000000060c0c7c11 */ /* 0x000fcc000f8e08ff */
[----:B------:R-:W0:Y:S02]  /*5460*/  LDS.U16 R12, [R12] ;  /* 0x000000000c0c7984 */ /* 0x000e240000000400 */
[----:B0-----:R-:W-:Y:S02]  /*5470*/  HADD2.F32 R14, -RZ, R12.H0_H0 ;  /* 0x2000000cff0e7230 */ /* 0x001fe40000004100 */
[--C-:B--2---:R-:W-:Y:S02]  /*5480*/  HADD2.F32 R13, -RZ, R8.reuse.H0_H0 ;  /* 0x20000008ff0d7230 */ /* 0x104fe40000004100 */
[----:B-1----:R-:W-:Y:S02]  /*5490*/  HADD2.F32 R15, -RZ, R8.H1_H1 ;  /* 0x30000008ff0f7230 */ /* 0x002fe40000004100 */
        /* <DEDUP_REMOVED lines=14> */
.L_x_2066:
[----:B------:R-:W-:Y:S05]  /*5580*/  BSYNC.RECONVERGENT B0 ;  /* 0x0000000000007941 */ /* 0x000fea0003800200 */
.L_x_2065:
[----:B------:R-:W-:Y:S01]  /*5590*/  ISETP.GE.AND P0, PT, R42, R19, PT ;  /* 0x000000132a00720c */ /* 0x000fe20003f06270 */
[----:B------:R-:W-:-:S12]  /*55a0*/  BSSY.RECONVERGENT B0, `(.L_x_2072) ;  /* 0x000010b000007945 */ /* 0x000fd80003800200 */
[----:B------:R-:W-:Y:S05]  /*55b0*/  @P0 BRA `(.L_x_2073) ;  /* 0x0000001000240947 */ /* 0x000fea0003800000 */
[----:B------:R-:W-:Y:S01]  /*55c0*/  VIADDMNMX R9, R42, 0x20, R19, !PT ;  /* 0x000000202a097846 */ /* 0x000fe20007800113 */
[----:B------:R-:W-:Y:S01]  /*55d0*/  BSSY.RECONVERGENT B1, `(.L_x_2074) ;  /* 0x0000040000017945 */ /* 0x000fe20003800200 */
[----:B------:R-:W-:-:S04]  /*55e0*/  LOP3.LUT R24, RZ, R29, RZ, 0x33, !PT ;  /* 0x0000001dff187212 */ /* 0x000fc800078e33ff */
[----:B------:R-:W-:-:S04]  /*55f0*/  IADD3 R24, PT, PT, -R0, R9, R24 ;  /* 0x0000000900187210 */ /* 0x000fc80007ffe118 */
[----:B------:R-:W-:-:S04]  /*5600*/  LOP3.LUT R8, R24, 0x60, RZ, 0xc0, !PT ;  /* 0x0000006018087812 */ /* 0x000fc800078ec0ff */
[----:B------:R-:W-:-:S13]  /*5610*/  ISETP.NE.AND P0, PT, R8, 0x60, PT ;  /* 0x000000600800780c */ /* 0x000fda0003f05270 */
[----:B------:R-:W-:Y:S05]  /*5620*/  @!P0 BRA `(.L_x_2075) ;  /* 0x0000000000e88947 */ /* 0x000fea0003800000 */
[----:B------:R-:W0:Y:S01]  /*5630*/  LDC R40, c[0x0][0x3f4] ;  /* 0x0000fd00ff287b82 */ /* 0x000e220000000800 */
[----:B------:R-:W-:Y:S02]  /*5640*/  LEA.HI R9, R24, 0x1, RZ, 0x1b ;  /* 0x0000000118097811 */ /* 0x000fe400078fd8ff */
[----:B------:R-:W-:Y:S02]  /*5650*/  LEA R8, R0, UR5, 0x1 ;  /* 0x0000000500087c11 */ /* 0x000fe4000f8e08ff */
[----:B------:R-:W-:-:S03]  /*5660*/  LOP3.LUT R9, R9, 0x3, RZ, 0xc0, !PT ;  /* 0x0000000309097812 */ /* 0x000fc600078ec0ff */
[----:B------:R-:W-:Y:S01]  /*5670*/  VIADD R12, R8, UR4 ;  /* 0x00000004080c7c36 */ /* 0x000fe20008000000 */
[----:B------:R-:W-:-:S07]  /*5680*/  IADD3 R13, PT, PT, -R9, RZ, RZ ;  /* 0x000000ff090d7210 */ /* 0x000fce0007ffe1ff */
.L_x_2078:
[----:B0-----:R-:W-:Y:S01]  /*5690*/  ISETP.GE.AND P0, PT, R42, R40, PT ;  /* 0x000000282a00720c */ /* 0x001fe20003f06270 */
[----:B------:R-:W-:Y:S01]  /*56a0*/  BSSY.RECONVERGENT B2, `(.L_x_2076) ;  /* 0x000002f000027945 */ /* 0x000fe20003800200 */
[----:B------:R-:W-:-:S04]  /*56b0*/  IADD3 R13, PT, PT, R13, 0x1, RZ ;  /* 0x000000010d0d7810 */ /* 0x000fc80007ffe0ff */
[----:B------:R-:W-:-:S07]  /*56c0*/  ISETP.NE.AND P2, PT, R13, RZ, PT ;  /* 0x000000ff0d00720c */ /* 0x000fce0003f45270 */
[----:B------:R-:W-:Y:S06]  /*56d0*/  @!P0 BRA `(.L_x_2077) ;  /* 0x0000000000ac8947 */ /* 0x000fec0003800000 */
        /* <DEDUP_REMOVED lines=10> */
[----:B-1----:R-:W-:Y:S02]  /*5780*/  IMAD R15, R8, R11, RZ ;  /* 0x0000000b080f7224 */ /* 0x002fe400078e02ff */
        /* <DEDUP_REMOVED lines=9> */
[----:B------:R-:W-:-:S04]  /*5820*/  @!P0 IADD3 R8, PT, PT, R8, -R11, RZ ;  /* 0x8000000b08088210 */ /* 0x000fc80007ffe0ff */
[----:B------:R-:W-:Y:S02]  /*5830*/  @!P1 IADD3 R8, PT, PT, -R8, RZ, RZ ;  /* 0x000000ff08089210 */ /* 0x000fe40007ffe1ff */
[----:B------:R-:W-:-:S04]  /*5840*/  @!P3 LOP3.LUT R8, RZ, R40, RZ, 0x33, !PT ;  /* 0x00000028ff08b212 */ /* 0x000fc800078e33ff */
[----:B------:R-:W-:-:S05]  /*5850*/  SHF.L.U32 R9, R8, 0x6, RZ ;  /* 0x0000000608097819 */ /* 0x000fca00000006ff */
[----:B------:R-:W-:-:S06]  /*5860*/  IMAD.WIDE.U32 R8, R9, 0x2, R2 ;  /* 0x0000000209087825 */ /* 0x000fcc00078e0002 */
[----:B------:R-:W2:Y:S01]  /*5870*/  LDG.E.128 R8, desc[UR36][R8.64] ;  /* 0x0000002408087981 */ /* 0x000ea2000c1e1d00 */
[----:B0-----:R-:W-:Y:S02]  /*5880*/  HADD2.F32 R14, -RZ, R14.H0_H0 ;  /* 0x2000000eff0e7230 */ /* 0x001fe40000004100 */
        /* <DEDUP_REMOVED lines=16> */
.L_x_2077:
[----:B------:R-:W-:Y:S05]  /*5990*/  BSYNC.RECONVERGENT B2 ;  /* 0x0000000000027941 */ /* 0x000fea0003800200 */
.L_x_2076:
[----:B------:R-:W-:Y:S01]  /*59a0*/  VIADD R42, R42, 0x20 ;  /* 0x000000202a2a7836 */ /* 0x000fe20000000000 */
[----:B------:R-:W-:Y:S01]  /*59b0*/  IADD3 R12, PT, PT, R12, 0x40, RZ ;  /* 0x000000400c0c7810 */ /* 0x000fe20007ffe0ff */
[----:B------:R-:W-:Y:S06]  /*59c0*/  @P2 BRA `(.L_x_2078) ;  /* 0xfffffffc00302947 */ /* 0x000fec000383ffff */
.L_x_2075:
[----:B------:R-:W-:Y:S05]  /*59d0*/  BSYNC.RECONVERGENT B1 ;  /* 0x0000000000017941 */ /* 0x000fea0003800200 */
.L_x_2074:
[----:B------:R-:W-:-:S13]  /*59e0*/  ISETP.GE.U32.AND P0, PT, R24, 0x60, PT ;  /* 0x000000601800780c */ /* 0x000fda0003f06070 */
[----:B------:R-:W-:Y:S05]  /*59f0*/  @!P0 BRA `(.L_x_2073) ;  /* 0x0000000c00148947 */ /* 0x000fea0003800000 */
[----:B------:R-:W0:Y:S02]  /*5a00*/  LDC R40, c[0x0][0x3f4] ;  /* 0x0000fd00ff287b82 */ /* 0x000e240000000800 */
.L_x_2087:
[C---:B0-----:R-:W-:Y:S01]  /*5a10*/  ISETP.GE.AND P3, PT, R42.reuse, R40, PT ;  /* 0x000000282a00720c */ /* 0x041fe20003f66270 */
[----:B------:R-:W-:Y:S01]  /*5a20*/  BSSY.RECONVERGENT B1, `(.L_x_2079) ;  /* 0x0000035000017945 */ /* 0x000fe20003800200 */
[C---:B------:R-:W-:Y:S02]  /*5a30*/  IADD3 R27, PT, PT, R42.reuse, 0x20, RZ ;  /* 0x000000202a1b7810 */ /* 0x040fe40007ffe0ff */
[C---:B-1----:R-:W-:Y:S02]  /*5a40*/  IADD3 R15, PT, PT, R42.reuse, 0x40, RZ ;  /* 0x000000402a0f7810 */ /* 0x042fe40007ffe0ff */
[----:B------:R-:W-:Y:S02]  /*5a50*/  IADD3 R13, PT, PT, R42, 0x60, RZ ;  /* 0x000000602a0d7810 */ /* 0x000fe40007ffe0ff */
[----:B------:R-:W-:Y:S02]  /*5a60*/  IADD3 R12, PT, PT, -R29, R42, RZ ;  /* 0x0000002a1d0c7210 */ /* 0x000fe40007ffe1ff */
[----:B------:R-:W-:-:S02]  /*5a70*/  ISETP.GE.AND P2, PT, R27, R40, PT ;  /* 0x000000281b00720c */ /* 0x000fc40003f46270 */
[-C--:B------:R-:W-:Y:S02]  /*5a80*/  ISETP.GE.AND P0, PT, R15, R40.reuse, PT ;  /* 0x000000280f00720c */ /* 0x080fe40003f06270 */
        /* <DEDUP_REMOVED lines=46> */
.L_x_2080:
[----:B------:R-:W-:Y:S05]  /*5d70*/  BSYNC.RECONVERGENT B1 ;  /* 0x0000000000017941 */ /* 0x000fea0003800200 */
.L_x_2079:
        /* <DEDUP_REMOVED lines=45> */
.L_x_2082:
[----:B------:R-:W-:Y:S05]  /*6050*/  BSYNC.RECONVERGENT B1 ;  /* 0x0000000000017941 */ /* 0x000fea0003800200 */
.L_x_2081:
        /* <DEDUP_REMOVED lines=45> */
.L_x_2084:
[----:B------:R-:W-:Y:S05]  /*6330*/  BSYNC.RECONVERGENT B1 ;  /* 0x0000000000017941 */ /* 0x000fea0003800200 */
.L_x_2083:
        /* <DEDUP_REMOVED lines=45> */
.L_x_2086:
[----:B------:R-:W-:Y:S05]  /*6610*/  BSYNC.RECONVERGENT B1 ;  /* 0x0000000000017941 */ /* 0x000fea0003800200 */
.L_x_2085:
[----:B------:R-:W-:-:S05]  /*6620*/  VIADD R42, R42, 0x80 ;  /* 0x000000802a2a7836 */ /* 0x000fca0000000000 */
[----:B------:R-:W-:-:S13]  /*6630*/  ISETP.GE.AND P0, PT, R42, R19, PT ;  /* 0x000000132a00720c */ /* 0x000fda0003f06270 */
[----:B------:R-:W-:Y:S05]  /*6640*/  @!P0 BRA `(.L_x_2087) ;  /* 0xfffffff000f08947 */ /* 0x000fea000383ffff */
.L_x_2073:
[----:B------:R-:W-:Y:S05]  /*6650*/  BSYNC.RECONVERGENT B0 ;  /* 0x0000000000007941 */ /* 0x000fea0003800200 */
.L_x_2072:
        /* <DEDUP_REMOVED lines=10> */
[----:B------:R-:W1:Y:S01]  /*6700*/  LDG.E.64 R20, desc[UR36][R2.64] ;  /* 0x0000002402147981 */ /* 0x000e62000c1e1b00 */
[----:B------:R-:W0:Y:S03]  /*6710*/  LDC.64 R8, c[0x0][0x468] ;  /* 0x00011a00ff087b82 */ /* 0x000e260000000a00 */
[----:B0-----:R0:W2:Y:S01]  /*6720*/  LDG.E R8, desc[UR36][R8.64+0x8] ;  /* 0x0000082408087981 */ /* 0x0010a2000c1e1900 */
[----:B-1----:R-:W-:Y:S01]  /*6730*/  LOP3.LUT R15, R21, 0xff, RZ, 0xc0, !PT ;  /* 0x000000ff150f7812 */ /* 0x002fe200078ec0ff */
[----:B------:R1:W2:Y:S01]  /*6740*/  I2F.S8 R11, R20 ;  /* 0x00000014000b7306 */ /* 0x0002a20000001400 */
[----:B------:R-:W-:Y:S02]  /*6750*/  SHF.R.S64 R13, R20, 0x10, R21 ;  /* 0x00000010140d7819 */ /* 0x000fe40000001015 */
[----:B------:R-:W-:Y:S02]  /*6760*/  SHF.R.U64 R12, R15, 0x7, RZ ;  /* 0x000000070f0c7819 */ /* 0x000fe400000012ff */
[----:B------:R-:W-:-:S02]  /*6770*/  LOP3.LUT R13, R13, 0xff, RZ, 0xc0, !PT ;  /* 0x000000ff0d0d7812 */ /* 0x000fc400078ec0ff */
[----:B------:R-:W-:Y:S02]  /*6780*/  ISETP.NE.U32.AND P1, PT, R12, RZ, PT ;  /* 0x000000ff0c00720c */ /* 0x000fe40003f25070 */
[C---:B------:R-:W-:Y:S02]  /*6790*/  PRMT R10, R20.reuse, 0x9910, RZ ;  /* 0x00009910140a7816 */ /* 0x040fe400000000ff */
[--C-:B------:R-:W-:Y:S02]  /*67a0*/  SHF.R.U64 R12, R20, 0x10, R21.reuse ;  /* 0x00000010140c7819 */ /* 0x100fe40000001215 */
[----:B-1----:R-:W-:Y:S02]  /*67b0*/  SHF.R.S32.HI R20, RZ, 0x10, R21 ;  /* 0x00000010ff147819 */ /* 0x002fe40000011415 */
[----:B0-----:R-:W-:Y:S02]  /*67c0*/  SHF.R.U64 R9, R13, 0x7, RZ ;  /* 0x000000070d097819 */ /* 0x001fe400000012ff */
[----:B------:R-:W-:-:S02]  /*67d0*/  PRMT R12, R12, 0x9910, RZ ;  /* 0x000099100c0c7816 */ /* 0x000fc400000000ff */
[----:B------:R-:W-:Y:S02]  /*67e0*/  LOP3.LUT R20, R20, 0xff, RZ, 0xc0, !PT ;  /* 0x000000ff14147812 */ /* 0x000fe400078ec0ff */
[----:B------:R-:W-:Y:S02]  /*67f0*/  ISETP.NE.U32.AND P0, PT, R9, RZ, PT ;  /* 0x000000ff0900720c */ /* 0x000fe40003f05070 */
[----:B------:R-:W-:Y:S01]  /*6800*/  MOV R9, R12 ;  /* 0x0000000c00097202 */ /* 0x000fe20000000f00 */
[----:B--2---:R-:W-:Y:S01]  /*6810*/  FMUL.FTZ R11, R8, R11 ;  /* 0x0000000b080b7220 */ /* 0x004fe20000410000 */
[----:B------:R-:W-:Y:S02]  /*6820*/  SHF.R.U64 R12, R20, 0x7, RZ ;  /* 0x00000007140c7819 */ /* 0x000fe400000012ff */
[----:B------:R-:W-:Y:S02]  /*6830*/  ISETP.NE.U32.AND.EX P1, PT, RZ, RZ, PT, P1 ;  /* 0x000000ffff00720c */ /* 0x000fe40003f25110 */
[----:B------:R-:W-:-:S02]  /*6840*/  ISETP.NE.U32.AND P2, PT, R12, RZ, PT ;  /* 0x000000ff0c00720c */ /* 0x000fc40003f45070 */
[----:B------:R-:W-:Y:S02]  /*6850*/  ISETP.NE.U32.AND.EX P0, PT, RZ, RZ, PT, P0 ;  /* 0x000000ffff00720c */ /* 0x000fe40003f05100 */
[----:B------:R-:W-:Y:S02]  /*6860*/  ISETP.NE.U32.AND.EX P2, PT, RZ, RZ, PT, P2 ;  /* 0x000000ffff00720c */ /* 0x000fe40003f45120 */
[----:B------:R-:W-:Y:S02]  /*6870*/  PRMT R3, R21, 0x9910, RZ ;  /* 0x0000991015037816 */ /* 0x000fe400000000ff */
[----:B------:R-:W-:Y:S02]  /*6880*/  SHF.R.S32.HI R2, RZ, 0x8, R10 ;  /* 0x00000008ff027819 */ /* 0x000fe4000001140a */
[----:B------:R-:W-:Y:S02]  /*6890*/  MOV R10, R3 ;  /* 0x00000003000a7202 */ /* 0x000fe40000000f00 */
[----:B------:R-:W-:Y:S01]  /*68a0*/  SHF.R.S32.HI R9, RZ, 0x8, R9 ;  /* 0x00000008ff097819 */ /* 0x000fe20000011409 */
[----:B------:R-:W0:Y:S01]  /*68b0*/  I2F.S16 R3, R2 ;  /* 0x0000000200037306 */ /* 0x000e220000101400 */
[----:B------:R-:W-:-:S02]  /*68c0*/  SHF.R.S32.HI R23, RZ, 0x18, R21 ;  /* 0x00000018ff177819 */ /* 0x000fc40000011415 */
[----:B------:R-:W-:Y:S02]  /*68d0*/  @P1 LOP3.LUT R15, R15, 0xffffff00, RZ, 0xfc, !PT ;  /* 0xffffff000f0f1812 */ /* 0x000fe400078efcff */
[----:B------:R-:W-:Y:S02]  /*68e0*/  @P0 LOP3.LUT R13, R13, 0xffffff00, RZ, 0xfc, !PT ;  /* 0xffffff000d0d0812 */ /* 0x000fe400078efcff */
[----:B------:R-:W-:Y:S01]  /*68f0*/  SHF.R.S32.HI R10, RZ, 0x8, R10 ;  /* 0x00000008ff0a7819 */ /* 0x000fe2000001140a */
[----:B------:R-:W1:Y:S01]  /*6900*/  I2F.S16 R9, R9 ;  /* 0x0000000900097306 */ /* 0x000e620000101400 */
[----:B------:R-:W-:Y:S01]  /*6910*/  @P2 LOP3.LUT R20, R20, 0xffffff00, RZ, 0xfc, !PT ;  /* 0xffffff0014142812 */ /* 0x000fe200078efcff */
[----:B0-----:R-:W-:-:S06]  /*6920*/  FMUL.FTZ R2, R8, R3 ;  /* 0x0000000308027220 */ /* 0x001fcc0000410000 */
[----:B------:R-:W0:Y:S01]  /*6930*/  I2F.S16 R23, R23 ;  /* 0x0000001700177306 */ /* 0x000e220000101400 */
[----:B-1----:R-:W-:-:S07]  /*6940*/  FMUL.FTZ R12, R8, R9 ;  /* 0x00000009080c7220 */ /* 0x002fce0000410000 */
[----:B------:R-:W1:Y:S01]  /*6950*/  I2F.S16 R17, R10 ;  /* 0x0000000a00117306 */ /* 0x000e620000101400 */
[----:B0-----:R-:W-:-:S07]  /*6960*/  FMUL.FTZ R14, R8, R23 ;  /* 0x00000017080e7220 */ /* 0x001fce0000410000 */
[----:B------:R-:W0:Y:S01]  /*6970*/  I2F.S8 R15, R15 ;  /* 0x0000000f000f7306 */ /* 0x000e220000001400 */
[----:B-1----:R-:W-:-:S07]  /*6980*/  FMUL.FTZ R17, R8, R17 ;  /* 0x0000001108117220 */ /* 0x002fce0000410000 */
[----:B------:R-:W1:Y:S01]  /*6990*/  I2F.S8 R13, R13 ;  /* 0x0000000d000d7306 */ /* 0x000e620000001400 */
[----:B0-----:R-:W-:-:S07]  /*69a0*/  FMUL.FTZ R10, R8, R15 ;  /* 0x0000000f080a7220 */ /* 0x001fce0000410000 */
[----:B------:R-:W0:Y:S01]  /*69b0*/  I2F.S8 R21, R20 ;  /* 0x0000001400157306 */ /* 0x000e220000001400 */
[----:B------:R-:W-:Y:S01]  /*69c0*/  F2FP.F16.F32.PACK_AB R10, R17, R10 ;  /* 0x0000000a110a723e */ /* 0x000fe200000000ff */
[----:B-1----:R-:W-:-:S05]  /*69d0*/  FMUL.FTZ R9, R8, R13 ;  /* 0x0000000d08097220 */ /* 0x002fca0000410000 */
[----:B------:R-:W-:Y:S01]  /*69e0*/  F2FP.F16.F32.PACK_AB R9, R12, R9 ;  /* 0x000000090c09723e */ /* 0x000fe200000000ff */
[----:B0-----:R-:W-:Y:S01]  /*69f0*/  FMUL.FTZ R21, R8, R21 ;  /* 0x0000001508157220 */ /* 0x001fe20000410000 */
[----:B------:R-:W-:-:S04]  /*6a00*/  F2FP.F16.F32.PACK_AB R8, R2, R11 ;  /* 0x0000000b0208723e */ /* 0x000fc800000000ff */
[----:B------:R-:W-:Y:S01]  /*6a10*/  F2FP.F16.F32.PACK_AB R11, R14, R21 ;  /* 0x000000150e0b723e */ /* 0x000fe200000000ff */
[----:B------:R-:W-:Y:S06]  /*6a20*/  BRA `(.L_x_2091) ;  /* 0x00000000000c7947 */ /* 0x000fec0003800000 */
.L_x_2090:
[----:B------:R-:W0:Y:S02]  /*6a30*/  LDC.64 R8, c[0x0][0x3a8] ;  /* 0x0000ea00ff087b82 */ /* 0x000e240000000a00 */
[----:B0-----:R-:W-:-:S06]  /*6a40*/  IMAD.WIDE R8, R17, 0x2, R8 ;  /* 0x0000000211087825 */ /* 0x001fcc00078e0208 */
[----:B------:R-:W5:Y:S02]  /*6a50*/  LDG.E.128 R8, desc[UR36][R8.64] ;  /* 0x0000002408087981 */ /* 0x000f64000c1e1d00 */
.L_x_2091:
[----:B------:R-:W0:Y:S02]  /*6a60*/  LDCU.64 UR8, c[0x0][0x460] ;  /* 0x00008c00ff0877ac */ /* 0x000e240008000a00 */
[----:B0-----:R-:W-:-:S04]  /*6a70*/  ISETP.NE.U32.AND P0, PT, RZ, UR8, PT ;  /* 0x00000008ff007c0c */ /* 0x001fc8000bf05070 */
[----:B------:R-:W-:Y:S01]  /*6a80*/  ISETP.NE.AND.EX P0, PT, RZ, UR9, PT, P0 ;  /* 0x00000009ff007c0c */ /* 0x000fe2000bf05300 */
[----:B------:R-:W0:-:S12]  /*6a90*/  LDCU.64 UR8, c[0x0][0x3c0] ;  /* 0x00007800ff0877ac */ /* 0x000e180008000a00 */
[----:B------:R-:W2:Y:S08]  /*6aa0*/  @P0 LDC R2, c[0x0][0x3f8] ;  /* 0x0000fe00ff020b82 */ /* 0x000eb00000000800 */
[----:B------:R-:W3:Y:S01]  /*6ab0*/  @P0 LDC.64 R12, c[0x0][0x458] ;  /* 0x00011600ff0c0b82 */ /* 0x000ee20000000a00 */
[----:B--2---:R-:W-:-:S05]  /*6ac0*/  @P0 IMAD R41, R18, R2, R41 ;  /* 0x0000000212290224 */ /* 0x004fca00078e0229 */
[----:B------:R-:W-:-:S05]  /*6ad0*/  @P0 LEA R41, R41, R30, 0x6 ;  /* 0x0000001e29290211 */ /* 0x000fca00078e30ff */
[----:B---3--:R-:W-:-:S06]  /*6ae0*/  @P0 IMAD.WIDE R12, R41, 0x2, R12 ;  /* 0x00000002290c0825 */ /* 0x008fcc00078e020c */
[----:B-1----:R-:W2:Y:S01]  /*6af0*/  @P0 LDG.E.128 R12, desc[UR36][R12.64] ;  /* 0x000000240c0c0981 */ /* 0x002ea2000c1e1d00 */
[----:B------:R-:W-:Y:S01]  /*6b00*/  IADD3 R17, PT, PT, -R29, R19, RZ ;  /* 0x000000131d117210 */ /* 0x000fe20007ffe1ff */
[----:B------:R-:W-:Y:S02]  /*6b10*/  IMAD R3, R39, R40, R30 ;  /* 0x0000002827037224 */ /* 0x000fe400078e021e */
[----:B-----5:R-:W-:Y:S02]  /*6b20*/  HFMA2 R4, R8, 1, 1, R4 ;  /* 0x3c003c0008047831 */ /* 0x020fe40000000004 */
[----:B------:R-:W-:Y:S01]  /*6b30*/  IMAD.SHL.U32 R16, R16, 0x40, RZ ;  /* 0x0000004010107824 */ /* 0x000fe200078e00ff */
        /* <DEDUP_REMOVED lines=32> */
.L_x_2089:
[----:B------:R-:W-:Y:S05]  /*6d40*/  BSYNC.RECONVERGENT B0 ;  /* 0x0000000000007941 */ /* 0x000fea0003800200 */
.L_x_2088:
        /* <DEDUP_REMOVED lines=19> */
[----:B-----5:R-:W-:Y:S02]  /*6e80*/  F2FP.F16.F32.PACK_AB R4, R32, R31 ;  /* 0x0000001f2004723e */ /* 0x020fe400000000ff */
[----:B------:R-:W-:Y:S02]  /*6e90*/  F2FP.F16.F32.PACK_AB R5, R34, R33 ;  /* 0x000000212205723e */ /* 0x000fe400000000ff */
[----:B------:R-:W-:Y:S02]  /*6ea0*/  F2FP.F16.F32.PACK_AB R6, R36, R35 ;  /* 0x000000232406723e */ /* 0x000fe400000000ff */
[----:B------:R-:W-:-:S05]  /*6eb0*/  F2FP.F16.F32.PACK_AB R7, R38, R37 ;  /* 0x000000252607723e */ /* 0x000fca00000000ff */
[----:B------:R0:W-:Y:S02]  /*6ec0*/  STS.128 [R0+UR4+-0x800], R4 ;  /* 0xfff8000400007988 */ /* 0x0001e40008000c04 */
.L_x_2093:
[----:B------:R-:W-:Y:S05]  /*6ed0*/  BSYNC.RECONVERGENT B0 ;  /* 0x0000000000007941 */ /* 0x000fea0003800200 */
.L_x_2092:
[----:B------:R-:W-:Y:S01]  /*6ee0*/  BAR.SYNC.DEFER_BLOCKING 0x0 ;  /* 0x0000000000007b1d */ /* 0x000fe20000010000 */
[----:B------:R-:W-:-:S05]  /*6ef0*/  ISETP.NE.AND P0, PT, R8, 0x10, PT ;  /* 0x000000100800780c */ /* 0x000fca0003f05270 */
[----:B------:R-:W-:Y:S04]  /*6f00*/  BSSY.RECONVERGENT B0, `(.L_x_2094) ;  /* 0x0000013000007945 */ /* 0x000fe80003800200 */
[----:B------:R-:W-:Y:S05]  /*6f10*/  @P6 BRA `(.L_x_2095) ;  /* 0x0000000000446947 */ /* 0x000fea0003800000 */
[----:B0----5:R-:W0:Y:S02]  /*6f20*/  LDS.128 R4, [R0+UR4] ;  /* 0x0000000400047984 */ /* 0x021e240008000c00 */
        /* <DEDUP_REMOVED lines=16> */
.L_x_2095:
[----:B------:R-:W-:Y:S05]  /*7030*/  BSYNC.RECONVERGENT B0 ;  /* 0x0000000000007941 */ /* 0x000fea0003800200 */
.L_x_2094:
[----:B------:R-:W-:Y:S01]  /*7040*/  BAR.SYNC.DEFER_BLOCKING 0x0 ;  /* 0x0000000000007b1d */ /* 0x000fe20000010000 */
[----:B------:R-:W-:-:S05]  /*7050*/  ISETP.NE.AND P6, PT, R10, 0x8, PT ;  /* 0x000000080a00780c */ /* 0x000fca0003fc5270 */
[----:B------:R-:W-:Y:S04]  /*7060*/  BSSY.RECONVERGENT B0, `(.L_x_2096) ;  /* 0x0000007000007945 */ /* 0x000fe80003800200 */
[----:B------:R-:W-:Y:S05]  /*7070*/  @P5 BRA `(.L_x_2097) ;  /* 0x0000000000145947 */ /* 0x000fea0003800000 */
[----:B0----5:R-:W-:Y:S02]  /*7080*/  F2FP.F16.F32.PACK_AB R4, R32, R31 ;  /* 0x0000001f2004723e */ /* 0x021fe400000000ff */
[----:B------:R-:W-:Y:S02]  /*7090*/  F2FP.F16.F32.PACK_AB R5, R34, R33 ;  /* 0x000000212205723e */ /* 0x000fe400000000ff */
[----:B------:R-:W-:Y:S02]  /*70a0*/  F2FP.F16.F32.PACK_AB R6, R36, R35 ;  /* 0x000000232406723e */ /* 0x000fe400000000ff */
[----:B------:R-:W-:-:S05]  /*70b0*/  F2FP.F16.F32.PACK_AB R7, R38, R37 ;  /* 0x000000252607723e */ /* 0x000fca00000000ff */
[----:B------:R2:W-:Y:S02]  /*70c0*/  STS.128 [R0+UR4+-0x400], R4 ;  /* 0xfffc000400007988 */ /* 0x0005e40008000c04 */
.L_x_2097:
[----:B------:R-:W-:Y:S05]  /*70d0*/  BSYNC.RECONVERGENT B0 ;  /* 0x0000000000007941 */ /* 0x000fea0003800200 */
.L_x_2096:
[----:B------:R-:W-:Y:S01]  /*70e0*/  BAR.SYNC.DEFER_BLOCKING 0x0 ;  /* 0x0000000000007b1d */ /* 0x000fe20000010000 */
[----:B------:R-:W-:-:S05]  /*70f0*/  ISETP.GT.U32.AND P5, PT, R28, 0x3f, PT ;  /* 0x0000003f1c00780c */ /* 0x000fca0003fa4070 */
[----:B------:R-:W-:Y:S08]  /*7100*/  BSSY.RECONVERGENT B0, `(.L_x_2098) ;  /* 0x0000013000007945 */ /* 0x000ff00003800200 */
[----:B------:R-:W-:Y:S05]  /*7110*/  @P5 BRA `(.L_x_2099) ;  /* 0x0000000000445947 */ /* 0x000fea0003800000 */
[----:B0-2--5:R-:W0:Y:S02]  /*7120*/  LDS.128 R4, [R0+UR4] ;  /* 0x0000000400047984 */ /* 0x025e240008000c00 */
        /* <DEDUP_REMOVED lines=16> */
.L_x_2099:
[----:B------:R-:W-:Y:S05]  /*7230*/  BSYNC.RECONVERGENT B0 ;  /* 0x0000000000007941 */ /* 0x000fea0003800200 */
.L_x_2098:
[----:B------:R-:W-:Y:S06]  /*7240*/  BAR.SYNC.DEFER_BLOCKING 0x0 ;  /* 0x0000000000007b1d */ /* 0x000fec0000010000 */
[----:B------:R-:W-:Y:S04]  /*7250*/  BSSY.RECONVERGENT B0, `(.L_x_2100) ;  /* 0x0000007000007945 */ /* 0x000fe80003800200 */
[----:B------:R-:W-:Y:S05]  /*7260*/  @P1 BRA `(.L_x_2101) ;  /* 0x0000000000141947 */ /* 0x000fea0003800000 */
[----:B0-2--5:R-:W-:Y:S02]  /*7270*/  F2FP.F16.F32.PACK_AB R4, R32, R31 ;  /* 0x0000001f2004723e */ /* 0x025fe400000000ff */
[----:B------:R-:W-:Y:S02]  /*7280*/  F2FP.F16.F32.PACK_AB R5, R34, R33 ;  /* 0x000000212205723e */ /* 0x000fe400000000ff */
[----:B------:R-:W-:Y:S02]  /*7290*/  F2FP.F16.F32.PACK_AB R6, R36, R35 ;  /* 0x000000232406723e */ /* 0x000fe400000000ff */
[----:B------:R-:W-:-:S05]  /*72a0*/  F2FP.F16.F32.PACK_AB R7, R38, R37 ;  /* 0x000000252607723e */ /* 0x000fca00000000ff */
[----:B------:R3:W-:Y:S02]  /*72b0*/  STS.128 [R0+UR4+-0x200], R4 ;  /* 0xfffe000400007988 */ /* 0x0007e40008000c04 */
.L_x_2101:
[----:B------:R-:W-:Y:S05]  /*72c0*/  BSYNC.RECONVERGENT B0 ;  /* 0x0000000000007941 */ /* 0x000fea0003800200 */
.L_x_2100:
[----:B------:R-:W-:Y:S06]  /*72d0*/  BAR.SYNC.DEFER_BLOCKING 0x0 ;  /* 0x0000000000007b1d */ /* 0x000fec0000010000 */
[----:B------:R-:W-:Y:S04]  /*72e0*/  BSSY.RECONVERGENT B0, `(.L_x_2102) ;  /* 0x0000013000007945 */ /* 0x000fe80003800200 */
[----:B------:R-:W-:Y:S05]  /*72f0*/  @P4 BRA `(.L_x_2103) ;  /* 0x0000000000444947 */ /* 0x000fea0003800000 */
[----:B0-23-5:R-:W0:Y:S02]  /*7300*/  LDS.128 R4, [R0+UR4] ;  /* 0x0000000400047984 */ /* 0x02de240008000c00 */
        /* <DEDUP_REMOVED lines=16> */
.L_x_2103:
[----:B------:R-:W-:Y:S05]  /*7410*/  BSYNC.RECONVERGENT B0 ;  /* 0x0000000000007941 */ /* 0x000fea0003800200 */
.L_x_2102:
[----:B------:R-:W-:Y:S06]  /*7420*/  BAR.SYNC.DEFER_BLOCKING 0x0 ;  /* 0x0000000000007b1d */ /* 0x000fec0000010000 */
[----:B------:R-:W-:Y:S04]  /*7430*/  BSSY.RECONVERGENT B0, `(.L_x_2104) ;  /* 0x0000007000007945 */ /* 0x000fe80003800200 */
[----:B------:R-:W-:Y:S05]  /*7440*/  @P0 BRA `(.L_x_2105) ;  /* 0x0000000000140947 */ /* 0x000fea0003800000 */
[----:B0-23-5:R-:W-:Y:S02]  /*7450*/  F2FP.F16.F32.PACK_AB R4, R32, R31 ;  /* 0x0000001f2004723e */ /* 0x02dfe400000000ff */
[----:B------:R-:W-:Y:S02]  /*7460*/  F2FP.F16.F32.PACK_AB R5, R34, R33 ;  /* 0x000000212205723e */ /* 0x000fe400000000ff */
[----:B------:R-:W-:Y:S02]  /*7470*/  F2FP.F16.F32.PACK_AB R6, R36, R35 ;  /* 0x000000232406723e */ /* 0x000fe400000000ff */
[----:B------:R-:W-:-:S05]  /*7480*/  F2FP.F16.F32.PACK_AB R7, R38, R37 ;  /* 0x000000252607723e */ /* 0x000fca00000000ff */
[----:B------:R4:W-:Y:S02]  /*7490*/  STS.128 [R0+UR4+-0x100], R4 ;  /* 0xffff000400007988 */ /* 0x0009e40008000c04 */
.L_x_2105:
[----:B------:R-:W-:Y:S05]  /*74a0*/  BSYNC.RECONVERGENT B0 ;  /* 0x0000000000007941 */ /* 0x000fea0003800200 */
.L_x_2104:
[----:B------:R-:W-:Y:S06]  /*74b0*/  BAR.SYNC.DEFER_BLOCKING 0x0 ;  /* 0x0000000000007b1d */ /* 0x000fec0000010000 */
[----:B------:R-:W-:Y:S04]  /*74c0*/  BSSY.RECONVERGENT B0, `(.L_x_2106) ;  /* 0x0000013000007945 */ /* 0x000fe80003800200 */
[----:B------:R-:W-:Y:S05]  /*74d0*/  @P3 BRA `(.L_x_2107) ;  /* 0x0000000000443947 */ /* 0x000fea0003800000 */
[----:B0-2345:R-:W0:Y:S02]  /*74e0*/  LDS.128 R4, [R0+UR4] ;  /* 0x0000000400047984 */ /* 0x03de240008000c00 */
        /* <DEDUP_REMOVED lines=16> */
.L_x_2107:
[----:B------:R-:W-:Y:S05]  /*75f0*/  BSYNC.RECONVERGENT B0 ;  /* 0x0000000000007941 */ /* 0x000fea0003800200 */
.L_x_2106:
[----:B------:R-:W-:Y:S06]  /*7600*/  BAR.SYNC.DEFER_BLOCKING 0x0 ;  /* 0x0000000000007b1d */ /* 0x000fec0000010000 */
[----:B------:R-:W-:Y:S04]  /*7610*/  BSSY.RECONVERGENT B0, `(.L_x_2108) ;  /* 0x0000007000007945 */ /* 0x000fe80003800200 */
[----:B------:R-:W-:Y:S05]  /*7620*/  @P6 BRA `(.L_x_2109) ;  /* 0x0000000000146947 */ /* 0x000fea0003800000 */
[----:B0-2345:R-:W-:Y:S02]  /*7630*/  F2FP.F16.F32.PACK_AB R4, R32, R31 ;  /* 0x0000001f2004723e */ /* 0x03dfe400000000ff */
[----:B------:R-:W-:Y:S02]  /*7640*/  F2FP.F16.F32.PACK_AB R5, R34, R33 ;  /* 0x000000212205723e */ /* 0x000fe400000000ff */
[----:B------:R-:W-:Y:S02]  /*7650*/  F2FP.F16.F32.PACK_AB R6, R36, R35 ;  /* 0x000000232406723e */ /* 0x000fe400000000ff */
[----:B------:R-:W-:-:S05]  /*7660*/  F2FP.F16.F32.PACK_AB R7, R38, R37 ;  /* 0x000000252607723e */ /* 0x000fca00000000ff */
[----:B------:R0:W-:Y:S02]  /*7670*/  STS.128 [R3+UR4], R4 ;  /* 0x0000000403007988 */ /* 0x0001e40008000c04 */
.L_x_2109:
[----:B------:R-:W-:Y:S05]  /*7680*/  BSYNC.RECONVERGENT B0 ;  /* 0x0000000000007941 */ /* 0x000fea0003800200 */
.L_x_2108:
        /* <DEDUP_REMOVED lines=20> */
.L_x_2111:
[----:B------:R-:W-:Y:S05]  /*77d0*/  BSYNC.RECONVERGENT B0 ;  /* 0x0000000000007941 */ /* 0x000fea0003800200 */
.L_x_2110:
[----:B------:R-:W-:Y:S06]  /*77e0*/  BAR.SYNC.DEFER_BLOCKING 0x0 ;  /* 0x0000000000007b1d */ /* 0x000fec0000010000 */
[----:B------:R-:W-:Y:S05]  /*77f0*/  @P2 EXIT ;  /* 0x000000000000294d */ /* 0x000fea0003800000 */
[----:B------:R-:W0:Y:S02]  /*7800*/  LDCU UR4, c[0x0][0x478] ;  /* 0x00008f00ff0477ac */ /* 0x000e240008000800 */
[----:B0-----:R-:W-:-:S09]  /*7810*/  UISETP.NE.AND UP0, UPT, UR4, 0x2, UPT ;  /* 0x000000020400788c */ /* 0x001fd2000bf05270 */
[----:B------:R-:W-:Y:S05]  /*7820*/  BRA.U UP0, `(.L_x_2112) ;  /* 0x0000000100e07547 */ /* 0x000fea000b800000 */
[----:B------:R-:W0:Y:S01]  /*7830*/  LDC.64 R2, c[0x0][0x470] ;  /* 0x00011c00ff027b82 */ /* 0x000e220000000a00 */
[----:B------:R-:W1:Y:S01]  /*7840*/  LDCU.64 UR4, c[0x0][0x380] ;  /* 0x00007000ff0477ac */ /* 0x000e620008000a00 */
[----:B0-----:R-:W2:Y:S01]  /*7850*/  LDG.E R2, desc[UR36][R2.64] ;  /* 0x0000002402027981 */ /* 0x001ea2000c1e1900 */
[----:B------:R-:W-:-:S04]  /*7860*/  IADD3 R30, PT, PT, R39, R30, RZ ;  /* 0x0000001e271e7210 */ /* 0x000fc80007ffe0ff */
[----:B-1----:R-:W-:Y:S01]  /*7870*/  IADD3 R8, P0, PT, R30, UR4, RZ ;  /* 0x000000041e087c10 */ /* 0x002fe2000ff1e0ff */
[C---:B--2---:R-:W-:Y:S01]  /*7880*/  FMUL.FTZ R37, R2.reuse, R37 ;  /* 0x0000002502257220 */ /* 0x044fe20000410000 */
[C---:B------:R-:W-:Y:S01]  /*7890*/  FMUL.FTZ R38, R2.reuse, R38 ;  /* 0x0000002602267220 */ /* 0x040fe20000410000 */
[C---:B------:R-:W-:Y:S01]  /*78a0*/  FMUL.FTZ R36, R2.reuse, R36 ;  /* 0x0000002402247220 */ /* 0x040fe20000410000 */
[C---:B------:R-:W-:Y:S01]  /*78b0*/  FMUL.FTZ R34, R2.reuse, R34 ;  /* 0x0000002202227220 */ /* 0x040fe20000410000 */
[C---:B------:R-:W-:Y:S01]  /*78c0*/  FMUL.FTZ R32, R2.reuse, R32 ;  /* 0x0000002002207220 */ /* 0x040fe20000410000 */
[C---:B------:R-:W-:Y:S01]  /*78d0*/  FMUL.FTZ R33, R2.reuse, R33 ;  /* 0x0000002102217220 */ /* 0x040fe20000410000 */
[----:B------:R-:W3:Y:S01]  /*78e0*/  F2I.S8.NTZ R37, R37 ;  /* 0x0000002500257305 */ /* 0x000ee20000202100 */
[C---:B------:R-:W-:Y:S01]  /*78f0*/  FMUL.FTZ R35, R2.reuse, R35 ;  /* 0x0000002302237220 */ /* 0x040fe20000410000 */
[----:B------:R-:W-:-:S06]  /*7900*/  FMUL.FTZ R2, R2, R31 ;  /* 0x0000001f02027220 */ /* 0x000fcc0000410000 */
[----:B------:R-:W0:Y:S01]  /*7910*/  F2I.S8.NTZ R38, R38 ;  /* 0x0000002600267305 */ /* 0x000e220000202100 */
[----:B---34-:R-:W-:-:S07]  /*7920*/  PRMT R0, R37, 0x8880, RZ ;  /* 0x0000888025007816 */ /* 0x018fce00000000ff */
[----:B------:R-:W1:Y:S01]  /*7930*/  F2I.S8.NTZ R36, R36 ;  /* 0x0000002400247305 */ /* 0x000e620000202100 */
[----:B------:R-:W-:Y:S02]  /*7940*/  PRMT R0, R0, 0x7710, RZ ;  /* 0x0000771000007816 */ /* 0x000fe400000000ff */
[----:B0-----:R-:W-:-:S05]  /*7950*/  PRMT R3, R38, 0x8880, RZ ;  /* 0x0000888026037816 */ /* 0x001fca00000000ff */
[----:B------:R-:W0:Y:S01]  /*7960*/  F2I.S8.NTZ R34, R34 ;  /* 0x0000002200227305 */ /* 0x000e220000202100 */
[----:B------:R-:W-:Y:S02]  /*7970*/  SHF.L.U32 R0, R0, 0x10, RZ ;  /* 0x0000001000007819 */ /* 0x000fe400000006ff */
[----:B------:R-:W-:Y:S02]  /*7980*/  PRMT R3, R3, 0x7710, RZ ;  /* 0x0000771003037816 */ /* 0x000fe400000000ff */
[----:B-----5:R-:W-:Y:S02]  /*7990*/  LOP3.LUT R4, R0, 0xff0000, RZ, 0xc0, !PT ;  /* 0x00ff000000047812 */ /* 0x020fe400078ec0ff */
[----:B-1----:R-:W-:Y:S01]  /*79a0*/  PRMT R36, R36, 0x8880, RZ ;  /* 0x0000888024247816 */ /* 0x002fe200000000ff */
[----:B------:R-:W1:Y:S01]  /*79b0*/  F2I.S8.NTZ R32, R32 ;  /* 0x0000002000207305 */ /* 0x000e620000202100 */
[----:B------:R-:W-:Y:S02]  /*79c0*/  PRMT R3, R4, 0x4210, R3 ;  /* 0x0000421004037816 */ /* 0x000fe40000000003 */
[----:B------:R-:W-:-:S04]  /*79d0*/  PRMT R0, R36, 0x7710, RZ ;  /* 0x0000771024007816 */ /* 0x000fc800000000ff */
[----:B------:R-:W-:Y:S01]  /*79e0*/  SHF.L.U32 R0, R0, 0x8, RZ ;  /* 0x0000000800007819 */ /* 0x000fe200000006ff */
[----:B------:R-:W2:Y:S01]  /*79f0*/  F2I.S8.NTZ R33, R33 ;  /* 0x0000002100217305 */ /* 0x000ea20000202100 */
[----:B0-----:R-:W-:Y:S02]  /*7a00*/  PRMT R4, R34, 0x8880, RZ ;  /* 0x0000888022047816 */ /* 0x001fe400000000ff */
[----:B------:R-:W-:Y:S02]  /*7a10*/  LOP3.LUT R9, R3, 0xff00, R0, 0xf8, !PT ;  /* 0x0000ff0003097812 */ /* 0x000fe400078ef800 */
[----:B------:R-:W-:Y:S02]  /*7a20*/  PRMT R4, R4, 0x7710, RZ ;  /* 0x0000771004047816 */ /* 0x000fe400000000ff */
[----:B-1----:R-:W-:Y:S01]  /*7a30*/  PRMT R32, R32, 0x8880, RZ ;  /* 0x0000888020207816 */ /* 0x002fe200000000ff */
[----:B------:R-:W0:Y:S01]  /*7a40*/  F2I.S8.NTZ R35, R35 ;  /* 0x0000002300237305 */ /* 0x000e220000202100 */
[----:B------:R-:W-:-:S02]  /*7a50*/  LOP3.LUT R4, R4, 0xff, RZ, 0xc0, !PT ;  /* 0x000000ff04047812 */ /* 0x000fc400078ec0ff */
[----:B------:R-:W-:Y:S02]  /*7a60*/  PRMT R0, R32, 0x7710, RZ ;  /* 0x0000771020007816 */ /* 0x000fe400000000ff */
[----:B--2---:R-:W-:-:S03]  /*7a70*/  PRMT R33, R33, 0x8880, RZ ;  /* 0x0000888021217816 */ /* 0x004fc600000000ff */
        /* <DEDUP_REMOVED lines=19> */
.L_x_2112:
[----:B------:R-:W0:Y:S01]  /*7bb0*/  LDC.64 R2, c[0x0][0x380] ;  /* 0x0000e000ff027b82 */ /* 0x000e220000000a00 */
[----:B------:R-:W-:Y:S01]  /*7bc0*/  IMAD.IADD R39, R39, 0x1, R30 ;  /* 0x0000000127277824 */ /* 0x000fe200078e021e */
        /* <DEDUP_REMOVED lines=10> */
.L_x_2037:
[----:B------:R-:W-:Y:S01]  /*7c70*/  HFMA2 R12, -RZ, RZ, 0, 9.5367431640625e-07 ;  /* 0x00000010ff0c7431 */ /* 0x000fe200000001ff */
[----:B------:R-:W-:Y:S02]  /*7c80*/  MOV R11, 0x1f ;  /* 0x0000001f000b7802 */ /* 0x000fe40000000f00 */
[----:B------:R-:W-:-:S07]  /*7c90*/  MOV R15, 0xffffffff ;  /* 0xffffffff000f7802 */ /* 0x000fce0000000f00 */
[----:B0----5:R-:W-:Y:S05]  /*7ca0*/  WARPSYNC.COLLECTIVE R15, `(.L_x_2113) ;  /* 0x000000000f087348 */ /* 0x021fea0003c00000 */
[----:B------:R1:W2:Y:S02]  /*7cb0*/  SHFL.BFLY P6, R14, R13, R12, R11 ;  /* 0x0c00000c0d0e7389 */ /* 0x0002a400000c000b */
[----:B012--5:R-:W-:Y:S05]  /*7cc0*/  ENDCOLLECTIVE ;  /* 0x000000000000791b */ /* 0x027fea0003800000 */
.L_x_2113:
[----:B------:R-:W-:Y:S02]  /*7cd0*/  HFMA2 R12, -RZ, RZ, 0, 4.76837158203125e-07 ;  /* 0x00000008ff0c7431 */ /* 0x000fe400000001ff */
[----:B------:R-:W-:-:S05]  /*7ce0*/  FADD.FTZ R3, R13, R14 ;  /* 0x0000000e0d037221 */ /* 0x000fca0000010000 */
[----:B------:R-:W-:-:S07]  /*7cf0*/  MOV R13, R3 ;  /* 0x00000003000d7202 */ /* 0x000fce0000000f00 */
[----:B------:R-:W-:Y:S05]  /*7d00*/  WARPSYNC.COLLECTIVE R15, `(.L_x_2114) ;  /* 0x000000000f087348 */ /* 0x000fea0003c00000 */
[----:B------:R0:W1:Y:S02]  /*7d10*/  SHFL.BFLY P6, R14, R13, R12, R11 ;  /* 0x0c00000c0d0e7389 */ /* 0x00006400000c000b */
[----:B01----:R-:W-:Y:S05]  /*7d20*/  ENDCOLLECTIVE ;  /* 0x000000000000791b */ /* 0x003fea0003800000 */
.L_x_2114:
[----:B------:R-:W-:Y:S01]  /*7d30*/  MOV R12, 0x4 ;  /* 0x00000004000c7802 */ /* 0x000fe20000000f00 */
[----:B------:R-:W-:-:S04]  /*7d40*/  FADD.FTZ R4, R3, R14 ;  /* 0x0000000e03047221 */ /* 0x000fc80000010000 */
[----:B------:R-:W-:-:S07]  /*7d50*/  IMAD.MOV.U32 R13, RZ, RZ, R4 ;  /* 0x000000ffff0d7224 */ /* 0x000fce00078e0004 */
[----:B------:R-:W-:Y:S05]  /*7d60*/  WARPSYNC.COLLECTIVE R15, `(.L_x_2115) ;  /* 0x000000000f087348 */ /* 0x000fea0003c00000 */
[----:B------:R0:W1:Y:S02]  /*7d70*/  SHFL.BFLY P6, R14, R13, R12, R11 ;  /* 0x0c00000c0d0e7389 */ /* 0x00006400000c000b */
[----:B01----:R-:W-:Y:S05]  /*7d80*/  ENDCOLLECTIVE ;  /* 0x000000000000791b */ /* 0x003fea0003800000 */
.L_x_2115:
[----:B------:R-:W-:Y:S02]  /*7d90*/  HFMA2 R12, -RZ, RZ, 0, 1.1920928955078125e-07 ;  /* 0x00000002ff0c7431 */ /* 0x000fe400000001ff */
[----:B------:R-:W-:-:S05]  /*7da0*/  FADD.FTZ R5, R4, R14 ;  /* 0x0000000e04057221 */ /* 0x000fca0000010000 */
[----:B------:R-:W-:-:S07]  /*7db0*/  MOV R13, R5 ;  /* 0x00000005000d7202 */ /* 0x000fce0000000f00 */
[----:B------:R-:W-:Y:S05]  /*7dc0*/  WARPSYNC.COLLECTIVE R15, `(.L_x_2116) ;  /* 0x000000000f087348 */ /* 0x000fea0003c00000 */
[----:B------:R0:W1:Y:S02]  /*7dd0*/  SHFL.BFLY P6, R14, R13, R12, R11 ;  /* 0x0c00000c0d0e7389 */ /* 0x00006400000c000b */
[----:B01----:R-:W-:Y:S05]  /*7de0*/  ENDCOLLECTIVE ;  /* 0x000000000000791b */ /* 0x003fea0003800000 */
.L_x_2116:
[----:B------:R-:W-:Y:S02]  /*7df0*/  HFMA2 R12, -RZ, RZ, 0, 5.9604644775390625e-08 ;  /* 0x00000001ff0c7431 */ /* 0x000fe400000001ff */
[----:B------:R-:W-:-:S05]  /*7e00*/  FADD.FTZ R6, R5, R14 ;  /* 0x0000000e05067221 */ /* 0x000fca0000010000 */
[----:B------:R-:W-:-:S07]  /*7e10*/  MOV R13, R6 ;  /* 0x00000006000d7202 */ /* 0x000fce0000000f00 */
[----:B------:R-:W-:Y:S05]  /*7e20*/  WARPSYNC.COLLECTIVE R15, `(.L_x_2117) ;  /* 0x000000000f087348 */ /* 0x000fea0003c00000 */
[----:B------:R0:W1:Y:S02]  /*7e30*/  SHFL.BFLY P6, R14, R13, R12, R11 ;  /* 0x0c00000c0d0e7389 */ /* 0x00006400000c000b */
[----:B01----:R-:W-:Y:S05]  /*7e40*/  ENDCOLLECTIVE ;  /* 0x000000000000791b */ /* 0x003fea0003800000 */
.L_x_2117:
[----:B------:R-:W-:Y:S05]  /*7e50*/  BRA `(.L_x_2118) ;  /* 0xffffff98002c7947 */ /* 0x000fea000383ffff */
.L_x_2119:
        /* <DEDUP_REMOVED lines=10> */
.L_x_3015:


//--------------------- .text._ZN4mmha33masked_multihead_attention_kernelItLi64ELi64ELi2ELi8ELi128ELb0ELb0EEEv26Multihead_attention_paramsIT_XT5_EE --------------------------
	.section	.text._ZN4mmha33masked_multihead_attention_kernelItLi64ELi64ELi2ELi8ELi128ELb0ELb0EEEv26Multihead_attention_paramsIT_XT5_EE,"ax",@progbits
	.align	128
        .global         _ZN4mmha33masked_multihead_attention_kernelItLi64ELi64ELi2ELi8ELi128ELb0ELb0EEEv26Multihead_attention_paramsIT_XT5_EE
        .type           _ZN4mmha33masked_multihead_attention_kernelItLi64ELi64ELi2ELi8ELi128ELb0ELb0EEEv26Multihead_attention_paramsIT_XT5_EE,@function
        .size           _ZN4mmha33masked_multihead_attention_kernelItLi64ELi64ELi2ELi8ELi128ELb0ELb0EEEv26Multihead_attention_paramsIT_XT5_EE,(.L_x_3016 - _ZN4mmha33masked_multihead_attention_kernelItLi64ELi64ELi2ELi8ELi128ELb0ELb0EEEv26Multihead_attention_paramsIT_XT5_EE)
        .other          _ZN4mmha33masked_multihead_attention_kernelItLi64ELi64ELi2ELi8ELi128ELb0ELb0EEEv26Multihead_attention_paramsIT_XT5_EE,@"STO_CUDA_ENTRY STV_DEFAULT"
_ZN4mmha33masked_multihead_attention_kernelItLi64ELi64ELi2ELi8ELi128ELb0ELb0EEEv26Multihead_attention_paramsIT_XT5_EE:
.text._ZN4mmha33masked_multihead_attention_kernelItLi64ELi64ELi2ELi8ELi128ELb0ELb0EEEv26Multihead_attention_paramsIT_XT5_EE:
        /* <DEDUP_REMOVED lines=14> */
.L_x_2120:
        /* <DEDUP_REMOVED lines=10> */
[----:B------:R-:W2:Y:S01]  /*0180*/  @UP0 LDCU.64 UR4, c[0x0][0x4a0] ;  /* 0x00009400ff0407ac */ /* 0x000ea20008000a00 */
[----:B------:R-:W0:Y:S03]  /*0190*/  @UP0 LDCU UR6, c[0x0][0x430] ;  /* 0x00008600ff0607ac */ /* 0x000e260008000800 */
[----:B-1----:R-:W1:Y:S01]  /*01a0*/  MUFU.RCP R0, R0 ;  /* 0x0000000000007308 */ /* 0x002e620000001000 */
[----:B--2---:R-:W-:-:S06]  /*01b0*/  @UP0 UIMAD.WIDE.U32 UR4, UR7, 0x4, UR4 ;  /* 0x00000004070408a5 */ /* 0x004fcc000f8e0004 */
[----:B------:R-:W-:Y:S01]  /*01c0*/  IMAD.U32 R2, RZ, RZ, UR4 ;  /* 0x00000004ff027e24 */ /* 0x000fe2000f8e00ff */
[----:B------:R-:W-:Y:S02]  /*01d0*/  MOV R3, UR5 ;  /* 0x0000000500037c02 */ /* 0x000fe40008000f00 */
[----:B-1----:R-:W-:-:S03]  /*01e0*/  IADD3 R6, PT, PT, R0, 0xffffffe, RZ ;  /* 0x0ffffffe00067810 */ /* 0x002fc60007ffe0ff */
[----:B------:R1:W2:Y:S01]  /*01f0*/  @P4 LDG.E R10, desc[UR36][R2.64] ;  /* 0x00000024020a4981 */ /* 0x0002a2000c1e1900 */
[----:B------:R4:W3:Y:S02]  /*0200*/  F2I.FTZ.U32.TRUNC.NTZ R5, R6 ;  /* 0x0000000600057305 */ /* 0x0008e4000021f000 */
[----:B----4-:R-:W-:-:S04]  /*0210*/  LOP3.LUT R6, R11, UR7, RZ, 0x3c, !PT ;  /* 0x000000070b067c12 */ /* 0x010fc8000f8e3cff */
[----:B------:R-:W-:Y:S01]  /*0220*/  ISETP.GE.AND P3, PT, R6, RZ, PT ;  /* 0x000000ff0600720c */ /* 0x000fe20003f66270 */
[----:B---3--:R-:W-:-:S04]  /*0230*/  IMAD.MOV R8, RZ, RZ, -R5 ;  /* 0x000000ffff087224 */ /* 0x008fc800078e0a05 */
[----:B------:R-:W-:Y:S01]  /*0240*/  IMAD R9, R8, R7, RZ ;  /* 0x0000000708097224 */ /* 0x000fe200078e02ff */
[----:B------:R-:W-:Y:S01]  /*0250*/  IABS R8, R4 ;  /* 0x0000000400087213 */ /* 0x000fe20000000000 */
[----:B------:R-:W-:-:S05]  /*0260*/  HFMA2 R4, -RZ, RZ, 0, 0 ;  /* 0x00000000ff047431 */ /* 0x000fca00000001ff */
[----:B------:R-:W-:Y:S02]  /*0270*/  IMAD.HI.U32 R0, R5, R9, R4 ;  /* 0x0000000905007227 */ /* 0x000fe400078e0004 */
[----:B------:R-:W3:Y:S04]  /*0280*/  LDC.64 R4, c[0x0][0x460] ;  /* 0x00011800ff047b82 */ /* 0x000ee80000000a00 */
[----:B------:R-:W-:-:S05]  /*0290*/  IMAD.HI.U32 R0, R0, R8, RZ ;  /* 0x0000000800007227 */ /* 0x000fca00078e00ff */
[----:B-1----:R-:W-:-:S05]  /*02a0*/  IADD3 R2, PT, PT, -R0, RZ, RZ ;  /* 0x000000ff00027210 */ /* 0x002fca0007ffe1ff */
[----:B------:R-:W-:-:S05]  /*02b0*/  IMAD R2, R7, R2, R8 ;  /* 0x0000000207027224 */ /* 0x000fca00078e0208 */
[----:B------:R-:W-:Y:S02]  /*02c0*/  ISETP.GT.U32.AND P2, PT, R7, R2, PT ;  /* 0x000000020700720c */ /* 0x000fe40003f44070 */
[----:B---3--:R-:W-:-:S04]  /*02d0*/  ISETP.NE.U32.AND P1, PT, R4, RZ, PT ;  /* 0x000000ff0400720c */ /* 0x008fc80003f25070 */
[----:B------:R-:W-:-:S07]  /*02e0*/  ISETP.NE.AND.EX P1, PT, R5, RZ, PT, P1 ;  /* 0x000000ff0500720c */ /* 0x000fce0003f25310 */
[----:B------:R-:W-:Y:S01]  /*02f0*/  @!P2 IMAD.IADD R2, R2, 0x1, -R7 ;  /* 0x000000010202a824 */ /* 0x000fe200078e0a07 */
[----:B------:R-:W-:Y:S02]  /*0300*/  @!P2 IADD3 R0, PT, PT, R0, 0x1, RZ ;  /* 0x000000010000a810 */ /* 0x000fe40007ffe0ff */
[----:B------:R-:W-:Y:S02]  /*0310*/  ISETP.NE.AND P2, PT, R11, RZ, PT ;  /* 0x000000ff0b00720c */ /* 0x000fe40003f45270 */
[----:B------:R-:W-:Y:S02]  /*0320*/  ISETP.GE.U32.AND P0, PT, R2, R7, PT ;  /* 0x000000070200720c */ /* 0x000fe40003f06070 */
[----:B------:R-:W-:Y:S01]  /*0330*/  MOV R7, UR9 ;  /* 0x0000000900077c02 */ /* 0x000fe20008000f00 */
[----:B------:R-:W1:Y:S10]  /*0340*/  @P1 LDC.64 R2, c[0x0][0x460] ;  /* 0x00011800ff021b82 */ /* 0x000e740000000a00 */
[----:B------:R-:W-:-:S05]  /*0350*/  @P0 IADD3 R0, PT, PT, R0, 0x1, RZ ;  /* 0x0000000100000810 */ /* 0x000fca0007ffe0ff */
[----:B------:R-:W-:Y:S01]  /*0360*/  IMAD.MOV.U32 R17, RZ, RZ, R0 ;  /* 0x000000ffff117224 */ /* 0x000fe200078e0000 */
[----:B------:R-:W-:-:S04]  /*0370*/  IABS R0, R7 ;  /* 0x0000000700007213 */ /* 0x000fc80000000000 */
[----:B------:R-:W-:Y:S01]  /*0380*/  R2UR UR10, R0 ;  /* 0x00000000000a72ca */ /* 0x000fe200000e0000 */
[----:B------:R-:W0:Y:S01]  /*0390*/  @!UP0 LDCU UR42, c[0x0][0x40c] ;  /* 0x00008180ff2a87ac */ /* 0x000e220008000800 */
[----:B------:R-:W-:Y:S02]  /*03a0*/  @!P3 IADD3 R17, PT, PT, -R17, RZ, RZ ;  /* 0x000000ff1111b210 */ /* 0x000fe40007ffe1ff */
[----:B------:R-:W-:-:S05]  /*03b0*/  @!P2 LOP3.LUT R17, RZ, R11, RZ, 0x33, !PT ;  /* 0x0000000bff11a212 */ /* 0x000fca00078e33ff */
[----:B-1----:R-:W-:-:S04]  /*03c0*/  @P1 IMAD.WIDE R2, R17, 0x4, R2 ;  /* 0x0000000411021825 */ /* 0x002fc800078e0202 */
[----:B------:R-:W1:Y:S02]  /*03d0*/  I2F.RP R0, UR10 ;  /* 0x0000000a00007d06 */ /* 0x000e640008209400 */
[----:B------:R3:W5:Y:S01]  /*03e0*/  @P1 LDG.E R3, desc[UR36][R2.64] ;  /* 0x0000002402031981 */ /* 0x000762000c1e1900 */
[----:B------:R-:W4:Y:S01]  /*03f0*/  S2UR UR43, SR_CTAID.X ;  /* 0x00000000002b79c3 */ /* 0x000f220000002500 */
[----:B------:R-:W-:Y:S01]  /*0400*/  IADD3 R53, PT, PT, RZ, -R7, RZ ;  /* 0x80000007ff357210 */ /* 0x000fe20007ffe0ff */
[----:B------:R-:W-:Y:S01]  /*0410*/  UMOV UR38, URZ ;  /* 0x000000ff00267c82 */ /* 0x000fe20008000000 */
[----:B------:R-:W-:Y:S01]  /*0420*/  UIMAD UR45, UR7, UR9, URZ ;  /* 0x00000009072d72a4 */ /* 0x000fe2000f8e02ff */
[----:B------:R-:W-:Y:S01]  /*0430*/  BSSY.RECONVERGENT B0, `(.L_x_2121) ;  /* 0x0000036000007945 */ /* 0x000fe20003800200 */
[----:B------:R-:W-:Y:S01]  /*0440*/  IMAD.MOV.U32 R19, RZ, RZ, RZ ;  /* 0x000000ffff137224 */ /* 0x000fe200078e00ff */
[----:B-1----:R-:W1:Y:S02]  /*0450*/  MUFU.RCP R0, R0 ;  /* 0x0000000000007308 */ /* 0x002e640000001000 */
[----:B-1----:R-:W-:-:S06]  /*0460*/  VIADD R6, R0, 0xffffffe ;  /* 0x0ffffffe00067836 */ /* 0x002fcc0000000000 */
[----:B------:R-:W1:Y:S02]  /*0470*/  F2I.FTZ.U32.TRUNC.NTZ R6, R6 ;  /* 0x0000000600067305 */ /* 0x000e64000021f000 */
[----:B-1----:R-:W-:Y:S02]  /*0480*/  R2UR UR5, R6 ;  /* 0x00000000060572ca */ /* 0x002fe400000e0000 */
[----:B--2---:R-:W-:-:S13]  /*0490*/  @P4 R2UR UR4, R10 ;  /* 0x000000000a0442ca */ /* 0x004fda00000e0000 */
[----:B0-----:R-:W-:Y:S02]  /*04a0*/  @UP0 UIADD3 UR42, UPT, UPT, UR4, UR6, URZ ;  /* 0x00000006042a0290 */ /* 0x001fe4000fffe0ff */
[----:B------:R-:W-:Y:S01]  /*04b0*/  UIADD3 UR6, UPT, UPT, URZ, -UR5, URZ ;  /* 0x80000005ff067290 */ /* 0x000fe2000fffe0ff */
[----:B------:R-:W-:Y:S01]  /*04c0*/  UMOV UR4, URZ ;  /* 0x000000ff00047c82 */ /* 0x000fe20008000000 */
[----:B------:R-:W-:Y:S02]  /*04d0*/  UISETP.GE.AND UP1, UPT, UR42, URZ, UPT ;  /* 0x000000ff2a00728c */ /* 0x000fe4000bf26270 */
[----:B---3--:R-:W-:Y:S01]  /*04e0*/  IABS R2, UR42 ;  /* 0x0000002a00027c13 */ /* 0x008fe20008000000 */
[----:B------:R-:W-:-:S03]  /*04f0*/  UIMAD UR6, UR6, UR10, URZ ;  /* 0x0000000a060672a4 */ /* 0x000fc6000f8e02ff */
[----:B------:R-:W-:Y:S01]  /*0500*/  R2UR UR41, R2 ;  /* 0x00000000022972ca */ /* 0x000fe200000e0000 */
[----:B------:R-:W-:Y:S01]  /*0510*/  UIMAD.WIDE.U32 UR4, UR5, UR6, UR4 ;  /* 0x00000006050472a5 */ /* 0x000fe2000f8e0004 */
[----:B------:R-:W0:Y:S06]  /*0520*/  S2R R2, SR_TID.X ;  /* 0x0000000000027919 */ /* 0x000e2c0000002100 */
[----:B------:R-:W4:Y:S05]  /*0530*/  LDCU UR6, c[0x0][0x3f8] ;  /* 0x00007f00ff0677ac */ /* 0x000f2a0008000800 */
[----:B------:R-:W-:-:S04]  /*0540*/  UIMAD.WIDE.U32 UR4, UR5, UR41, URZ ;  /* 0x00000029050472a5 */ /* 0x000fc8000f8e00ff */
[----:B------:R-:W-:-:S04]  /*0550*/  UIADD3 UR5, UPT, UPT, -UR5, URZ, URZ ;  /* 0x000000ff05057290 */ /* 0x000fc8000fffe1ff */
[----:B------:R-:W-:-:S04]  /*0560*/  UIMAD UR41, UR10, UR5, UR41 ;  /* 0x000000050a2972a4 */ /* 0x000fc8000f8e0229 */
[----:B------:R-:W-:Y:S02]  /*0570*/  UISETP.GT.U32.AND UP0, UPT, UR10, UR41, UPT ;  /* 0x000000290a00728c */ /* 0x000fe4000bf04070 */
[----:B----4-:R-:W-:Y:S01]  /*0580*/  UIMAD UR40, UR7, UR6, UR43 ;  /* 0x00000006072872a4 */ /* 0x010fe2000f8e022b */
[----:B0-----:R-:W-:-:S08]  /*0590*/  ISETP.GT.U32.AND P0, PT, R2, 0x1f, PT ;  /* 0x0000001f0200780c */ /* 0x001fd00003f04070 */
[----:B------:R-:W-:Y:S01]  /*05a0*/  @!UP0 UIADD3 UR41, UPT, UPT, UR41, -UR10, URZ ;  /* 0x8000000a29298290 */ /* 0x000fe2000fffe0ff */
[----:B------:R-:W-:Y:S01]  /*05b0*/  SHF.L.U32 R16, R2, 0x1, RZ ;  /* 0x0000000102107819 */ /* 0x000fe200000006ff */
[----:B------:R-:W-:Y:S02]  /*05c0*/  UISETP.NE.AND UP0, UPT, UR8, URZ, UPT ;  /* 0x000000ff0800728c */ /* 0x000fe4000bf05270 */
[----:B------:R-:W-:-:S09]  /*05d0*/  UISETP.GT.U32.AND UP2, UPT, UR10, UR41, UPT ;  /* 0x000000290a00728c */ /* 0x000fd2000bf44070 */
[----:B------:R-:W-:Y:S02]  /*05e0*/  @UP0 USHF.L.U32 UR4, UR43, 0x6, URZ ;  /* 0x000000062b040899 */ /* 0x000fe400080006ff */
[----:B------:R-:W-:Y:S02]  /*05f0*/  @!UP2 UIADD3 UR41, UPT, UPT, UR41, -UR10, URZ ;  /* 0x8000000a2929a290 */ /* 0x000fe4000fffe0ff */
[----:B------:R-:W-:Y:S02]  /*0600*/  UISETP.NE.AND UP2, UPT, UR9, URZ, UPT ;  /* 0x000000ff0900728c */ /* 0x000fe4000bf45270 */
[----:B------:R-:W-:Y:S02]  /*0610*/  @!UP0 USHF.L.U32 UR44, UR40, 0x6, URZ ;  /* 0x00000006282c8899 */ /* 0x000fe400080006ff */
[----:B------:R-:W-:Y:S02]  /*0620*/  @UP0 UIMAD UR44, UR7, UR8, UR4 ;  /* 0x00000008072c02a4 */ /* 0x000fe4000f8e0204 */
[----:B------:R-:W-:-:S02]  /*0630*/  UIADD3 UR4, UPT, UPT, UR42, 0x1, URZ ;  /* 0x000000012a047890 */ /* 0x000fc4000fffe0ff */
[----:B------:R-:W-:Y:S02]  /*0640*/  @!UP1 UIADD3 UR41, UPT, UPT, -UR41, URZ, URZ ;  /* 0x000000ff29299290 */ /* 0x000fe4000fffe1ff */
[----:B------:R-:W-:Y:S01]  /*0650*/  IADD3 R21, PT, PT, R16, UR44, RZ ;  /* 0x0000002c10157c10 */ /* 0x000fe2000fffe0ff */
[----:B------:R-:W-:Y:S01]  /*0660*/  @!UP2 ULOP3.LUT UR41, URZ, UR9, URZ, 0x33, !UPT ;  /* 0x00000009ff29a292 */ /* 0x000fe2000f8e33ff */
[----:B------:R-:W-:Y:S01]  /*0670*/  VIADDMNMX R53, R53, UR4, RZ, !PT ;  /* 0x0000000435357c46 */ /* 0x000fe2000f8001ff */
[----:B------:R-:W-:Y:S10]  /*0680*/  @P0 BRA `(.L_x_2122) ;  /* 0x0000000000400947 */ /* 0x000ff40003800000 */
        /* <DEDUP_REMOVED lines=16> */
.L_x_2122:
[----:B------:R-:W-:Y:S05]  /*0790*/  BSYNC.RECONVERGENT B0 ;  /* 0x0000000000007941 */ /* 0x000fea0003800200 */
.L_x_2121:
[----:B------:R-:W1:Y:S01]  /*07a0*/  LDCU UR4, c[0x0][0x478] ;  /* 0x00008f00ff0477ac */ /* 0x000e620008000800 */
[----:B-----5:R-:W-:Y:S01]  /*07b0*/  @P1 R2UR UR38, R3 ;  /* 0x00000000032612ca */ /* 0x020fe200000e0000 */
[----:B------:R-:W-:Y:S01]  /*07c0*/  IMAD R17, R17, UR6, RZ ;  /* 0x0000000611117c24 */ /* 0x000fe2000f8e02ff */
[----:B------:R-:W-:Y:S01]  /*07d0*/  MOV R3, UR43 ;  /* 0x0000002b00037c02 */ /* 0x000fe20008000f00 */
[----:B------:R-:W-:-:S04]  /*07e0*/  USHF.R.S32.HI UR46, URZ, 0x1f, UR45 ;  /* 0x0000001fff2e7899 */ /* 0x000fc8000801142d */
[----:B------:R-:W-:Y:S01]  /*07f0*/  IMAD R3, R3, 0x40, R16 ;  /* 0x0000004003037824 */ /* 0x000fe200078e0210 */
        /* <DEDUP_REMOVED lines=14> */
.L_x_2123:
[----:B------:R-:W-:Y:S01]  /*08e0*/  BSSY.RECONVERGENT B0, `(.L_x_2124) ;  /* 0x0000006000007945 */ /* 0x000fe20003800200 */
[----:B------:R-:W-:-:S03]  /*08f0*/  HFMA2 R0, -RZ, RZ, 0, 0 ;  /* 0x00000000ff007431 */ /* 0x000fc600000001ff */
[----:B------:R-:W-:Y:S05]  /*0900*/  @P0 BRA `(.L_x_2125) ;  /* 0x00000000000c0947 */ /* 0x000fea0003800000 */
[----:B------:R-:W1:Y:S02]  /*0910*/  LDC.64 R6, c[0x0][0x398] ;  /* 0x0000e600ff067b82 */ /* 0x000e640000000a00 */
[----:B-1----:R-:W-:-:S05]  /*0920*/  IMAD.WIDE R6, R21, 0x2, R6 ;  /* 0x0000000215067825 */ /* 0x002fca00078e0206 */
[----:B------:R1:W5:Y:S02]  /*0930*/  LDG.E R0, desc[UR36][R6.64] ;  /* 0x0000002406007981 */ /* 0x000364000c1e1900 */
.L_x_2125:
[----:B------:R-:W-:Y:S05]  /*0940*/  BSYNC.RECONVERGENT B0 ;  /* 0x0000000000007941 */ /* 0x000fea0003800200 */
.L_x_2124:
[----:B------:R-:W2:Y:S01]  /*0950*/  LDCU.64 UR8, c[0x0][0x3a0] ;  /* 0x00007400ff0877ac */ /* 0x000ea20008000a00 */
[----:B------:R-:W-:Y:S01]  /*0960*/  ISETP.EQ.U32.AND P3, PT, R4, RZ, PT ;  /* 0x000000ff0400720c */ /* 0x000fe20003f62070 */
[----:B------:R-:W3:Y:S03]  /*0970*/  LDCU.64 UR4, c[0x0][0x390] ;  /* 0x00007200ff0477ac */ /* 0x000ee60008000a00 */
[----:B------:R-:W-:Y:S01]  /*0980*/  ISETP.EQ.OR.EX P0, PT, R5, RZ, P0, P3 ;  /* 0x000000ff0500720c */ /* 0x000fe20000702730 */
[----:B------:R-:W4:Y:S01]  /*0990*/  LDCU.64 UR10, c[0x0][0x418] ;  /* 0x00008300ff0a77ac */ /* 0x000f220008000a00 */
[----:B--2---:R-:W-:-:S11]  /*09a0*/  ISETP.NE.U32.AND P2, PT, RZ, UR8, PT ;  /* 0x00000008ff007c0c */ /* 0x004fd6000bf45070 */
[----:B0-----:R-:W0:Y:S01]  /*09b0*/  @!P0 LDC.64 R8, c[0x0][0x450] ;  /* 0x00011400ff088b82 */ /* 0x001e220000000a00 */
[----:B------:R-:W-:Y:S01]  /*09c0*/  VOTEU.ALL UP1, P0 ;  /* 0x0000000000ff7886 */ /* 0x000fe20000020000 */
[----:B---3--:R-:W-:Y:S02]  /*09d0*/  ISETP.NE.U32.AND P1, PT, RZ, UR4, PT ;  /* 0x00000004ff007c0c */ /* 0x008fe4000bf25070 */
[----:B------:R-:W-:Y:S02]  /*09e0*/  ISETP.NE.AND.EX P2, PT, RZ, UR9, PT, P2 ;  /* 0x00000009ff007c0c */ /* 0x000fe4000bf45320 */
[----:B------:R-:W-:Y:S01]  /*09f0*/  @!UP1 UIMAD UR6, UR38, UR6, URZ ;  /* 0x00000006260692a4 */ /* 0x000fe2000f8e02ff */
[----:B------:R-:W-:Y:S01]  /*0a00*/  ISETP.NE.AND.EX P1, PT, RZ, UR5, PT, P1 ;  /* 0x00000005ff007c0c */ /* 0x000fe2000bf25310 */
[----:B----4-:R-:W-:Y:S01]  /*0a10*/  UISETP.NE.U32.AND UP0, UPT, UR10, URZ, UPT ;  /* 0x000000ff0a00728c */ /* 0x010fe2000bf05070 */
[C---:B------:R-:W-:Y:S02]  /*0a20*/  ISETP.GT.U32.OR P2, PT, R2.reuse, 0x1f, !P2 ;  /* 0x0000001f0200780c */ /* 0x040fe40005744470 */
[----:B------:R-:W-:Y:S01]  /*0a30*/  ISETP.GT.U32.OR P1, PT, R2, 0x1f, !P1 ;  /* 0x0000001f0200780c */ /* 0x000fe20004f24470 */
[----:B------:R-:W-:Y:S01]  /*0a40*/  UISETP.NE.AND.EX UP0, UPT, UR11, URZ, UPT, UP0 ;  /* 0x000000ff0b00728c */ /* 0x000fe2000bf05300 */
[----:B------:R-:W-:-:S04]  /*0a50*/  MOV R12, UR6 ;  /* 0x00000006000c7c02 */ /* 0x000fc80008000f00 */
[----:B------:R-:W-:Y:S02]  /*0a60*/  @!P0 LEA R15, R12, R3, 0x6 ;  /* 0x000000030c0f8211 */ /* 0x000fe400078e30ff */
[----:B------:R-:W-:-:S03]  /*0a70*/  PLOP3.LUT P3, PT, PT, PT, UP0, 0x80, 0x8 ;  /* 0x000000000008781c */ /* 0x000fc60003f6f008 */
[----:B-1----:R-:W1:Y:S01]  /*0a80*/  @!P2 LDC.64 R6, c[0x0][0x3a0] ;  /* 0x0000e800ff06ab82 */ /* 0x002e620000000a00 */
[----:B------:R-:W2:Y:S07]  /*0a90*/  @UP0 LDCU.64 UR4, c[0x0][0x418] ;  /* 0x00008300ff0407ac */ /* 0x000eae0008000a00 */
[----:B------:R-:W3:Y:S01]  /*0aa0*/  @!P1 LDC.64 R4, c[0x0][0x390] ;  /* 0x0000e400ff049b82 */ /* 0x000ee20000000a00 */
[----:B------:R-:W-:Y:S01]  /*0ab0*/  CS2R R12, SRZ ;  /* 0x00000000000c7805 */ /* 0x000fe2000001ff00 */
[----:B0-----:R-:W-:-:S06]  /*0ac0*/  @!P0 IMAD.WIDE R8, R15, 0x2, R8 ;  /* 0x000000020f088825 */ /* 0x001fcc00078e0208 */
[----:B------:R-:W4:Y:S01]  /*0ad0*/  @!P0 LDG.E R9, desc[UR36][R8.64] ;  /* 0x0000002408098981 */ /* 0x000f22000c1e1900 */
[----:B--2---:R-:W-:Y:S01]  /*0ae0*/  @UP0 UIMAD.WIDE.U32 UR4, UR7, 0x4, UR4 ;  /* 0x00000004070408a5 */ /* 0x004fe2000f8e0004 */
[----:B-1----:R-:W-:-:S05]  /*0af0*/  @!P2 IMAD.WIDE.U32 R6, R3, 0x2, R6 ;  /* 0x000000020306a825 */ /* 0x002fca00078e0006 */
[----:B------:R-:W-:Y:S01]  /*0b00*/  MOV R11, UR5 ;  /* 0x00000005000b7c02 */ /* 0x000fe20008000f00 */
[----:B------:R-:W-:Y:S01]  /*0b10*/  IMAD.U32 R10, RZ, RZ, UR4 ;  /* 0x00000004ff0a7e24 */ /* 0x000fe2000f8e00ff */
[----:B------:R-:W2:Y:S03]  /*0b20*/  @!P2 LDG.E R13, desc[UR36][R6.64] ;  /* 0x00000024060da981 */ /* 0x000ea6000c1e1900 */
[----:B------:R-:W0:Y:S01]  /*0b30*/  LDCU.U8 UR4, c[0x0][0x404] ;  /* 0x00008080ff0477ac */ /* 0x000e220008000000 */
[----:B---3--:R-:W-:Y:S01]  /*0b40*/  @!P1 IMAD.WIDE.U32 R4, R3, 0x2, R4 ;  /* 0x0000000203049825 */ /* 0x008fe200078e0004 */
[----:B------:R-:W3:Y:S01]  /*0b50*/  @P3 LDG.E R10, desc[UR36][R10.64] ;  /* 0x000000240a0a3981 */ /* 0x000ee2000c1e1900 */
[----:B------:R-:W1:Y:S03]  /*0b60*/  LDC R3, c[0x0][0x400] ;  /* 0x00010000ff037b82 */ /* 0x000e660000000800 */
[----:B------:R-:W4:Y:S01]  /*0b70*/  @!P1 LDG.E R12, desc[UR36][R4.64] ;  /* 0x00000024040c9981 */ /* 0x000f22000c1e1900 */
[----:B0-----:R-:W-:-:S04]  /*0b80*/  ISETP.NE.AND P1, PT, RZ, UR4, PT ;  /* 0x00000004ff007c0c */ /* 0x001fc8000bf25270 */
[----:B-1----:R-:W-:Y:S01]  /*0b90*/  ISETP.LT.OR P1, PT, R3, 0x1, P1 ;  /* 0x000000010300780c */ /* 0x002fe20000f21670 */
[----:B------:R-:W-:Y:S01]  /*0ba0*/  UMOV UR39, URZ ;  /* 0x000000ff00277c82 */ /* 0x000fe20008000000 */
[----:B------:R-:W-:Y:S01]  /*0bb0*/  BSSY.RECONVERGENT B6, `(.L_x_2126) ;  /* 0x00000a7000067945 */ /* 0x000fe20003800200 */
[----:B--2--5:R-:W-:Y:S01]  /*0bc0*/  HADD2 R18, R0, R13 ;  /* 0x0000000d00127230 */ /* 0x024fe20000000000 */
[----:B---3--:R-:W-:-:S03]  /*0bd0*/  @P3 R2UR UR39, R10 ;  /* 0x000000000a2732ca */ /* 0x008fc600000e0000 */
[----:B----4-:R-:W-:Y:S02]  /*0be0*/  @!P0 HMUL2 R18, R18, R9 ;  /* 0x0000000912128232 */ /* 0x010fe40000000000 */
[----:B------:R-:W-:-:S04]  /*0bf0*/  HFMA2 R19, R19, 1, 1, R12 ;  /* 0x3c003c0013137831 */ /* 0x000fc8000000000c */
        /* <DEDUP_REMOVED lines=31> */
.L_x_2127:
        /* <DEDUP_REMOVED lines=10> */
[----:B0-----:R-:W-:-:S06]  /*0e90*/  VIADD R4, R0, 0xffffffe ;  /* 0x0ffffffe00047836 */ /* 0x001fcc0000000000 */
[----:B------:R0:W1:Y:S02]  /*0ea0*/  F2I.FTZ.U32.TRUNC.NTZ R5, R4 ;  /* 0x0000000400057305 */ /* 0x000064000021f000 */
[----:B0-----:R-:W-:Y:S01]  /*0eb0*/  IMAD.MOV.U32 R4, RZ, RZ, RZ ;  /* 0x000000ffff047224 */ /* 0x001fe200078e00ff */
[----:B-1----:R-:W-:-:S05]  /*0ec0*/  IADD3 R6, PT, PT, RZ, -R5, RZ ;  /* 0x80000005ff067210 */ /* 0x002fca0007ffe0ff */
[----:B------:R-:W-:Y:S01]  /*0ed0*/  IMAD R9, R6, R7, RZ ;  /* 0x0000000706097224 */ /* 0x000fe200078e02ff */
[----:B------:R-:W-:-:S03]  /*0ee0*/  MOV R6, R8 ;  /* 0x0000000800067202 */ /* 0x000fc60000000f00 */
[----:B------:R-:W-:Y:S01]  /*0ef0*/  IMAD.HI.U32 R5, R5, R9, R4 ;  /* 0x0000000905057227 */ /* 0x000fe200078e0004 */
[----:B------:R-:W-:-:S05]  /*0f00*/  IADD3 R9, PT, PT, RZ, -R10, RZ ;  /* 0x8000000aff097210 */ /* 0x000fca0007ffe0ff */
        /* <DEDUP_REMOVED lines=36> */
.L_x_2129:
        /* <DEDUP_REMOVED lines=25> */
[----:B------:R-:W-:-:S03]  /*12e0*/  ISETP.GE.AND P0, PT, R6, R7, PT ;  /* 0x000000070600720c */ /* 0x000fc60003f06270 */
        /* <DEDUP_REMOVED lines=36> */
.L_x_2133:
[----:B------:R-:W-:Y:S05]  /*1530*/  BSYNC.RECONVERGENT B1 ;  /* 0x0000000000017941 */ /* 0x000fea0003800200 */
.L_x_2132:
[----:B------:R-:W-:Y:S01]  /*1540*/  PRMT R7, R18, 0x7632, R7 ;  /* 0x0000763212077816 */ /* 0x000fe20000000007 */
[----:B------:R0:W-:Y:S01]  /*1550*/  STS.U16 [R13], R18 ;  /* 0x000000120d007388 */ /* 0x0001e20000000400 */
[----:B------:R-:W-:-:S03]  /*1560*/  PRMT R4, R19, 0x7632, R4 ;  /* 0x0000763213047816 */ /* 0x000fc60000000004 */
[----:B------:R0:W-:Y:S04]  /*1570*/  STS.U16 [R14], R7 ;  /* 0x000000070e007388 */ /* 0x0001e80000000400 */
[----:B------:R0:W-:Y:S04]  /*1580*/  STS.U16 [R12], R19 ;  /* 0x000000130c007388 */ /* 0x0001e80000000400 */
[----:B------:R0:W-:Y:S02]  /*1590*/  STS.U16 [R11], R4 ;  /* 0x000000040b007388 */ /* 0x0001e40000000400 */
.L_x_2131:
[----:B------:R-:W-:Y:S05]  /*15a0*/  BSYNC.RECONVERGENT B0 ;  /* 0x0000000000007941 */ /* 0x000fea0003800200 */
.L_x_2130:
[----:B------:R-:W-:Y:S01]  /*15b0*/  BAR.SYNC.DEFER_BLOCKING 0x0 ;  /* 0x0000000000007b1d */ /* 0x000fe20000010000 */
[----:B------:R-:W-:-:S05]  /*15c0*/  @!P6 IMAD R22, R23, R22, R24 ;  /* 0x000000161716e224 */ /* 0x000fca00078e0218 */
[C---:B------:R-:W-:Y:S02]  /*15d0*/  @!P6 LEA R0, R22.reuse, R0, 0x1 ;  /* 0x000000001600e211 */ /* 0x040fe400078e08ff */
[----:B------:R-:W-:-:S03]  /*15e0*/  @!P6 LEA R3, R22, R3, 0x1 ;  /* 0x000000031603e211 */ /* 0x000fc600078e08ff */
[----:B0-----:R0:W1:Y:S04]  /*15f0*/  @!P6 LDS R19, [R0] ;  /* 0x000000000013e984 */ /* 0x0010680000000800 */
[----:B------:R0:W2:Y:S01]  /*1600*/  @!P6 LDS R18, [R3] ;  /* 0x000000000312e984 */ /* 0x0000a20000000800 */
[----:B------:R-:W-:Y:S06]  /*1610*/  BAR.SYNC.DEFER_BLOCKING 0x0 ;  /* 0x0000000000007b1d */ /* 0x000fec0000010000 */
.L_x_2128:
[----:B------:R-:W-:Y:S05]  /*1620*/  BSYNC.RECONVERGENT B6 ;  /* 0x0000000000067941 */ /* 0x000fea0003800200 */
.L_x_2126:
[----:B------:R-:W-:Y:S01]  /*1630*/  ISETP.GT.U32.AND P0, PT, R2, 0x1f, PT ;  /* 0x0000001f0200780c */ /* 0x000fe20003f04070 */
[----:B0-----:R-:W-:-:S12]  /*1640*/  IMAD.MOV.U32 R0, RZ, RZ, -0x800001 ;  /* 0xff7fffffff007424 */ /* 0x001fd800078e00ff */
[----:B------:R-:W-:Y:S05]  /*1650*/  @P0 BRA `(.L_x_2134) ;  /* 0x0000000000e80947 */ /* 0x000fea0003800000 */
[----:B------:R-:W0:Y:S01]  /*1660*/  S2R R10, SR_CgaCtaId ;  /* 0x00000000000a7919 */ /* 0x000e220000008800 */
[----:B------:R-:W3:Y:S01]  /*1670*/  LDCU UR5, c[0x0][0x3f4] ;  /* 0x00007e80ff0577ac */ /* 0x000ee20008000800 */
[----:B------:R-:W4:Y:S01]  /*1680*/  LDC.64 R4, c[0x0][0x3b8] ;  /* 0x0000ee00ff047b82 */ /* 0x000f220000000a00 */
[----:B------:R-:W-:Y:S02]  /*1690*/  SHF.R.U32.HI R3, RZ, 0x2, R2 ;  /* 0x00000002ff037819 */ /* 0x000fe40000011602 */
[----:B------:R-:W-:Y:S02]  /*16a0*/  MOV R9, 0x400 ;  /* 0x0000040000097802 */ /* 0x000fe40000000f00 */
[----:B------:R-:W-:Y:S01]  /*16b0*/  LOP3.LUT R16, R16, 0x6, RZ, 0xc0, !PT ;  /* 0x0000000610107812 */ /* 0x000fe200078ec0ff */
[----:B---3--:R-:W-:Y:S02]  /*16c0*/  UIMAD UR4, UR40, UR5, URZ ;  /* 0x00000005280472a4 */ /* 0x008fe4000f8e02ff */
[----:B------:R-:W-:-:S04]  /*16d0*/  MOV R6, UR5 ;  /* 0x0000000500067c02 */ /* 0x000fc80008000f00 */
[----:B------:R-:W-:Y:S01]  /*16e0*/  MOV R7, UR4 ;  /* 0x0000000400077c02 */ /* 0x000fe20008000f00 */
[----:B------:R-:W-:Y:S01]  /*16f0*/  IMAD R6, R3, R6, UR41 ;  /* 0x0000002903067e24 */ /* 0x000fe2000f8e0206 */
[----:B------:R-:W-:Y:S01]  /*1700*/  UMOV UR4, 0xffffffff ;  /* 0xffffffff00047882 */ /* 0x000fe20000000000 */
[----:B------:R-:W-:Y:S01]  /*1710*/  VIADD R3, R9, 0x20 ;  /* 0x0000002009037836 */ /* 0x000fe20000000000 */
[----:B------:R-:W-:-:S04]  /*1720*/  LEA R7, R7, R16, 0x6 ;  /* 0x0000001007077211 */ /* 0x000fc800078e30ff */
[----:B0-----:R-:W-:Y:S02]  /*1730*/  LEA R3, R10, R3, 0x18 ;  /* 0x000000030a037211 */ /* 0x001fe400078ec0ff */
[----:B------:R-:W-:-:S03]  /*1740*/  LEA R7, R6, R7, 0x3 ;  /* 0x0000000706077211 */ /* 0x000fc600078e18ff */
[----:B------:R-:W-:Y:S02]  /*1750*/  IMAD R6, R2, 0x4, R3 ;  /* 0x0000000402067824 */ /* 0x000fe400078e0203 */
[----:B-12---:R-:W-:Y:S02]  /*1760*/  HMUL2 R3, R19, R18 ;  /* 0x0000001213037232 */ /* 0x006fe40000000000 */
[----:B----4-:R-:W-:Y:S01]  /*1770*/  IMAD.WIDE R4, R7, 0x2, R4 ;  /* 0x0000000207047825 */ /* 0x010fe200078e0204 */
[----:B------:R0:W-:Y:S03]  /*1780*/  STS [R6], R19 ;  /* 0x0000001306007388 */ /* 0x0001e60000000800 */
[--C-:B------:R-:W-:Y:S02]  /*1790*/  HADD2.F32 R13, -RZ, R3.reuse.H0_H0 ;  /* 0x20000003ff0d7230 */ /* 0x100fe40000004100 */
[----:B------:R-:W-:Y:S01]  /*17a0*/  HADD2.F32 R8, -RZ, R3.H1_H1 ;  /* 0x30000003ff087230 */ /* 0x000fe20000004100 */
[----:B------:R0:W-:Y:S04]  /*17b0*/  STG.E desc[UR36][R4.64], R18 ;  /* 0x0000001204007986 */ /* 0x0001e8000c101924 */
        /* <DEDUP_REMOVED lines=11> */
.L_x_2214:
        /* <DEDUP_REMOVED lines=13> */
[----:B------:R-:W-:Y:S02]  /*1940*/  MOV R4, UR4 ;  /* 0x0000000400047c02 */ /* 0x000fe40008000f00 */
[----:B------:R-:W-:-:S03]  /*1950*/  MOV R5, UR5 ;  /* 0x0000000500057c02 */ /* 0x000fc60008000f00 */
[----:B------:R-:W1:Y:S02]  /*1960*/  LDCU UR4, c[0x0][0x410] ;  /* 0x00008200ff0477ac */ /* 0x000e640008000800 */
[----:B------:R-:W2:Y:S01]  /*1970*/  @P0 LDG.E.U16 R4, desc[UR36][R4.64] ;  /* 0x0000002404040981 */ /* 0x000ea2000c1e1500 */
[----:B------:R-:W-:Y:S01]  /*1980*/  VIADD R9, R9, 0xa0 ;  /* 0x000000a009097836 */ /* 0x000fe20000000000 */
[----:B0-----:R-:W-:-:S04]  /*1990*/  IADD3 R6, PT, PT, -R53, UR42, RZ ;  /* 0x0000002a35067c10 */ /* 0x001fc8000fffe1ff */
[----:B------:R-:W-:-:S04]  /*19a0*/  LEA R7, R10, R9, 0x18 ;  /* 0x000000090a077211 */ /* 0x000fc800078ec0ff */
[----:B------:R-:W-:Y:S01]  /*19b0*/  LEA R7, R6, R7, 0x2 ;  /* 0x0000000706077211 */ /* 0x000fe200078e10ff */
[----:B-1----:R-:W-:Y:S01]  /*19c0*/  FMUL.FTZ R0, R14, UR4 ;  /* 0x000000040e007c20 */ /* 0x002fe20008410000 */
[----:B--2---:R-:W-:-:S05]  /*19d0*/  @P0 HADD2.F32 R3, -RZ, R4.H0_H0 ;  /* 0x20000004ff030230 */ /* 0x004fca0000004100 */
[----:B------:R-:W-:-:S05]  /*19e0*/  @P0 FADD.FTZ R0, R0, R3 ;  /* 0x0000000300000221 */ /* 0x000fca0000010000 */
[----:B------:R3:W-:Y:S02]  /*19f0*/  STS [R7], R0 ;  /* 0x0000000007007388 */ /* 0x0007e40000000800 */
.L_x_2134:
[----:B------:R-:W-:Y:S05]  /*1a00*/  WARPSYNC.ALL ;  /* 0x0000000000007948 */ /* 0x000fea0003800000 */
[----:B------:R-:W-:Y:S01]  /*1a10*/  IADD3 R3, PT, PT, -R53, UR42, RZ ;  /* 0x0000002a35037c10 */ /* 0x000fe2000fffe1ff */
[----:B0--3--:R-:W0:Y:S01]  /*1a20*/  LDC.64 R6, c[0x0][0x3f0] ;  /* 0x0000fc00ff067b82 */ /* 0x009e220000000a00 */
[----:B------:R-:W-:Y:S01]  /*1a30*/  SHF.R.U32.HI R12, RZ, 0x1, R2 ;  /* 0x00000001ff0c7819 */ /* 0x000fe20000011602 */
[----:B------:R-:W-:Y:S01]  /*1a40*/  UMOV UR12, 0x400 ;  /* 0x00000400000c7882 */ /* 0x000fe20000000000 */
[----:B------:R-:W-:Y:S01]  /*1a50*/  IADD3 R3, PT, PT, R3, 0xf, RZ ;  /* 0x0000000f03037810 */ /* 0x000fe20007ffe0ff */
[----:B------:R-:W-:Y:S01]  /*1a60*/  UIADD3 UR4, UPT, UPT, UR12, 0x20, URZ ;  /* 0x000000200c047890 */ /* 0x000fe2000fffe0ff */
[----:B------:R-:W-:Y:S01]  /*1a70*/  BSSY B0, `(.L_x_2136) ;  /* 0x00000c1000007945 */ /* 0x000fe20003800000 */
[----:B------:R-:W3:Y:S01]  /*1a80*/  LDCU UR15, c[0x0][0x410] ;  /* 0x00008200ff0f77ac */ /* 0x000ee20008000800 */
[----:B------:R-:W-:Y:S01]  /*1a90*/  SHF.R.S32.HI R4, RZ, 0x1f, R3 ;  /* 0x0000001fff047819 */ /* 0x000fe20000011403 */
[----:B------:R-:W4:Y:S01]  /*1aa0*/  S2UR UR13, SR_CgaCtaId ;  /* 0x00000000000d79c3 */ /* 0x000f220000008800 */
[----:B------:R-:W-:Y:S01]  /*1ab0*/  SHF.L.U32 R5, R2, 0x2, RZ ;  /* 0x0000000202057819 */ /* 0x000fe200000006ff */
[----:B------:R-:W0:Y:S01]  /*1ac0*/  LDCU.64 UR16, c[0x0][0x438] ;  /* 0x00008700ff1077ac */ /* 0x000e220008000a00 */
[----:B------:R-:W-:Y:S01]  /*1ad0*/  LEA.HI R4, R4, R3, RZ, 0x4 ;  /* 0x0000000304047211 */ /* 0x000fe200078f20ff */
[----:B------:R-:W-:Y:S01]  /*1ae0*/  IMAD.SHL.U32 R3, R2, 0x8, RZ ;  /* 0x0000000802037824 */ /* 0x000fe200078e00ff */
[----:B------:R-:W0:Y:S02]  /*1af0*/  LDCU.64 UR10, c[0x0][0x448] ;  /* 0x00008900ff0a77ac */ /* 0x000e240008000a00 */
[----:B------:R-:W-:-:S02]  /*1b00*/  LOP3.LUT R10, R4, 0xfffffff0, RZ, 0xc0, !PT ;  /* 0xfffffff0040a7812 */ /* 0x000fc400078ec0ff */
[----:B------:R-:W-:Y:S01]  /*1b10*/  LOP3.LUT R8, R3, 0x8, RZ, 0xc0, !PT ;  /* 0x0000000803087812 */ /* 0x000fe200078ec0ff */
[----:B------:R-:W-:Y:S01]  /*1b20*/  BAR.SYNC.DEFER_BLOCKING 0x0 ;  /* 0x0000000000007b1d */ /* 0x000fe20000010000 */
[----:B------:R-:W-:Y:S01]  /*1b30*/  ISETP.GE.AND P0, PT, R12, R10, PT ;  /* 0x0000000a0c00720c */ /* 0x000fe20003f06270 */
[----:B0-----:R-:W-:-:S05]  /*1b40*/  IMAD R4, R17, R6, UR43 ;  /* 0x0000002b11047e24 */ /* 0x001fca000f8e0206 */
[----:B------:R-:W-:Y:S01]  /*1b50*/  SHF.L.U32 R4, R4, 0x6, RZ ;  /* 0x0000000604047819 */ /* 0x000fe200000006ff */
[----:B----4-:R-:W-:-:S06]  /*1b60*/  ULEA UR6, UR13, UR4, 0x18 ;  /* 0x000000040d067291 */ /* 0x010fcc000f8ec0ff */
[----:B---3--:R-:W-:Y:S06]  /*1b70*/  @P0 BRA `(.L_x_2137) ;  /* 0x0000000800c00947 */ /* 0x008fec0003800000 */
[----:B------:R-:W-:Y:S01]  /*1b80*/  IABS R3, R7 ;  /* 0x0000000700037213 */ /* 0x000fe20000000000 */
[----:B------:R-:W0:Y:S01]  /*1b90*/  LDCU.64 UR8, c[0x0][0x420] ;  /* 0x00008400ff0877ac */ /* 0x000e220008000a00 */
[----:B------:R-:W3:Y:S01]  /*1ba0*/  LDC R50, c[0x0][0x430] ;  /* 0x00010c00ff327b82 */ /* 0x000ee20000000800 */
[----:B------:R-:W4:Y:S01]  /*1bb0*/  LDS.64 R32, [R8+UR6] ;  /* 0x0000000608207984 */ /* 0x000f220008000a00 */
[----:B------:R-:W5:Y:S01]  /*1bc0*/  I2F.RP R6, R3 ;  /* 0x0000000300067306 */ /* 0x000f620000209400 */
[----:B------:R-:W1:Y:S02]  /*1bd0*/  LDCU UR14, c[0x0][0x440] ;  /* 0x00008800ff0e77ac */ /* 0x000e640008000800 */
[----:B------:R-:W2:Y:S01]  /*1be0*/  LDS.64 R30, [R8+UR6+0x10] ;  /* 0x00001006081e7984 */ /* 0x000ea20008000a00 */
[----:B------:R-:W3:Y:S03]  /*1bf0*/  LDCU UR7, c[0x0][0x408] ;  /* 0x00008100ff0777ac */ /* 0x000ee60008000800 */
[----:B------:R-:W2:Y:S01]  /*1c00*/  LDS.64 R28, [R8+UR6+0x20] ;  /* 0x00002006081c7984 */ /* 0x000ea20008000a00 */
[----:B------:R-:W-:-:S03]  /*1c10*/  UIADD3 UR4, UPT, UPT, UR12, 0xa0, URZ ;  /* 0x000000a00c047890 */ /* 0x000fc6000fffe0ff */
[----:B------:R-:W4:Y:S01]  /*1c20*/  LDS.64 R26, [R8+UR6+0x30] ;  /* 0x00003006081a7984 */ /* 0x000f220008000a00 */
[----:B------:R-:W-:Y:S01]  /*1c30*/  ULEA UR4, UR13, UR4, 0x18 ;  /* 0x000000040d047291 */ /* 0x000fe2000f8ec0ff */
[----:B-----5:R-:W5:Y:S02]  /*1c40*/  MUFU.RCP R6, R6 ;  /* 0x0000000600067308 */ /* 0x020f640000001000 */
[----:B------:R-:W4:Y:S01]  /*1c50*/  LDS.64 R24, [R8+UR6+0x40] ;  /* 0x0000400608187984 */ /* 0x000f220008000a00 */
[----:B0-----:R-:W-:Y:S01]  /*1c60*/  ISETP.NE.U32.AND P0, PT, RZ, UR8, PT ;  /* 0x00000008ff007c0c */ /* 0x001fe2000bf05070 */
[----:B-1----:R-:W-:Y:S02]  /*1c70*/  UIMAD UR5, UR43, UR14, UR42 ;  /* 0x0000000e2b0572a4 */ /* 0x002fe4000f8e022a */
[----:B------:R-:W0:Y:S01]  /*1c80*/  LDS.64 R22, [R8+UR6+0x50] ;  /* 0x0000500608167984 */ /* 0x000e220008000a00 */
[----:B------:R-:W-:Y:S02]  /*1c90*/  MOV R16, UR14 ;  /* 0x0000000e00107c02 */ /* 0x000fe40008000f00 */
[----:B------:R-:W-:Y:S01]  /*1ca0*/  MOV R51, UR9 ;  /* 0x0000000900337c02 */ /* 0x000fe20008000f00 */
[----:B------:R-:W1:Y:S01]  /*1cb0*/  LDS.64 R20, [R8+UR6+0x60] ;  /* 0x0000600608147984 */ /* 0x000e620008000a00 */
[----:B------:R-:W-:Y:S01]  /*1cc0*/  ISETP.NE.AND.EX P0, PT, RZ, UR9, PT, P0 ;  /* 0x00000009ff007c0c */ /* 0x000fe2000bf05300 */
[----:B---3--:R-:W-:-:S02]  /*1cd0*/  VIADD R50, R50, UR7 ;  /* 0x0000000732327c36 */ /* 0x008fc40008000000 */
[----:B--2---:R2:W3:Y:S01]  /*1ce0*/  LDS.64 R18, [R8+UR6+0x70] ;  /* 0x0000700608127984 */ /* 0x0044e20008000a00 */
[----:B-----5:R-:W-:Y:S01]  /*1cf0*/  VIADD R9, R6, 0xffffffe ;  /* 0x0ffffffe06097836 */ /* 0x020fe20000000000 */
[----:B------:R-:W-:Y:S01]  /*1d00*/  LOP3.LUT R6, R5, 0x4, RZ, 0xc0, !PT ;  /* 0x0000000405067812 */ /* 0x000fe200078ec0ff */
[----:B--2---:R-:W-:-:S04]  /*1d10*/  HFMA2 R8, -RZ, RZ, 0, 0 ;  /* 0x00000000ff087431 */ /* 0x004fc800000001ff */
[----:B------:R-:W2:Y:S01]  /*1d20*/  F2I.FTZ.U32.TRUNC.NTZ R9, R9 ;  /* 0x0000000900097305 */ /* 0x000ea2000021f000 */
[----:B------:R-:W-:Y:S02]  /*1d30*/  IMAD R6, R4, R7, R6 ;  /* 0x0000000704067224 */ /* 0x000fe400078e0206 */
[----:B------:R-:W-:-:S03]  /*1d40*/  IMAD.SHL.U32 R7, R7, 0x10, RZ ;  /* 0x0000001007077824 */ /* 0x000fc600078e00ff */
[----:B------:R-:W-:Y:S02]  /*1d50*/  SHF.R.S32.HI R17, RZ, 0x1f, R6 ;  /* 0x0000001fff117819 */ /* 0x000fe40000011406 */
[----:B--2---:R-:W-:-:S05]  /*1d60*/  IADD3 R14, PT, PT, RZ, -R9, RZ ;  /* 0x80000009ff0e7210 */ /* 0x004fca0007ffe0ff */
[----:B------:R-:W-:-:S04]  /*1d70*/  IMAD R5, R14, R3, RZ ;  /* 0x000000030e057224 */ /* 0x000fc800078e02ff */
[----:B------:R-:W-:Y:S01]  /*1d80*/  IMAD.HI.U32 R5, R9, R5, R8 ;  /* 0x0000000509057227 */ /* 0x000fe200078e0008 */
[C---:B------:R-:W-:Y:S02]  /*1d90*/  IADD3 R8, PT, PT, R53.reuse, R10, RZ ;  /* 0x0000000a35087210 */ /* 0x040fe40007ffe0ff */
[----:B------:R-:W-:Y:S01]  /*1da0*/  IADD3 R53, PT, PT, R53, R12, RZ ;  /* 0x0000000c35357210 */ /* 0x000fe20007ffe0ff */
[----:B------:R-:W-:Y:S01]  /*1db0*/  IMAD.U32 R10, RZ, RZ, UR8 ;  /* 0x00000008ff0a7e24 */ /* 0x000fe2000f8e00ff */
[----:B------:R-:W-:-:S03]  /*1dc0*/  LEA R9, R12, UR4, 0x2 ;  /* 0x000000040c097c11 */ /* 0x000fc6000f8e10ff */
[--C-:B------:R-:W-:Y:S01]  /*1dd0*/  IMAD R16, R16, UR5, R53.reuse ;  /* 0x0000000510107c24 */ /* 0x100fe2000f8e0235 */
[----:B------:R-:W-:-:S04]  /*1de0*/  IADD3 R10, P1, P2, R10, UR45, R53 ;  /* 0x0000002d0a0a7c10 */ /* 0x000fc8000fa3e035 */
[----:B01-34-:R-:W-:-:S09]  /*1df0*/  IADD3.X R51, PT, PT, R51, UR46, RZ, P1, P2 ;  /* 0x0000002e33337c10 */ /* 0x01bfd20008fe44ff */
.L_x_2141:
[----:B0-----:R-:W0:Y:S01]  /*1e00*/  LDC R11, c[0x0][0x3f4] ;  /* 0x0000fd00ff0b7b82 */ /* 0x001e220000000800 */
        /* <DEDUP_REMOVED lines=8> */
[----:B------:R-:W-:Y:S02]  /*1e90*/  @!P1 IADD3 R54, PT, PT, R54, -R15, RZ ;  /* 0x8000000f36369210 */ /* 0x000fe40007ffe0ff */
[----:B------:R-:W-:Y:S02]  /*1ea0*/  ISETP.GE.AND P1, PT, R53, UR42, PT ;  /* 0x0000002a35007c0c */ /* 0x000fe4000bf26270 */
[----:B------:R-:W-:-:S11]  /*1eb0*/  ISETP.GT.U32.AND P2, PT, R3, R54, PT ;  /* 0x000000360300720c */ /* 0x000fd60003f44070 */
[----:B------:R-:W0:Y:S02]  /*1ec0*/  @!P1 LDC.64 R12, c[0x0][0x3b8] ;  /* 0x0000ee00ff0c9b82 */ /* 0x000e240000000a00 */
[----:B------:R-:W-:-:S05]  /*1ed0*/  @!P2 IMAD.IADD R54, R54, 0x1, -R15 ;  /* 0x000000013636a824 */ /* 0x000fca00078e0a0f */
[----:B------:R-:W-:Y:S02]  /*1ee0*/  @!P3 IADD3 R54, PT, PT, -R54, RZ, RZ ;  /* 0x000000ff3636b210 */ /* 0x000fe40007ffe1ff */
[----:B------:R-:W-:-:S04]  /*1ef0*/  @!P4 LOP3.LUT R54, RZ, R11, RZ, 0x33, !PT ;  /* 0x0000000bff36c212 */ /* 0x000fc800078e33ff */
[C---:B------:R-:W-:Y:S01]  /*1f00*/  @!P1 LEA R14, R54.reuse, R7, 0x3 ;  /* 0x00000007360e9211 */ /* 0x040fe200078e18ff */
[----:B------:R-:W-:-:S03]  /*1f10*/  IMAD.IADD R52, R54, 0x1, R11 ;  /* 0x0000000136347824 */ /* 0x000fc600078e020b */
[----:B------:R-:W-:Y:S02]  /*1f20*/  @!P1 IADD3 R15, P2, PT, R6, R14, RZ ;  /* 0x0000000e060f9210 */ /* 0x000fe40007f5e0ff */
[----:B------:R-:W-:Y:S02]  /*1f30*/  @!P1 SHF.L.U32 R55, R52, 0x3, RZ ;  /* 0x0000000334379819 */ /* 0x000fe400000006ff */
[----:B------:R-:W-:Y:S02]  /*1f40*/  @!P1 LEA.HI.X.SX32 R14, R14, R17, 0x1, P2 ;  /* 0x000000110e0e9211 */ /* 0x000fe400010f0eff */
[----:B0-----:R-:W-:-:S04]  /*1f50*/  @!P1 LEA R58, P2, R15, R12, 0x1 ;  /* 0x0000000c0f3a9211 */ /* 0x001fc800078408ff */
[----:B------:R-:W-:Y:S02]  /*1f60*/  @!P1 LEA.HI.X R59, R15, R13, R14, 0x1, P2 ;  /* 0x0000000d0f3b9211 */ /* 0x000fe400010f0c0e */
[----:B------:R-:W0:Y:S01]  /*1f70*/  @!P1 LDC.64 R14, c[0x0][0x3b8] ;  /* 0x0000ee00ff0e9b82 */ /* 0x000e220000000a00 */
[----:B------:R-:W-:Y:S02]  /*1f80*/  @!P1 IADD3 R56, P2, PT, R6, R55, RZ ;  /* 0x0000003706389210 */ /* 0x000fe40007f5e0ff */
[----:B------:R1:W2:Y:S02]  /*1f90*/  @!P1 LDG.E.64 R34, desc[UR36][R58.64] ;  /* 0x000000243a229981 */ /* 0x0002a4000c1e1b00 */
[----:B------:R-:W-:Y:S02]  /*1fa0*/  @!P1 LEA.HI.X.SX32 R55, R55, R17, 0x1, P2 ;  /* 0x0000001137379211 */ /* 0x000fe400010f0eff */
[----:B------:R-:W-:-:S04]  /*1fb0*/  @!P1 LEA R60, P2, R56, R12, 0x1 ;  /* 0x0000000c383c9211 */ /* 0x000fc800078408ff */
[----:B------:R-:W-:Y:S02]  /*1fc0*/  @!P1 LEA.HI.X R61, R56, R13, R55, 0x1, P2 ;  /* 0x0000000d383d9211 */ /* 0x000fe400010f0c37 */
[----:B------:R-:W-:Y:S01]  /*1fd0*/  @!P1 LEA R12, P2, R54, R6, 0x3 ;  /* 0x00000006360c9211 */ /* 0x000fe200078418ff */
[----:B------:R-:W-:Y:S02]  /*1fe0*/  IMAD R55, R11, 0x4, R52 ;  /* 0x000000040b377824 */ /* 0x000fe400078e0234 */
[----:B------:R3:W4:Y:S01]  /*1ff0*/  @!P1 LDG.E.64 R36, desc[UR36][R60.64] ;  /* 0x000000243c249981 */ /* 0x000722000c1e1b00 */
[----:B------:R-:W-:Y:S02]  /*2000*/  @!P1 IADD3.X R13, PT, PT, RZ, R17, RZ, P2, !PT ;  /* 0x00000011ff0d9210 */ /* 0x000fe400017fe4ff */
[----:B0-----:R-:W-:-:S04]  /*2010*/  @!P1 LEA R56, P3, R12, R14, 0x1 ;  /* 0x0000000e0c389211 */ /* 0x001fc800078608ff */
[----:B------:R-:W-:Y:S02]  /*2020*/  @!P1 LEA.HI.X R57, R12, R15, R13, 0x1, P3 ;  /* 0x0000000f0c399211 */ /* 0x000fe400018f0c0d */
[----:B------:R-:W0:Y:S01]  /*2030*/  @!P1 LDC.64 R12, c[0x0][0x3b8] ;  /* 0x0000ee00ff0c9b82 */ /* 0x000e220000000a00 */
[----:B------:R-:W-:Y:S02]  /*2040*/  @!P1 SHF.L.U32 R14, R55, 0x3, RZ ;  /* 0x00000003370e9819 */ /* 0x000fe400000006ff */
[----:B------:R5:W2:Y:S02]  /*2050*/  @!P1 LDG.E.64 R38, desc[UR36][R56.64] ;  /* 0x0000002438269981 */ /* 0x000aa4000c1e1b00 */
[----:B------:R-:W-:-:S04]  /*2060*/  @!P1 IADD3 R15, P2, PT, R6, R14, RZ ;  /* 0x0000000e060f9210 */ /* 0x000fc80007f5e0ff */
[----:B-1----:R-:W-:Y:S02]  /*2070*/  @!P1 LEA.HI.X.SX32 R58, R14, R17, 0x1, P2 ;  /* 0x000000110e3a9211 */ /* 0x002fe400010f0eff */
[----:B0-----:R-:W-:-:S04]  /*2080*/  @!P1 LEA R14, P2, R15, R12, 0x1 ;  /* 0x0000000c0f0e9211 */ /* 0x001fc800078408ff */
[----:B------:R-:W-:Y:S02]  /*2090*/  @!P1 LEA.HI.X R15, R15, R13, R58, 0x1, P2 ;  /* 0x0000000d0f0f9211 */ /* 0x000fe400010f0c3a */
[----:B------:R-:W0:Y:S01]  /*20a0*/  @!P1 LDC.64 R12, c[0x0][0x3b8] ;  /* 0x0000ee00ff0c9b82 */ /* 0x000e220000000a00 */
[----:B------:R-:W-:Y:S01]  /*20b0*/  IADD3 R55, PT, PT, R55, R11, RZ ;  /* 0x0000000b37377210 */ /* 0x000fe20007ffe0ff */
[----:B------:R-:W-:Y:S01]  /*20c0*/  @!P1 IMAD R52, R52, 0x8, R7 ;  /* 0x0000000834349824 */ /* 0x000fe200078e0207 */
[----:B------:R2:W4:Y:S03]  /*20d0*/  @!P1 LDG.E.64 R40, desc[UR36][R14.64] ;  /* 0x000000240e289981 */ /* 0x000526000c1e1b00 */
[----:B------:R-:W-:-:S05]  /*20e0*/  @!P1 IMAD.SHL.U32 R58, R55, 0x8, RZ ;  /* 0x00000008373a9824 */ /* 0x000fca00078e00ff */
[----:B------:R-:W-:-:S04]  /*20f0*/  @!P1 IADD3 R59, P2, PT, R6, R58, RZ ;  /* 0x0000003a063b9210 */ /* 0x000fc80007f5e0ff */
[----:B---3--:R-:W-:Y:S02]  /*2100*/  @!P1 LEA.HI.X.SX32 R60, R58, R17, 0x1, P2 ;  /* 0x000000113a3c9211 */ /* 0x008fe400010f0eff */
[----:B0-----:R-:W-:-:S04]  /*2110*/  @!P1 LEA R58, P2, R59, R12, 0x1 ;  /* 0x0000000c3b3a9211 */ /* 0x001fc800078408ff */
[----:B------:R-:W-:Y:S02]  /*2120*/  @!P1 LEA.HI.X R59, R59, R13, R60, 0x1, P2 ;  /* 0x0000000d3b3b9211 */ /* 0x000fe400010f0c3c */
[----:B------:R-:W5:Y:S01]  /*2130*/  @!P1 LDC.64 R12, c[0x0][0x3b8] ;  /* 0x0000ee00ff0c9b82 */ /* 0x000f620000000a00 */
[----:B------:R-:W-:Y:S02]  /*2140*/  @!P1 IADD3 R55, PT, PT, R55, R11, RZ ;  /* 0x0000000b37379210 */ /* 0x000fe40007ffe0ff */
[----:B------:R-:W3:Y:S02]  /*2150*/  @!P1 LDG.E.64 R46, desc[UR36][R58.64] ;  /* 0x000000243a2e9981 */ /* 0x000ee4000c1e1b00 */
[----:B------:R-:W-:-:S04]  /*2160*/  @!P1 SHF.L.U32 R55, R55, 0x3, RZ ;  /* 0x0000000337379819 */ /* 0x000fc800000006ff */
[----:B------:R-:W-:-:S04]  /*2170*/  @!P1 IADD3 R60, P2, PT, R6, R55, RZ ;  /* 0x00000037063c9210 */ /* 0x000fc80007f5e0ff */
[----:B------:R-:W-:Y:S02]  /*2180*/  @!P1 LEA.HI.X.SX32 R55, R55, R17, 0x1, P2 ;  /* 0x0000001137379211 */ /* 0x000fe400010f0eff */
[----:B-----5:R-:W-:-:S04]  /*2190*/  @!P1 LEA R56, P2, R60, R12, 0x1 ;  /* 0x0000000c3c389211 */ /* 0x020fc800078408ff */
[----:B------:R-:W-:Y:S02]  /*21a0*/  @!P1 LEA.HI.X R57, R60, R13, R55, 0x1, P2 ;  /* 0x0000000d3c399211 */ /* 0x000fe400010f0c37 */
[----:B------:R-:W0:Y:S01]  /*21b0*/  @!P1 LDC.64 R12, c[0x0][0x3b8] ;  /* 0x0000ee00ff0c9b82 */ /* 0x000e220000000a00 */
[----:B------:R-:W-:Y:S02]  /*21c0*/  @!P1 IADD3 R55, P2, PT, R6, R52, RZ ;  /* 0x0000003406379210 */ /* 0x000fe40007f5e0ff */
[----:B------:R-:W-:Y:S01]  /*21d0*/  @!P1 LEA R11, R11, R54, 0x2 ;  /* 0x000000360b0b9211 */ /* 0x000fe200078e10ff */
[----:B------:R-:W5:Y:S01]  /*21e0*/  @!P1 LDG.E.64 R48, desc[UR36][R56.64] ;  /* 0x0000002438309981 */ /* 0x000f62000c1e1b00 */
[----:B------:R-:W-:Y:S02]  /*21f0*/  @!P1 LEA.HI.X.SX32 R52, R52, R17, 0x1, P2 ;  /* 0x0000001134349211 */ /* 0x000fe400010f0eff */
[----:B------:R-:W-:Y:S02]  /*2200*/  @!P1 SHF.L.U32 R11, R11, 0x3, RZ ;  /* 0x000000030b0b9819 */ /* 0x000fe400000006ff */
[----:B0-----:R-:W-:-:S04]  /*2210*/  @!P1 LEA R54, P2, R55, R12, 0x1 ;  /* 0x0000000c37369211 */ /* 0x001fc800078408ff */
[----:B------:R-:W-:Y:S02]  /*2220*/  @!P1 LEA.HI.X R55, R55, R13, R52, 0x1, P2 ;  /* 0x0000000d37379211 */ /* 0x000fe400010f0c34 */
[----:B------:R-:W-:-:S03]  /*2230*/  @!P1 IADD3 R52, P2, PT, R6, R11, RZ ;  /* 0x0000000b06349210 */ /* 0x000fc60007f5e0ff */
[----:B------:R-:W3:Y:S01]  /*2240*/  @!P1 LDG.E.64 R42, desc[UR36][R54.64] ;  /* 0x00000024362a9981 */ /* 0x000ee2000c1e1b00 */
[----:B------:R-:W-:Y:S02]  /*2250*/  @!P1 LEA.HI.X.SX32 R11, R11, R17, 0x1, P2 ;  /* 0x000000110b0b9211 */ /* 0x000fe400010f0eff */
[----:B------:R-:W-:-:S04]  /*2260*/  @!P1 LEA R12, P2, R52, R12, 0x1 ;  /* 0x0000000c340c9211 */ /* 0x000fc800078408ff */
[----:B------:R-:W-:-:S05]  /*2270*/  @!P1 LEA.HI.X R13, R52, R13, R11, 0x1, P2 ;  /* 0x0000000d340d9211 */ /* 0x000fca00010f0c0b */
[----:B------:R0:W5:Y:S01]  /*2280*/  @!P1 LDG.E.64 R44, desc[UR36][R12.64] ;  /* 0x000000240c2c9981 */ /* 0x000162000c1e1b00 */
[----:B------:R-:W-:-:S06]  /*2290*/  @P0 IMAD.MOV.U32 R11, RZ, RZ, R51 ;  /* 0x000000ffff0b0224 */ /* 0x000fcc00078e0033 */
[----:B------:R-:W5:Y:S01]  /*22a0*/  @P0 LDG.E.U8 R11, desc[UR36][R10.64] ;  /* 0x000000240a0b0981 */ /* 0x000f62000c1e1100 */
[----:B------:R-:W-:Y:S01]  /*22b0*/  UMOV UR4, 0xffffffff ;  /* 0xffffffff00047882 */ /* 0x000fe20000000000 */
[----:B------:R-:W-:Y:S01]  /*22c0*/  LOP3.LUT R52, R2, 0x1, RZ, 0xc0, !PT ;  /* 0x0000000102347812 */ /* 0x000fe200078ec0ff */
[----:B--2---:R-:W-:-:S04]  /*22d0*/  HMUL2 R15, R32, R38 ;  /* 0x00000026200f7232 */ /* 0x004fc80000000000 */
[----:B----4-:R-:W-:-:S04]  /*22e0*/  HFMA2 R14, R30, R36, R15 ;  /* 0x000000241e0e7231 */ /* 0x010fc8000000000f */
[----:B------:R-:W-:Y:S02]  /*22f0*/  HFMA2 R14, R28, R34, R14 ;  /* 0x000000221c0e7231 */ /* 0x000fe4000000000e */
[----:B0-----:R-:W-:-:S04]  /*2300*/  HFMA2 R13, R33, R39, -RZ ;  /* 0x00000027210d7231 */ /* 0x001fc800001000ff */
[----:B------:R-:W-:-:S04]  /*2310*/  HFMA2 R13, R31, R37, R13 ;  /* 0x000000251f0d7231 */ /* 0x000fc8000000000d */
[----:B------:R-:W-:Y:S02]  /*2320*/  HFMA2 R13, R29, R35, R13 ;  /* 0x000000231d0d7231 */ /* 0x000fe4000000000d */
[----:B---3--:R-:W-:-:S04]  /*2330*/  HFMA2 R12, R26, R42, R14 ;  /* 0x0000002a1a0c7231 */ /* 0x008fc8000000000e */
[----:B-----5:R-:W-:Y:S02]  /*2340*/  HFMA2 R12, R24, R44, R12 ;  /* 0x0000002c180c7231 */ /* 0x020fe4000000000c */
[----:B------:R-:W-:Y:S02]  /*2350*/  HFMA2 R13, R27, R43, R13 ;  /* 0x0000002b1b0d7231 */ /* 0x000fe4000000000d */
[----:B------:R-:W-:Y:S02]  /*2360*/  HFMA2 R12, R22, R40, R12 ;  /* 0x00000028160c7231 */ /* 0x000fe4000000000c */
[----:B------:R-:W-:Y:S02]  /*2370*/  HFMA2 R13, R25, R45, R13 ;  /* 0x0000002d190d7231 */ /* 0x000fe4000000000d */
[----:B------:R-:W-:Y:S02]  /*2380*/  HFMA2 R12, R20, R46, R12 ;  /* 0x0000002e140c7231 */ /* 0x000fe4000000000c */
[----:B------:R-:W-:-:S04]  /*2390*/  HFMA2 R13, R23, R41, R13 ;  /* 0x00000029170d7231 */ /* 0x000fc8000000000d */
[----:B------:R-:W-:Y:S02]  /*23a0*/  HFMA2 R13, R21, R47, R13 ;  /* 0x0000002f150d7231 */ /* 0x000fe4000000000d */
[----:B------:R-:W-:Y:S02]  /*23b0*/  HFMA2 R12, R18, R48, R12 ;  /* 0x00000030120c7231 */ /* 0x000fe4000000000c */
        /* <DEDUP_REMOVED lines=8> */
.L_x_2217:
        /* <DEDUP_REMOVED lines=14> */
[----:B--2---:R-:W-:Y:S01]  /*2520*/  @P1 IMAD.WIDE R14, R16, 0x2, R14 ;  /* 0x00000002100e1825 */ /* 0x004fe200078e020e */
[----:B0-----:R-:W-:-:S05]  /*2530*/  MOV R13, UR5 ;  /* 0x00000005000d7c02 */ /* 0x001fca0008000f00 */
        /* <DEDUP_REMOVED lines=12> */
.L_x_2140:
[----:B------:R-:W-:Y:S05]  /*2600*/  BSYNC.RECONVERGENT B1 ;  /* 0x0000000000017941 */ /* 0x000fea0003800200 */
.L_x_2139:
[----:B------:R-:W-:Y:S01]  /*2610*/  VIADD R53, R53, 0x40 ;  /* 0x0000004035357836 */ /* 0x000fe20000000000 */
[----:B------:R-:W-:Y:S02]  /*2620*/  IADD3 R10, P2, PT, R10, 0x40, RZ ;  /* 0x000000400a0a7810 */ /* 0x000fe40007f5e0ff */
[----:B-1----:R-:W-:Y:S02]  /*2630*/  IADD3 R9, PT, PT, R9, 0x100, RZ ;  /* 0x0000010009097810 */ /* 0x002fe40007ffe0ff */
[----:B------:R-:W-:Y:S01]  /*2640*/  ISETP.GE.AND P1, PT, R53, R8, PT ;  /* 0x000000083500720c */ /* 0x000fe20003f26270 */
[----:B------:R-:W-:Y:S01]  /*2650*/  IMAD.X R51, RZ, RZ, R51, P2 ;  /* 0x000000ffff337224 */ /* 0x000fe200010e0633 */
[----:B------:R-:W-:-:S11]  /*2660*/  IADD3 R16, PT, PT, R16, 0x40, RZ ;  /* 0x0000004010107810 */ /* 0x000fd60007ffe0ff */
[----:B------:R-:W-:Y:S05]  /*2670*/  @!P1 BRA `(.L_x_2141) ;  /* 0xfffffff400e09947 */ /* 0x000fea000383ffff */
.L_x_2137:
[----:B------:R-:W-:Y:S05]  /*2680*/  BSYNC B0 ;  /* 0x0000000000007941 */ /* 0x000fea0003800000 */
.L_x_2136:
[----:B------:R-:W3:Y:S01]  /*2690*/  LDCU UR4, c[0x0][0x3f4] ;  /* 0x00007e80ff0477ac */ /* 0x000ee20008000800 */
[----:B------:R-:W-:Y:S01]  /*26a0*/  MOV R8, UR42 ;  /* 0x0000002a00087c02 */ /* 0x000fe20008000f00 */
[----:B------:R-:W-:-:S03]  /*26b0*/  IMAD.SHL.U32 R7, R2, 0x4, RZ ;  /* 0x0000000402077824 */ /* 0x000fc600078e00ff */
[----:B------:R-:W-:-:S04]  /*26c0*/  IADD3 R8, PT, PT, R8, 0x1, RZ ;  /* 0x0000000108087810 */ /* 0x000fc80007ffe0ff */
[----:B---3--:R-:W-:Y:S01]  /*26d0*/  VIADDMNMX R3, R8, -UR4, RZ, !PT ;  /* 0x8000000408037c46 */ /* 0x008fe2000f8001ff */
        /* <DEDUP_REMOVED lines=8> */
[----:B------:R0:W3:Y:S02]  /*2760*/  SHFL.BFLY PT, R14, R6, 0x2, 0x1f ;  /* 0x0c401f00060e7f89 */ /* 0x0000e400000e0000 */
.L_x_2223:
[----:B------:R-:W4:Y:S01]  /*2770*/  S2R R17, SR_CgaCtaId ;  /* 0x0000000000117919 */ /* 0x000f220000008800 */
[----:B------:R-:W-:Y:S01]  /*2780*/  LOP3.LUT P0, R0, R2, 0x1f, RZ, 0xc0, !PT ;  /* 0x0000001f02007812 */ /* 0x000fe2000780c0ff */
        /* <DEDUP_REMOVED lines=9> */
[----:B------:R-:W-:Y:S01]  /*2820*/  IMAD.MOV.U32 R12, RZ, RZ, -0x800001 ;  /* 0xff7fffffff0c7424 */ /* 0x000fe200078e00ff */
[----:B0-----:R-:W-:Y:S01]  /*2830*/  LEA R6, R0, R9, 0x2 ;  /* 0x0000000900067211 */ /* 0x001fe200078e10ff */
[----:B------:R-:W-:Y:S02]  /*2840*/  HFMA2 R11, -RZ, RZ, 0, 0 ;  /* 0x00000000ff0b7431 */ /* 0x000fe400000001ff */
[----:B------:R-:W-:Y:S08]  /*2850*/  BSSY.RECONVERGENT B0, `(.L_x_2143) ;  /* 0x000016f000007945 */ /* 0x000ff00003800200 */
[----:B------:R-:W0:Y:S04]  /*2860*/  @!P0 LDS R12, [R6] ;  /* 0x00000000060c8984 */ /* 0x000e280000000800 */
[----:B0-----:R-:W0:Y:S02]  /*2870*/  SHFL.BFLY PT, R9, R12, 0x2, 0x1f ;  /* 0x0c401f000c097f89 */ /* 0x001e2400000e0000 */
[----:B0-----:R-:W-:-:S02]  /*2880*/  FMNMX.FTZ R13, R9, R12, !PT ;  /* 0x0000000c090d7209 */ /* 0x001fc40007810000 */
[----:B------:R-:W-:-:S03]  /*2890*/  IADD3 R9, PT, PT, R3, R2, RZ ;  /* 0x0000000203097210 */ /* 0x000fc60007ffe0ff */
[----:B------:R-:W0:Y:S01]  /*28a0*/  SHFL.BFLY PT, R10, R13, 0x1, 0x1f ;  /* 0x0c201f000d0a7f89 */ /* 0x000e2200000e0000 */
[----:B------:R-:W-:Y:S02]  /*28b0*/  ISETP.GT.AND P0, PT, R9, UR42, PT ;  /* 0x0000002a09007c0c */ /* 0x000fe4000bf04270 */
[----:B0-----:R-:W-:-:S06]  /*28c0*/  FMNMX.FTZ R10, R13, R10, !PT ;  /* 0x0000000a0d0a7209 */ /* 0x001fcc0007810000 */
[----:B------:R-:W0:Y:S05]  /*28d0*/  SHFL.IDX PT, R10, R10, RZ, 0x1f ;  /* 0x00001fff0a0a7589 */ /* 0x000e2a00000e0000 */
[----:B------:R-:W-:Y:S05]  /*28e0*/  @P0 BRA `(.L_x_2144) ;  /* 0x0000001400940947 */ /* 0x000fea0003800000 */
[----:B------:R-:W3:Y:S02]  /*28f0*/  LDC.64 R12, c[0x0][0x420] ;  /* 0x00010800ff0c7b82 */ /* 0x000ee40000000a00 */
[----:B---3--:R-:W-:-:S04]  /*2900*/  ISETP.NE.U32.AND P0, PT, R12, RZ, PT ;  /* 0x000000ff0c00720c */ /* 0x008fc80003f05070 */
        /* <DEDUP_REMOVED lines=12> */
[----:B------:R-:W-:Y:S02]  /*29d0*/  IADD3 R12, PT, PT, R16, 0xa0, RZ ;  /* 0x000000a0100c7810 */ /* 0x000fe40007ffe0ff */
[----:B------:R-:W-:Y:S02]  /*29e0*/  LEA.HI R11, R13, 0x1, RZ, 0x19 ;  /* 0x000000010d0b7811 */ /* 0x000fe400078fc8ff */
[----:B------:R-:W-:Y:S01]  /*29f0*/  LEA R14, R17, R12, 0x18 ;  /* 0x0000000c110e7211 */ /* 0x000fe200078ec0ff */
[----:B------:R-:W-:Y:S01]  /*2a00*/  IMAD.MOV.U32 R12, RZ, RZ, R9 ;  /* 0x000000ffff0c7224 */ /* 0x000fe200078e0009 */
[----:B------:R-:W-:Y:S01]  /*2a10*/  LOP3.LUT R13, R11, 0x3, RZ, 0xc0, !PT ;  /* 0x000000030b0d7812 */ /* 0x000fe200078ec0ff */
[----:B------:R-:W-:Y:S01]  /*2a20*/  HFMA2 R11, -RZ, RZ, 0, 0 ;  /* 0x00000000ff0b7431 */ /* 0x000fe200000001ff */
[----:B------:R-:W-:Y:S02]  /*2a30*/  IADD3 R14, PT, PT, R14, R7, RZ ;  /* 0x000000070e0e7210 */ /* 0x000fe40007ffe0ff */
[----:B------:R-:W-:-:S07]  /*2a40*/  IADD3 R13, PT, PT, -R13, RZ, RZ ;  /* 0x000000ff0d0d7210 */ /* 0x000fce0007ffe1ff */
.L_x_2148:
        /* <DEDUP_REMOVED lines=11> */
.L_x_2147:
[----:B------:R-:W-:Y:S05]  /*2b00*/  BSYNC.RECONVERGENT B1 ;  /* 0x0000000000017941 */ /* 0x000fea0003800200 */
.L_x_2146:
[----:B------:R-:W-:Y:S05]  /*2b10*/  @!P1 BRA `(.L_x_2144) ;  /* 0x0000001400089947 */ /* 0x000fea0003800000 */
[----:B------:R-:W-:Y:S02]  /*2b20*/  SHF.L.U32 R13, R3, 0x2, RZ ;  /* 0x00000002030d7819 */ /* 0x000fe400000006ff */
[----:B------:R-:W-:-:S03]  /*2b30*/  IADD3 R16, PT, PT, R16, 0xa0, RZ ;  /* 0x000000a010107810 */ /* 0x000fc60007ffe0ff */
[C---:B------:R-:W-:Y:S01]  /*2b40*/  IMAD R13, R12.reuse, 0x4, -R13 ;  /* 0x000000040c0d7824 */ /* 0x040fe200078e0a0d */
[----:B------:R-:W-:Y:S02]  /*2b50*/  LEA R14, R17, R16, 0x18 ;  /* 0x00000010110e7211 */ /* 0x000fe400078ec0ff */
[----:B------:R-:W-:Y:S02]  /*2b60*/  IADD3 R12, PT, PT, R12, 0x200, RZ ;  /* 0x000002000c0c7810 */ /* 0x000fe40007ffe0ff */
[----:B------:R-:W-:Y:S02]  /*2b70*/  IADD3 R14, PT, PT, R14, R13, RZ ;  /* 0x0000000d0e0e7210 */ /* 0x000fe40007ffe0ff */
[----:B------:R-:W-:-:S03]  /*2b80*/  ISETP.GT.AND P0, PT, R12, UR42, PT ;  /* 0x0000002a0c007c0c */ /* 0x000fc6000bf04270 */
[----:B------:R-:W0:Y:S04]  /*2b90*/  LDS R13, [R14] ;  /* 0x000000000e0d7984 */ /* 0x000e280000000800 */
[----:B------:R-:W3:Y:S04]  /*2ba0*/  LDS R15, [R14+0x200] ;  /* 0x000200000e0f7984 */ /* 0x000ee80000000800 */
[----:B------:R-:W4:Y:S04]  /*2bb0*/  LDS R17, [R14+0x400] ;  /* 0x000400000e117984 */ /* 0x000f280000000800 */
[----:B-1----:R-:W1:Y:S01]  /*2bc0*/  LDS R19, [R14+0x600] ;  /* 0x000600000e137984 */ /* 0x002e620000000800 */
[C---:B0-----:R-:W-:Y:S01]  /*2bd0*/  FADD.FTZ R13, -R10.reuse, R13 ;  /* 0x0000000d0a0d7221 */ /* 0x041fe20000010100 */
[----:B---3--:R-:W-:-:S03]  /*2be0*/  FADD.FTZ R15, -R10, R15 ;  /* 0x0000000f0a0f7221 */ /* 0x008fc60000010100 */
[----:B------:R-:W-:Y:S01]  /*2bf0*/  FMUL.FTZ R13, R13, 1.4426950216293334961 ;  /* 0x3fb8aa3b0d0d7820 */ /* 0x000fe20000410000 */
[----:B----4-:R-:W-:Y:S01]  /*2c00*/  FADD.FTZ R17, -R10, R17 ;  /* 0x000000110a117221 */ /* 0x010fe20000010100 */
[----:B------:R-:W-:-:S04]  /*2c10*/  FMUL.FTZ R15, R15, 1.4426950216293334961 ;  /* 0x3fb8aa3b0f0f7820 */ /* 0x000fc80000410000 */
[----:B------:R-:W0:Y:S01]  /*2c20*/  MUFU.EX2 R13, R13 ;  /* 0x0000000d000d7308 */ /* 0x000e220000000800 */
[----:B-1----:R-:W-:Y:S01]  /*2c30*/  FADD.FTZ R19, -R10, R19 ;  /* 0x000000130a137221 */ /* 0x002fe20000010100 */
        /* <DEDUP_REMOVED lines=17> */
[----:B------:R-:W-:-:S04]  /*2d50*/  IADD3 R12, PT, PT, -R13, UR42, RZ ;  /* 0x0000002a0d0c7c10 */ /* 0x000fc8000fffe1ff */
[----:B------:R-:W-:Y:S01]  /*2d60*/  ISETP.GT.AND P1, PT, R12, 0x5ff, PT ;  /* 0x000005ff0c00780c */ /* 0x000fe20003f24270 */
[----:B------:R-:W-:-:S12]  /*2d70*/  VIADD R12, R14, 0xc00 ;  /* 0x00000c000e0c7836 */ /* 0x000fd80000000000 */
[----:B------:R-:W-:Y:S05]  /*2d80*/  @!P1 BRA `(.L_x_2150) ;  /* 0x00000004009c9947 */ /* 0x000fea0003800000 */
[----:B------:R-:W-:Y:S02]  /*2d90*/  MOV R14, UR42 ;  /* 0x0000002a000e7c02 */ /* 0x000fe40008000f00 */
[----:B------:R-:W-:Y:S02]  /*2da0*/  PLOP3.LUT P0, PT, PT, PT, PT, 0x8, 0x80 ;  /* 0x000000000080781c */ /* 0x000fe40003f0e170 */
[----:B------:R-:W-:-:S11]  /*2db0*/  IADD3 R14, PT, PT, R14, -0x5ff, RZ ;  /* 0xfffffa010e0e7810 */ /* 0x000fd60007ffe0ff */
.L_x_2151:
        /* <DEDUP_REMOVED lines=100> */
.L_x_2150:
[----:B------:R-:W-:Y:S05]  /*3400*/  BSYNC.RECONVERGENT B1 ;  /* 0x0000000000017941 */ /* 0x000fea0003800200 */
.L_x_2149:
        /* <DEDUP_REMOVED lines=55> */
.L_x_2153:
[----:B------:R-:W-:Y:S05]  /*3780*/  BSYNC.RECONVERGENT B1 ;  /* 0x0000000000017941 */ /* 0x000fea0003800200 */
.L_x_2152:
[----:B------:R-:W-:-:S13]  /*3790*/  ISETP.GT.AND P1, PT, R13, UR42, PT ;  /* 0x0000002a0d007c0c */ /* 0x000fda000bf24270 */
        /* <DEDUP_REMOVED lines=26> */
.L_x_2145:
        /* <DEDUP_REMOVED lines=10> */
[----:B------:R-:W-:Y:S02]  /*39e0*/  IADD3 R16, PT, PT, R16, 0xa0, RZ ;  /* 0x000000a010107810 */ /* 0x000fe40007ffe0ff */
[----:B------:R-:W-:Y:S02]  /*39f0*/  LEA.HI R11, R15, 0x1, RZ, 0x19 ;  /* 0x000000010f0b7811 */ /* 0x000fe400078fc8ff */
[----:B------:R-:W-:Y:S02]  /*3a00*/  LEA R16, R17, R16, 0x18 ;  /* 0x0000001011107211 */ /* 0x000fe400078ec0ff */
[----:B-1----:R-:W-:Y:S02]  /*3a10*/  IADD3 R19, P0, P2, R12, UR45, R9 ;  /* 0x0000002d0c137c10 */ /* 0x002fe4000fa1e009 */
[----:B------:R-:W-:Y:S01]  /*3a20*/  LOP3.LUT R12, R11, 0x3, RZ, 0xc0, !PT ;  /* 0x000000030b0c7812 */ /* 0x000fe200078ec0ff */
[----:B------:R-:W-:Y:S01]  /*3a30*/  IMAD.IADD R15, R16, 0x1, R7 ;  /* 0x00000001100f7824 */ /* 0x000fe200078e0207 */
[----:B------:R-:W-:-:S02]  /*3a40*/  IADD3.X R13, PT, PT, R13, UR46, RZ, P0, P2 ;  /* 0x0000002e0d0d7c10 */ /* 0x000fc400087e44ff */
[----:B------:R-:W-:Y:S02]  /*3a50*/  MOV R11, RZ ;  /* 0x000000ff000b7202 */ /* 0x000fe40000000f00 */
[----:B------:R-:W-:Y:S02]  /*3a60*/  MOV R14, R9 ;  /* 0x00000009000e7202 */ /* 0x000fe40000000f00 */
[----:B------:R-:W-:-:S07]  /*3a70*/  IADD3 R16, PT, PT, -R12, RZ, RZ ;  /* 0x000000ff0c107210 */ /* 0x000fce0007ffe1ff */
.L_x_2156:
[----:B------:R-:W-:-:S06]  /*3a80*/  MOV R12, R19 ;  /* 0x00000013000c7202 */ /* 0x000fcc0000000f00 */
[----:B------:R1:W3:Y:S01]  /*3a90*/  LDG.E.U8 R12, desc[UR36][R12.64] ;  /* 0x000000240c0c7981 */ /* 0x0002e2000c1e1100 */
[----:B--2---:R-:W-:Y:S02]  /*3aa0*/  HFMA2 R18, -RZ, RZ, 0, 0 ;  /* 0x00000000ff127431 */ /* 0x004fe400000001ff */
[----:B------:R-:W-:Y:S01]  /*3ab0*/  VIADD R16, R16, 0x1 ;  /* 0x0000000110107836 */ /* 0x000fe20000000000 */
[----:B------:R-:W-:Y:S02]  /*3ac0*/  IADD3 R19, P2, PT, R19, 0x80, RZ ;  /* 0x0000008013137810 */ /* 0x000fe40007f5e0ff */
[----:B------:R-:W-:Y:S02]  /*3ad0*/  IADD3 R14, PT, PT, R14, 0x80, RZ ;  /* 0x000000800e0e7810 */ /* 0x000fe40007ffe0ff */
        /* <DEDUP_REMOVED lines=11> */
.L_x_2155:
[----:B------:R-:W-:Y:S05]  /*3b90*/  BSYNC.RECONVERGENT B1 ;  /* 0x0000000000017941 */ /* 0x000fea0003800200 */
.L_x_2154:
[----:B------:R-:W-:Y:S05]  /*3ba0*/  @!P1 BRA `(.L_x_2144) ;  /* 0x0000000000e49947 */ /* 0x000fea0003800000 */
[----:B------:R-:W3:Y:S01]  /*3bb0*/  S2R R15, SR_CgaCtaId ;  /* 0x00000000000f7919 */ /* 0x000ee20000008800 */
[----:B------:R-:W4:Y:S01]  /*3bc0*/  LDCU.64 UR4, c[0x0][0x420] ;  /* 0x00008400ff0477ac */ /* 0x000f220008000a00 */
[----:B------:R-:W-:Y:S02]  /*3bd0*/  MOV R12, 0x400 ;  /* 0x00000400000c7802 */ /* 0x000fe40000000f00 */
[----:B------:R-:W-:Y:S02]  /*3be0*/  SHF.L.U32 R13, R3, 0x2, RZ ;  /* 0x00000002030d7819 */ /* 0x000fe400000006ff */
[----:B------:R-:W-:Y:S01]  /*3bf0*/  IADD3 R12, PT, PT, R12, 0xa0, RZ ;  /* 0x000000a00c0c7810 */ /* 0x000fe20007ffe0ff */
[----:B----4-:R-:W-:Y:S01]  /*3c00*/  IMAD.U32 R17, RZ, RZ, UR4 ;  /* 0x00000004ff117e24 */ /* 0x010fe2000f8e00ff */
[----:B------:R-:W-:-:S04]  /*3c10*/  MOV R16, UR5 ;  /* 0x0000000500107c02 */ /* 0x000fc80008000f00 */
[----:B------:R-:W-:-:S04]  /*3c20*/  IADD3 R17, P0, P1, R17, UR45, R14 ;  /* 0x0000002d11117c10 */ /* 0x000fc8000f91e00e */
[----:B------:R-:W-:Y:S02]  /*3c30*/  IADD3 R17, P2, PT, R17, 0x100, RZ ;  /* 0x0000010011117810 */ /* 0x000fe40007f5e0ff */
[----:B---3--:R-:W-:Y:S01]  /*3c40*/  LEA R15, R15, R12, 0x18 ;  /* 0x0000000c0f0f7211 */ /* 0x008fe200078ec0ff */
[----:B------:R-:W-:Y:S01]  /*3c50*/  IMAD R12, R14, 0x4, -R13 ;  /* 0x000000040e0c7824 */ /* 0x000fe200078e0a0d */
[----:B------:R-:W-:-:S04]  /*3c60*/  IADD3.X R13, PT, PT, R16, UR46, RZ, P0, P1 ;  /* 0x0000002e100d7c10 */ /* 0x000fc800087e24ff */
[----:B------:R-:W-:Y:S02]  /*3c70*/  IADD3 R15, PT, PT, R12, 0x400, R15 ;  /* 0x000004000c0f7810 */ /* 0x000fe40007ffe00f */
[----:B------:R-:W-:-:S07]  /*3c80*/  IADD3.X R13, PT, PT, RZ, R13, RZ, P2, !PT ;  /* 0x0000000dff0d7210 */ /* 0x000fce00017fe4ff */
.L_x_2157:
[----:B------:R-:W-:-:S05]  /*3c90*/  MOV R12, R17 ;  /* 0x00000011000c7202 */ /* 0x000fca0000000f00 */
[----:B------:R-:W3:Y:S04]  /*3ca0*/  LDG.E.U8 R17, desc[UR36][R12.64+-0x100] ;  /* 0xffff00240c117981 */ /* 0x000ee8000c1e1100 */
[----:B------:R-:W4:Y:S04]  /*3cb0*/  LDG.E.U8 R16, desc[UR36][R12.64+-0x80] ;  /* 0xffff80240c107981 */ /* 0x000f28000c1e1100 */
[----:B--2---:R-:W2:Y:S04]  /*3cc0*/  LDG.E.U8 R18, desc[UR36][R12.64] ;  /* 0x000000240c127981 */ /* 0x004ea8000c1e1100 */
[----:B------:R-:W5:Y:S01]  /*3cd0*/  LDG.E.U8 R20, desc[UR36][R12.64+0x80] ;  /* 0x000080240c147981 */ /* 0x000f62000c1e1100 */
[----:B------:R-:W-:Y:S01]  /*3ce0*/  HFMA2 R22, -RZ, RZ, 0, 0 ;  /* 0x00000000ff167431 */ /* 0x000fe200000001ff */
[----:B------:R-:W-:-:S02]  /*3cf0*/  IADD3 R14, PT, PT, R14, 0x200, RZ ;  /* 0x000002000e0e7810 */ /* 0x000fc40007ffe0ff */
[----:B---3--:R-:W-:Y:S02]  /*3d00*/  ISETP.NE.AND P0, PT, R17, RZ, PT ;  /* 0x000000ff1100720c */ /* 0x008fe40003f05270 */
[----:B----4-:R-:W-:Y:S01]  /*3d10*/  ISETP.NE.AND P1, PT, R16, RZ, PT ;  /* 0x000000ff1000720c */ /* 0x010fe20003f25270 */
[----:B------:R-:W-:Y:S01]  /*3d20*/  HFMA2 R16, -RZ, RZ, 0, 0 ;  /* 0x00000000ff107431 */ /* 0x000fe200000001ff */
[----:B--2---:R-:W-:Y:S01]  /*3d30*/  ISETP.NE.AND P2, PT, R18, RZ, PT ;  /* 0x000000ff1200720c */ /* 0x004fe20003f45270 */
[----:B------:R-:W-:Y:S01]  /*3d40*/  IMAD.MOV.U32 R18, RZ, RZ, RZ ;  /* 0x000000ffff127224 */ /* 0x000fe200078e00ff */
[----:B-----5:R-:W-:-:S07]  /*3d50*/  ISETP.NE.AND P3, PT, R20, RZ, PT ;  /* 0x000000ff1400720c */ /* 0x020fce0003f65270 */
[----:B------:R-:W0:Y:S01]  /*3d60*/  @!P0 LDS R17, [R15+-0x400] ;  /* 0xfffc00000f118984 */ /* 0x000e220000000800 */
[----:B------:R-:W-:-:S03]  /*3d70*/  MOV R20, RZ ;  /* 0x000000ff00147202 */ /* 0x000fc60000000f00 */
[----:B-1----:R-:W1:Y:S04]  /*3d80*/  @!P1 LDS R19, [R15+-0x200] ;  /* 0xfffe00000f139984 */ /* 0x002e680000000800 */
        /* <DEDUP_REMOVED lines=8> */
[----:B------:R-:W-:Y:S01]  /*3e10*/  ISETP.GT.AND P0, PT, R14, UR42, PT ;  /* 0x0000002a0e007c0c */ /* 0x000fe2000bf04270 */
        /* <DEDUP_REMOVED lines=18> */
.L_x_2144:
[----:B------:R-:W-:Y:S05]  /*3f40*/  BSYNC.RECONVERGENT B0 ;  /* 0x0000000000007941 */ /* 0x000fea0003800200 */
.L_x_2143:
[----:B0-----:R-:W0:Y:S01]  /*3f50*/  SHFL.BFLY PT, R10, R11, 0x10, 0x1f ;  /* 0x0e001f000b0a7f89 */ /* 0x001e2200000e0000 */
[C---:B------:R-:W-:Y:S01]  /*3f60*/  ISETP.NE.AND P0, PT, R0.reuse, RZ, PT ;  /* 0x000000ff0000720c */ /* 0x040fe20003f05270 */
[----:B------:R-:W3:Y:S01]  /*3f70*/  LDCU UR4, c[0x0][0x40c] ;  /* 0x00008180ff0477ac */ /* 0x000ee20008000800 */
[----:B------:R-:W-:Y:S01]  /*3f80*/  ISETP.GT.U32.AND P1, PT, R0, 0x3, PT ;  /* 0x000000030000780c */ /* 0x000fe20003f24070 */
[----:B------:R-:W3:Y:S01]  /*3f90*/  LDCU UR5, c[0x0][0x3f4] ;  /* 0x00007e80ff0577ac */ /* 0x000ee20008000800 */
[----:B------:R-:W5:Y:S01]  /*3fa0*/  LDCU.U8 UR8, c[0x0][0x48c] ;  /* 0x00009180ff0877ac */ /* 0x000f620008000000 */
[----:B0-----:R-:W-:Y:S01]  /*3fb0*/  FADD.FTZ R10, R10, R11 ;  /* 0x0000000b0a0a7221 */ /* 0x001fe20000010000 */
[----:B---3--:R-:W-:-:S04]  /*3fc0*/  UISETP.LT.AND UP0, UPT, UR5, UR4, UPT ;  /* 0x000000040500728c */ /* 0x008fc8000bf01270 */
[----:B----4-:R-:W0:Y:S01]  /*3fd0*/  SHFL.BFLY PT, R13, R10, 0x8, 0x1f ;  /* 0x0d001f000a0d7f89 */ /* 0x010e2200000e0000 */
        /* <DEDUP_REMOVED lines=17> */
[----:B-----5:R-:W-:-:S05]  /*40f0*/  ISETP.NE.AND P0, PT, RZ, UR8, PT ;  /* 0x00000008ff007c0c */ /* 0x020fca000bf05270 */
        /* <DEDUP_REMOVED lines=10> */
[----:B------:R-:W3:Y:S01]  /*41a0*/  LDCU UR4, c[0x0][0x488] ;  /* 0x00009100ff0477ac */ /* 0x000ee20008000800 */
[----:B------:R-:W3:Y:S01]  /*41b0*/  LDCU UR5, c[0x0][0x40c] ;  /* 0x00008180ff0577ac */ /* 0x000ee20008000800 */
[----:B------:R-:W4:Y:S01]  /*41c0*/  LDCU UR7, c[0x0][0x3f4] ;  /* 0x00007e80ff0777ac */ /* 0x000f220008000800 */
[----:B---3--:R-:W-:-:S04]  /*41d0*/  UIMAD UR4, UR40, UR4, UR5 ;  /* 0x00000004280472a4 */ /* 0x008fc8000f8e0205 */
[----:B----4-:R-:W-:-:S04]  /*41e0*/  UIMAD UR4, UR4, UR7, URZ ;  /* 0x00000007040472a4 */ /* 0x010fc8000f8e02ff */
[----:B------:R-:W-:-:S12]  /*41f0*/  USHF.R.S32.HI UR5, URZ, 0x1f, UR4 ;  /* 0x0000001fff057899 */ /* 0x000fd80008011404 */
.L_x_2158:
        /* <DEDUP_REMOVED lines=10> */
[----:B------:R-:W3:Y:S01]  /*42a0*/  S2R R15, SR_CgaCtaId ;  /* 0x00000000000f7919 */ /* 0x000ee20000008800 */
[----:B------:R-:W4:Y:S01]  /*42b0*/  LDCU.64 UR10, c[0x0][0x480] ;  /* 0x00009000ff0a77ac */ /* 0x000f220008000a00 */
[----:B------:R-:W-:Y:S02]  /*42c0*/  MOV R6, 0x400 ;  /* 0x0000040000067802 */ /* 0x000fe40000000f00 */
[----:B------:R-:W-:Y:S02]  /*42d0*/  LEA.HI R5, R5, 0x1, RZ, 0x19 ;  /* 0x0000000105057811 */ /* 0x000fe400078fc8ff */
[----:B------:R-:W-:Y:S02]  /*42e0*/  IADD3 R12, P1, PT, R9, UR4, RZ ;  /* 0x00000004090c7c10 */ /* 0x000fe4000ff3e0ff */
[----:B------:R-:W-:Y:S02]  /*42f0*/  IADD3 R8, PT, PT, R6, 0xa0, RZ ;  /* 0x000000a006087810 */ /* 0x000fe40007ffe0ff */
[C---:B------:R-:W-:Y:S01]  /*4300*/  SHF.L.U32 R6, R5.reuse, 0x7, RZ ;  /* 0x0000000705067819 */ /* 0x040fe200000006ff */
[----:B------:R-:W-:Y:S01]  /*4310*/  IMAD.X R13, RZ, RZ, UR5, P1 ;  /* 0x00000005ff0d7e24 */ /* 0x000fe200088e06ff */
[----:B------:R-:W-:-:S02]  /*4320*/  LOP3.LUT R5, R5, 0x3, RZ, 0xc0, !PT ;  /* 0x0000000305057812 */ /* 0x000fc400078ec0ff */
[----:B------:R-:W-:-:S03]  /*4330*/  LOP3.LUT R6, R6, 0x180, RZ, 0xc0, !PT ;  /* 0x0000018006067812 */ /* 0x000fc600078ec0ff */
[----:B------:R-:W-:Y:S01]  /*4340*/  IMAD.MOV R5, RZ, RZ, -R5 ;  /* 0x000000ffff057224 */ /* 0x000fe200078e0a05 */
[----:B------:R-:W-:Y:S02]  /*4350*/  IADD3 R9, PT, PT, R9, R6, RZ ;  /* 0x0000000609097210 */ /* 0x000fe40007ffe0ff */
[----:B----4-:R-:W-:-:S04]  /*4360*/  LEA R11, P1, R12, UR10, 0x2 ;  /* 0x0000000a0c0b7c11 */ /* 0x010fc8000f8210ff */
[----:B------:R-:W-:Y:S02]  /*4370*/  LEA.HI.X R12, R12, UR11, R13, 0x2, P1 ;  /* 0x0000000b0c0c7c11 */ /* 0x000fe400088f140d */
[----:B---3--:R-:W-:Y:S02]  /*4380*/  LEA R10, R15, R8, 0x18 ;  /* 0x000000080f0a7211 */ /* 0x008fe400078ec0ff */
[----:B------:R-:W-:-:S04]  /*4390*/  SHF.L.U32 R15, R2, 0x1, RZ ;  /* 0x00000001020f7819 */ /* 0x000fc800000006ff */
[C---:B------:R-:W-:Y:S02]  /*43a0*/  IADD3 R8, PT, PT, R10.reuse, UR6, R15 ;  /* 0x000000060a087c10 */ /* 0x040fe4000fffe00f */
[----:B------:R-:W-:-:S07]  /*43b0*/  IADD3 R10, PT, PT, R10, R7, RZ ;  /* 0x000000070a0a7210 */ /* 0x000fce0007ffe0ff */
.L_x_2163:
[----:B---3--:R3:W0:Y:S01]  /*43c0*/  LDS R7, [R10] ;  /* 0x000000000a077984 */ /* 0x0086220000000800 */
[----:B------:R-:W-:-:S04]  /*43d0*/  IADD3 R5, PT, PT, R5, 0x1, RZ ;  /* 0x0000000105057810 */ /* 0x000fc80007ffe0ff */
[----:B------:R-:W-:Y:S01]  /*43e0*/  ISETP.NE.AND P3, PT, R5, RZ, PT ;  /* 0x000000ff0500720c */ /* 0x000fe20003f65270 */
[----:B---3--:R-:W-:Y:S02]  /*43f0*/  VIADD R10, R10, 0x200 ;  /* 0x000002000a0a7836 */ /* 0x008fe40000000000 */
        /* <DEDUP_REMOVED lines=11> */
.L_x_2162:
[----:B------:R-:W-:Y:S05]  /*44b0*/  BSYNC.RECONVERGENT B1 ;  /* 0x0000000000017941 */ /* 0x000fea0003800200 */
.L_x_2161:
[----:B------:R-:W-:Y:S05]  /*44c0*/  @!P2 BRA `(.L_x_2160) ;  /* 0x0000000000d4a947 */ /* 0x000fea0003800000 */
[----:B---3--:R-:W3:Y:S01]  /*44d0*/  S2R R6, SR_CgaCtaId ;  /* 0x0000000000067919 */ /* 0x008ee20000008800 */
[----:B------:R-:W4:Y:S01]  /*44e0*/  LDCU.64 UR10, c[0x0][0x480] ;  /* 0x00009000ff0a77ac */ /* 0x000f220008000a00 */
[----:B------:R-:W-:Y:S01]  /*44f0*/  MOV R5, 0x400 ;  /* 0x0000040000057802 */ /* 0x000fe20000000f00 */
[----:B------:R-:W-:Y:S01]  /*4500*/  IMAD.SHL.U32 R8, R3, 0x4, RZ ;  /* 0x0000000403087824 */ /* 0x000fe200078e00ff */
[----:B------:R-:W-:Y:S01]  /*4510*/  IADD3 R11, P2, PT, R9, UR4, RZ ;  /* 0x00000004090b7c10 */ /* 0x000fe2000ff5e0ff */
[----:B------:R-:W-:Y:S01]  /*4520*/  UISETP.NE.AND UP0, UPT, UR8, URZ, UPT ;  /* 0x000000ff0800728c */ /* 0x000fe2000bf05270 */
[----:B------:R-:W-:Y:S02]  /*4530*/  IADD3 R5, PT, PT, R5, 0xa0, RZ ;  /* 0x000000a005057810 */ /* 0x000fe40007ffe0ff */
[----:B------:R-:W-:-:S03]  /*4540*/  ISETP.NE.AND P1, PT, RZ, UR8, PT ;  /* 0x00000008ff007c0c */ /* 0x000fc6000bf25270 */
[----:B------:R-:W-:Y:S02]  /*4550*/  PLOP3.LUT P0, PT, PT, PT, UP0, 0x80, 0x8 ;  /* 0x000000000008781c */ /* 0x000fe40003f0f008 */
[----:B----4-:R-:W-:Y:S02]  /*4560*/  LEA R10, P3, R11, UR10, 0x2 ;  /* 0x0000000a0b0a7c11 */ /* 0x010fe4000f8610ff */
[----:B---3--:R-:W-:Y:S02]  /*4570*/  LEA R7, R6, R5, 0x18 ;  /* 0x0000000506077211 */ /* 0x008fe400078ec0ff */
[C---:B------:R-:W-:Y:S02]  /*4580*/  LEA R6, R9.reuse, UR6, 0x1 ;  /* 0x0000000609067c11 */ /* 0x040fe4000f8e08ff */
[----:B------:R-:W-:Y:S02]  /*4590*/  LEA R5, R9, -R8, 0x2 ;  /* 0x8000000809057211 */ /* 0x000fe400078e10ff */
[----:B------:R-:W-:Y:S01]  /*45a0*/  IADD3.X R8, PT, PT, RZ, UR5, RZ, P2, !PT ;  /* 0x00000005ff087c10 */ /* 0x000fe200097fe4ff */
[----:B------:R-:W-:Y:S01]  /*45b0*/  IMAD R6, R3, -0x2, R6 ;  /* 0xfffffffe03067824 */ /* 0x000fe200078e0206 */
[----:B------:R-:W-:-:S02]  /*45c0*/  IADD3 R10, P2, PT, R10, 0x400, RZ ;  /* 0x000004000a0a7810 */ /* 0x000fc40007f5e0ff */
[----:B------:R-:W-:Y:S02]  /*45d0*/  LEA.HI.X R11, R11, UR11, R8, 0x2, P3 ;  /* 0x0000000b0b0b7c11 */ /* 0x000fe400098f1408 */
[--C-:B------:R-:W-:Y:S02]  /*45e0*/  IADD3 R5, PT, PT, R5, 0x400, R7.reuse ;  /* 0x0000040005057810 */ /* 0x100fe40007ffe007 */
[----:B------:R-:W-:Y:S02]  /*45f0*/  IADD3 R8, PT, PT, R6, 0x200, R7 ;  /* 0x0000020006087810 */ /* 0x000fe40007ffe007 */
[----:B------:R-:W-:-:S07]  /*4600*/  IADD3.X R13, PT, PT, RZ, R11, RZ, P2, !PT ;  /* 0x0000000bff0d7210 */ /* 0x000fce00017fe4ff */
.L_x_2164:
[----:B------:R-:W0:Y:S01]  /*4610*/  LDS R7, [R5+-0x400] ;  /* 0xfffc000005077984 */ /* 0x000e220000000800 */
[----:B------:R-:W-:-:S04]  /*4620*/  IADD3 R9, PT, PT, R9, 0x200, RZ ;  /* 0x0000020009097810 */ /* 0x000fc80007ffe0ff */
[----:B------:R-:W-:Y:S01]  /*4630*/  ISETP.GT.AND P2, PT, R9, UR42, PT ;  /* 0x0000002a09007c0c */ /* 0x000fe2000bf44270 */
        /* <DEDUP_REMOVED lines=9> */
[----:B------:R-:W1:Y:S02]  /*46d0*/  LDS R7, [R5] ;  /* 0x0000000005077984 */ /* 0x000e640000000800 */
[----:B-1----:R-:W-:Y:S01]  /*46e0*/  FMUL.FTZ R19, R7, R0 ;  /* 0x0000000007137220 */ /* 0x002fe20000410000 */
[----:B------:R-:W-:-:S04]  /*46f0*/  MOV R7, R13 ;  /* 0x0000000d00077202 */ /* 0x000fc80000000f00 */
[----:B------:R-:W-:-:S05]  /*4700*/  F2FP.F16.F32.PACK_AB R6, RZ, R19 ;  /* 0x00000013ff06723e */ /* 0x000fca00000000ff */
[----:B------:R0:W-:Y:S04]  /*4710*/  STS.U16 [R8], R6 ;  /* 0x0000000608007388 */ /* 0x0001e80000000400 */
[----:B------:R1:W3:Y:S01]  /*4720*/  LDS R11, [R5+0x200] ;  /* 0x00020000050b7984 */ /* 0x0002e20000000800 */
[----:B0-----:R-:W-:Y:S02]  /*4730*/  IMAD.MOV.U32 R6, RZ, RZ, R10 ;  /* 0x000000ffff067224 */ /* 0x001fe400078e000a */
[----:B-1----:R-:W-:-:S03]  /*4740*/  VIADD R5, R5, 0x800 ;  /* 0x0000080005057836 */ /* 0x002fc60000000000 */
        /* <DEDUP_REMOVED lines=10> */
[----:B------:R-:W-:Y:S02]  /*47f0*/  IADD3.X R13, PT, PT, RZ, R7, RZ, P3, !PT ;  /* 0x00000007ff0d7210 */ /* 0x000fe40001ffe4ff */
[----:B0-----:R-:W-:Y:S01]  /*4800*/  IADD3 R8, PT, PT, R8, 0x400, RZ ;  /* 0x0000040008087810 */ /* 0x001fe20007ffe0ff */
[----:B------:R-:W-:Y:S06]  /*4810*/  @!P2 BRA `(.L_x_2164) ;  /* 0xfffffffc007ca947 */ /* 0x000fec000383ffff */
.L_x_2160:
[----:B------:R-:W-:Y:S05]  /*4820*/  BSYNC.RECONVERGENT B0 ;  /* 0x0000000000007941 */ /* 0x000fea0003800200 */
.L_x_2159:
[----:B------:R-:W4:Y:S01]  /*4830*/  LDCU.64 UR8, c[0x0][0x3b0] ;  /* 0x00007600ff0877ac */ /* 0x000f220008000a00 */
[----:B0-----:R-:W-:Y:S02]  /*4840*/  SHF.L.U32 R0, R2, 0x3, RZ ;  /* 0x0000000302007819 */ /* 0x001fe400000006ff */
[----:B---3--:R-:W-:Y:S02]  /*4850*/  CS2R R12, SRZ ;  /* 0x00000000000c7805 */ /* 0x008fe4000001ff00 */
[----:B------:R-:W-:Y:S01]  /*4860*/  MOV R5, UR43 ;  /* 0x0000002b00057c02 */ /* 0x000fe20008000f00 */
[----:B------:R-:W-:Y:S01]  /*4870*/  USHF.R.S32.HI UR4, URZ, 0x1f, UR42 ;  /* 0x0000001fff047899 */ /* 0x000fe2000801142a */
[----:B------:R-:W-:Y:S01]  /*4880*/  LOP3.LUT R0, R0, 0x38, RZ, 0xc0, !PT ;  /* 0x0000003800007812 */ /* 0x000fe200078ec0ff */
[----:B------:R-:W0:Y:S01]  /*4890*/  LDCU UR5, c[0x0][0x3f4] ;  /* 0x00007e80ff0577ac */ /* 0x000e220008000800 */
[----:B------:R-:W3:Y:S01]  /*48a0*/  LDC.64 R36, c[0x0][0x3c0] ;  /* 0x0000f000ff247b82 */ /* 0x000ee20000000a00 */
[----:B------:R-:W-:Y:S01]  /*48b0*/  CS2R R14, SRZ ;  /* 0x00000000000e7805 */ /* 0x000fe2000001ff00 */
[----:B------:R-:W-:-:S04]  /*48c0*/  ULEA.HI UR4, UR4, UR42, URZ, 0x4 ;  /* 0x0000002a04047291 */ /* 0x000fc8000f8f20ff */
[----:B------:R-:W-:Y:S01]  /*48d0*/  ULOP3.LUT UR4, UR4, 0xfffffff0, URZ, 0xc0, !UPT ;  /* 0xfffffff004047892 */ /* 0x000fe2000f8ec0ff */
[----:B----4-:R-:W-:-:S03]  /*48e0*/  ISETP.NE.U32.AND P0, PT, RZ, UR8, PT ;  /* 0x00000008ff007c0c */ /* 0x010fc6000bf05070 */
[----:B------:R-:W-:Y:S01]  /*48f0*/  UIADD3 UR4, UPT, UPT, -UR4, UR42, URZ ;  /* 0x0000002a04047290 */ /* 0x000fe2000fffe1ff */
[----:B------:R-:W-:-:S05]  /*4900*/  ISETP.NE.AND.EX P0, PT, RZ, UR9, PT, P0 ;  /* 0x00000009ff007c0c */ /* 0x000fca000bf05300 */
[----:B------:R-:W-:-:S13]  /*4910*/  ISETP.NE.OR P0, PT, R32, UR4, !P0 ;  /* 0x0000000420007c0c */ /* 0x000fda000c705670 */
[----:B------:R-:W4:Y:S01]  /*4920*/  @!P0 LDC.64 R6, c[0x0][0x3b0] ;  /* 0x0000ec00ff068b82 */ /* 0x000f220000000a00 */
[----:B------:R-:W-:-:S07]  /*4930*/  @!P0 IMAD R5, R5, 0x40, R0 ;  /* 0x0000004005058824 */ /* 0x000fce00078e0200 */
[----:B------:R-:W1:Y:S01]  /*4940*/  S2UR UR7, SR_CgaCtaId ;  /* 0x00000000000779c3 */ /* 0x000e620000008800 */
[----:B------:R-:W-:Y:S01]  /*4950*/  IADD3 R34, PT, PT, R3, R32, RZ ;  /* 0x0000002003227210 */ /* 0x000fe20007ffe0ff */
[----:B----4-:R-:W-:Y:S01]  /*4960*/  @!P0 IMAD.WIDE.U32 R6, R5, 0x2, R6 ;  /* 0x0000000205068825 */ /* 0x010fe200078e0006 */
[----:B0-----:R-:W-:-:S04]  /*4970*/  MOV R5, UR5 ;  /* 0x0000000500057c02 */ /* 0x001fc80008000f00 */
[----:B------:R-:W-:Y:S01]  /*4980*/  VIMNMX R35, PT, PT, R5, UR42, PT ;  /* 0x0000002a05237c48 */ /* 0x000fe2000bfe0100 */
[----:B------:R0:W5:Y:S01]  /*4990*/  @!P0 LDG.E.128 R12, desc[UR36][R6.64] ;  /* 0x00000024060c8981 */ /* 0x000162000c1e1d00 */
[----:B------:R-:W-:Y:S01]  /*49a0*/  UMOV UR5, 0x400 ;  /* 0x0000040000057882 */ /* 0x000fe20000000000 */
[----:B------:R-:W-:Y:S01]  /*49b0*/  IMAD R9, R4, R5, R0 ;  /* 0x0000000504097224 */ /* 0x000fe200078e0200 */
[----:B------:R-:W-:Y:S01]  /*49c0*/  ISETP.GE.AND P0, PT, R34, R35, PT ;  /* 0x000000232200720c */ /* 0x000fe20003f06270 */
[----:B------:R-:W-:Y:S01]  /*49d0*/  UIADD3 UR5, UPT, UPT, UR5, 0xa0, URZ ;  /* 0x000000a005057890 */ /* 0x000fe2000fffe0ff */
[----:B------:R-:W-:Y:S01]  /*49e0*/  BSSY.RECONVERGENT B0, `(.L_x_2165) ;  /* 0x00000c4000007945 */ /* 0x000fe20003800200 */
[----:B------:R-:W-:Y:S01]  /*49f0*/  USHF.L.U32 UR40, UR40, 0x6, URZ ;  /* 0x0000000628287899 */ /* 0x000fe200080006ff */
[----:B------:R-:W-:Y:S01]  /*4a00*/  HFMA2 R4, -RZ, RZ, 0, 0 ;  /* 0x00000000ff047431 */ /* 0x000fe200000001ff */
[----:B-1----:R-:W-:Y:S01]  /*4a10*/  ULEA UR5, UR7, UR5, 0x18 ;  /* 0x0000000507057291 */ /* 0x002fe2000f8ec0ff */
[----:B---3--:R-:W-:Y:S01]  /*4a20*/  IMAD.WIDE R36, R9, 0x2, R36 ;  /* 0x0000000209247825 */ /* 0x008fe200078e0224 */
[----:B0-----:R-:W-:-:S02]  /*4a30*/  CS2R R6, SRZ ;  /* 0x0000000000067805 */ /* 0x001fc4000001ff00 */
[----:B------:R-:W-:Y:S01]  /*4a40*/  CS2R R8, SRZ ;  /* 0x0000000000087805 */ /* 0x000fe2000001ff00 */
[----:B------:R-:W-:Y:S01]  /*4a50*/  UIADD3 UR7, UPT, UPT, UR5, UR6, URZ ;  /* 0x0000000605077290 */ /* 0x000fe2000fffe0ff */
[----:B------:R-:W-:Y:S01]  /*4a60*/  CS2R R10, SRZ ;  /* 0x00000000000a7805 */ /* 0x000fe2000001ff00 */
[----:B------:R-:W-:Y:S01]  /*4a70*/  IMAD.MOV.U32 R33, RZ, RZ, RZ ;  /* 0x000000ffff217224 */ /* 0x000fe200078e00ff */
[----:B------:R-:W-:Y:S06]  /*4a80*/  BAR.SYNC.DEFER_BLOCKING 0x0 ;  /* 0x0000000000007b1d */ /* 0x000fec0000010000 */
[----:B------:R-:W-:Y:S05]  /*4a90*/  @P0 BRA `(.L_x_2166) ;  /* 0x0000000800e00947 */ /* 0x000fea0003800000 */
[----:B------:R-:W-:Y:S01]  /*4aa0*/  VIADDMNMX R35, R34, 0x10, R35, !PT ;  /* 0x0000001022237846 */ /* 0x000fe20007800123 */
[----:B------:R-:W-:Y:S01]  /*4ab0*/  BSSY.RECONVERGENT B1, `(.L_x_2167) ;  /* 0x000006b000017945 */ /* 0x000fe20003800200 */
[----:B------:R-:W-:Y:S02]  /*4ac0*/  LOP3.LUT R4, RZ, R3, RZ, 0x33, !PT ;  /* 0x00000003ff047212 */ /* 0x000fe400078e33ff */
[----:B------:R-:W-:Y:S02]  /*4ad0*/  CS2R R10, SRZ ;  /* 0x00000000000a7805 */ /* 0x000fe4000001ff00 */
[----:B------:R-:W-:Y:S02]  /*4ae0*/  MOV R33, RZ ;  /* 0x000000ff00217202 */ /* 0x000fe40000000f00 */
[----:B------:R-:W-:Y:S02]  /*4af0*/  CS2R R8, SRZ ;  /* 0x0000000000087805 */ /* 0x000fe4000001ff00 */
[----:B------:R-:W-:-:S02]  /*4b00*/  IADD3 R35, PT, PT, -R32, R35, R4 ;  /* 0x0000002320237210 */ /* 0x000fc40007ffe104 */
[----:B------:R-:W-:Y:S02]  /*4b10*/  CS2R R6, SRZ ;  /* 0x0000000000067805 */ /* 0x000fe4000001ff00 */
[----:B------:R-:W-:Y:S02]  /*4b20*/  MOV R38, R34 ;  /* 0x0000002200267202 */ /* 0x000fe40000000f00 */
[C---:B------:R-:W-:Y:S02]  /*4b30*/  ISETP.GE.U32.AND P0, PT, R35.reuse, 0x30, PT ;  /* 0x000000302300780c */ /* 0x040fe40003f06070 */
[----:B------:R-:W-:Y:S02]  /*4b40*/  LEA.HI R39, R35, 0x1, RZ, 0x1c ;  /* 0x0000000123277811 */ /* 0x000fe400078fe0ff */
[----:B------:R-:W-:Y:S02]  /*4b50*/  MOV R4, RZ ;  /* 0x000000ff00047202 */ /* 0x000fe40000000f00 */
[----:B------:R-:W-:-:S07]  /*4b60*/  LOP3.LUT P1, R46, R39, 0x3, RZ, 0xc0, !PT ;  /* 0x00000003272e7812 */ /* 0x000fce000782c0ff */
[----:B------:R-:W-:Y:S06]  /*4b70*/  @!P0 BRA `(.L_x_2168) ;  /* 0x0000000400788947 */ /* 0x000fec0003800000 */
[----:B------:R-:W-:Y:S01]  /*4b80*/  LOP3.LUT R39, R39, 0x1ffffffc, RZ, 0xc0, !PT ;  /* 0x1ffffffc27277812 */ /* 0x000fe200078ec0ff */
[----:B------:R-:W-:Y:S01]  /*4b90*/  IMAD.MOV.U32 R40, RZ, RZ, RZ ;  /* 0x000000ffff287224 */ /* 0x000fe200078e00ff */
[----:B------:R-:W-:Y:S02]  /*4ba0*/  MOV R33, RZ ;  /* 0x000000ff00217202 */ /* 0x000fe40000000f00 */
[----:B------:R-:W-:-:S07]  /*4bb0*/  MOV R38, R34 ;  /* 0x0000002200267202 */ /* 0x000fce0000000f00 */
.L_x_2169:
[----:B------:R-:W-:-:S05]  /*4bc0*/  SHF.L.U32 R29, R38, 0x6, RZ ;  /* 0x00000006261d7819 */ /* 0x000fca00000006ff */
[----:B------:R-:W-:-:S06]  /*4bd0*/  IMAD.WIDE.U32 R16, R29, 0x2, R36 ;  /* 0x000000021d107825 */ /* 0x000fcc00078e0024 */
[----:B--2---:R-:W2:Y:S01]  /*4be0*/  LDG.E.128 R16, desc[UR36][R16.64] ;  /* 0x0000002410107981 */ /* 0x004ea2000c1e1d00 */
[C---:B------:R-:W-:Y:S01]  /*4bf0*/  VIADD R21, R29.reuse, 0x400 ;  /* 0x000004001d157836 */ /* 0x040fe20000000000 */
[----:B------:R-:W-:-:S03]  /*4c00*/  IADD3 R25, PT, PT, R29, 0x800, RZ ;  /* 0x000008001d197810 */ /* 0x000fc60007ffe0ff */
[----:B------:R-:W-:Y:S01]  /*4c10*/  IMAD.WIDE.U32 R20, R21, 0x2, R36 ;  /* 0x0000000215147825 */ /* 0x000fe200078e0024 */
[----:B------:R-:W-:-:S03]  /*4c20*/  IADD3 R29, PT, PT, R29, 0xc00, RZ ;  /* 0x00000c001d1d7810 */ /* 0x000fc60007ffe0ff */
[--C-:B------:R-:W-:Y:S02]  /*4c30*/  IMAD.WIDE.U32 R24, R25, 0x2, R36.reuse ;  /* 0x0000000219187825 */ /* 0x100fe400078e0024 */
[----:B------:R-:W3:Y:S02]  /*4c40*/  LDG.E.128 R20, desc[UR36][R20.64] ;  /* 0x0000002414147981 */ /* 0x000ee4000c1e1d00 */
[----:B------:R-:W-:Y:S02]  /*4c50*/  IMAD.WIDE.U32 R28, R29, 0x2, R36 ;  /* 0x000000021d1c7825 */ /* 0x000fe400078e0024 */
[----:B------:R-:W4:Y:S04]  /*4c60*/  LDG.E.128 R24, desc[UR36][R24.64] ;  /* 0x0000002418187981 */ /* 0x000f28000c1e1d00 */
[----:B------:R-:W4:Y:S01]  /*4c70*/  LDG.E.128 R28, desc[UR36][R28.64] ;  /* 0x000000241c1c7981 */ /* 0x000f22000c1e1d00 */
[----:B------:R-:W-:Y:S01]  /*4c80*/  IADD3 R41, PT, PT, -R3, R38, RZ ;  /* 0x0000002603297210 */ /* 0x000fe20007ffe1ff */
[----:B------:R-:W-:Y:S01]  /*4c90*/  VIADD R40, R40, 0x4 ;  /* 0x0000000428287836 */ /* 0x000fe20000000000 */
[----:B------:R-:W-:-:S02]  /*4ca0*/  IADD3 R38, PT, PT, R38, 0x40, RZ ;  /* 0x0000004026267810 */ /* 0x000fc40007ffe0ff */
[----:B------:R-:W-:Y:S02]  /*4cb0*/  LEA R43, R41, UR7, 0x1 ;  /* 0x00000007292b7c11 */ /* 0x000fe4000f8e08ff */
[----:B------:R-:W-:-:S03]  /*4cc0*/  ISETP.NE.AND P0, PT, R40, R39, PT ;  /* 0x000000272800720c */ /* 0x000fc60003f05270 */
[----:B------:R-:W0:Y:S04]  /*4cd0*/  LDS.U16 R44, [R43] ;  /* 0x000000002b2c7984 */ /* 0x000e280000000400 */
[----:B------:R-:W1:Y:S04]  /*4ce0*/  LDS.U16 R42, [R43+0x20] ;  /* 0x000020002b2a7984 */ /* 0x000e680000000400 */
[----:B------:R-:W1:Y:S01]  /*4cf0*/  LDS.U16 R41, [R43+0x40] ;  /* 0x000040002b297984 */ /* 0x000e620000000400 */
[----:B0-----:R-:W-:Y:S02]  /*4d00*/  HADD2.F32 R44, -RZ, R44.H0_H0 ;  /* 0x2000002cff2c7230 */ /* 0x001fe40000004100 */
[----:B-1----:R-:W-:-:S02]  /*4d10*/  HADD2.F32 R42, -RZ, R42.H0_H0 ;  /* 0x2000002aff2a7230 */ /* 0x002fc40000004100 */
[----:B------:R-:W-:Y:S02]  /*4d20*/  HADD2.F32 R41, -RZ, R41.H0_H0 ;  /* 0x20000029ff297230 */ /* 0x000fe40000004100 */
[--C-:B--2---:R-:W-:Y:S02]  /*4d30*/  HADD2.F32 R47, -RZ, R16.reuse.H1_H1 ;  /* 0x30000010ff2f7230 */ /* 0x104fe40000004100 */
[----:B------:R-:W-:Y:S02]  /*4d40*/  HADD2.F32 R45, -RZ, R16.H0_H0 ;  /* 0x20000010ff2d7230 */ /* 0x000fe40000004100 */
[----:B------:R-:W-:Y:S02]  /*4d50*/  HADD2.F32 R48, -RZ, R17.H0_H0 ;  /* 0x20000011ff307230 */ /* 0x000fe40000004100 */
[----:B------:R-:W-:Y:S01]  /*4d60*/  FFMA.FTZ R16, R44, R47, R10 ;  /* 0x0000002f2c107223 */ /* 0x000fe2000001000a */
[--C-:B------:R-:W-:Y:S01]  /*4d70*/  HADD2.F32 R50, -RZ, R18.reuse.H0_H0 ;  /* 0x20000012ff327230 */ /* 0x100fe20000004100 */
[----:B------:R-:W0:Y:S01]  /*4d80*/  LDS.U16 R10, [R43+0x60] ;  /* 0x000060002b0a7984 */ /* 0x000e220000000400 */
        /* <DEDUP_REMOVED lines=10> */
[--C-:B------:R-:W-:Y:S02]  /*4e30*/  HADD2.F32 R7, -RZ, R20.reuse.H1_H1 ;  /* 0x30000014ff077230 */ /* 0x100fe40000004100 */
[C---:B------:R-:W-:Y:S01]  /*4e40*/  FFMA.FTZ R19, R44.reuse, R19, R4 ;  /* 0x000000132c137223 */ /* 0x040fe20000010004 */
[----:B------:R-:W-:Y:S02]  /*4e50*/  HADD2.F32 R4, -RZ, R20.H0_H0 ;  /* 0x20000014ff047230 */ /* 0x000fe40000004100 */
[----:B------:R-:W-:Y:S01]  /*4e60*/  FFMA.FTZ R33, R44, R45, R33 ;  /* 0x0000002d2c217223 */ /* 0x000fe20000010021 */
[----:B------:R-:W-:Y:S02]  /*4e70*/  HADD2.F32 R6, -RZ, R21.H0_H0 ;  /* 0x20000015ff067230 */ /* 0x000fe40000004100 */
[----:B------:R-:W-:Y:S01]  /*4e80*/  FFMA.FTZ R8, R42, R8, R17 ;  /* 0x000000082a087223 */ /* 0x000fe20000010011 */
[----:B------:R-:W-:-:S02]  /*4e90*/  HADD2.F32 R20, -RZ, R23.H1_H1 ;  /* 0x30000017ff147230 */ /* 0x000fc40000004100 */
[C---:B------:R-:W-:Y:S01]  /*4ea0*/  FFMA.FTZ R7, R42.reuse, R7, R16 ;  /* 0x000000072a077223 */ /* 0x040fe20000010010 */
[--C-:B------:R-:W-:Y:S02]  /*4eb0*/  HADD2.F32 R9, -RZ, R22.reuse.H0_H0 ;  /* 0x20000016ff097230 */ /* 0x100fe40000004100 */
[C---:B------:R-:W-:Y:S01]  /*4ec0*/  FFMA.FTZ R6, R42.reuse, R6, R11 ;  /* 0x000000062a067223 */ /* 0x040fe2000001000b */
[----:B------:R-:W-:Y:S02]  /*4ed0*/  HADD2.F32 R21, -RZ, R23.H0_H0 ;  /* 0x20000017ff157230 */ /* 0x000fe40000004100 */
[C---:B------:R-:W-:Y:S01]  /*4ee0*/  FFMA.FTZ R19, R42.reuse, R20, R19 ;  /* 0x000000142a137223 */ /* 0x040fe20000010013 */
[----:B------:R-:W-:Y:S02]  /*4ef0*/  HADD2.F32 R22, -RZ, R22.H1_H1 ;  /* 0x30000016ff167230 */ /* 0x000fe40000004100 */
[----:B------:R-:W-:Y:S01]  /*4f00*/  FFMA.FTZ R4, R42, R4, R33 ;  /* 0x000000042a047223 */ /* 0x000fe20000010021 */
[----:B----4-:R-:W-:-:S02]  /*4f10*/  HADD2.F32 R17, -RZ, R25.H0_H0 ;  /* 0x20000019ff117230 */ /* 0x010fc40000004100 */
[C---:B------:R-:W-:Y:S01]  /*4f20*/  FFMA.FTZ R9, R42.reuse, R9, R50 ;  /* 0x000000092a097223 */ /* 0x040fe20000010032 */
[----:B------:R-:W-:Y:S02]  /*4f30*/  HADD2.F32 R11, -RZ, R24.H0_H0 ;  /* 0x20000018ff0b7230 */ /* 0x000fe40000004100 */
[C---:B------:R-:W-:Y:S01]  /*4f40*/  FFMA.FTZ R18, R42.reuse, R21, R18 ;  /* 0x000000152a127223 */ /* 0x040fe20000010012 */
[----:B------:R-:W-:Y:S02]  /*4f50*/  HADD2.F32 R16, -RZ, R26.H0_H0 ;  /* 0x2000001aff107230 */ /* 0x000fe40000004100 */
[----:B------:R-:W-:Y:S01]  /*4f60*/  FFMA.FTZ R22, R42, R22, R49 ;  /* 0x000000162a167223 */ /* 0x000fe20000010031 */
[--C-:B------:R-:W-:Y:S02]  /*4f70*/  HADD2.F32 R23, -RZ, R27.reuse.H0_H0 ;  /* 0x2000001bff177230 */ /* 0x100fe40000004100 */
[----:B------:R-:W-:Y:S01]  /*4f80*/  FFMA.FTZ R6, R41, R17, R6 ;  /* 0x0000001129067223 */ /* 0x000fe20000010006 */
[----:B------:R-:W-:-:S02]  /*4f90*/  HADD2.F32 R20, -RZ, R27.H1_H1 ;  /* 0x3000001bff147230 */ /* 0x000fc40000004100 */
[C---:B------:R-:W-:Y:S01]  /*4fa0*/  FFMA.FTZ R4, R41.reuse, R11, R4 ;  /* 0x0000000b29047223 */ /* 0x040fe20000010004 */
[----:B------:R-:W-:Y:S02]  /*4fb0*/  HADD2.F32 R24, -RZ, R24.H1_H1 ;  /* 0x30000018ff187230 */ /* 0x000fe40000004100 */
[C---:B------:R-:W-:Y:S01]  /*4fc0*/  FFMA.FTZ R9, R41.reuse, R16, R9 ;  /* 0x0000001029097223 */ /* 0x040fe20000010009 */
[----:B------:R-:W-:Y:S02]  /*4fd0*/  HADD2.F32 R25, -RZ, R25.H1_H1 ;  /* 0x30000019ff197230 */ /* 0x000fe40000004100 */
[C---:B------:R-:W-:Y:S01]  /*4fe0*/  FFMA.FTZ R18, R41.reuse, R23, R18 ;  /* 0x0000001729127223 */ /* 0x040fe20000010012 */
[----:B------:R-:W-:Y:S02]  /*4ff0*/  HADD2.F32 R21, -RZ, R26.H1_H1 ;  /* 0x3000001aff157230 */ /* 0x000fe40000004100 */
[----:B------:R-:W-:Y:S01]  /*5000*/  FFMA.FTZ R19, R41, R20, R19 ;  /* 0x0000001429137223 */ /* 0x000fe20000010013 */
[----:B0-----:R-:W-:-:S02]  /*5010*/  HADD2.F32 R17, -RZ, R10.H0_H0 ;  /* 0x2000000aff117230 */ /* 0x001fc40000004100 */
[C---:B------:R-:W-:Y:S01]  /*5020*/  FFMA.FTZ R7, R41.reuse, R24, R7 ;  /* 0x0000001829077223 */ /* 0x040fe20000010007 */
[--C-:B------:R-:W-:Y:S02]  /*5030*/  HADD2.F32 R33, -RZ, R28.reuse.H0_H0 ;  /* 0x2000001cff217230 */ /* 0x100fe40000004100 */
[C---:B------:R-:W-:Y:S01]  /*5040*/  FFMA.FTZ R8, R41.reuse, R25, R8 ;  /* 0x0000001929087223 */ /* 0x040fe20000010008 */
[----:B------:R-:W-:Y:S02]  /*5050*/  HADD2.F32 R10, -RZ, R28.H1_H1 ;  /* 0x3000001cff0a7230 */ /* 0x000fe40000004100 */
[----:B------:R-:W-:Y:S01]  /*5060*/  FFMA.FTZ R21, R41, R21, R22 ;  /* 0x0000001529157223 */ /* 0x000fe20000010016 */
        /* <DEDUP_REMOVED lines=15> */
.L_x_2168:
[----:B------:R-:W-:Y:S05]  /*5160*/  BSYNC.RECONVERGENT B1 ;  /* 0x0000000000017941 */ /* 0x000fea0003800200 */
.L_x_2167:
[----:B------:R-:W-:Y:S05]  /*5170*/  @!P1 BRA `(.L_x_2166) ;  /* 0x0000000400289947 */ /* 0x000fea0003800000 */
[----:B------:R-:W-:Y:S01]  /*5180*/  ISETP.NE.AND P1, PT, R46, 0x1, PT ;  /* 0x000000012e00780c */ /* 0x000fe20003f25270 */
[----:B------:R-:W-:Y:S01]  /*5190*/  BSSY.RECONVERGENT B1, `(.L_x_2170) ;  /* 0x0000030000017945 */ /* 0x000fe20003800200 */
[----:B------:R-:W-:-:S11]  /*51a0*/  LOP3.LUT P0, RZ, R35, 0x10, RZ, 0xc0, !PT ;  /* 0x0000001023ff7812 */ /* 0x000fd6000780c0ff */
[----:B------:R-:W-:Y:S05]  /*51b0*/  @!P1 BRA `(.L_x_2171) ;  /* 0x0000000000b49947 */ /* 0x000fea0003800000 */
[----:B------:R-:W-:-:S05]  /*51c0*/  SHF.L.U32 R21, R38, 0x6, RZ ;  /* 0x0000000626157819 */ /* 0x000fca00000006ff */
[C---:B------:R-:W-:Y:S01]  /*51d0*/  IMAD.WIDE.U32 R16, R21.reuse, 0x2, R36 ;  /* 0x0000000215107825 */ /* 0x040fe200078e0024 */
[----:B------:R-:W-:-:S05]  /*51e0*/  IADD3 R21, PT, PT, R21, 0x400, RZ ;  /* 0x0000040015157810 */ /* 0x000fca0007ffe0ff */
[----:B--2---:R-:W2:Y:S01]  /*51f0*/  LDG.E.128 R16, desc[UR36][R16.64] ;  /* 0x0000002410107981 */ /* 0x004ea2000c1e1d00 */
[----:B------:R-:W-:-:S06]  /*5200*/  IMAD.WIDE.U32 R20, R21, 0x2, R36 ;  /* 0x0000000215147825 */ /* 0x000fcc00078e0024 */
[----:B------:R-:W3:Y:S01]  /*5210*/  LDG.E.128 R20, desc[UR36][R20.64] ;  /* 0x0000002414147981 */ /* 0x000ee2000c1e1d00 */
[C---:B------:R-:W-:Y:S01]  /*5220*/  IMAD.IADD R24, R38.reuse, 0x1, -R3 ;  /* 0x0000000126187824 */ /* 0x040fe200078e0a03 */
[----:B------:R-:W-:-:S04]  /*5230*/  IADD3 R38, PT, PT, R38, 0x20, RZ ;  /* 0x0000002026267810 */ /* 0x000fc80007ffe0ff */
        /* <DEDUP_REMOVED lines=20> */
[--C-:B---3--:R-:W-:Y:S02]  /*5380*/  HADD2.F32 R33, -RZ, R20.reuse.H0_H0 ;  /* 0x20000014ff217230 */ /* 0x108fe40000004100 */
[----:B------:R-:W-:Y:S01]  /*5390*/  FFMA.FTZ R4, R16, R19, R4 ;  /* 0x0000001310047223 */ /* 0x000fe20000010004 */
[----:B------:R-:W-:-:S02]  /*53a0*/  HADD2.F32 R17, -RZ, R20.H1_H1 ;  /* 0x30000014ff117230 */ /* 0x000fc40000004100 */
[----:B------:R-:W-:Y:S02]  /*53b0*/  HADD2.F32 R16, -RZ, R21.H0_H0 ;  /* 0x20000015ff107230 */ /* 0x000fe40000004100 */
[C---:B------:R-:W-:Y:S01]  /*53c0*/  FFMA.FTZ R33, R29.reuse, R33, R26 ;  /* 0x000000211d217223 */ /* 0x040fe2000001001a */
[----:B------:R-:W-:Y:S02]  /*53d0*/  HADD2.F32 R20, -RZ, R23.H0_H0 ;  /* 0x20000017ff147230 */ /* 0x000fe40000004100 */
[C---:B------:R-:W-:Y:S01]  /*53e0*/  FFMA.FTZ R10, R29.reuse, R17, R10 ;  /* 0x000000111d0a7223 */ /* 0x040fe2000001000a */
[----:B------:R-:W-:Y:S02]  /*53f0*/  HADD2.F32 R21, -RZ, R21.H1_H1 ;  /* 0x30000015ff157230 */ /* 0x000fe40000004100 */
[C---:B------:R-:W-:Y:S01]  /*5400*/  FFMA.FTZ R11, R29.reuse, R16, R11 ;  /* 0x000000101d0b7223 */ /* 0x040fe2000001000b */
[--C-:B------:R-:W-:Y:S02]  /*5410*/  HADD2.F32 R18, -RZ, R22.reuse.H0_H0 ;  /* 0x20000016ff127230 */ /* 0x100fe40000004100 */
[----:B------:R-:W-:Y:S01]  /*5420*/  FFMA.FTZ R7, R29, R20, R7 ;  /* 0x000000141d077223 */ /* 0x000fe20000010007 */
[----:B------:R-:W-:-:S02]  /*5430*/  HADD2.F32 R19, -RZ, R22.H1_H1 ;  /* 0x30000016ff137230 */ /* 0x000fc40000004100 */
[C---:B------:R-:W-:Y:S01]  /*5440*/  FFMA.FTZ R8, R29.reuse, R21, R8 ;  /* 0x000000151d087223 */ /* 0x040fe20000010008 */
[----:B------:R-:W-:Y:S02]  /*5450*/  HADD2.F32 R23, -RZ, R23.H1_H1 ;  /* 0x30000017ff177230 */ /* 0x000fe40000004100 */
[C---:B------:R-:W-:Y:S01]  /*5460*/  FFMA.FTZ R9, R29.reuse, R18, R9 ;  /* 0x000000121d097223 */ /* 0x040fe20000010009 */
[C---:B------:R-:W-:Y:S02]  /*5470*/  FFMA.FTZ R6, R29.reuse, R19, R6 ;  /* 0x000000131d067223 */ /* 0x040fe40000010006 */
[----:B------:R-:W-:-:S07]  /*5480*/  FFMA.FTZ R4, R29, R23, R4 ;  /* 0x000000171d047223 */ /* 0x000fce0000010004 */
.L_x_2171:
[----:B------:R-:W-:Y:S05]  /*5490*/  BSYNC.RECONVERGENT B1 ;  /* 0x0000000000017941 */ /* 0x000fea0003800200 */
.L_x_2170:
[----:B------:R-:W-:Y:S05]  /*54a0*/  @P0 BRA `(.L_x_2166) ;  /* 0x00000000005c0947 */ /* 0x000fea0003800000 */
[----:B------:R-:W-:-:S05]  /*54b0*/  SHF.L.U32 R17, R38, 0x6, RZ ;  /* 0x0000000626117819 */ /* 0x000fca00000006ff */
[----:B------:R-:W-:-:S06]  /*54c0*/  IMAD.WIDE.U32 R16, R17, 0x2, R36 ;  /* 0x0000000211107825 */ /* 0x000fcc00078e0024 */
[----:B--2---:R-:W2:Y:S01]  /*54d0*/  LDG.E.128 R16, desc[UR36][R16.64] ;  /* 0x0000002410107981 */ /* 0x004ea2000c1e1d00 */
[----:B------:R-:W-:-:S04]  /*54e0*/  IADD3 R20, PT, PT, -R3, R38, RZ ;  /* 0x0000002603147210 */ /* 0x000fc80007ffe1ff */
[----:B------:R-:W-:-:S06]  /*54f0*/  LEA R20, R20, UR7, 0x1 ;  /* 0x0000000714147c11 */ /* 0x000fcc000f8e08ff */
[----:B------:R-:W0:Y:S02]  /*5500*/  LDS.U16 R20, [R20] ;  /* 0x0000000014147984 */ /* 0x000e240000000400 */
        /* <DEDUP_REMOVED lines=17> */
.L_x_2166:
[----:B------:R-:W-:Y:S05]  /*5620*/  BSYNC.RECONVERGENT B0 ;  /* 0x0000000000007941 */ /* 0x000fea0003800200 */
.L_x_2165:
[----:B------:R-:W-:Y:S01]  /*5630*/  ISETP.GE.AND P0, PT, R34, UR42, PT ;  /* 0x0000002a22007c0c */ /* 0x000fe2000bf06270 */
[----:B------:R-:W-:-:S12]  /*5640*/  BSSY.RECONVERGENT B0, `(.L_x_2172) ;  /* 0x000010d000007945 */ /* 0x000fd80003800200 */
[----:B------:R-:W-:Y:S05]  /*5650*/  @P0 BRA `(.L_x_2173) ;  /* 0x00000010002c0947 */ /* 0x000fea0003800000 */
[----:B------:R-:W-:Y:S01]  /*5660*/  IMAD.MOV.U32 R17, RZ, RZ, 0x10 ;  /* 0x00000010ff117424 */ /* 0x000fe200078e00ff */
[----:B------:R-:W-:Y:S01]  /*5670*/  LOP3.LUT R20, RZ, R3, RZ, 0x33, !PT ;  /* 0x00000003ff147212 */ /* 0x000fe200078e33ff */
[----:B------:R-:W-:Y:S03]  /*5680*/  BSSY.RECONVERGENT B1, `(.L_x_2174) ;  /* 0x0000041000017945 */ /* 0x000fe60003800200 */
[----:B------:R-:W-:-:S04]  /*5690*/  VIADDMNMX R17, R34, R17, UR42, !PT ;  /* 0x0000002a22117e46 */ /* 0x000fc8000f800111 */
[----:B------:R-:W-:-:S04]  /*56a0*/  IADD3 R20, PT, PT, -R32, R17, R20 ;  /* 0x0000001120147210 */ /* 0x000fc80007ffe114 */
[----:B------:R-:W-:-:S04]  /*56b0*/  LOP3.LUT R16, R20, 0x30, RZ, 0xc0, !PT ;  /* 0x0000003014107812 */ /* 0x000fc800078ec0ff */
[----:B------:R-:W-:-:S13]  /*56c0*/  ISETP.NE.AND P0, PT, R16, 0x30, PT ;  /* 0x000000301000780c */ /* 0x000fda0003f05270 */
[----:B------:R-:W-:Y:S05]  /*56d0*/  @!P0 BRA `(.L_x_2175) ;  /* 0x0000000000ec8947 */ /* 0x000fea0003800000 */
[----:B------:R-:W0:Y:S01]  /*56e0*/  LDC R30, c[0x0][0x3f4] ;  /* 0x0000fd00ff1e7b82 */ /* 0x000e220000000800 */
[----:B------:R-:W-:Y:S02]  /*56f0*/  LEA.HI R16, R20, 0x1, RZ, 0x1c ;  /* 0x0000000114107811 */ /* 0x000fe400078fe0ff */
[----:B------:R-:W-:Y:S02]  /*5700*/  LEA R5, R32, UR6, 0x1 ;  /* 0x0000000620057c11 */ /* 0x000fe4000f8e08ff */
[----:B------:R-:W-:Y:S02]  /*5710*/  LOP3.LUT R16, R16, 0x3, RZ, 0xc0, !PT ;  /* 0x0000000310107812 */ /* 0x000fe400078ec0ff */
[----:B------:R-:W-:Y:S02]  /*5720*/  IADD3 R21, PT, PT, R5, UR5, RZ ;  /* 0x0000000505157c10 */ /* 0x000fe4000fffe0ff */
[----:B------:R-:W-:-:S07]  /*5730*/  IADD3 R22, PT, PT, -R16, RZ, RZ ;  /* 0x000000ff10167210 */ /* 0x000fce0007ffe1ff */
.L_x_2178:
[----:B0-----:R-:W-:Y:S01]  /*5740*/  MOV R5, R30 ;  /* 0x0000001e00057202 */ /* 0x001fe20000000f00 */
[----:B------:R-:W-:Y:S01]  /*5750*/  VIADD R22, R22, 0x1 ;  /* 0x0000000116167836 */ /* 0x000fe20000000000 */
[----:B------:R-:W-:Y:S02]  /*5760*/  BSSY.RECONVERGENT B2, `(.L_x_2176) ;  /* 0x000002f000027945 */ /* 0x000fe40003800200 */
[----:B------:R-:W-:Y:S02]  /*5770*/  ISETP.GE.AND P0, PT, R34, R5, PT ;  /* 0x000000052200720c */ /* 0x000fe40003f06270 */
[----:B------:R-:W-:-:S11]  /*5780*/  ISETP.NE.AND P2, PT, R22, RZ, PT ;  /* 0x000000ff1600720c */ /* 0x000fd60003f45270 */
[----:B------:R-:W-:Y:S05]  /*5790*/  @!P0 BRA `(.L_x_2177) ;  /* 0x0000000000ac8947 */ /* 0x000fea0003800000 */
[----:B------:R-:W-:Y:S02]  /*57a0*/  IABS R19, R5 ;  /* 0x0000000500137213 */ /* 0x000fe40000000000 */
[----:B------:R-:W-:Y:S02]  /*57b0*/  IABS R24, R34 ;  /* 0x0000002200187213 */ /* 0x000fe40000000000 */
[----:B--2---:R-:W0:Y:S01]  /*57c0*/  I2F.RP R18, R19 ;  /* 0x0000001300127306 */ /* 0x004e220000209400 */
        /* <DEDUP_REMOVED lines=40> */
.L_x_2177:
[----:B------:R-:W-:Y:S05]  /*5a50*/  BSYNC.RECONVERGENT B2 ;  /* 0x0000000000027941 */ /* 0x000fea0003800200 */
.L_x_2176:
[----:B------:R-:W-:Y:S02]  /*5a60*/  IADD3 R34, PT, PT, R34, 0x10, RZ ;  /* 0x0000001022227810 */ /* 0x000fe40007ffe0ff */
[----:B------:R-:W-:Y:S01]  /*5a70*/  IADD3 R21, PT, PT, R21, 0x20, RZ ;  /* 0x0000002015157810 */ /* 0x000fe20007ffe0ff */
[----:B------:R-:W-:Y:S06]  /*5a80*/  @P2 BRA `(.L_x_2178) ;  /* 0xfffffffc002c2947 */ /* 0x000fec000383ffff */
.L_x_2175:
[----:B------:R-:W-:Y:S05]  /*5a90*/  BSYNC.RECONVERGENT B1 ;  /* 0x0000000000017941 */ /* 0x000fea0003800200 */
.L_x_2174:
[----:B------:R-:W-:-:S13]  /*5aa0*/  ISETP.GE.U32.AND P0, PT, R20, 0x30, PT ;  /* 0x000000301400780c */ /* 0x000fda0003f06070 */
[----:B------:R-:W-:Y:S05]  /*5ab0*/  @!P0 BRA `(.L_x_2173) ;  /* 0x0000000c00148947 */ /* 0x000fea0003800000 */
[----:B------:R-:W0:Y:S02]  /*5ac0*/  LDC R5, c[0x0][0x3f4] ;  /* 0x0000fd00ff057b82 */ /* 0x000e240000000800 */
.L_x_2187:
[CC--:B0-----:R-:W-:Y:S01]  /*5ad0*/  ISETP.GE.AND P3, PT, R34.reuse, R5.reuse, PT ;  /* 0x000000052200720c */ /* 0x0c1fe20003f66270 */
[C---:B------:R-:W-:Y:S01]  /*5ae0*/  VIADD R26, R34.reuse, 0x10 ;  /* 0x00000010221a7836 */ /* 0x040fe20000000000 */
[C---:B------:R-:W-:Y:S01]  /*5af0*/  IADD3 R24, PT, PT, R34.reuse, 0x20, RZ ;  /* 0x0000002022187810 */ /* 0x040fe20007ffe0ff */
[----:B------:R-:W-:Y:S01]  /*5b00*/  BSSY.RECONVERGENT B1, `(.L_x_2179) ;  /* 0x0000033000017945 */ /* 0x000fe20003800200 */
[----:B------:R-:W-:Y:S02]  /*5b10*/  IADD3 R22, PT, PT, R34, 0x30, RZ ;  /* 0x0000003022167810 */ /* 0x000fe40007ffe0ff */
[----:B------:R-:W-:Y:S02]  /*5b20*/  IADD3 R20, PT, PT, -R3, R34, RZ ;  /* 0x0000002203147210 */ /* 0x000fe40007ffe1ff */
[-C--:B------:R-:W-:Y:S02]  /*5b30*/  ISETP.GE.AND P2, PT, R26, R5.reuse, PT ;  /* 0x000000051a00720c */ /* 0x080fe40003f46270 */
[----:B------:R-:W-:-:S02]  /*5b40*/  ISETP.GE.AND P0, PT, R24, R5, PT ;  /* 0x000000051800720c */ /* 0x000fc40003f06270 */
[----:B------:R-:W-:Y:S02]  /*5b50*/  ISETP.GE.AND P1, PT, R22, R5, PT ;  /* 0x000000051600720c */ /* 0x000fe40003f26270 */
[----:B------:R-:W-:Y:S01]  /*5b60*/  LEA R20, R20, UR7, 0x1 ;  /* 0x0000000714147c11 */ /* 0x000fe2000f8e08ff */
[----:B------:R-:W-:Y:S10]  /*5b70*/  @!P3 BRA `(.L_x_2180) ;  /* 0x0000000000acb947 */ /* 0x000ff40003800000 */
[----:B------:R-:W-:Y:S02]  /*5b80*/  IABS R19, R5 ;  /* 0x0000000500137213 */ /* 0x000fe40000000000 */
[----:B------:R-:W-:Y:S02]  /*5b90*/  IABS R25, R34 ;  /* 0x0000002200197213 */ /* 0x000fe40000000000 */
[----:B--2---:R-:W0:Y:S01]  /*5ba0*/  I2F.RP R18, R19 ;  /* 0x0000001300127306 */ /* 0x004e220000209400 */
        /* <DEDUP_REMOVED lines=19> */
[----:B------:R-:W-:-:S05]  /*5ce0*/  @!P5 LOP3.LUT R16, RZ, R5, RZ, 0x33, !PT ;  /* 0x00000005ff10d212 */ /* 0x000fca00078e33ff */
[----:B------:R-:W-:-:S04]  /*5cf0*/  IMAD.SHL.U32 R17, R16, 0x40, RZ ;  /* 0x0000004010117824 */ /* 0x000fc800078e00ff */
        /* <DEDUP_REMOVED lines=19> */
.L_x_2180:
[----:B------:R-:W-:Y:S05]  /*5e30*/  BSYNC.RECONVERGENT B1 ;  /* 0x0000000000017941 */ /* 0x000fea0003800200 */
.L_x_2179:
[----:B------:R-:W-:Y:S04]  /*5e40*/  BSSY.RECONVERGENT B1, `(.L_x_2181) ;  /* 0x000002d000017945 */ /* 0x000fe80003800200 */
        /* <DEDUP_REMOVED lines=44> */
.L_x_2182:
[----:B------:R-:W-:Y:S05]  /*6110*/  BSYNC.RECONVERGENT B1 ;  /* 0x0000000000017941 */ /* 0x000fea0003800200 */
.L_x_2181:
        /* <DEDUP_REMOVED lines=45> */
.L_x_2184:
[----:B------:R-:W-:Y:S05]  /*63f0*/  BSYNC.RECONVERGENT B1 ;  /* 0x0000000000017941 */ /* 0x000fea0003800200 */
.L_x_2183:
[----:B------:R-:W-:Y:S04]  /*6400*/  BSSY.RECONVERGENT B1, `(.L_x_2185) ;  /* 0x000002d000017945 */ /* 0x000fe80003800200 */
[----:B------:R-:W-:Y:S05]  /*6410*/  @!P1 BRA `(.L_x_2186) ;  /* 0x0000000000ac9947 */ /* 0x000fea0003800000 */
[----:B------:R-:W-:Y:S01]  /*6420*/  IABS R19, R5 ;  /* 0x0000000500137213 */ /* 0x000fe20000000000 */
[----:B------:R-:W0:Y:S01]  /*6430*/  LDS.U16 R20, [R20+0x60] ;  /* 0x0000600014147984 */ /* 0x000e220000000400 */
[----:B------:R-:W-:Y:S02]  /*6440*/  IABS R24, R22 ;  /* 0x0000001600187213 */ /* 0x000fe40000000000 */
[----:B--2---:R-:W1:Y:S01]  /*6450*/  I2F.RP R18, R19 ;  /* 0x0000001300127306 */ /* 0x004e620000209400 */
[----:B------:R-:W-:Y:S02]  /*6460*/  ISETP.GE.AND P1, PT, R22, RZ, PT ;  /* 0x000000ff1600720c */ /* 0x000fe40003f26270 */
[----:B------:R-:W-:-:S05]  /*6470*/  ISETP.NE.AND P2, PT, R5, RZ, PT ;  /* 0x000000ff0500720c */ /* 0x000fca0003f45270 */
[----:B-1----:R-:W1:Y:S02]  /*6480*/  MUFU.RCP R18, R18 ;  /* 0x0000001200127308 */ /* 0x002e640000001000 */
[----:B-1----:R-:W-:-:S06]  /*6490*/  IADD3 R21, PT, PT, R18, 0xffffffe, RZ ;  /* 0x0ffffffe12157810 */ /* 0x002fcc0007ffe0ff */
[----:B------:R-:W1:Y:S02]  /*64a0*/  F2I.FTZ.U32.TRUNC.NTZ R17, R21 ;  /* 0x0000001500117305 */ /* 0x000e64000021f000 */
[----:B-1----:R-:W-:-:S04]  /*64b0*/  IMAD.MOV R16, RZ, RZ, -R17 ;  /* 0x000000ffff107224 */ /* 0x002fc800078e0a11 */
[----:B------:R-:W-:Y:S02]  /*64c0*/  IMAD R23, R16, R19, RZ ;  /* 0x0000001310177224 */ /* 0x000fe400078e02ff */
[----:B------:R-:W-:-:S05]  /*64d0*/  HFMA2 R16, -RZ, RZ, 0, 0 ;  /* 0x00000000ff107431 */ /* 0x000fca00000001ff */
        /* <DEDUP_REMOVED lines=31> */
.L_x_2186:
[----:B------:R-:W-:Y:S05]  /*66d0*/  BSYNC.RECONVERGENT B1 ;  /* 0x0000000000017941 */ /* 0x000fea0003800200 */
.L_x_2185:
[----:B------:R-:W-:-:S05]  /*66e0*/  VIADD R34, R34, 0x40 ;  /* 0x0000004022227836 */ /* 0x000fca0000000000 */
[----:B------:R-:W-:-:S13]  /*66f0*/  ISETP.GE.AND P0, PT, R34, UR42, PT ;  /* 0x0000002a22007c0c */ /* 0x000fda000bf06270 */
[----:B------:R-:W-:Y:S05]  /*6700*/  @!P0 BRA `(.L_x_2187) ;  /* 0xfffffff000f08947 */ /* 0x000fea000383ffff */
.L_x_2173:
[----:B------:R-:W-:Y:S05]  /*6710*/  BSYNC.RECONVERGENT B0 ;  /* 0x0000000000007941 */ /* 0x000fea0003800200 */
.L_x_2172:
        /* <DEDUP_REMOVED lines=10> */
[----:B------:R-:W3:Y:S01]  /*67c0*/  LDG.E.64 R16, desc[UR36][R16.64] ;  /* 0x0000002410107981 */ /* 0x000ee2000c1e1b00 */
[----:B--2---:R-:W0:Y:S03]  /*67d0*/  LDC.64 R18, c[0x0][0x468] ;  /* 0x00011a00ff127b82 */ /* 0x004e260000000a00 */
[----:B0-----:R-:W2:Y:S01]  /*67e0*/  LDG.E R18, desc[UR36][R18.64+0x8] ;  /* 0x0000082412127981 */ /* 0x001ea2000c1e1900 */
[----:B---3--:R-:W-:Y:S01]  /*67f0*/  LOP3.LUT R28, R17, 0xff, RZ, 0xc0, !PT ;  /* 0x000000ff111c7812 */ /* 0x008fe200078ec0ff */
[----:B------:R0:W2:Y:S01]  /*6800*/  I2F.S8 R21, R16 ;  /* 0x0000001000157306 */ /* 0x0000a20000001400 */
        /* <DEDUP_REMOVED lines=13> */
[C---:B--2---:R-:W-:Y:S01]  /*68e0*/  FMUL.FTZ R21, R18.reuse, R21 ;  /* 0x0000001512157220 */ /* 0x044fe20000410000 */
        /* <DEDUP_REMOVED lines=32> */
.L_x_2190:
[----:B------:R-:W0:Y:S02]  /*6af0*/  LDC.64 R16, c[0x0][0x3a8] ;  /* 0x0000ea00ff107b82 */ /* 0x000e240000000a00 */
[----:B0-----:R-:W-:-:S06]  /*6b00*/  IMAD.WIDE R16, R19, 0x2, R16 ;  /* 0x0000000213107825 */ /* 0x001fcc00078e0210 */
[----:B--2---:R-:W5:Y:S02]  /*6b10*/  LDG.E.128 R16, desc[UR36][R16.64] ;  /* 0x0000002410107981 */ /* 0x004f64000c1e1d00 */
.L_x_2191:
        /* <DEDUP_REMOVED lines=10> */
[----:B------:R-:W0:Y:S03]  /*6bc0*/  LDCU.64 UR8, c[0x0][0x3c0] ;  /* 0x00007800ff0877ac */ /* 0x000e260008000a00 */
[----:B------:R-:W-:-:S05]  /*6bd0*/  @P1 LEA R23, R23, R0, 0x6 ;  /* 0x0000000017171211 */ /* 0x000fca00078e30ff */
[----:B------:R-:W-:-:S06]  /*6be0*/  @P1 IMAD.WIDE R20, R23, 0x2, R20 ;  /* 0x0000000217141825 */ /* 0x000fcc00078e0214 */
[----:B------:R-:W2:Y:S01]  /*6bf0*/  @P1 LDG.E.128 R20, desc[UR36][R20.64] ;  /* 0x0000002414141981 */ /* 0x000ea2000c1e1d00 */
[----:B------:R-:W-:Y:S01]  /*6c00*/  IADD3 R3, PT, PT, -R3, UR42, RZ ;  /* 0x0000002a03037c10 */ /* 0x000fe2000fffe1ff */
[----:B------:R-:W-:Y:S01]  /*6c10*/  USHF.L.U32 UR4, UR41, 0x6, URZ ;  /* 0x0000000629047899 */ /* 0x000fe200080006ff */
[----:B------:R-:W-:Y:S02]  /*6c20*/  IMAD R5, R5, UR40, R0 ;  /* 0x0000002805057c24 */ /* 0x000fe4000f8e0200 */
[----:B-----5:R-:W-:Y:S01]  /*6c30*/  HFMA2 R12, R16, 1, 1, R12 ;  /* 0x3c003c00100c7831 */ /* 0x020fe2000000000c */
[----:B------:R-:W-:Y:S01]  /*6c40*/  LEA R3, R3, UR7, 0x1 ;  /* 0x0000000703037c11 */ /* 0x000fe2000f8e08ff */
[----:B------:R-:W-:Y:S02]  /*6c50*/  HFMA2 R14, R18, 1, 1, R14 ;  /* 0x3c003c00120e7831 */ /* 0x000fe4000000000e */
[----:B------:R-:W-:Y:S01]  /*6c60*/  HADD2 R13, R17, R13 ;  /* 0x0000000d110d7230 */ /* 0x000fe20000000000 */
[----:B------:R-:W-:Y:S01]  /*6c70*/  SHF.R.S32.HI R24, RZ, 0x1f, R5 ;  /* 0x0000001fff187819 */ /* 0x000fe20000011405 */
[----:B------:R-:W-:Y:S01]  /*6c80*/  IMAD.U32 R25, RZ, RZ, UR4 ;  /* 0x00000004ff197e24 */ /* 0x000fe2000f8e00ff */
[----:B------:R-:W-:Y:S01]  /*6c90*/  IADD3 R5, P0, PT, R5, UR4, RZ ;  /* 0x0000000405057c10 */ /* 0x000fe2000ff1e0ff */
[----:B------:R-:W1:Y:S01]  /*6ca0*/  LDS.U16 R3, [R3] ;  /* 0x0000000003037984 */ /* 0x000e620000000400 */
[----:B------:R-:W-:-:S02]  /*6cb0*/  HADD2 R15, R19, R15 ;  /* 0x0000000f130f7230 */ /* 0x000fc40000000000 */
        /* <DEDUP_REMOVED lines=25> */
.L_x_2189:
[----:B------:R-:W-:Y:S05]  /*6e50*/  BSYNC.RECONVERGENT B0 ;  /* 0x0000000000007941 */ /* 0x000fea0003800200 */
.L_x_2188:
[C---:B------:R-:W-:Y:S01]  /*6e60*/  LOP3.LUT R3, R2.reuse, 0x3c0, RZ, 0xc0, !PT ;  /* 0x000003c002037812 */ /* 0x040fe200078ec0ff */
[----:B------:R-:W-:Y:S01]  /*6e70*/  BAR.SYNC.DEFER_BLOCKING 0x0 ;  /* 0x0000000000007b1d */ /* 0x000fe20000010000 */
[C---:B------:R-:W-:Y:S02]  /*6e80*/  LOP3.LUT R5, R2.reuse, 0x3e0, RZ, 0xc0, !PT ;  /* 0x000003e002057812 */ /* 0x040fe400078ec0ff */
[----:B------:R-:W-:Y:S02]  /*6e90*/  ISETP.NE.AND P6, PT, R3, 0x40, PT ;  /* 0x000000400300780c */ /* 0x000fe40003fc5270 */
[----:B------:R-:W-:Y:S01]  /*6ea0*/  ISETP.GT.U32.AND P1, PT, R2, 0x3f, PT ;  /* 0x0000003f0200780c */ /* 0x000fe20003f24070 */
[----:B------:R-:W-:Y:S01]  /*6eb0*/  BSSY.RECONVERGENT B0, `(.L_x_2192) ;  /* 0x0000012000007945 */ /* 0x000fe20003800200 */
[----:B------:R-:W-:Y:S02]  /*6ec0*/  ISETP.NE.AND P0, PT, R5, 0x20, PT ;  /* 0x000000200500780c */ /* 0x000fe40003f05270 */
[----:B------:R-:W-:-:S02]  /*6ed0*/  P2R R3, PR, RZ, 0x2 ;  /* 0x00000002ff037803 */ /* 0x000fc40000000000 */
[----:B------:R-:W-:Y:S02]  /*6ee0*/  LOP3.LUT R5, R2, 0x3f0, RZ, 0xc0, !PT ;  /* 0x000003f002057812 */ /* 0x000fe400078ec0ff */
[----:B------:R-:W-:Y:S02]  /*6ef0*/  SHF.L.U32 R3, R0, 0x1, RZ ;  /* 0x0000000100037819 */ /* 0x000fe400000006ff */
[C---:B-----5:R-:W-:Y:S02]  /*6f00*/  LOP3.LUT R12, R2.reuse, 0x3f8, RZ, 0xc0, !PT ;  /* 0x000003f8020c7812 */ /* 0x060fe400078ec0ff */
        /* <DEDUP_REMOVED lines=12> */
.L_x_2193:
[----:B------:R-:W-:Y:S05]  /*6fd0*/  BSYNC.RECONVERGENT B0 ;  /* 0x0000000000007941 */ /* 0x000fea0003800200 */
.L_x_2192:
[----:B------:R-:W-:Y:S01]  /*6fe0*/  BAR.SYNC.DEFER_BLOCKING 0x0 ;  /* 0x0000000000007b1d */ /* 0x000fe20000010000 */
[----:B------:R-:W-:-:S05]  /*6ff0*/  ISETP.GT.U32.AND P6, PT, R2, 0x3f, PT ;  /* 0x0000003f0200780c */ /* 0x000fca0003fc4070 */
[----:B------:R-:W-:Y:S08]  /*7000*/  BSSY.RECONVERGENT B0, `(.L_x_2194) ;  /* 0x0000013000007945 */ /* 0x000ff00003800200 */
        /* <DEDUP_REMOVED lines=18> */
.L_x_2195:
[----:B------:R-:W-:Y:S05]  /*7130*/  BSYNC.RECONVERGENT B0 ;  /* 0x0000000000007941 */ /* 0x000fea0003800200 */
.L_x_2194:
        /* <DEDUP_REMOVED lines=8> */
.L_x_2197:
[----:B------:R-:W-:Y:S05]  /*71c0*/  BSYNC.RECONVERGENT B0 ;  /* 0x0000000000007941 */ /* 0x000fea0003800200 */
.L_x_2196:
        /* <DEDUP_REMOVED lines=20> */
.L_x_2199:
[----:B------:R-:W-:Y:S05]  /*7310*/  BSYNC.RECONVERGENT B0 ;  /* 0x0000000000007941 */ /* 0x000fea0003800200 */
.L_x_2198:
        /* <DEDUP_REMOVED lines=8> */
.L_x_2201:
[----:B------:R-:W-:Y:S05]  /*73a0*/  BSYNC.RECONVERGENT B0 ;  /* 0x0000000000007941 */ /* 0x000fea0003800200 */
.L_x_2200:
        /* <DEDUP_REMOVED lines=20> */
.L_x_2203:
[----:B------:R-:W-:Y:S05]  /*74f0*/  BSYNC.RECONVERGENT B0 ;  /* 0x0000000000007941 */ /* 0x000fea0003800200 */
.L_x_2202:
        /* <DEDUP_REMOVED lines=8> */
.L_x_2205:
[----:B------:R-:W-:Y:S05]  /*7580*/  BSYNC.RECONVERGENT B0 ;  /* 0x0000000000007941 */ /* 0x000fea0003800200 */
.L_x_2204:
        /* <DEDUP_REMOVED lines=20> */
.L_x_2207:
[----:B------:R-:W-:Y:S05]  /*76d0*/  BSYNC.RECONVERGENT B0 ;  /* 0x0000000000007941 */ /* 0x000fea0003800200 */
.L_x_2206:
[----:B------:R-:W-:Y:S06]  /*76e0*/  BAR.SYNC.DEFER_BLOCKING 0x0 ;  /* 0x0000000000007b1d */ /* 0x000fec0000010000 */
[----:B------:R-:W-:Y:S05]  /*76f0*/  @P3 EXIT ;  /* 0x000000000000394d */ /* 0x000fea0003800000 */
[----:B------:R-:W5:Y:S02]  /*7700*/  LDCU UR4, c[0x0][0x478] ;  /* 0x00008f00ff0477ac */ /* 0x000f640008000800 */
[----:B-----5:R-:W-:-:S09]  /*7710*/  UISETP.NE.AND UP0, UPT, UR4, 0x2, UPT ;  /* 0x000000020400788c */ /* 0x020fd2000bf05270 */
[----:B------:R-:W-:Y:S05]  /*7720*/  BRA.U UP0, `(.L_x_2208) ;  /* 0x0000000100e07547 */ /* 0x000fea000b800000 */
[----:B----4-:R-:W4:Y:S01]  /*7730*/  LDC.64 R2, c[0x0][0x470] ;  /* 0x00011c00ff027b82 */ /* 0x010f220000000a00 */
[----:B------:R-:W5:Y:S01]  /*7740*/  LDCU.64 UR4, c[0x0][0x380] ;  /* 0x00007000ff0477ac */ /* 0x000f620008000a00 */
[----:B----4-:R-:W4:Y:S02]  /*7750*/  LDG.E R2, desc[UR36][R2.64] ;  /* 0x0000002402027981 */ /* 0x010f24000c1e1900 */
[C---:B----4-:R-:W-:Y:S01]  /*7760*/  FMUL.FTZ R7, R2.reuse, R7 ;  /* 0x0000000702077220 */ /* 0x050fe20000410000 */
[C---:B------:R-:W-:Y:S01]  /*7770*/  FMUL.FTZ R4, R2.reuse, R4 ;  /* 0x0000000402047220 */ /* 0x040fe20000410000 */
[C---:B------:R-:W-:Y:S01]  /*7780*/  FMUL.FTZ R6, R2.reuse, R6 ;  /* 0x0000000602067220 */ /* 0x040fe20000410000 */
[C---:B------:R-:W-:Y:S01]  /*7790*/  FMUL.FTZ R8, R2.reuse, R8 ;  /* 0x0000000802087220 */ /* 0x040fe20000410000 */
[C---:B------:R-:W-:Y:S01]  /*77a0*/  FMUL.FTZ R10, R2.reuse, R10 ;  /* 0x0000000a020a7220 */ /* 0x040fe20000410000 */
[C---:B------:R-:W-:Y:S01]  /*77b0*/  FMUL.FTZ R11, R2.reuse, R11 ;  /* 0x0000000b020b7220 */ /* 0x040fe20000410000 */
[----:B------:R-:W4:Y:S01]  /*77c0*/  F2I.S8.NTZ R7, R7 ;  /* 0x0000000700077305 */ /* 0x000f220000202100 */
[C---:B------:R-:W-:Y:S01]  /*77d0*/  FMUL.FTZ R9, R2.reuse, R9 ;  /* 0x0000000902097220 */ /* 0x040fe20000410000 */
[----:B------:R-:W-:-:S06]  /*77e0*/  FMUL.FTZ R2, R2, R33 ;  /* 0x0000002102027220 */ /* 0x000fcc0000410000 */
[----:B------:R-:W0:Y:S01]  /*77f0*/  F2I.S8.NTZ R4, R4 ;  /* 0x0000000400047305 */ /* 0x000e220000202100 */
[----:B----4-:R-:W-:-:S07]  /*7800*/  PRMT R3, R7, 0x8880, RZ ;  /* 0x0000888007037816 */ /* 0x010fce00000000ff */
[----:B------:R-:W4:Y:S01]  /*7810*/  F2I.S8.NTZ R6, R6 ;  /* 0x0000000600067305 */ /* 0x000f220000202100 */
[----:B------:R-:W-:Y:S02]  /*7820*/  PRMT R3, R3, 0x7710, RZ ;  /* 0x0000771003037816 */ /* 0x000fe400000000ff */
[----:B0-----:R-:W-:-:S05]  /*7830*/  PRMT R5, R4, 0x8880, RZ ;  /* 0x0000888004057816 */ /* 0x001fca00000000ff */
[----:B------:R-:W0:Y:S01]  /*7840*/  F2I.S8.NTZ R8, R8 ;  /* 0x0000000800087305 */ /* 0x000e220000202100 */
[----:B------:R-:W-:Y:S02]  /*7850*/  SHF.L.U32 R3, R3, 0x10, RZ ;  /* 0x0000001003037819 */ /* 0x000fe400000006ff */
[----:B------:R-:W-:Y:S02]  /*7860*/  PRMT R4, R5, 0x7710, RZ ;  /* 0x0000771005047816 */ /* 0x000fe400000000ff */
[----:B------:R-:W-:Y:S02]  /*7870*/  LOP3.LUT R5, R3, 0xff0000, RZ, 0xc0, !PT ;  /* 0x00ff000003057812 */ /* 0x000fe400078ec0ff */
[----:B----4-:R-:W-:Y:S01]  /*7880*/  PRMT R6, R6, 0x8880, RZ ;  /* 0x0000888006067816 */ /* 0x010fe200000000ff */
[----:B------:R-:W4:Y:S01]  /*7890*/  F2I.S8.NTZ R10, R10 ;  /* 0x0000000a000a7305 */ /* 0x000f220000202100 */
[----:B------:R-:W-:Y:S02]  /*78a0*/  PRMT R4, R5, 0x4210, R4 ;  /* 0x0000421005047816 */ /* 0x000fe40000000004 */
[----:B------:R-:W-:-:S05]  /*78b0*/  PRMT R3, R6, 0x7710, RZ ;  /* 0x0000771006037816 */ /* 0x000fca00000000ff */
[----:B------:R-:W2:Y:S01]  /*78c0*/  F2I.S8.NTZ R11, R11 ;  /* 0x0000000b000b7305 */ /* 0x000ea20000202100 */
[----:B------:R-:W-:-:S05]  /*78d0*/  IMAD.SHL.U32 R3, R3, 0x100, RZ ;  /* 0x0000010003037824 */ /* 0x000fca00078e00ff */
[----:B-1-3--:R-:W-:Y:S02]  /*78e0*/  LOP3.LUT R13, R4, 0xff00, R3, 0xf8, !PT ;  /* 0x0000ff00040d7812 */ /* 0x00afe400078ef803 */
[----:B------:R-:W1:Y:S01]  /*78f0*/  F2I.S8.NTZ R9, R9 ;  /* 0x0000000900097305 */ /* 0x000e620000202100 */
[----:B0-----:R-:W-:Y:S02]  /*7900*/  PRMT R4, R8, 0x8880, RZ ;  /* 0x0000888008047816 */ /* 0x001fe400000000ff */
[----:B----4-:R-:W-:Y:S02]  /*7910*/  PRMT R5, R10, 0x8880, RZ ;  /* 0x000088800a057816 */ /* 0x010fe400000000ff */
[----:B------:R-:W-:Y:S02]  /*7920*/  IADD3 R10, PT, PT, R0, UR40, RZ ;  /* 0x00000028000a7c10 */ /* 0x000fe4000fffe0ff */
[----:B--2---:R-:W-:Y:S01]  /*7930*/  PRMT R3, R11, 0x8880, RZ ;  /* 0x000088800b037816 */ /* 0x004fe200000000ff */
[----:B------:R-:W0:Y:S01]  /*7940*/  F2I.S8.NTZ R2, R2 ;  /* 0x0000000200027305 */ /* 0x000e220000202100 */
[----:B------:R-:W-:-:S02]  /*7950*/  PRMT R4, R4, 0x7710, RZ ;  /* 0x0000771004047816 */ /* 0x000fc400000000ff */
[----:B------:R-:W-:Y:S02]  /*7960*/  PRMT R3, R3, 0x7710, RZ ;  /* 0x0000771003037816 */ /* 0x000fe400000000ff */
[----:B------:R-:W-:Y:S02]  /*7970*/  PRMT R0, R5, 0x7710, RZ ;  /* 0x0000771005007816 */ /* 0x000fe400000000ff */
[----:B-1----:R-:W-:Y:S02]  /*7980*/  PRMT R9, R9, 0x8880, RZ ;  /* 0x0000888009097816 */ /* 0x002fe400000000ff */
[----:B------:R-:W-:Y:S02]  /*7990*/  LOP3.LUT R4, R4, 0xff, RZ, 0xc0, !PT ;  /* 0x000000ff04047812 */ /* 0x000fe400078ec0ff */
[----:B------:R-:W-:Y:S02]  /*79a0*/  LOP3.LUT R5, R3, 0xff, RZ, 0xc0, !PT ;  /* 0x000000ff03057812 */ /* 0x000fe400078ec0ff */
[----:B------:R-:W-:-:S02]  /*79b0*/  LOP3.LUT R6, R0, 0xff, RZ, 0xc0, !PT ;  /* 0x000000ff00067812 */ /* 0x000fc400078ec0ff */
[----:B------:R-:W-:Y:S02]  /*79c0*/  PRMT R0, R9, 0x7710, RZ ;  /* 0x0000771009007816 */ /* 0x000fe400000000ff */
[----:B0-----:R-:W-:Y:S01]  /*79d0*/  PRMT R11, R2, 0x8880, RZ ;  /* 0x00008880020b7816 */ /* 0x001fe200000000ff */
[----:B------:R-:W-:Y:S01]  /*79e0*/  IMAD.WIDE.U32 R2, R4, 0x1000000, RZ ;  /* 0x0100000004027825 */ /* 0x000fe200078e00ff */
[----:B------:R-:W-:Y:S02]  /*79f0*/  LOP3.LUT R9, R13, 0xff, R0, 0xf8, !PT ;  /* 0x000000ff0d097812 */ /* 0x000fe400078ef800 */
[----:B------:R-:W-:Y:S01]  /*7a00*/  PRMT R0, R11, 0x7710, RZ ;  /* 0x000077100b007816 */ /* 0x000fe200000000ff */
[----:B------:R-:W-:Y:S01]  /*7a10*/  IMAD.WIDE.U32 R4, R5, 0x10000, RZ ;  /* 0x0001000005047825 */ /* 0x000fe200078e00ff */
[----:B-----5:R-:W-:-:S03]  /*7a20*/  IADD3 R8, P0, PT, R10, UR4, RZ ;  /* 0x000000040a087c10 */ /* 0x020fc6000ff1e0ff */
[----:B------:R-:W-:Y:S01]  /*7a30*/  IMAD.WIDE.U32 R6, R6, 0x100, RZ ;  /* 0x0000010006067825 */ /* 0x000fe200078e00ff */
[----:B------:R-:W-:Y:S02]  /*7a40*/  LOP3.LUT R3, R5, R9, R3, 0xfe, !PT ;  /* 0x0000000905037212 */ /* 0x000fe400078efe03 */
[----:B------:R-:W-:Y:S02]  /*7a50*/  LEA.HI.X.SX32 R9, R10, UR5, 0x1, P0 ;  /* 0x000000050a097c11 */ /* 0x000fe400080f0eff */
[----:B------:R-:W-:Y:S02]  /*7a60*/  LOP3.LUT R11, R6, R2, R4, 0xfe, !PT ;  /* 0x00000002060b7212 */ /* 0x000fe400078efe04 */
[----:B------:R-:W-:Y:S02]  /*7a70*/  LOP3.LUT R3, R3, R7, RZ, 0xfc, !PT ;  /* 0x0000000703037212 */ /* 0x000fe400078efcff */
[----:B------:R-:W-:-:S05]  /*7a80*/  LOP3.LUT R2, R11, 0xff, R0, 0xf8, !PT ;  /* 0x000000ff0b027812 */ /* 0x000fca00078ef800 */
[----:B------:R-:W-:Y:S01]  /*7a90*/  STG.E.64 desc[UR36][R8.64], R2 ;  /* 0x0000000208007986 */ /* 0x000fe2000c101b24 */
[----:B------:R-:W-:Y:S05]  /*7aa0*/  EXIT ;  /* 0x000000000000794d */ /* 0x000fea0003800000 */
.L_x_2208:
[----:B----4-:R-:W4:Y:S01]  /*7ab0*/  LDC.64 R2, c[0x0][0x380] ;  /* 0x0000e000ff027b82 */ /* 0x010f220000000a00 */
[----:B------:R-:W-:Y:S02]  /*7ac0*/  IADD3 R5, PT, PT, R0, UR40, RZ ;  /* 0x0000002800057c10 */ /* 0x000fe4000fffe0ff */
[----:B------:R-:W-:Y:S02]  /*7ad0*/  F2FP.F16.F32.PACK_AB R33, R10, R33 ;  /* 0x000000210a21723e */ /* 0x000fe400000000ff */
[----:B------:R-:W-:Y:S02]  /*7ae0*/  F2FP.F16.F32.PACK_AB R11, R8, R11 ;  /* 0x0000000b080b723e */ /* 0x000fe400000000ff */
[----:B------:R-:W-:Y:S02]  /*7af0*/  F2FP.F16.F32.PACK_AB R9, R6, R9 ;  /* 0x000000090609723e */ /* 0x000fe400000000ff */
[----:B------:R-:W-:Y:S01]  /*7b00*/  F2FP.F16.F32.PACK_AB R7, R4, R7 ;  /* 0x000000070407723e */ /* 0x000fe200000000ff */
[----:B----4-:R-:W-:-:S05]  /*7b10*/  IMAD.WIDE R2, R5, 0x2, R2 ;  /* 0x0000000205027825 */ /* 0x010fca00078e0202 */
[----:B------:R-:W-:Y:S04]  /*7b20*/  STG.E desc[UR36][R2.64], R33 ;  /* 0x0000002102007986 */ /* 0x000fe8000c101924 */
[----:B------:R-:W-:Y:S04]  /*7b30*/  STG.E desc[UR36][R2.64+0x4], R11 ;  /* 0x0000040b02007986 */ /* 0x000fe8000c101924 */
[----:B------:R-:W-:Y:S04]  /*7b40*/  STG.E desc[UR36][R2.64+0x8], R9 ;  /* 0x0000080902007986 */ /* 0x000fe8000c101924 */
[----:B------:R-:W-:Y:S01]  /*7b50*/  STG.E desc[UR36][R2.64+0xc], R7 ;  /* 0x00000c0702007986 */ /* 0x000fe2000c101924 */
[----:B------:R-:W-:Y:S05]  /*7b60*/  EXIT ;  /* 0x000000000000794d */ /* 0x000fea0003800000 */
.L_x_2135:
[----:B------:R-:W-:Y:S02]  /*7b70*/  HFMA2 R12, -RZ, RZ, 0, 9.5367431640625e-07 ;  /* 0x00000010ff0c7431 */ /* 0x000fe400000001ff */
[----:B------:R-:W-:Y:S01]  /*7b80*/  IMAD.MOV.U32 R11, RZ, RZ, 0x1f ;  /* 0x0000001fff0b7424 */ /* 0x000fe200078e00ff */
[----:B------:R-:W-:-:S07]  /*7b90*/  MOV R15, 0xffffffff ;  /* 0xffffffff000f7802 */ /* 0x000fce0000000f00 */
[----:B0-----:R-:W-:Y:S05]  /*7ba0*/  WARPSYNC.COLLECTIVE R15, `(.L_x_2209) ;  /* 0x000000000f087348 */ /* 0x001fea0003c00000 */
[----:B------:R1:W2:Y:S02]  /*7bb0*/  SHFL.BFLY P6, R14, R13, R12, R11 ;  /* 0x0c00000c0d0e7389 */ /* 0x0002a400000c000b */
[----:B012---:R-:W-:Y:S05]  /*7bc0*/  ENDCOLLECTIVE ;  /* 0x000000000000791b */ /* 0x007fea0003800000 */
.L_x_2209:
[----:B------:R-:W-:Y:S02]  /*7bd0*/  HFMA2 R12, -RZ, RZ, 0, 4.76837158203125e-07 ;  /* 0x00000008ff0c7431 */ /* 0x000fe400000001ff */
[----:B------:R-:W-:-:S05]  /*7be0*/  FADD.FTZ R3, R13, R14 ;  /* 0x0000000e0d037221 */ /* 0x000fca0000010000 */
[----:B------:R-:W-:-:S07]  /*7bf0*/  MOV R13, R3 ;  /* 0x00000003000d7202 */ /* 0x000fce0000000f00 */
[----:B------:R-:W-:Y:S05]  /*7c00*/  WARPSYNC.COLLECTIVE R15, `(.L_x_2210) ;  /* 0x000000000f087348 */ /* 0x000fea0003c00000 */
[----:B------:R0:W1:Y:S02]  /*7c10*/  SHFL.BFLY P6, R14, R13, R12, R11 ;  /* 0x0c00000c0d0e7389 */ /* 0x00006400000c000b */
[----:B01----:R-:W-:Y:S05]  /*7c20*/  ENDCOLLECTIVE ;  /* 0x000000000000791b */ /* 0x003fea0003800000 */
.L_x_2210:
[----:B------:R-:W-:Y:S01]  /*7c30*/  MOV R12, 0x4 ;  /* 0x00000004000c7802 */ /* 0x000fe20000000f00 */
[----:B------:R-:W-:-:S04]  /*7c40*/  FADD.FTZ R4, R3, R14 ;  /* 0x0000000e03047221 */ /* 0x000fc80000010000 */
[----:B------:R-:W-:-:S07]  /*7c50*/  IMAD.MOV.U32 R13, RZ, RZ, R4 ;  /* 0x000000ffff0d7224 */ /* 0x000fce00078e0004 */
[----:B------:R-:W-:Y:S05]  /*7c60*/  WARPSYNC.COLLECTIVE R15, `(.L_x_2211) ;  /* 0x000000000f087348 */ /* 0x000fea0003c00000 */
[----:B------:R0:W1:Y:S02]  /*7c70*/  SHFL.BFLY P6, R14, R13, R12, R11 ;  /* 0x0c00000c0d0e7389 */ /* 0x00006400000c000b */
[----:B01----:R-:W-:Y:S05]  /*7c80*/  ENDCOLLECTIVE ;  /* 0x000000000000791b */ /* 0x003fea0003800000 */
.L_x_2211:
[----:B------:R-:W-:Y:S02]  /*7c90*/  HFMA2 R12, -RZ, RZ, 0, 1.1920928955078125e-07 ;  /* 0x00000002ff0c7431 */ /* 0x000fe400000001ff */
[----:B------:R-:W-:-:S05]  /*7ca0*/  FADD.FTZ R5, R4, R14 ;  /* 0x0000000e04057221 */ /* 0x000fca0000010000 */
[----:B------:R-:W-:-:S07]  /*7cb0*/  MOV R13, R5 ;  /* 0x00000005000d7202 */ /* 0x000fce0000000f00 */
[----:B------:R-:W-:Y:S05]  /*7cc0*/  WARPSYNC.COLLECTIVE R15, `(.L_x_2212) ;  /* 0x000000000f087348 */ /* 0x000fea0003c00000 */
[----:B------:R0:W1:Y:S02]  /*7cd0*/  SHFL.BFLY P6, R14, R13, R12, R11 ;  /* 0x0c00000c0d0e7389 */ /* 0x00006400000c000b */
[----:B01----:R-:W-:Y:S05]  /*7ce0*/  ENDCOLLECTIVE ;  /* 0x000000000000791b */ /* 0x003fea0003800000 */
.L_x_2212:
[----:B------:R-:W-:Y:S01]  /*7cf0*/  MOV R12, 0x1 ;  /* 0x00000001000c7802 */ /* 0x000fe20000000f00 */
[----:B------:R-:W-:-:S04]  /*7d00*/  FADD.FTZ R6, R5, R14 ;  /* 0x0000000e05067221 */ /* 0x000fc80000010000 */
[----:B------:R-:W-:-:S07]  /*7d10*/  IMAD.MOV.U32 R13, RZ, RZ, R6 ;  /* 0x000000ffff0d7224 */ /* 0x000fce00078e0006 */
[----:B------:R-:W-:Y:S05]  /*7d20*/  WARPSYNC.COLLECTIVE R15, `(.L_x_2213) ;  /* 0x000000000f087348 */ /* 0x000fea0003c00000 */
[----:B------:R0:W1:Y:S02]  /*7d30*/  SHFL.BFLY P6, R14, R13, R12, R11 ;  /* 0x0c00000c0d0e7389 */ /* 0x00006400000c000b */
[----:B01----:R-:W-:Y:S05]  /*7d40*/  ENDCOLLECTIVE ;  /* 0x000000000000791b */ /* 0x003fea0003800000 */
.L_x_2213:
[----:B------:R-:W-:Y:S05]  /*7d50*/  BRA `(.L_x_2214) ;  /* 0xffffff9800c47947 */ /* 0x000fea000383ffff */
.L_x_2138:
[----:B------:R-:W-:Y:S01]  /*7d60*/  BSSY B1, `(.L_x_2215) ;  /* 0x0000007000017945 */ /* 0x000fe20003800000 */
[----:B------:R-:W-:Y:S01]  /*7d70*/  MOV R12, 0x1 ;  /* 0x00000001000c7802 */ /* 0x000fe20000000f00 */
[----:B------:R-:W-:Y:S01]  /*7d80*/  IMAD.MOV.U32 R15, RZ, RZ, -0x1 ;  /* 0xffffffffff0f7424 */ /* 0x000fe200078e00ff */
[----:B------:R-:W-:-:S07]  /*7d90*/  MOV R11, 0x1f ;  /* 0x0000001f000b7802 */ /* 0x000fce0000000f00 */
[----:B------:R-:W-:Y:S05]  /*7da0*/  WARPSYNC.COLLECTIVE R15, `(.L_x_2216) ;  /* 0x000000000f087348 */ /* 0x000fea0003c00000 */
[----:B------:R0:W1:Y:S02]  /*7db0*/  SHFL.BFLY P6, R14, R13, R12, R11 ;  /* 0x0c00000c0d0e7389 */ /* 0x00006400000c000b */
[----:B01----:R-:W-:Y:S05]  /*7dc0*/  ENDCOLLECTIVE ;  /* 0x000000000000791b */ /* 0x003fea0003800000 */
.L_x_2216:
[----:B------:R-:W-:Y:S05]  /*7dd0*/  BSYNC B1 ;  /* 0x0000000000017941 */ /* 0x000fea0003800000 */
.L_x_2215:
[----:B------:R-:W-:Y:S05]  /*7de0*/  BRA `(.L_x_2217) ;  /* 0xffffffa400947947 */ /* 0x000fea000383ffff */
.L_x_2142:
[----:B------:R-:W-:Y:S01]  /*7df0*/  HFMA2 R12, -RZ, RZ, 0, 9.5367431640625e-07 ;  /* 0x00000010ff0c7431 */ /* 0x000fe200000001ff */
[----:B------:R-:W-:Y:S01]  /*7e00*/  BSSY B0, `(.L_x_2218) ;  /* 0x0000007000007945 */ /* 0x000fe20003800000 */
[----:B0-----:R-:W-:Y:S01]  /*7e10*/  MOV R13, R0 ;  /* 0x00000000000d7202 */ /* 0x001fe20000000f00 */
[----:B------:R-:W-:Y:S01]  /*7e20*/  IMAD.MOV.U32 R15, RZ, RZ, -0x1 ;  /* 0xffffffffff0f7424 */ /* 0x000fe200078e00ff */
[----:B------:R-:W-:-:S07]  /*7e30*/  MOV R11, 0x1f ;  /* 0x0000001f000b7802 */ /* 0x000fce0000000f00 */
[----:B-12---:R-:W-:Y:S05]  /*7e40*/  WARPSYNC.COLLECTIVE R15, `(.L_x_2219) ;  /* 0x000000000f087348 */ /* 0x006fea0003c00000 */
[----:B------:R0:W3:Y:S02]  /*7e50*/  SHFL.BFLY P6, R14, R13, R12, R11 ;  /* 0x0c00000c0d0e7389 */ /* 0x0000e400000c000b */
[----:B0123--:R-:W-:Y:S05]  /*7e60*/  ENDCOLLECTIVE ;  /* 0x000000000000791b */ /* 0x00ffea0003800000 */
.L_x_2219:
[----:B------:R-:W-:Y:S05]  /*7e70*/  BSYNC B0 ;  /* 0x0000000000007941 */ /* 0x000fea0003800000 */
.L_x_2218:
[----:B------:R-:W-:Y:S01]  /*7e80*/  HFMA2 R12, -RZ, RZ, 0, 4.76837158203125e-07 ;  /* 0x00000008ff0c7431 */ /* 0x000fe200000001ff */
[----:B------:R-:W-:Y:S02]  /*7e90*/  FMNMX.FTZ R13, R14, R0, !PT ;  /* 0x000000000e0d7209 */ /* 0x000fe40007810000 */
[----:B------:R-:W-:Y:S02]  /*7ea0*/  MOV R11, 0x1f ;  /* 0x0000001f000b7802 */ /* 0x000fe40000000f00 */
[----:B------:R-:W-:-:S07]  /*7eb0*/  MOV R15, 0xffffffff ;  /* 0xffffffff000f7802 */ /* 0x000fce0000000f00 */
[----:B------:R-:W-:Y:S05]  /*7ec0*/  WARPSYNC.COLLECTIVE R15, `(.L_x_2220) ;  /* 0x000000000f087348 */ /* 0x000fea0003c00000 */
[----:B------:R0:W1:Y:S02]  /*7ed0*/  SHFL.BFLY P6, R14, R13, R12, R11 ;  /* 0x0c00000c0d0e7389 */ /* 0x00006400000c000b */
[----:B01----:R-:W-:Y:S05]  /*7ee0*/  ENDCOLLECTIVE ;  /* 0x000000000000791b */ /* 0x003fea0003800000 */
.L_x_2220:
[----:B------:R-:W-:Y:S01]  /*7ef0*/  HFMA2 R12, -RZ, RZ, 0, 2.384185791015625e-07 ;  /* 0x00000004ff0c7431 */ /* 0x000fe200000001ff */
[----:B------:R-:W-:-:S05]  /*7f00*/  FMNMX.FTZ R5, R13, R14, !PT ;  /* 0x0000000e0d057209 */ /* 0x000fca0007810000 */
[----:B------:R-:W-:-:S07]  /*7f10*/  IMAD.MOV.U32 R13, RZ, RZ, R5 ;  /* 0x000000ffff0d7224 */ /* 0x000fce00078e0005 */
[----:B------:R-:W-:Y:S05]  /*7f20*/  WARPSYNC.COLLECTIVE R15, `(.L_x_2221) ;  /* 0x000000000f087348 */ /* 0x000fea0003c00000 */
[----:B------:R0:W1:Y:S02]  /*7f30*/  SHFL.BFLY P6, R14, R13, R12, R11 ;  /* 0x0c00000c0d0e7389 */ /* 0x00006400000c000b */
[----:B01----:R-:W-:Y:S05]  /*7f40*/  ENDCOLLECTIVE ;  /* 0x000000000000791b */ /* 0x003fea0003800000 */
.L_x_2221:
[----:B------:R-:W-:Y:S01]  /*7f50*/  HFMA2 R12, -RZ, RZ, 0, 1.1920928955078125e-07 ;  /* 0x00000002ff0c7431 */ /* 0x000fe200000001ff */
[----:B------:R-:W-:-:S04]  /*7f60*/  FMNMX.FTZ R6, R5, R14, !PT ;  /* 0x0000000e05067209 */ /* 0x000fc80007810000 */
[----:B------:R-:W-:-:S07]  /*7f70*/  MOV R13, R6 ;  /* 0x00000006000d7202 */ /* 0x000fce0000000f00 */
[----:B------:R-:W-:Y:S05]  /*7f80*/  WARPSYNC.COLLECTIVE R15, `(.L_x_2222) ;  /* 0x000000000f087348 */ /* 0x000fea0003c00000 */
[----:B------:R0:W1:Y:S02]  /*7f90*/  SHFL.BFLY P6, R14, R13, R12, R11 ;  /* 0x0c00000c0d0e7389 */ /* 0x00006400000c000b */
[----:B01----:R-:W-:Y:S05]  /*7fa0*/  ENDCOLLECTIVE ;  /* 0x000000000000791b */ /* 0x003fea0003800000 */
.L_x_2222:
[----:B------:R-:W-:Y:S05]  /*7fb0*/  BRA `(.L_x_2223) ;  /* 0xffffffa400ec7947 */ /* 0x000fea000383ffff */
.L_x_2224:
        /* <DEDUP_REMOVED lines=12> */
.L_x_3016:


//--------------------- .text._ZN4mmha33masked_multihead_attention_kernelItLi64ELi64ELi4ELi8ELi64ELb0ELb0EEEv26Multihead_attention_paramsIT_XT5_EE --------------------------
	.section	.text._ZN4mmha33masked_multihead_attention_kernelItLi64ELi64ELi4ELi8ELi64ELb0ELb0EEEv26Multihead_attention_paramsIT_XT5_EE,"ax",@progbits
	.align	128
        .global         _ZN4mmha33masked_multihead_attention_kernelItLi64ELi64ELi4ELi8ELi64ELb0ELb0EEEv26Multihead_attention_paramsIT_XT5_EE
        .type           _ZN4mmha33masked_multihead_attention_kernelItLi64ELi64ELi4ELi8ELi64ELb0ELb0EEEv26Multihead_attention_paramsIT_XT5_EE,@function
        .size           _ZN4mmha33masked_multihead_attention_kernelItLi64ELi64ELi4ELi8ELi64ELb0ELb0EEEv26Multihead_attention_paramsIT_XT5_EE,(.L_x_3017 - _ZN4mmha33masked_multihead_attention_kernelItLi64ELi64ELi4ELi8ELi64ELb0ELb0EEEv26Multihead_attention_paramsIT_XT5_EE)
        .other          _ZN4mmha33masked_multihead_attention_kernelItLi64ELi64ELi4ELi8ELi64ELb0ELb0EEEv26Multihead_attention_paramsIT_XT5_EE,@"STO_CUDA_ENTRY STV_DEFAULT"
_ZN4mmha33masked_multihead_attention_kernelItLi64ELi64ELi4ELi8ELi64ELb0ELb0EEEv26Multihead_attention_paramsIT_XT5_EE:
.text._ZN4mmha33masked_multihead_attention_kernelItLi64ELi64ELi4ELi8ELi64ELb0ELb0EEEv26Multihead_attention_paramsIT_XT5_EE:
        /* <DEDUP_REMOVED lines=12> */
.L_x_2225:
        /* <DEDUP_REMOVED lines=30> */
[----:B----4-:R-:W-:Y:S02]  /*02a0*/  ISETP.NE.U32.AND P1, PT, R4, RZ, PT ;  /* 0x000000ff0400720c */ /* 0x010fe40003f25070 */
[----:B------:R-:W-:Y:S02]  /*02b0*/  @!P3 IADD3 R26, PT, PT, R26, 0x1, RZ ;  /* 0x000000011a1ab810 */ /* 0x000fe40007ffe0ff */
[----:B------:R-:W-:Y:S02]  /*02c0*/  ISETP.NE.AND.EX P1, PT, R5, RZ, PT, P1 ;  /* 0x000000ff0500720c */ /* 0x000fe40003f25310 */
[----:B------:R-:W-:Y:S01]  /*02d0*/  ISETP.NE.AND P3, PT, R11, RZ, PT ;  /* 0x000000ff0b00720c */ /* 0x000fe20003f65270 */
[----:B--2---:R-:W2:Y:S01]  /*02e0*/  MUFU.RCP R6, R6 ;  /* 0x0000000600067308 */ /* 0x004ea20000001000 */
[----:B------:R-:W-:Y:S01]  /*02f0*/  @P2 IADD3 R26, PT, PT, R26, 0x1, RZ ;  /* 0x000000011a1a2810 */ /* 0x000fe20007ffe0ff */
[----:B------:R-:W4:Y:S04]  /*0300*/  @!P0 LDC R16, c[0x0][0x40c] ;  /* 0x00010300ff108b82 */ /* 0x000f280000000800 */
[----:B------:R-:W-:-:S06]  /*0310*/  @!P4 IMAD.MOV R26, RZ, RZ, -R26 ;  /* 0x000000ffff1ac224 */ /* 0x000fcc00078e0a1a */
[----:B------:R-:W-:Y:S01]  /*0320*/  @!P3 LOP3.LUT R26, RZ, R11, RZ, 0x33, !PT ;  /* 0x0000000bff1ab212 */ /* 0x000fe200078e33ff */
[----:B------:R-:W0:Y:S01]  /*0330*/  @P1 LDC.64 R8, c[0x0][0x460] ;  /* 0x00011800ff081b82 */ /* 0x000e220000000a00 */
[----:B--2---:R-:W-:-:S04]  /*0340*/  IADD3 R10, PT, PT, R6, 0xffffffe, RZ ;  /* 0x0ffffffe060a7810 */ /* 0x004fc80007ffe0ff */
[----:B------:R2:W2:Y:S01]  /*0350*/  F2I.FTZ.U32.TRUNC.NTZ R11, R10 ;  /* 0x0000000a000b7305 */ /* 0x0004a2000021f000 */
[----:B-1----:R-:W-:Y:S01]  /*0360*/  MOV R2, RZ ;  /* 0x000000ff00027202 */ /* 0x002fe20000000f00 */
[----:B--2---:R-:W-:Y:S02]  /*0370*/  HFMA2 R10, -RZ, RZ, 0, 0 ;  /* 0x00000000ff0a7431 */ /* 0x004fe400000001ff */
[----:B------:R-:W-:Y:S02]  /*0380*/  IMAD.MOV R14, RZ, RZ, -R11 ;  /* 0x000000ffff0e7224 */ /* 0x000fe400078e0a0b */
[----:B0-----:R-:W-:Y:S01]  /*0390*/  @P1 IMAD.WIDE R8, R26, 0x4, R8 ;  /* 0x000000041a081825 */ /* 0x001fe200078e0208 */
[----:B------:R-:W0:Y:S04]  /*03a0*/  S2R R18, SR_TID.X ;  /* 0x0000000000127919 */ /* 0x000e280000002100 */
[----:B------:R1:W5:Y:S01]  /*03b0*/  @P1 LDG.E R2, desc[UR36][R8.64] ;  /* 0x0000002408021981 */ /* 0x000362000c1e1900 */
[----:B------:R-:W2:Y:S01]  /*03c0*/  S2R R17, SR_CTAID.X ;  /* 0x0000000000117919 */ /* 0x000ea20000002500 */
[----:B-1----:R-:W1:Y:S01]  /*03d0*/  LDC R8, c[0x0][0x3e8] ;  /* 0x0000fa00ff087b82 */ /* 0x002e620000000800 */
[----:B------:R-:W-:Y:S01]  /*03e0*/  BSSY.RECONVERGENT B0, `(.L_x_2226) ;  /* 0x0000026000007945 */ /* 0x000fe20003800200 */
[----:B------:R-:W-:-:S02]  /*03f0*/  MOV R29, RZ ;  /* 0x000000ff001d7202 */ /* 0x000fc40000000f00 */
[----:B-1----:R-:W-:Y:S02]  /*0400*/  ISETP.NE.AND P2, PT, R8, RZ, PT ;  /* 0x000000ff0800720c */ /* 0x002fe40003f45270 */
[----:B0-----:R-:W-:-:S11]  /*0410*/  SHF.L.U32 R32, R18, 0x1, RZ ;  /* 0x0000000112207819 */ /* 0x001fd600000006ff */
[----:B--2---:R-:W-:Y:S01]  /*0420*/  @P2 IMAD.SHL.U32 R9, R17, 0x40, RZ ;  /* 0x0000004011092824 */ /* 0x004fe200078e00ff */
[----:B---3--:R-:W-:Y:S01]  /*0430*/  @P0 IADD3 R16, PT, PT, R3, R12, RZ ;  /* 0x0000000c03100210 */ /* 0x008fe20007ffe0ff */
[----:B------:R-:W-:-:S03]  /*0440*/  IMAD R3, R14, R25, RZ ;  /* 0x000000190e037224 */ /* 0x000fc600078e02ff */
[----:B----4-:R-:W-:Y:S01]  /*0450*/  IABS R22, R16 ;  /* 0x0000001000167213 */ /* 0x010fe20000000000 */
[----:B------:R-:W-:Y:S02]  /*0460*/  IMAD.HI.U32 R11, R11, R3, R10 ;  /* 0x000000030b0b7227 */ /* 0x000fe400078e000a */
[----:B------:R-:W0:Y:S04]  /*0470*/  LDC R3, c[0x0][0x3f8] ;  /* 0x0000fe00ff037b82 */ /* 0x000e280000000800 */
[----:B------:R-:W-:-:S04]  /*0480*/  IMAD.HI.U32 R11, R11, R22, RZ ;  /* 0x000000160b0b7227 */ /* 0x000fc800078e00ff */
[----:B------:R-:W-:-:S04]  /*0490*/  IMAD.MOV R11, RZ, RZ, -R11 ;  /* 0x000000ffff0b7224 */ /* 0x000fc800078e0a0b */
[----:B------:R-:W-:-:S05]  /*04a0*/  IMAD R22, R25, R11, R22 ;  /* 0x0000000b19167224 */ /* 0x000fca00078e0216 */
[----:B------:R-:W-:Y:S01]  /*04b0*/  ISETP.GT.U32.AND P0, PT, R25, R22, PT ;  /* 0x000000161900720c */ /* 0x000fe20003f04070 */
[----:B0-----:R-:W-:-:S12]  /*04c0*/  IMAD R23, R0, R3, R17 ;  /* 0x0000000300177224 */ /* 0x001fd800078e0211 */
        /* <DEDUP_REMOVED lines=23> */
.L_x_2227:
[----:B------:R-:W-:Y:S05]  /*0640*/  BSYNC.RECONVERGENT B0 ;  /* 0x0000000000007941 */ /* 0x000fea0003800200 */
.L_x_2226:
[----:B------:R-:W1:Y:S01]  /*0650*/  LDCU UR4, c[0x0][0x478] ;  /* 0x00008f00ff0477ac */ /* 0x000e620008000800 */
[----:B------:R-:W-:Y:S01]  /*0660*/  ISETP.GE.AND P3, PT, R16, RZ, PT ;  /* 0x000000ff1000720c */ /* 0x000fe20003f66270 */
[----:B------:R-:W-:Y:S01]  /*0670*/  IMAD R26, R26, R3, RZ ;  /* 0x000000031a1a7224 */ /* 0x000fe200078e02ff */
[----:B------:R-:W-:Y:S02]  /*0680*/  ISETP.NE.AND P2, PT, R7, RZ, PT ;  /* 0x000000ff0700720c */ /* 0x000fe40003f45270 */
[----:B------:R-:W-:Y:S01]  /*0690*/  @!P1 IADD3 R22, PT, PT, R22, -R25, RZ ;  /* 0x8000001916169210 */ /* 0x000fe20007ffe0ff */
[-C--:B------:R-:W-:Y:S01]  /*06a0*/  IMAD R25, R0, R7.reuse, RZ ;  /* 0x0000000700197224 */ /* 0x080fe200078e02ff */
        /* <DEDUP_REMOVED lines=20> */
.L_x_2228:
[----:B------:R-:W-:Y:S01]  /*07f0*/  BSSY.RECONVERGENT B0, `(.L_x_2229) ;  /* 0x0000006000007945 */ /* 0x000fe20003800200 */
[----:B------:R-:W-:-:S03]  /*0800*/  HFMA2 R28, -RZ, RZ, 0, 0 ;  /* 0x00000000ff1c7431 */ /* 0x000fc600000001ff */
[----:B------:R-:W-:Y:S05]  /*0810*/  @P0 BRA `(.L_x_2230) ;  /* 0x00000000000c0947 */ /* 0x000fea0003800000 */
[----:B------:R-:W1:Y:S02]  /*0820*/  LDC.64 R6, c[0x0][0x398] ;  /* 0x0000e600ff067b82 */ /* 0x000e640000000a00 */
[----:B-1----:R-:W-:-:S05]  /*0830*/  IMAD.WIDE R6, R27, 0x2, R6 ;  /* 0x000000021b067825 */ /* 0x002fca00078e0206 */
[----:B------:R1:W5:Y:S02]  /*0840*/  LDG.E R28, desc[UR36][R6.64] ;  /* 0x00000024061c7981 */ /* 0x000364000c1e1900 */
.L_x_2230:
[----:B------:R-:W-:Y:S05]  /*0850*/  BSYNC.RECONVERGENT B0 ;  /* 0x0000000000007941 */ /* 0x000fea0003800200 */
.L_x_2229:
[----:B------:R-:W2:Y:S01]  /*0860*/  LDCU.64 UR6, c[0x0][0x3a0] ;  /* 0x00007400ff0677ac */ /* 0x000ea20008000a00 */
[----:B-1----:R-:W1:Y:S01]  /*0870*/  LDC.64 R6, c[0x0][0x418] ;  /* 0x00010600ff067b82 */ /* 0x002e620000000a00 */
[----:B------:R-:W-:Y:S01]  /*0880*/  ISETP.EQ.U32.AND P3, PT, R4, RZ, PT ;  /* 0x000000ff0400720c */ /* 0x000fe20003f62070 */
[----:B------:R-:W3:Y:S03]  /*0890*/  LDCU.64 UR4, c[0x0][0x390] ;  /* 0x00007200ff0477ac */ /* 0x000ee60008000a00 */
[----:B------:R-:W-:Y:S02]  /*08a0*/  ISETP.EQ.OR.EX P0, PT, R5, RZ, P0, P3 ;  /* 0x000000ff0500720c */ /* 0x000fe40000702730 */
[----:B--2---:R-:W-:-:S11]  /*08b0*/  ISETP.NE.U32.AND P1, PT, RZ, UR6, PT ;  /* 0x00000006ff007c0c */ /* 0x004fd6000bf25070 */
[----:B-----5:R-:W-:Y:S02]  /*08c0*/  @!P0 IMAD R12, R2, R3, RZ ;  /* 0x00000003020c8224 */ /* 0x020fe400078e02ff */
[----:B------:R-:W-:Y:S01]  /*08d0*/  IMAD.MOV.U32 R3, RZ, RZ, RZ ;  /* 0x000000ffff037224 */ /* 0x000fe200078e00ff */
[----:B---3--:R-:W-:Y:S01]  /*08e0*/  ISETP.NE.U32.AND P2, PT, RZ, UR4, PT ;  /* 0x00000004ff007c0c */ /* 0x008fe2000bf45070 */
[----:B------:R-:W-:Y:S01]  /*08f0*/  IMAD.MOV.U32 R27, RZ, RZ, RZ ;  /* 0x000000ffff1b7224 */ /* 0x000fe200078e00ff */
[----:B------:R-:W-:Y:S01]  /*0900*/  ISETP.NE.AND.EX P1, PT, RZ, UR7, PT, P1 ;  /* 0x00000007ff007c0c */ /* 0x000fe2000bf25310 */
[----:B------:R-:W2:Y:S01]  /*0910*/  LDCU.U8 UR4, c[0x0][0x404] ;  /* 0x00008080ff0477ac */ /* 0x000ea20008000000 */
        /* <DEDUP_REMOVED lines=10> */
[----:B------:R-:W4:Y:S01]  /*09c0*/  @P3 LDC.64 R4, c[0x0][0x418] ;  /* 0x00010600ff043b82 */ /* 0x000f220000000a00 */
[----:B-1----:R-:W-:-:S06]  /*09d0*/  @!P0 IMAD.WIDE R6, R15, 0x2, R6 ;  /* 0x000000020f068825 */ /* 0x002fcc00078e0206 */
[----:B------:R-:W2:Y:S01]  /*09e0*/  @!P0 LDG.E R7, desc[UR36][R6.64] ;  /* 0x0000002406078981 */ /* 0x000ea2000c1e1900 */
[----:B0-----:R-:W-:-:S05]  /*09f0*/  @!P1 IMAD.WIDE.U32 R10, R13, 0x2, R10 ;  /* 0x000000020d0a9825 */ /* 0x001fca00078e000a */
[----:B------:R-:W2:Y:S01]  /*0a00*/  @!P1 LDG.E R3, desc[UR36][R10.64] ;  /* 0x000000240a039981 */ /* 0x000ea2000c1e1900 */
[----:B---3--:R-:W-:Y:S02]  /*0a10*/  @!P2 IMAD.WIDE.U32 R8, R13, 0x2, R8 ;  /* 0x000000020d08a825 */ /* 0x008fe400078e0008 */
[----:B------:R-:W0:Y:S03]  /*0a20*/  LDC R13, c[0x0][0x400] ;  /* 0x00010000ff0d7b82 */ /* 0x000e260000000800 */
[----:B------:R-:W3:Y:S01]  /*0a30*/  @!P2 LDG.E R12, desc[UR36][R8.64] ;  /* 0x00000024080ca981 */ /* 0x000ee2000c1e1900 */
[----:B----4-:R-:W-:-:S05]  /*0a40*/  @P3 IMAD.WIDE.U32 R4, R0, 0x4, R4 ;  /* 0x0000000400043825 */ /* 0x010fca00078e0004 */
[----:B------:R1:W5:Y:S01]  /*0a50*/  @P3 LDG.E R27, desc[UR36][R4.64] ;  /* 0x00000024041b3981 */ /* 0x000362000c1e1900 */
[----:B--2---:R-:W-:-:S04]  /*0a60*/  ISETP.NE.AND P1, PT, RZ, UR4, PT ;  /* 0x00000004ff007c0c */ /* 0x004fc8000bf25270 */
[----:B0-----:R-:W-:Y:S01]  /*0a70*/  ISETP.LT.OR P1, PT, R13, 0x1, P1 ;  /* 0x000000010d00780c */ /* 0x001fe20000f21670 */
[----:B------:R-:W-:Y:S01]  /*0a80*/  BSSY.RECONVERGENT B6, `(.L_x_2231) ;  /* 0x00000a6000067945 */ /* 0x000fe20003800200 */
[----:B------:R-:W-:-:S04]  /*0a90*/  HADD2 R28, R28, R3 ;  /* 0x000000031c1c7230 */ /* 0x000fc80000000000 */
[----:B------:R-:W-:Y:S02]  /*0aa0*/  @!P0 HMUL2 R28, R28, R7 ;  /* 0x000000071c1c8232 */ /* 0x000fe40000000000 */
[----:B---3--:R-:W-:-:S05]  /*0ab0*/  HFMA2 R29, R29, 1, 1, R12 ;  /* 0x3c003c001d1d7831 */ /* 0x008fca000000000c */
        /* <DEDUP_REMOVED lines=31> */
.L_x_2232:
        /* <DEDUP_REMOVED lines=12> */
[----:B0-----:R-:W-:Y:S02]  /*0d70*/  MOV R4, RZ ;  /* 0x000000ff00047202 */ /* 0x001fe40000000f00 */
[----:B-1----:R-:W-:-:S05]  /*0d80*/  IADD3 R6, PT, PT, RZ, -R5, RZ ;  /* 0x80000005ff067210 */ /* 0x002fca0007ffe0ff */
[----:B------:R-:W-:Y:S02]  /*0d90*/  IMAD R7, R6, R3, RZ ;  /* 0x0000000306077224 */ /* 0x000fe400078e02ff */
[----:B------:R-:W-:Y:S02]  /*0da0*/  IMAD.MOV.U32 R6, RZ, RZ, R8 ;  /* 0x000000ffff067224 */ /* 0x000fe400078e0008 */
[----:B------:R-:W-:Y:S01]  /*0db0*/  IMAD.HI.U32 R5, R5, R7, R4 ;  /* 0x0000000705057227 */ /* 0x000fe200078e0004 */
[----:B------:R-:W-:-:S05]  /*0dc0*/  IADD3 R7, PT, PT, RZ, -R9, RZ ;  /* 0x80000009ff077210 */ /* 0x000fca0007ffe0ff */
        /* <DEDUP_REMOVED lines=36> */
.L_x_2234:
        /* <DEDUP_REMOVED lines=62> */
.L_x_2238:
[----:B------:R-:W-:Y:S05]  /*13f0*/  BSYNC.RECONVERGENT B1 ;  /* 0x0000000000017941 */ /* 0x000fea0003800200 */
.L_x_2237:
[----:B------:R-:W-:Y:S01]  /*1400*/  PRMT R8, R28, 0x7632, R8 ;  /* 0x000076321c087816 */ /* 0x000fe20000000008 */
[----:B------:R0:W-:Y:S01]  /*1410*/  STS.U16 [R5], R28 ;  /* 0x0000001c05007388 */ /* 0x0001e20000000400 */
[----:B------:R-:W-:-:S03]  /*1420*/  PRMT R9, R29, 0x7632, R9 ;  /* 0x000076321d097816 */ /* 0x000fc60000000009 */
[----:B------:R0:W-:Y:S04]  /*1430*/  STS.U16 [R4], R8 ;  /* 0x0000000804007388 */ /* 0x0001e80000000400 */
[----:B------:R0:W-:Y:S04]  /*1440*/  STS.U16 [R6], R29 ;  /* 0x0000001d06007388 */ /* 0x0001e80000000400 */
[----:B------:R0:W-:Y:S02]  /*1450*/  STS.U16 [R7], R9 ;  /* 0x0000000907007388 */ /* 0x0001e40000000400 */
.L_x_2236:
[----:B------:R-:W-:Y:S05]  /*1460*/  BSYNC.RECONVERGENT B0 ;  /* 0x0000000000007941 */ /* 0x000fea0003800200 */
.L_x_2235:
[----:B------:R-:W-:Y:S01]  /*1470*/  BAR.SYNC.DEFER_BLOCKING 0x0 ;  /* 0x0000000000007b1d */ /* 0x000fe20000010000 */
[----:B------:R-:W-:-:S04]  /*1480*/  @!P6 IMAD R30, R31, R30, R34 ;  /* 0x0000001e1f1ee224 */ /* 0x000fc800078e0222 */
[C---:B------:R-:W-:Y:S01]  /*1490*/  @!P6 IMAD R3, R30.reuse, 0x2, R3 ;  /* 0x000000021e03e824 */ /* 0x040fe200078e0203 */
[----:B------:R-:W-:-:S05]  /*14a0*/  @!P6 LEA R0, R30, R0, 0x1 ;  /* 0x000000001e00e211 */ /* 0x000fca00078e08ff */
[----:B0-----:R0:W1:Y:S04]  /*14b0*/  @!P6 LDS R29, [R0] ;  /* 0x00000000001de984 */ /* 0x0010680000000800 */
[----:B------:R0:W2:Y:S01]  /*14c0*/  @!P6 LDS R28, [R3] ;  /* 0x00000000031ce984 */ /* 0x0000a20000000800 */
[----:B------:R-:W-:Y:S06]  /*14d0*/  BAR.SYNC.DEFER_BLOCKING 0x0 ;  /* 0x0000000000007b1d */ /* 0x000fec0000010000 */
.L_x_2233:
[----:B------:R-:W-:Y:S05]  /*14e0*/  BSYNC.RECONVERGENT B6 ;  /* 0x0000000000067941 */ /* 0x000fea0003800200 */
.L_x_2231:
        /* <DEDUP_REMOVED lines=12> */
[----:B------:R-:W-:Y:S01]  /*15b0*/  IMAD R9, R9, 0x40, R6 ;  /* 0x0000004009097824 */ /* 0x000fe200078e0206 */
[----:B------:R-:W-:-:S04]  /*15c0*/  UMOV UR4, 0xffffffff ;  /* 0xffffffff00047882 */ /* 0x000fc80000000000 */
[----:B------:R-:W-:Y:S02]  /*15d0*/  LEA R9, R10, R9, 0x3 ;  /* 0x000000090a097211 */ /* 0x000fe400078e18ff */
[----:B0-----:R-:W-:-:S03]  /*15e0*/  LEA R3, R8, R3, 0x18 ;  /* 0x0000000308037211 */ /* 0x001fc600078ec0ff */
[----:B----4-:R-:W-:Y:S01]  /*15f0*/  IMAD.WIDE R4, R9, 0x2, R4 ;  /* 0x0000000209047825 */ /* 0x010fe200078e0204 */
[----:B------:R-:W-:-:S03]  /*1600*/  LEA R6, R18, R3, 0x2 ;  /* 0x0000000312067211 */ /* 0x000fc600078e10ff */
[----:B-12---:R-:W-:Y:S01]  /*1610*/  HMUL2 R3, R29, R28 ;  /* 0x0000001c1d037232 */ /* 0x006fe20000000000 */
[----:B------:R0:W-:Y:S04]  /*1620*/  STG.E desc[UR36][R4.64], R28 ;  /* 0x0000001c04007986 */ /* 0x0001e8000c101924 */
[----:B------:R0:W-:Y:S01]  /*1630*/  STS [R6], R29 ;  /* 0x0000001d06007388 */ /* 0x0001e20000000800 */
[--C-:B------:R-:W-:Y:S02]  /*1640*/  HADD2.F32 R13, -RZ, R3.reuse.H0_H0 ;  /* 0x20000003ff0d7230 */ /* 0x100fe40000004100 */
        /* <DEDUP_REMOVED lines=12> */
.L_x_2315:
        /* <DEDUP_REMOVED lines=8> */
[----:B-----5:R-:W-:-:S07]  /*1790*/  @P0 IMAD.IADD R0, R16, 0x1, -R27 ;  /* 0x0000000110000824 */ /* 0x020fce00078e0a1b */
        /* <DEDUP_REMOVED lines=13> */
.L_x_2239:
[----:B------:R-:W-:Y:S05]  /*1870*/  WARPSYNC.ALL ;  /* 0x0000000000007948 */ /* 0x000fea0003800000 */
[----:B------:R-:W-:Y:S01]  /*1880*/  IADD3 R3, PT, PT, -R33, R16, RZ ;  /* 0x0000001021037210 */ /* 0x000fe20007ffe1ff */
[----:B------:R-:W4:Y:S01]  /*1890*/  LDC.64 R10, c[0x0][0x3f0] ;  /* 0x0000fc00ff0a7b82 */ /* 0x000f220000000a00 */
[----:B------:R-:W-:Y:S01]  /*18a0*/  SHF.R.U32.HI R42, RZ, 0x2, R18 ;  /* 0x00000002ff2a7819 */ /* 0x000fe20000011612 */
[----:B------:R-:W-:Y:S01]  /*18b0*/  UMOV UR7, 0x400 ;  /* 0x0000040000077882 */ /* 0x000fe20000000000 */
[----:B------:R-:W-:Y:S01]  /*18c0*/  IADD3 R3, PT, PT, R3, 0x7, RZ ;  /* 0x0000000703037810 */ /* 0x000fe20007ffe0ff */
[----:B------:R-:W-:Y:S01]  /*18d0*/  UIADD3 UR4, UPT, UPT, UR7, 0x10, URZ ;  /* 0x0000001007047890 */ /* 0x000fe2000fffe0ff */
[----:B------:R-:W-:Y:S01]  /*18e0*/  BSSY B0, `(.L_x_2241) ;  /* 0x00000b4000007945 */ /* 0x000fe20003800000 */
[----:B------:R-:W1:Y:S01]  /*18f0*/  LDCU UR12, c[0x0][0x410] ;  /* 0x00008200ff0c77ac */ /* 0x000e620008000800 */
[----:B------:R-:W-:Y:S01]  /*1900*/  SHF.R.S32.HI R4, RZ, 0x1f, R3 ;  /* 0x0000001fff047819 */ /* 0x000fe20000011403 */
[----:B------:R-:W3:Y:S01]  /*1910*/  S2UR UR10, SR_CgaCtaId ;  /* 0x00000000000a79c3 */ /* 0x000ee20000008800 */
[----:B------:R-:W1:Y:S02]  /*1920*/  LDCU.64 UR14, c[0x0][0x438] ;  /* 0x00008700ff0e77ac */ /* 0x000e640008000a00 */
[----:B------:R-:W-:Y:S01]  /*1930*/  LEA.HI R4, R4, R3, RZ, 0x3 ;  /* 0x0000000304047211 */ /* 0x000fe200078f18ff */
[----:B------:R-:W-:-:S03]  /*1940*/  IMAD.SHL.U32 R3, R18, 0x4, RZ ;  /* 0x0000000412037824 */ /* 0x000fc600078e00ff */
[----:B0-----:R-:W-:Y:S02]  /*1950*/  LOP3.LUT R6, R4, 0xfffffff8, RZ, 0xc0, !PT ;  /* 0xfffffff804067812 */ /* 0x001fe400078ec0ff */
[----:B------:R-:W-:Y:S01]  /*1960*/  LOP3.LUT R3, R3, 0xc, RZ, 0xc0, !PT ;  /* 0x0000000c03037812 */ /* 0x000fe200078ec0ff */
[----:B------:R-:W-:Y:S01]  /*1970*/  BAR.SYNC.DEFER_BLOCKING 0x0 ;  /* 0x0000000000007b1d */ /* 0x000fe20000010000 */
[----:B------:R-:W-:Y:S01]  /*1980*/  ISETP.GE.AND P0, PT, R42, R6, PT ;  /* 0x000000062a00720c */ /* 0x000fe20003f06270 */
[----:B----4-:R-:W-:-:S05]  /*1990*/  IMAD R8, R26, R10, R17 ;  /* 0x0000000a1a087224 */ /* 0x010fca00078e0211 */
[----:B------:R-:W-:Y:S01]  /*19a0*/  SHF.L.U32 R8, R8, 0x6, RZ ;  /* 0x0000000608087819 */ /* 0x000fe200000006ff */
[----:B---3--:R-:W-:-:S06]  /*19b0*/  ULEA UR4, UR10, UR4, 0x18 ;  /* 0x000000040a047291 */ /* 0x008fcc000f8ec0ff */
[----:B-1----:R-:W-:Y:S06]  /*19c0*/  @P0 BRA `(.L_x_2242) ;  /* 0x0000000800940947 */ /* 0x002fec0003800000 */
[----:B------:R-:W-:Y:S01]  /*19d0*/  IABS R31, R11 ;  /* 0x0000000b001f7213 */ /* 0x000fe20000000000 */
[----:B------:R-:W0:Y:S01]  /*19e0*/  LDC R46, c[0x0][0x430] ;  /* 0x00010c00ff2e7b82 */ /* 0x000e220000000800 */
[----:B------:R-:W1:Y:S01]  /*19f0*/  LDCU.64 UR8, c[0x0][0x420] ;  /* 0x00008400ff0877ac */ /* 0x000e620008000a00 */
[----:B------:R-:W-:Y:S01]  /*1a00*/  LOP3.LUT R32, R32, 0x6, RZ, 0xc0, !PT ;  /* 0x0000000620207812 */ /* 0x000fe200078ec0ff */
[----:B------:R-:W3:Y:S01]  /*1a10*/  I2F.RP R7, R31 ;  /* 0x0000001f00077306 */ /* 0x000ee20000209400 */
[----:B------:R-:W4:Y:S01]  /*1a20*/  LDS R30, [R3+UR4] ;  /* 0x00000004031e7984 */ /* 0x000f220008000800 */
[----:B------:R-:W1:Y:S01]  /*1a30*/  LDCU UR11, c[0x0][0x440] ;  /* 0x00008800ff0b77ac */ /* 0x000e620008000800 */
[----:B------:R-:W-:Y:S02]  /*1a40*/  IADD3 R6, PT, PT, R33, R6, RZ ;  /* 0x0000000621067210 */ /* 0x000fe40007ffe0ff */
[----:B------:R-:W0:Y:S01]  /*1a50*/  LDS R29, [R3+UR4+0x10] ;  /* 0x00001004031d7984 */ /* 0x000e220008000800 */
[----:B------:R-:W0:Y:S01]  /*1a60*/  LDCU UR6, c[0x0][0x408] ;  /* 0x00008100ff0677ac */ /* 0x000e220008000800 */
[----:B------:R-:W-:-:S02]  /*1a70*/  SHF.L.U32 R44, R11, 0x4, RZ ;  /* 0x000000040b2c7819 */ /* 0x000fc400000006ff */
[----:B--2---:R-:W2:Y:S01]  /*1a80*/  LDS R28, [R3+UR4+0x20] ;  /* 0x00002004031c7984 */ /* 0x004ea20008000800 */
[----:B------:R-:W-:-:S03]  /*1a90*/  UIADD3 UR5, UPT, UPT, UR7, 0x90, URZ ;  /* 0x0000009007057890 */ /* 0x000fc6000fffe0ff */
[----:B------:R-:W2:Y:S01]  /*1aa0*/  LDS R26, [R3+UR4+0x30] ;  /* 0x00003004031a7984 */ /* 0x000ea20008000800 */
[----:B------:R-:W-:Y:S01]  /*1ab0*/  ULEA UR5, UR10, UR5, 0x18 ;  /* 0x000000050a057291 */ /* 0x000fe2000f8ec0ff */
[----:B---3--:R-:W3:Y:S01]  /*1ac0*/  MUFU.RCP R7, R7 ;  /* 0x0000000700077308 */ /* 0x008ee20000001000 */
[----:B-1----:R-:W-:Y:S01]  /*1ad0*/  ISETP.NE.U32.AND P0, PT, RZ, UR8, PT ;  /* 0x00000008ff007c0c */ /* 0x002fe2000bf05070 */
[----:B------:R-:W1:Y:S01]  /*1ae0*/  LDS R21, [R3+UR4+0x40] ;  /* 0x0000400403157984 */ /* 0x000e620008000800 */
[----:B------:R-:W-:-:S03]  /*1af0*/  IMAD R40, R17, UR11, R16 ;  /* 0x0000000b11287c24 */ /* 0x000fc6000f8e0210 */
[----:B------:R-:W1:Y:S01]  /*1b00*/  LDS R20, [R3+UR4+0x50] ;  /* 0x0000500403147984 */ /* 0x000e620008000800 */
[----:B------:R-:W-:Y:S02]  /*1b10*/  ISETP.NE.AND.EX P0, PT, RZ, UR9, PT, P0 ;  /* 0x00000009ff007c0c */ /* 0x000fe4000bf05300 */
[----:B0-----:R-:W-:Y:S01]  /*1b20*/  IADD3 R46, PT, PT, R46, UR6, RZ ;  /* 0x000000062e2e7c10 */ /* 0x001fe2000fffe0ff */
[----:B------:R-:W0:Y:S04]  /*1b30*/  LDS R10, [R3+UR4+0x60] ;  /* 0x00006004030a7984 */ /* 0x000e280008000800 */
[----:B------:R4:W0:Y:S01]  /*1b40*/  LDS R9, [R3+UR4+0x70] ;  /* 0x0000700403097984 */ /* 0x0008220008000800 */
[----:B---3--:R-:W-:-:S04]  /*1b50*/  IADD3 R4, PT, PT, R7, 0xffffffe, RZ ;  /* 0x0ffffffe07047810 */ /* 0x008fc80007ffe0ff */
[----:B------:R-:W3:Y:S01]  /*1b60*/  F2I.FTZ.U32.TRUNC.NTZ R5, R4 ;  /* 0x0000000400057305 */ /* 0x000ee2000021f000 */
[----:B----4-:R-:W-:-:S05]  /*1b70*/  IMAD R3, R8, R11, R32 ;  /* 0x0000000b08037224 */ /* 0x010fca00078e0220 */
[----:B------:R-:W-:Y:S01]  /*1b80*/  SHF.R.S32.HI R32, RZ, 0x1f, R3 ;  /* 0x0000001fff207819 */ /* 0x000fe20000011403 */
[----:B---3--:R-:W-:-:S04]  /*1b90*/  IMAD.MOV R4, RZ, RZ, -R5 ;  /* 0x000000ffff047224 */ /* 0x008fc800078e0a05 */
[----:B------:R-:W-:Y:S02]  /*1ba0*/  IMAD R7, R4, R31, RZ ;  /* 0x0000001f04077224 */ /* 0x000fe400078e02ff */
[----:B------:R-:W-:-:S05]  /*1bb0*/  HFMA2 R4, -RZ, RZ, 0, 0 ;  /* 0x00000000ff047431 */ /* 0x000fca00000001ff */
[----:B------:R-:W-:-:S04]  /*1bc0*/  IMAD.HI.U32 R7, R5, R7, R4 ;  /* 0x0000000705077227 */ /* 0x000fc800078e0004 */
[----:B------:R-:W-:Y:S01]  /*1bd0*/  IMAD.IADD R5, R33, 0x1, R42 ;  /* 0x0000000121057824 */ /* 0x000fe200078e022a */
[----:B------:R-:W-:-:S03]  /*1be0*/  LEA R42, R42, UR5, 0x2 ;  /* 0x000000052a2a7c11 */ /* 0x000fc6000f8e10ff */
[--C-:B------:R-:W-:Y:S01]  /*1bf0*/  IMAD R40, R40, UR11, R5.reuse ;  /* 0x0000000b28287c24 */ /* 0x100fe2000f8e0205 */
[----:B------:R-:W-:-:S04]  /*1c00*/  IADD3 R4, P1, P2, R25, UR8, R5 ;  /* 0x0000000819047c10 */ /* 0x000fc8000fa3e005 */
[----:B012---:R-:W-:-:S09]  /*1c10*/  IADD3.X R35, PT, PT, R24, UR9, RZ, P1, P2 ;  /* 0x0000000918237c10 */ /* 0x007fd20008fe44ff */
.L_x_2246:
        /* <DEDUP_REMOVED lines=9> */
[----:B------:R-:W-:Y:S02]  /*1cb0*/  @!P1 IADD3 R48, PT, PT, R48, -R15, RZ ;  /* 0x8000000f30309210 */ /* 0x000fe40007ffe0ff */
[----:B------:R-:W-:Y:S02]  /*1cc0*/  ISETP.GE.AND P1, PT, R5, R16, PT ;  /* 0x000000100500720c */ /* 0x000fe40003f26270 */
[----:B------:R-:W-:-:S11]  /*1cd0*/  ISETP.GT.U32.AND P2, PT, R31, R48, PT ;  /* 0x000000301f00720c */ /* 0x000fd60003f44070 */
[----:B------:R-:W0:Y:S02]  /*1ce0*/  @!P1 LDC.64 R12, c[0x0][0x3b8] ;  /* 0x0000ee00ff0c9b82 */ /* 0x000e240000000a00 */
[----:B------:R-:W-:-:S05]  /*1cf0*/  @!P2 IADD3 R48, PT, PT, R48, -R15, RZ ;  /* 0x8000000f3030a210 */ /* 0x000fca0007ffe0ff */
[----:B------:R-:W-:Y:S01]  /*1d00*/  @!P3 IMAD.MOV R48, RZ, RZ, -R48 ;  /* 0x000000ffff30b224 */ /* 0x000fe200078e0a30 */
[----:B------:R-:W-:-:S04]  /*1d10*/  @!P4 LOP3.LUT R48, RZ, R11, RZ, 0x33, !PT ;  /* 0x0000000bff30c212 */ /* 0x000fc800078e33ff */
[C---:B------:R-:W-:Y:S02]  /*1d20*/  IADD3 R45, PT, PT, R48.reuse, R11, RZ ;  /* 0x0000000b302d7210 */ /* 0x040fe40007ffe0ff */
[----:B------:R-:W-:-:S03]  /*1d30*/  @!P1 LEA R52, R48, R44, 0x3 ;  /* 0x0000002c30349211 */ /* 0x000fc600078e18ff */
[----:B------:R-:W-:Y:S01]  /*1d40*/  @!P1 IMAD.SHL.U32 R14, R45, 0x8, RZ ;  /* 0x000000082d0e9824 */ /* 0x000fe200078e00ff */
[----:B------:R-:W-:-:S04]  /*1d50*/  @!P1 IADD3 R15, P3, PT, R3, R52, RZ ;  /* 0x00000034030f9210 */ /* 0x000fc80007f7e0ff */
[----:B------:R-:W-:Y:S02]  /*1d60*/  @!P1 IADD3 R47, P2, PT, R3, R14, RZ ;  /* 0x0000000e032f9210 */ /* 0x000fe40007f5e0ff */
[-C--:B------:R-:W-:Y:S02]  /*1d70*/  @!P1 LEA.HI.X.SX32 R52, R52, R32.reuse, 0x1, P3 ;  /* 0x0000002034349211 */ /* 0x080fe400018f0eff */
[----:B------:R-:W-:Y:S02]  /*1d80*/  @!P1 LEA.HI.X.SX32 R49, R14, R32, 0x1, P2 ;  /* 0x000000200e319211 */ /* 0x000fe400010f0eff */
[-C--:B0-----:R-:W-:Y:S02]  /*1d90*/  @!P1 LEA R14, P3, R15, R12.reuse, 0x1 ;  /* 0x0000000c0f0e9211 */ /* 0x081fe400078608ff */
[----:B------:R-:W-:Y:S02]  /*1da0*/  @!P1 LEA R50, P2, R47, R12, 0x1 ;  /* 0x0000000c2f329211 */ /* 0x000fe400078408ff */
[----:B------:R-:W-:-:S02]  /*1db0*/  @!P1 LEA.HI.X R15, R15, R13, R52, 0x1, P3 ;  /* 0x0000000d0f0f9211 */ /* 0x000fc400018f0c34 */
[----:B------:R-:W-:Y:S02]  /*1dc0*/  @!P1 LEA.HI.X R51, R47, R13, R49, 0x1, P2 ;  /* 0x0000000d2f339211 */ /* 0x000fe400010f0c31 */
[----:B------:R-:W0:Y:S01]  /*1dd0*/  @!P1 LDC.64 R12, c[0x0][0x3b8] ;  /* 0x0000ee00ff0c9b82 */ /* 0x000e220000000a00 */
[----:B------:R-:W-:Y:S01]  /*1de0*/  @!P1 LEA R47, P2, R48, R3, 0x3 ;  /* 0x00000003302f9211 */ /* 0x000fe200078418ff */
[----:B------:R-:W2:Y:S04]  /*1df0*/  @!P1 LDG.E R33, desc[UR36][R14.64] ;  /* 0x000000240e219981 */ /* 0x000ea8000c1e1900 */
[----:B------:R1:W3:Y:S01]  /*1e00*/  @!P1 LDG.E R38, desc[UR36][R50.64] ;  /* 0x0000002432269981 */ /* 0x0002e2000c1e1900 */
[----:B0-----:R-:W-:Y:S02]  /*1e10*/  @!P1 LEA R52, P3, R47, R12, 0x1 ;  /* 0x0000000c2f349211 */ /* 0x001fe400078608ff */
[----:B------:R-:W-:-:S04]  /*1e20*/  @!P1 IADD3.X R12, PT, PT, RZ, R32, RZ, P2, !PT ;  /* 0x00000020ff0c9210 */ /* 0x000fc800017fe4ff */
[----:B------:R-:W-:Y:S02]  /*1e30*/  @!P1 LEA.HI.X R53, R47, R13, R12, 0x1, P3 ;  /* 0x0000000d2f359211 */ /* 0x000fe400018f0c0c */
[----:B------:R-:W0:Y:S01]  /*1e40*/  @!P1 LDC.64 R12, c[0x0][0x3b8] ;  /* 0x0000ee00ff0c9b82 */ /* 0x000e220000000a00 */
[----:B-1----:R-:W-:Y:S02]  /*1e50*/  LEA R50, R11, R45, 0x2 ;  /* 0x0000002d0b327211 */ /* 0x002fe400078e10ff */
[----:B------:R-:W4:Y:S03]  /*1e60*/  @!P1 LDG.E R43, desc[UR36][R52.64] ;  /* 0x00000024342b9981 */ /* 0x000f26000c1e1900 */
[----:B------:R-:W-:-:S05]  /*1e70*/  @!P1 IMAD.SHL.U32 R47, R50, 0x8, RZ ;  /* 0x00000008322f9824 */ /* 0x000fca00078e00ff */
[----:B------:R-:W-:-:S04]  /*1e80*/  @!P1 IADD3 R49, P2, PT, R3, R47, RZ ;  /* 0x0000002f03319210 */ /* 0x000fc80007f5e0ff */
[----:B------:R-:W-:Y:S02]  /*1e90*/  @!P1 LEA.HI.X.SX32 R14, R47, R32, 0x1, P2 ;  /* 0x000000202f0e9211 */ /* 0x000fe400010f0eff */
[----:B0-----:R-:W-:-:S04]  /*1ea0*/  @!P1 LEA R12, P2, R49, R12, 0x1 ;  /* 0x0000000c310c9211 */ /* 0x001fc800078408ff */
[----:B------:R-:W-:Y:S02]  /*1eb0*/  @!P1 LEA.HI.X R13, R49, R13, R14, 0x1, P2 ;  /* 0x0000000d310d9211 */ /* 0x000fe400010f0c0e */
[----:B------:R-:W0:Y:S01]  /*1ec0*/  @!P1 LDC.64 R14, c[0x0][0x3b8] ;  /* 0x0000ee00ff0e9b82 */ /* 0x000e220000000a00 */
[----:B------:R-:W-:Y:S02]  /*1ed0*/  IADD3 R47, PT, PT, R50, R11, RZ ;  /* 0x0000000b322f7210 */ /* 0x000fe40007ffe0ff */
[----:B------:R1:W2:Y:S02]  /*1ee0*/  @!P1 LDG.E R37, desc[UR36][R12.64] ;  /* 0x000000240c259981 */ /* 0x0002a4000c1e1900 */
[----:B------:R-:W-:-:S03]  /*1ef0*/  @!P1 SHF.L.U32 R49, R47, 0x3, RZ ;  /* 0x000000032f319819 */ /* 0x000fc600000006ff */
[----:B-1----:R-:W1:Y:S01]  /*1f00*/  @!P1 LDC.64 R12, c[0x0][0x3b8] ;  /* 0x0000ee00ff0c9b82 */ /* 0x002e620000000a00 */
[----:B------:R-:W-:Y:S01]  /*1f10*/  @!P1 IADD3 R51, P2, PT, R3, R49, RZ ;  /* 0x0000003103339210 */ /* 0x000fe20007f5e0ff */
[----:B------:R-:W-:-:S03]  /*1f20*/  @!P1 IMAD R45, R45, 0x8, R44 ;  /* 0x000000082d2d9824 */ /* 0x000fc600078e022c */
[----:B------:R-:W-:Y:S02]  /*1f30*/  @!P1 LEA.HI.X.SX32 R52, R49, R32, 0x1, P2 ;  /* 0x0000002031349211 */ /* 0x000fe400010f0eff */
[----:B0-----:R-:W-:-:S04]  /*1f40*/  @!P1 LEA R50, P2, R51, R14, 0x1 ;  /* 0x0000000e33329211 */ /* 0x001fc800078408ff */
[----:B------:R-:W-:Y:S02]  /*1f50*/  @!P1 LEA.HI.X R51, R51, R15, R52, 0x1, P2 ;  /* 0x0000000f33339211 */ /* 0x000fe400010f0c34 */
[----:B------:R-:W-:-:S03]  /*1f60*/  @!P1 IADD3 R14, P2, PT, R3, R45, RZ ;  /* 0x0000002d030e9210 */ /* 0x000fc60007f5e0ff */
[----:B------:R-:W2:Y:S01]  /*1f70*/  @!P1 LDG.E R41, desc[UR36][R50.64] ;  /* 0x0000002432299981 */ /* 0x000ea2000c1e1900 */
[----:B------:R-:W-:Y:S02]  /*1f80*/  @!P1 LEA.HI.X.SX32 R45, R45, R32, 0x1, P2 ;  /* 0x000000202d2d9211 */ /* 0x000fe400010f0eff */
[----:B-1----:R-:W-:-:S04]  /*1f90*/  @!P1 LEA R52, P2, R14, R12, 0x1 ;  /* 0x0000000c0e349211 */ /* 0x002fc800078408ff */
[----:B------:R-:W-:Y:S02]  /*1fa0*/  @!P1 LEA.HI.X R53, R14, R13, R45, 0x1, P2 ;  /* 0x0000000d0e359211 */ /* 0x000fe400010f0c2d */
[----:B------:R-:W-:Y:S01]  /*1fb0*/  @!P1 LEA R45, R11, R48, 0x2 ;  /* 0x000000300b2d9211 */ /* 0x000fe200078e10ff */
[----:B------:R-:W0:Y:S02]  /*1fc0*/  @!P1 LDC.64 R14, c[0x0][0x3b8] ;  /* 0x0000ee00ff0e9b82 */ /* 0x000e240000000a00 */
[----:B------:R-:W2:Y:S01]  /*1fd0*/  @!P1 LDG.E R39, desc[UR36][R52.64] ;  /* 0x0000002434279981 */ /* 0x000ea2000c1e1900 */
[----:B------:R-:W-:-:S04]  /*1fe0*/  @!P1 SHF.L.U32 R45, R45, 0x3, RZ ;  /* 0x000000032d2d9819 */ /* 0x000fc800000006ff */
[----:B------:R-:W-:-:S04]  /*1ff0*/  @!P1 IADD3 R48, P2, PT, R3, R45, RZ ;  /* 0x0000002d03309210 */ /* 0x000fc80007f5e0ff */
[----:B------:R-:W-:Y:S02]  /*2000*/  @!P1 LEA.HI.X.SX32 R45, R45, R32, 0x1, P2 ;  /* 0x000000202d2d9211 */ /* 0x000fe400010f0eff */
[----:B------:R-:W-:-:S04]  /*2010*/  @!P1 LEA R12, P2, R48, R12, 0x1 ;  /* 0x0000000c300c9211 */ /* 0x000fc800078408ff */
[----:B------:R-:W-:Y:S01]  /*2020*/  @!P1 LEA.HI.X R13, R48, R13, R45, 0x1, P2 ;  /* 0x0000000d300d9211 */ /* 0x000fe200010f0c2d */
[----:B------:R-:W-:-:S04]  /*2030*/  @!P1 IMAD.IADD R11, R47, 0x1, R11 ;  /* 0x000000012f0b9824 */ /* 0x000fc800078e020b */
[----:B------:R1:W2:Y:S01]  /*2040*/  @!P1 LDG.E R34, desc[UR36][R12.64] ;  /* 0x000000240c229981 */ /* 0x0002a2000c1e1900 */
[----:B------:R-:W-:-:S04]  /*2050*/  @!P1 SHF.L.U32 R11, R11, 0x3, RZ ;  /* 0x000000030b0b9819 */ /* 0x000fc800000006ff */
[----:B------:R-:W-:-:S04]  /*2060*/  @!P1 IADD3 R45, P2, PT, R3, R11, RZ ;  /* 0x0000000b032d9210 */ /* 0x000fc80007f5e0ff */
[----:B------:R-:W-:Y:S02]  /*2070*/  @!P1 LEA.HI.X.SX32 R48, R11, R32, 0x1, P2 ;  /* 0x000000200b309211 */ /* 0x000fe400010f0eff */
[----:B0-----:R-:W-:-:S04]  /*2080*/  @!P1 LEA R14, P2, R45, R14, 0x1 ;  /* 0x0000000e2d0e9211 */ /* 0x001fc800078408ff */
[----:B------:R-:W-:Y:S01]  /*2090*/  @!P1 LEA.HI.X R15, R45, R15, R48, 0x1, P2 ;  /* 0x0000000f2d0f9211 */ /* 0x000fe200010f0c30 */
[----:B-1----:R-:W-:-:S04]  /*20a0*/  @P0 IMAD.MOV.U32 R13, RZ, RZ, R35 ;  /* 0x000000ffff0d0224 */ /* 0x002fc800078e0023 */
[----:B------:R-:W2:Y:S01]  /*20b0*/  @!P1 LDG.E R36, desc[UR36][R14.64] ;  /* 0x000000240e249981 */ /* 0x000ea2000c1e1900 */
[----:B------:R-:W-:-:S05]  /*20c0*/  @P0 MOV R12, R4 ;  /* 0x00000004000c0202 */ /* 0x000fca0000000f00 */
[----:B------:R4:W2:Y:S01]  /*20d0*/  @P0 LDG.E.U8 R11, desc[UR36][R12.64] ;  /* 0x000000240c0b0981 */ /* 0x0008a2000c1e1100 */
[----:B------:R-:W-:Y:S01]  /*20e0*/  UMOV UR5, 0xffffffff ;  /* 0xffffffff00057882 */ /* 0x000fe20000000000 */
[----:B------:R-:W-:Y:S01]  /*20f0*/  LOP3.LUT P1, RZ, R18, 0x3, RZ, 0xc0, !PT ;  /* 0x0000000312ff7812 */ /* 0x000fe2000782c0ff */
[----:B----4-:R-:W-:-:S04]  /*2100*/  HMUL2 R13, R30, R43 ;  /* 0x0000002b1e0d7232 */ /* 0x010fc80000000000 */
[----:B---3--:R-:W-:-:S04]  /*2110*/  HFMA2 R13, R29, R38, R13 ;  /* 0x000000261d0d7231 */ /* 0x008fc8000000000d */
[----:B--2---:R-:W-:-:S04]  /*2120*/  HFMA2 R13, R28, R33, R13 ;  /* 0x000000211c0d7231 */ /* 0x004fc8000000000d */
[----:B------:R-:W-:-:S04]  /*2130*/  HFMA2 R13, R26, R39, R13 ;  /* 0x000000271a0d7231 */ /* 0x000fc8000000000d */
[----:B------:R-:W-:-:S04]  /*2140*/  HFMA2 R13, R21, R34, R13 ;  /* 0x00000022150d7231 */ /* 0x000fc8000000000d */
[----:B------:R-:W-:-:S04]  /*2150*/  HFMA2 R13, R20, R37, R13 ;  /* 0x00000025140d7231 */ /* 0x000fc8000000000d */
[----:B------:R-:W-:-:S04]  /*2160*/  HFMA2 R13, R10, R41, R13 ;  /* 0x000000290a0d7231 */ /* 0x000fc8000000000d */
[----:B------:R-:W-:Y:S01]  /*2170*/  HFMA2 R13, R9, R36, R13 ;  /* 0x00000024090d7231 */ /* 0x000fe2000000000d */
[----:B------:R-:W-:-:S04]  /*2180*/  ISETP.NE.AND P2, PT, R11, RZ, P0 ;  /* 0x000000ff0b00720c */ /* 0x000fc80000745270 */
[--C-:B------:R-:W-:Y:S02]  /*2190*/  HADD2.F32 R11, -RZ, R13.reuse.H0_H0 ;  /* 0x2000000dff0b7230 */ /* 0x100fe40000004100 */
[----:B------:R-:W-:-:S05]  /*21a0*/  HADD2.F32 R12, -RZ, R13.H1_H1 ;  /* 0x3000000dff0c7230 */ /* 0x000fca0000004100 */
[----:B------:R-:W-:Y:S01]  /*21b0*/  FADD.FTZ R13, R11, R12 ;  /* 0x0000000c0b0d7221 */ /* 0x000fe20000010000 */
[----:B------:R-:W-:Y:S06]  /*21c0*/  BRA.DIV UR5, `(.L_x_2243) ;  /* 0x0000005605707947 */ /* 0x000fec000b800000 */
[----:B------:R-:W0:Y:S02]  /*21d0*/  SHFL.BFLY PT, R14, R13, 0x2, 0x1f ;  /* 0x0c401f000d0e7f89 */ /* 0x000e2400000e0000 */
[----:B0-----:R-:W-:-:S05]  /*21e0*/  FADD.FTZ R13, R13, R14 ;  /* 0x0000000e0d0d7221 */ /* 0x001fca0000010000 */
[----:B------:R0:W1:Y:S02]  /*21f0*/  SHFL.BFLY PT, R14, R13, 0x1, 0x1f ;  /* 0x0c201f000d0e7f89 */ /* 0x00006400000e0000 */
.L_x_2319:
        /* <DEDUP_REMOVED lines=17> */
[----:B-----5:R-:W-:-:S04]  /*2310*/  @P1 SEL R45, R27, RZ, !P4 ;  /* 0x000000ff1b2d1207 */ /* 0x020fc80006000000 */
        /* <DEDUP_REMOVED lines=8> */
.L_x_2245:
[----:B------:R-:W-:Y:S05]  /*23a0*/  BSYNC.RECONVERGENT B1 ;  /* 0x0000000000017941 */ /* 0x000fea0003800200 */
.L_x_2244:
[----:B------:R-:W-:Y:S02]  /*23b0*/  IADD3 R5, PT, PT, R5, 0x10, RZ ;  /* 0x0000001005057810 */ /* 0x000fe40007ffe0ff */
[----:B------:R-:W-:Y:S02]  /*23c0*/  IADD3 R4, P2, PT, R4, 0x10, RZ ;  /* 0x0000001004047810 */ /* 0x000fe40007f5e0ff */
[----:B------:R-:W-:Y:S02]  /*23d0*/  ISETP.GE.AND P1, PT, R5, R6, PT ;  /* 0x000000060500720c */ /* 0x000fe40003f26270 */
[----:B-1----:R-:W-:Y:S01]  /*23e0*/  IADD3 R42, PT, PT, R42, 0x40, RZ ;  /* 0x000000402a2a7810 */ /* 0x002fe20007ffe0ff */
[----:B------:R-:W-:Y:S01]  /*23f0*/  IMAD.X R35, RZ, RZ, R35, P2 ;  /* 0x000000ffff237224 */ /* 0x000fe200010e0623 */
[----:B------:R-:W-:-:S09]  /*2400*/  IADD3 R40, PT, PT, R40, 0x10, RZ ;  /* 0x0000001028287810 */ /* 0x000fd20007ffe0ff */
[----:B------:R-:W-:Y:S05]  /*2410*/  @!P1 BRA `(.L_x_2246) ;  /* 0xfffffff800009947 */ /* 0x000fea000383ffff */
.L_x_2242:
[----:B------:R-:W-:Y:S05]  /*2420*/  BSYNC B0 ;  /* 0x0000000000007941 */ /* 0x000fea0003800000 */
.L_x_2241:
[----:B------:R-:W1:Y:S01]  /*2430*/  LDCU UR5, c[0x0][0x3f4] ;  /* 0x00007e80ff0577ac */ /* 0x000e620008000800 */
[----:B------:R-:W-:-:S04]  /*2440*/  IADD3 R5, PT, PT, R16, 0x1, RZ ;  /* 0x0000000110057810 */ /* 0x000fc80007ffe0ff */
[----:B-1----:R-:W-:Y:S01]  /*2450*/  VIADDMNMX R3, R5, -UR5, RZ, !PT ;  /* 0x8000000505037c46 */ /* 0x002fe2000f8001ff */
[----:B------:R-:W-:-:S03]  /*2460*/  UMOV UR5, 0xffffffff ;  /* 0xffffffff00057882 */ /* 0x000fc60000000000 */
[----:B------:R-:W-:Y:S05]  /*2470*/  BRA.DIV UR5, `(.L_x_2247) ;  /* 0x0000005605047947 */ /* 0x000fea000b800000 */
[----:B------:R-:W0:Y:S02]  /*2480*/  SHFL.BFLY PT, R14, R0, 0x10, 0x1f ;  /* 0x0e001f00000e7f89 */ /* 0x000e2400000e0000 */
[----:B0-----:R-:W-:-:S05]  /*2490*/  FMNMX.FTZ R13, R14, R0, !PT ;  /* 0x000000000e0d7209 */ /* 0x001fca0007810000 */
[----:B------:R-:W0:Y:S02]  /*24a0*/  SHFL.BFLY PT, R14, R13, 0x8, 0x1f ;  /* 0x0d001f000d0e7f89 */ /* 0x000e2400000e0000 */
[----:B0-----:R-:W-:-:S05]  /*24b0*/  FMNMX.FTZ R4, R13, R14, !PT ;  /* 0x0000000e0d047209 */ /* 0x001fca0007810000 */
[----:B------:R0:W1:Y:S02]  /*24c0*/  SHFL.BFLY PT, R14, R4, 0x4, 0x1f ;  /* 0x0c801f00040e7f89 */ /* 0x00006400000e0000 */
.L_x_2324:
[----:B------:R-:W3:Y:S01]  /*24d0*/  S2R R15, SR_CgaCtaId ;  /* 0x00000000000f7919 */ /* 0x000ee20000008800 */
[----:B------:R-:W-:Y:S01]  /*24e0*/  LOP3.LUT P0, R6, R18, 0x1f, RZ, 0xc0, !PT ;  /* 0x0000001f12067812 */ /* 0x000fe2000780c0ff */
[----:B------:R-:W-:Y:S05]  /*24f0*/  WARPSYNC.ALL ;  /* 0x0000000000007948 */ /* 0x000fea0003800000 */
[----:B------:R-:W-:Y:S02]  /*2500*/  MOV R20, 0x400 ;  /* 0x0000040000147802 */ /* 0x000fe40000000f00 */
[----:B------:R-:W-:Y:S02]  /*2510*/  SHF.R.U32.HI R38, RZ, 0x3, R18 ;  /* 0x00000003ff267819 */ /* 0x000fe40000011612 */
[----:B-1----:R-:W-:-:S02]  /*2520*/  FMNMX.FTZ R9, R4, R14, !PT ;  /* 0x0000000e04097209 */ /* 0x002fc40007810000 */
[----:B---3--:R-:W-:-:S04]  /*2530*/  LEA R7, R15, R20, 0x18 ;  /* 0x000000140f077211 */ /* 0x008fc800078ec0ff */
        /* <DEDUP_REMOVED lines=31> */
[----:B------:R-:W-:Y:S02]  /*2730*/  LEA R13, R15, R14, 0x18 ;  /* 0x0000000e0f0d7211 */ /* 0x000fe400078ec0ff */
[----:B------:R-:W-:Y:S01]  /*2740*/  LOP3.LUT R12, R10, 0x3, RZ, 0xc0, !PT ;  /* 0x000000030a0c7812 */ /* 0x000fe200078ec0ff */
[----:B------:R-:W-:Y:S01]  /*2750*/  HFMA2 R10, -RZ, RZ, 0, 0 ;  /* 0x00000000ff0a7431 */ /* 0x000fe200000001ff */
[----:B------:R-:W-:Y:S01]  /*2760*/  MOV R11, R0 ;  /* 0x00000000000b7202 */ /* 0x000fe20000000f00 */
[----:B------:R-:W-:Y:S01]  /*2770*/  IMAD R13, R18, 0x4, R13 ;  /* 0x00000004120d7824 */ /* 0x000fe200078e020d */
[----:B------:R-:W-:-:S07]  /*2780*/  IADD3 R12, PT, PT, -R12, RZ, RZ ;  /* 0x000000ff0c0c7210 */ /* 0x000fce0007ffe1ff */
.L_x_2253:
        /* <DEDUP_REMOVED lines=11> */
.L_x_2252:
[----:B------:R-:W-:Y:S05]  /*2840*/  BSYNC.RECONVERGENT B1 ;  /* 0x0000000000017941 */ /* 0x000fea0003800200 */
.L_x_2251:
[----:B------:R-:W-:Y:S05]  /*2850*/  @!P1 BRA `(.L_x_2249) ;  /* 0x0000001000fc9947 */ /* 0x000fea0003800000 */
[----:B------:R-:W-:Y:S02]  /*2860*/  IADD3 R20, PT, PT, R20, 0x90, RZ ;  /* 0x0000009014147810 */ /* 0x000fe40007ffe0ff */
[----:B------:R-:W-:Y:S02]  /*2870*/  SHF.L.U32 R12, R3, 0x2, RZ ;  /* 0x00000002030c7819 */ /* 0x000fe400000006ff */
[----:B------:R-:W-:Y:S02]  /*2880*/  LEA R15, R15, R20, 0x18 ;  /* 0x000000140f0f7211 */ /* 0x000fe400078ec0ff */
[C---:B------:R-:W-:Y:S02]  /*2890*/  LEA R12, R11.reuse, -R12, 0x2 ;  /* 0x8000000c0b0c7211 */ /* 0x040fe400078e10ff */
[----:B------:R-:W-:-:S03]  /*28a0*/  IADD3 R11, PT, PT, R11, 0x100, RZ ;  /* 0x000001000b0b7810 */ /* 0x000fc60007ffe0ff */
[----:B------:R-:W-:Y:S01]  /*28b0*/  IMAD.IADD R12, R15, 0x1, R12 ;  /* 0x000000010f0c7824 */ /* 0x000fe200078e020c */
[----:B------:R-:W-:-:S04]  /*28c0*/  ISETP.GT.AND P0, PT, R11, R16, PT ;  /* 0x000000100b00720c */ /* 0x000fc80003f04270 */
[----:B------:R-:W0:Y:S04]  /*28d0*/  LDS R14, [R12] ;  /* 0x000000000c0e7984 */ /* 0x000e280000000800 */
[----:B------:R-:W1:Y:S04]  /*28e0*/  LDS R20, [R12+0x100] ;  /* 0x000100000c147984 */ /* 0x000e680000000800 */
[----:B------:R-:W3:Y:S04]  /*28f0*/  LDS R24, [R12+0x200] ;  /* 0x000200000c187984 */ /* 0x000ee80000000800 */
[----:B------:R-:W4:Y:S01]  /*2900*/  LDS R26, [R12+0x300] ;  /* 0x000300000c1a7984 */ /* 0x000f220000000800 */
[C---:B0-----:R-:W-:Y:S01]  /*2910*/  FADD.FTZ R14, -R9.reuse, R14 ;  /* 0x0000000e090e7221 */ /* 0x041fe20000010100 */
[----:B-1----:R-:W-:-:S03]  /*2920*/  FADD.FTZ R20, -R9, R20 ;  /* 0x0000001409147221 */ /* 0x002fc60000010100 */
[----:B------:R-:W-:Y:S01]  /*2930*/  FMUL.FTZ R14, R14, 1.4426950216293334961 ;  /* 0x3fb8aa3b0e0e7820 */ /* 0x000fe20000410000 */
[C---:B---3--:R-:W-:Y:S01]  /*2940*/  FADD.FTZ R24, -R9.reuse, R24 ;  /* 0x0000001809187221 */ /* 0x048fe20000010100 */
[----:B------:R-:W-:Y:S02]  /*2950*/  FMUL.FTZ R20, R20, 1.4426950216293334961 ;  /* 0x3fb8aa3b14147820 */ /* 0x000fe40000410000 */
        /* <DEDUP_REMOVED lines=25> */
.L_x_2256:
[----:B------:R-:W0:Y:S01]  /*2af0*/  LDS R14, [R11+-0x200] ;  /* 0xfffe00000b0e7984 */ /* 0x000e220000000800 */
[----:B------:R-:W-:-:S03]  /*2b00*/  IADD3 R13, PT, PT, R13, 0x400, RZ ;  /* 0x000004000d0d7810 */ /* 0x000fc60007ffe0ff */
[----:B------:R-:W1:Y:S01]  /*2b10*/  LDS R20, [R11+-0x100] ;  /* 0xffff00000b147984 */ /* 0x000e620000000800 */
[----:B------:R-:W-:-:S03]  /*2b20*/  ISETP.GE.AND P1, PT, R13, R12, PT ;  /* 0x0000000c0d00720c */ /* 0x000fc60003f26270 */
[----:B------:R-:W3:Y:S04]  /*2b30*/  LDS R24, [R11] ;  /* 0x000000000b187984 */ /* 0x000ee80000000800 */
[----:B------:R-:W4:Y:S04]  /*2b40*/  LDS R26, [R11+0x100] ;  /* 0x000100000b1a7984 */ /* 0x000f280000000800 */
[----:B--2---:R-:W2:Y:S04]  /*2b50*/  LDS R28, [R11+0x200] ;  /* 0x000200000b1c7984 */ /* 0x004ea80000000800 */
        /* <DEDUP_REMOVED lines=13> */
[----:B------:R-:W1:Y:S01]  /*2c30*/  LDS R44, [R11+0xa00] ;  /* 0x000a00000b2c7984 */ /* 0x000e620000000800 */
[----:B------:R-:W-:Y:S01]  /*2c40*/  FMUL.FTZ R24, R24, 1.4426950216293334961 ;  /* 0x3fb8aa3b18187820 */ /* 0x000fe20000410000 */
[----:B----4-:R-:W-:-:S02]  /*2c50*/  FADD.FTZ R26, -R9, R26 ;  /* 0x0000001a091a7221 */ /* 0x010fc40000010100 */
[----:B------:R-:W4:Y:S01]  /*2c60*/  LDS R48, [R11+0xb00] ;  /* 0x000b00000b307984 */ /* 0x000f220000000800 */
[C---:B--2---:R-:W-:Y:S01]  /*2c70*/  FADD.FTZ R28, -R9.reuse, R28 ;  /* 0x0000001c091c7221 */ /* 0x044fe20000010100 */
[----:B------:R-:W-:Y:S01]  /*2c80*/  FMUL.FTZ R26, R26, 1.4426950216293334961 ;  /* 0x3fb8aa3b1a1a7820 */ /* 0x000fe20000410000 */
[----:B------:R-:W2:Y:S01]  /*2c90*/  MUFU.EX2 R20, R20 ;  /* 0x0000001400147308 */ /* 0x000ea20000000800 */
[----:B------:R-:W4:Y:S01]  /*2ca0*/  LDS R46, [R11+0xc00] ;  /* 0x000c00000b2e7984 */ /* 0x000f220000000800 */
[C---:B------:R-:W-:Y:S01]  /*2cb0*/  FADD.FTZ R15, -R9.reuse, R50 ;  /* 0x00000032090f7221 */ /* 0x040fe20000010100 */
[----:B------:R-:W-:Y:S02]  /*2cc0*/  FMUL.FTZ R28, R28, 1.4426950216293334961 ;  /* 0x3fb8aa3b1c1c7820 */ /* 0x000fe40000410000 */
[----:B------:R-:W4:Y:S01]  /*2cd0*/  LDS R50, [R11+0xd00] ;  /* 0x000d00000b327984 */ /* 0x000f220000000800 */
[----:B------:R-:W-:Y:S01]  /*2ce0*/  FADD.FTZ R30, -R9, R30 ;  /* 0x0000001e091e7221 */ /* 0x000fe20000010100 */
[----:B------:R-:W-:Y:S01]  /*2cf0*/  FMUL.FTZ R15, R15, 1.4426950216293334961 ;  /* 0x3fb8aa3b0f0f7820 */ /* 0x000fe20000410000 */
[----:B------:R-:W0:Y:S01]  /*2d00*/  MUFU.EX2 R24, R24 ;  /* 0x0000001800187308 */ /* 0x000e220000000800 */
[----:B---3--:R-:W-:Y:S01]  /*2d10*/  STS [R11+-0x200], R14 ;  /* 0xfffe000e0b007388 */ /* 0x008fe20000000800 */
[----:B------:R-:W-:Y:S01]  /*2d20*/  FMUL.FTZ R30, R30, 1.4426950216293334961 ;  /* 0x3fb8aa3b1e1e7820 */ /* 0x000fe20000410000 */
[C---:B------:R-:W-:Y:S01]  /*2d30*/  FADD.FTZ R34, -R9.reuse, R34 ;  /* 0x0000002209227221 */ /* 0x040fe20000010100 */
[----:B------:R-:W-:-:S03]  /*2d40*/  FADD.FTZ R21, -R9, R32 ;  /* 0x0000002009157221 */ /* 0x000fc60000010100 */
[----:B------:R-:W-:Y:S01]  /*2d50*/  FMUL.FTZ R34, R34, 1.4426950216293334961 ;  /* 0x3fb8aa3b22227820 */ /* 0x000fe20000410000 */
[----:B------:R-:W3:Y:S01]  /*2d60*/  MUFU.EX2 R26, R26 ;  /* 0x0000001a001a7308 */ /* 0x000ee20000000800 */
[----:B--2---:R-:W-:Y:S01]  /*2d70*/  STS [R11+-0x100], R20 ;  /* 0xffff00140b007388 */ /* 0x004fe20000000800 */
[----:B------:R-:W-:Y:S01]  /*2d80*/  FADD.FTZ R42, -R9, R42 ;  /* 0x0000002a092a7221 */ /* 0x000fe20000010100 */
[----:B------:R-:W-:-:S03]  /*2d90*/  FMUL.FTZ R21, R21, 1.4426950216293334961 ;  /* 0x3fb8aa3b15157820 */ /* 0x000fc60000410000 */
[----:B------:R-:W-:Y:S01]  /*2da0*/  FMUL.FTZ R42, R42, 1.4426950216293334961 ;  /* 0x3fb8aa3b2a2a7820 */ /* 0x000fe20000410000 */
[----:B0-----:R-:W-:Y:S01]  /*2db0*/  FADD.FTZ R25, -R9, R36 ;  /* 0x0000002409197221 */ /* 0x001fe20000010100 */
[----:B------:R-:W0:Y:S01]  /*2dc0*/  MUFU.EX2 R28, R28 ;  /* 0x0000001c001c7308 */ /* 0x000e220000000800 */
[----:B------:R-:W-:Y:S02]  /*2dd0*/  STS [R11], R24 ;  /* 0x000000180b007388 */ /* 0x000fe40000000800 */
[----:B------:R-:W-:Y:S01]  /*2de0*/  FMUL.FTZ R25, R25, 1.4426950216293334961 ;  /* 0x3fb8aa3b19197820 */ /* 0x000fe20000410000 */
[----:B-1---5:R-:W-:-:S04]  /*2df0*/  FADD.FTZ R27, -R9, R40 ;  /* 0x00000028091b7221 */ /* 0x022fc80000010100 */
[----:B------:R1:W2:Y:S01]  /*2e00*/  MUFU.EX2 R32, R15 ;  /* 0x0000000f00207308 */ /* 0x0002a20000000800 */
[----:B------:R-:W-:Y:S01]  /*2e10*/  FMUL.FTZ R27, R27, 1.4426950216293334961 ;  /* 0x3fb8aa3b1b1b7820 */ /* 0x000fe20000410000 */
[C---:B------:R-:W-:Y:S01]  /*2e20*/  FADD.FTZ R29, -R9.reuse, R44 ;  /* 0x0000002c091d7221 */ /* 0x040fe20000010100 */
[----:B---3--:R-:W-:Y:S01]  /*2e30*/  STS [R11+0x100], R26 ;  /* 0x0001001a0b007388 */ /* 0x008fe20000000800 */
[----:B----4-:R-:W-:Y:S02]  /*2e40*/  FADD.FTZ R48, -R9, R48 ;  /* 0x0000003009307221 */ /* 0x010fe40000010100 */
[----:B------:R-:W-:Y:S02]  /*2e50*/  FMUL.FTZ R29, R29, 1.4426950216293334961 ;  /* 0x3fb8aa3b1d1d7820 */ /* 0x000fe40000410000 */
[----:B------:R-:W3:Y:S01]  /*2e60*/  MUFU.EX2 R30, R30 ;  /* 0x0000001e001e7308 */ /* 0x000ee20000000800 */
[----:B-1----:R-:W-:Y:S01]  /*2e70*/  FADD.FTZ R15, R14, R10 ;  /* 0x0000000a0e0f7221 */ /* 0x002fe20000010000 */
[----:B------:R-:W-:Y:S01]  /*2e80*/  FMUL.FTZ R48, R48, 1.4426950216293334961 ;  /* 0x3fb8aa3b30307820 */ /* 0x000fe20000410000 */
[----:B------:R-:W-:Y:S01]  /*2e90*/  FADD.FTZ R46, -R9, R46 ;  /* 0x0000002e092e7221 */ /* 0x000fe20000010100 */
[----:B0-----:R-:W-:Y:S01]  /*2ea0*/  STS [R11+0x200], R28 ;  /* 0x0002001c0b007388 */ /* 0x001fe20000000800 */
[----:B------:R-:W-:Y:S01]  /*2eb0*/  FADD.FTZ R15, R15, R20 ;  /* 0x000000140f0f7221 */ /* 0x000fe20000010000 */
[----:B------:R-:W-:Y:S01]  /*2ec0*/  FADD.FTZ R50, -R9, R50 ;  /* 0x0000003209327221 */ /* 0x000fe20000010100 */
[----:B------:R-:W-:Y:S01]  /*2ed0*/  FMUL.FTZ R46, R46, 1.4426950216293334961 ;  /* 0x3fb8aa3b2e2e7820 */ /* 0x000fe20000410000 */
[----:B------:R-:W0:Y:S01]  /*2ee0*/  MUFU.EX2 R34, R34 ;  /* 0x0000002200227308 */ /* 0x000e220000000800 */
[----:B------:R-:W-:Y:S01]  /*2ef0*/  FADD.FTZ R15, R15, R24 ;  /* 0x000000180f0f7221 */ /* 0x000fe20000010000 */
[----:B------:R-:W-:Y:S01]  /*2f00*/  FMUL.FTZ R50, R50, 1.4426950216293334961 ;  /* 0x3fb8aa3b32327820 */ /* 0x000fe20000410000 */
[----:B--2---:R-:W-:Y:S02]  /*2f10*/  STS [R11+0x600], R32 ;  /* 0x000600200b007388 */ /* 0x004fe40000000800 */
[----:B------:R-:W-:-:S03]  /*2f20*/  FADD.FTZ R15, R15, R26 ;  /* 0x0000001a0f0f7221 */ /* 0x000fc60000010000 */
[----:B------:R-:W1:Y:S01]  /*2f30*/  MUFU.EX2 R42, R42 ;  /* 0x0000002a002a7308 */ /* 0x000e620000000800 */
[----:B------:R-:W-:Y:S01]  /*2f40*/  FADD.FTZ R15, R15, R28 ;  /* 0x0000001c0f0f7221 */ /* 0x000fe20000010000 */
[----:B---3--:R-:W-:Y:S03]  /*2f50*/  STS [R11+0x300], R30 ;  /* 0x0003001e0b007388 */ /* 0x008fe60000000800 */
[----:B------:R-:W-:-:S03]  /*2f60*/  FADD.FTZ R15, R15, R30 ;  /* 0x0000001e0f0f7221 */ /* 0x000fc60000010000 */
[----:B------:R-:W2:Y:S01]  /*2f70*/  MUFU.EX2 R36, R21 ;  /* 0x0000001500247308 */ /* 0x000ea20000000800 */
[----:B0-----:R-:W-:Y:S01]  /*2f80*/  FADD.FTZ R15, R15, R34 ;  /* 0x000000220f0f7221 */ /* 0x001fe20000010000 */
[----:B------:R-:W-:Y:S06]  /*2f90*/  STS [R11+0x400], R34 ;  /* 0x000400220b007388 */ /* 0x000fec0000000800 */
[----:B------:R-:W0:Y:S01]  /*2fa0*/  MUFU.EX2 R40, R25 ;  /* 0x0000001900287308 */ /* 0x000e220000000800 */
[----:B-1----:R-:W-:Y:S01]  /*2fb0*/  FADD.FTZ R15, R15, R42 ;  /* 0x0000002a0f0f7221 */ /* 0x002fe20000010000 */
[----:B------:R-:W-:Y:S03]  /*2fc0*/  STS [R11+0x500], R42 ;  /* 0x0005002a0b007388 */ /* 0x000fe60000000800 */
[----:B------:R-:W-:-:S03]  /*2fd0*/  FADD.FTZ R15, R15, R32 ;  /* 0x000000200f0f7221 */ /* 0x000fc60000010000 */
        /* <DEDUP_REMOVED lines=11> */
[----:B------:R2:W-:Y:S06]  /*3090*/  STS [R11+0xa00], R10 ;  /* 0x000a000a0b007388 */ /* 0x0005ec0000000800 */
[----:B------:R-:W3:Y:S01]  /*30a0*/  MUFU.EX2 R50, R50 ;  /* 0x0000003200327308 */ /* 0x000ee20000000800 */
[----:B0-----:R-:W-:Y:S01]  /*30b0*/  FADD.FTZ R15, R15, R48 ;  /* 0x000000300f0f7221 */ /* 0x001fe20000010000 */
[----:B------:R-:W-:Y:S03]  /*30c0*/  STS [R11+0xb00], R48 ;  /* 0x000b00300b007388 */ /* 0x000fe60000000800 */
[----:B-1----:R-:W-:Y:S01]  /*30d0*/  FADD.FTZ R15, R15, R46 ;  /* 0x0000002e0f0f7221 */ /* 0x002fe20000010000 */
[----:B------:R-:W-:Y:S04]  /*30e0*/  STS [R11+0xc00], R46 ;  /* 0x000c002e0b007388 */ /* 0x000fe80000000800 */
[----:B---3--:R0:W-:Y:S01]  /*30f0*/  STS [R11+0xd00], R50 ;  /* 0x000d00320b007388 */ /* 0x0081e20000000800 */
[----:B--2---:R-:W-:Y:S01]  /*3100*/  FADD.FTZ R10, R15, R50 ;  /* 0x000000320f0a7221 */ /* 0x004fe20000010000 */
[----:B0-----:R-:W-:Y:S01]  /*3110*/  IADD3 R11, PT, PT, R11, 0x1000, RZ ;  /* 0x000010000b0b7810 */ /* 0x001fe20007ffe0ff */
[----:B------:R-:W-:Y:S06]  /*3120*/  @!P1 BRA `(.L_x_2256) ;  /* 0xfffffff800709947 */ /* 0x000fec000383ffff */
.L_x_2255:
[----:B------:R-:W-:Y:S05]  /*3130*/  BSYNC.RECONVERGENT B1 ;  /* 0x0000000000017941 */ /* 0x000fea0003800200 */
.L_x_2254:
        /* <DEDUP_REMOVED lines=10> */
[----:B------:R-:W4:Y:S04]  /*31e0*/  LDS R26, [R11+0x200] ;  /* 0x000200000b1a7984 */ /* 0x000f280000000800 */
        /* <DEDUP_REMOVED lines=44> */
.L_x_2258:
[----:B------:R-:W-:Y:S05]  /*34b0*/  BSYNC.RECONVERGENT B1 ;  /* 0x0000000000017941 */ /* 0x000fea0003800200 */
.L_x_2257:
        /* <DEDUP_REMOVED lines=27> */
.L_x_2250:
        /* <DEDUP_REMOVED lines=13> */
[----:B------:R-:W-:Y:S02]  /*3740*/  IADD3 R26, P1, P2, R25, R12, R0 ;  /* 0x0000000c191a7210 */ /* 0x000fe40007a3e000 */
[----:B------:R-:W-:Y:S01]  /*3750*/  LOP3.LUT R12, R10, 0x3, RZ, 0xc0, !PT ;  /* 0x000000030a0c7812 */ /* 0x000fe200078ec0ff */
[----:B------:R-:W-:Y:S01]  /*3760*/  IMAD R14, R18, 0x4, R15 ;  /* 0x00000004120e7824 */ /* 0x000fe200078e020f */
[----:B------:R-:W-:-:S02]  /*3770*/  IADD3.X R13, PT, PT, R24, R13, RZ, P1, P2 ;  /* 0x0000000d180d7210 */ /* 0x000fc40000fe44ff */
[----:B------:R-:W-:Y:S02]  /*3780*/  MOV R10, RZ ;  /* 0x000000ff000a7202 */ /* 0x000fe40000000f00 */
[----:B------:R-:W-:Y:S02]  /*3790*/  MOV R11, R0 ;  /* 0x00000000000b7202 */ /* 0x000fe40000000f00 */
[----:B------:R-:W-:-:S07]  /*37a0*/  IADD3 R15, PT, PT, -R12, RZ, RZ ;  /* 0x000000ff0c0f7210 */ /* 0x000fce0007ffe1ff */
.L_x_2261:
[----:B------:R-:W-:-:S06]  /*37b0*/  MOV R12, R26 ;  /* 0x0000001a000c7202 */ /* 0x000fcc0000000f00 */
[----:B------:R1:W3:Y:S01]  /*37c0*/  LDG.E.U8 R12, desc[UR36][R12.64] ;  /* 0x000000240c0c7981 */ /* 0x0002e2000c1e1100 */
[----:B------:R-:W-:Y:S02]  /*37d0*/  HFMA2 R21, -RZ, RZ, 0, 0 ;  /* 0x00000000ff157431 */ /* 0x000fe400000001ff */
        /* <DEDUP_REMOVED lines=14> */
.L_x_2260:
[----:B------:R-:W-:Y:S05]  /*38c0*/  BSYNC.RECONVERGENT B1 ;  /* 0x0000000000017941 */ /* 0x000fea0003800200 */
.L_x_2259:
[----:B------:R-:W-:Y:S05]  /*38d0*/  @!P0 BRA `(.L_x_2249) ;  /* 0x0000000000dc8947 */ /* 0x000fea0003800000 */
[----:B------:R-:W1:Y:S01]  /*38e0*/  S2R R14, SR_CgaCtaId ;  /* 0x00000000000e7919 */ /* 0x000e620000008800 */
[----:B------:R-:W3:Y:S01]  /*38f0*/  LDCU.64 UR4, c[0x0][0x420] ;  /* 0x00008400ff0477ac */ /* 0x000ee20008000a00 */
[----:B------:R-:W-:Y:S01]  /*3900*/  MOV R13, 0x400 ;  /* 0x00000400000d7802 */ /* 0x000fe20000000f00 */
[----:B------:R-:W-:-:S03]  /*3910*/  IMAD.SHL.U32 R12, R3, 0x4, RZ ;  /* 0x00000004030c7824 */ /* 0x000fc600078e00ff */
[----:B------:R-:W-:Y:S02]  /*3920*/  IADD3 R13, PT, PT, R13, 0x90, RZ ;  /* 0x000000900d0d7810 */ /* 0x000fe40007ffe0ff */
[----:B------:R-:W-:Y:S02]  /*3930*/  LEA R12, R11, -R12, 0x2 ;  /* 0x8000000c0b0c7211 */ /* 0x000fe400078e10ff */
[----:B---3--:R-:W-:-:S04]  /*3940*/  IADD3 R20, P0, P1, R25, UR4, R11 ;  /* 0x0000000419147c10 */ /* 0x008fc8000f91e00b */
[----:B------:R-:W-:Y:S02]  /*3950*/  IADD3 R20, P2, PT, R20, 0x80, RZ ;  /* 0x0000008014147810 */ /* 0x000fe40007f5e0ff */
[----:B-1----:R-:W-:Y:S02]  /*3960*/  LEA R15, R14, R13, 0x18 ;  /* 0x0000000d0e0f7211 */ /* 0x002fe400078ec0ff */
[----:B------:R-:W-:Y:S02]  /*3970*/  IADD3.X R13, PT, PT, R24, UR5, RZ, P0, P1 ;  /* 0x00000005180d7c10 */ /* 0x000fe400087e24ff */
[----:B------:R-:W-:Y:S02]  /*3980*/  IADD3 R14, PT, PT, R12, 0x200, R15 ;  /* 0x000002000c0e7810 */ /* 0x000fe40007ffe00f */
[----:B------:R-:W-:-:S07]  /*3990*/  IADD3.X R13, PT, PT, RZ, R13, RZ, P2, !PT ;  /* 0x0000000dff0d7210 */ /* 0x000fce00017fe4ff */
.L_x_2262:
[----:B------:R-:W-:-:S05]  /*39a0*/  IMAD.MOV.U32 R12, RZ, RZ, R20 ;  /* 0x000000ffff0c7224 */ /* 0x000fca00078e0014 */
[----:B------:R-:W3:Y:S04]  /*39b0*/  LDG.E.U8 R20, desc[UR36][R12.64+-0x80] ;  /* 0xffff80240c147981 */ /* 0x000ee8000c1e1100 */
[----:B------:R-:W4:Y:S04]  /*39c0*/  LDG.E.U8 R15, desc[UR36][R12.64+-0x40] ;  /* 0xffffc0240c0f7981 */ /* 0x000f28000c1e1100 */
[----:B------:R-:W2:Y:S04]  /*39d0*/  LDG.E.U8 R21, desc[UR36][R12.64] ;  /* 0x000000240c157981 */ /* 0x000ea8000c1e1100 */
[----:B------:R-:W2:Y:S01]  /*39e0*/  LDG.E.U8 R25, desc[UR36][R12.64+0x40] ;  /* 0x000040240c197981 */ /* 0x000ea2000c1e1100 */
[----:B-----5:R-:W-:Y:S01]  /*39f0*/  IMAD.MOV.U32 R27, RZ, RZ, RZ ;  /* 0x000000ffff1b7224 */ /* 0x020fe200078e00ff */
[----:B------:R-:W-:-:S02]  /*3a00*/  IADD3 R11, PT, PT, R11, 0x100, RZ ;  /* 0x000001000b0b7810 */ /* 0x000fc40007ffe0ff */
[----:B---3--:R-:W-:Y:S02]  /*3a10*/  ISETP.NE.AND P0, PT, R20, RZ, PT ;  /* 0x000000ff1400720c */ /* 0x008fe40003f05270 */
[----:B----4-:R-:W-:Y:S02]  /*3a20*/  ISETP.NE.AND P1, PT, R15, RZ, PT ;  /* 0x000000ff0f00720c */ /* 0x010fe40003f25270 */
[----:B------:R-:W-:Y:S02]  /*3a30*/  MOV R15, RZ ;  /* 0x000000ff000f7202 */ /* 0x000fe40000000f00 */
[----:B--2---:R-:W-:Y:S01]  /*3a40*/  ISETP.NE.AND P2, PT, R21, RZ, PT ;  /* 0x000000ff1500720c */ /* 0x004fe20003f45270 */
[----:B------:R-:W-:Y:S01]  /*3a50*/  HFMA2 R21, -RZ, RZ, 0, 0 ;  /* 0x00000000ff157431 */ /* 0x000fe200000001ff */
[----:B------:R-:W-:-:S05]  /*3a60*/  ISETP.NE.AND P3, PT, R25, RZ, PT ;  /* 0x000000ff1900720c */ /* 0x000fca0003f65270 */
        /* <DEDUP_REMOVED lines=30> */
.L_x_2249:
[----:B------:R-:W-:Y:S05]  /*3c50*/  BSYNC.RECONVERGENT B0 ;  /* 0x0000000000007941 */ /* 0x000fea0003800200 */
.L_x_2248:
        /* <DEDUP_REMOVED lines=40> */
.L_x_2263:
        /* <DEDUP_REMOVED lines=14> */
[----:B------:R-:W-:Y:S01]  /*3fc0*/  IADD3 R14, P2, PT, R0, R6, RZ ;  /* 0x00000006000e7210 */ /* 0x000fe20007f5e0ff */
[----:B------:R-:W-:Y:S01]  /*3fd0*/  VIADD R10, R9, 0x90 ;  /* 0x00000090090a7836 */ /* 0x000fe20000000000 */
[C---:B------:R-:W-:Y:S02]  /*3fe0*/  SHF.L.U32 R9, R5.reuse, 0x6, RZ ;  /* 0x0000000605097819 */ /* 0x040fe400000006ff */
[----:B------:R-:W-:-:S02]  /*3ff0*/  LOP3.LUT R5, R5, 0x3, RZ, 0xc0, !PT ;  /* 0x0000000305057812 */ /* 0x000fc400078ec0ff */
[----:B------:R-:W-:Y:S02]  /*4000*/  LOP3.LUT R9, R9, 0xc0, RZ, 0xc0, !PT ;  /* 0x000000c009097812 */ /* 0x000fe400078ec0ff */
[----:B------:R-:W-:-:S03]  /*4010*/  IADD3 R12, PT, PT, -R5, RZ, RZ ;  /* 0x000000ff050c7210 */ /* 0x000fc60007ffe1ff */
[----:B------:R-:W-:Y:S01]  /*4020*/  IMAD.IADD R0, R0, 0x1, R9 ;  /* 0x0000000100007824 */ /* 0x000fe200078e0209 */
[----:B-1----:R-:W-:Y:S02]  /*4030*/  LEA R15, R11, R10, 0x18 ;  /* 0x0000000a0b0f7211 */ /* 0x002fe400078ec0ff */
[----:B------:R-:W-:Y:S02]  /*4040*/  IADD3.X R11, PT, PT, RZ, R7, RZ, P2, !PT ;  /* 0x00000007ff0b7210 */ /* 0x000fe400017fe4ff */
[----:B---3--:R-:W-:Y:S02]  /*4050*/  LEA R13, P2, R14, UR8, 0x2 ;  /* 0x000000080e0d7c11 */ /* 0x008fe4000f8410ff */
[----:B------:R-:W-:Y:S02]  /*4060*/  SHF.L.U32 R10, R18, 0x1, RZ ;  /* 0x00000001120a7819 */ /* 0x000fe400000006ff */
[----:B------:R-:W-:Y:S02]  /*4070*/  LEA.HI.X R14, R14, UR9, R11, 0x2, P2 ;  /* 0x000000090e0e7c11 */ /* 0x000fe400090f140b */
[----:B------:R-:W-:-:S02]  /*4080*/  IADD3 R5, PT, PT, R15, UR5, R10 ;  /* 0x000000050f057c10 */ /* 0x000fc4000fffe00a */
[----:B------:R-:W-:-:S07]  /*4090*/  LEA R9, R18, R15, 0x2 ;  /* 0x0000000f12097211 */ /* 0x000fce00078e10ff */
.L_x_2268:
[----:B-1----:R1:W0:Y:S01]  /*40a0*/  LDS R11, [R9] ;  /* 0x00000000090b7984 */ /* 0x0022220000000800 */
[----:B------:R-:W-:-:S04]  /*40b0*/  IADD3 R12, PT, PT, R12, 0x1, RZ ;  /* 0x000000010c0c7810 */ /* 0x000fc80007ffe0ff */
[----:B------:R-:W-:Y:S02]  /*40c0*/  ISETP.NE.AND P3, PT, R12, RZ, PT ;  /* 0x000000ff0c00720c */ /* 0x000fe40003f65270 */
[----:B-1----:R-:W-:Y:S01]  /*40d0*/  IADD3 R9, PT, PT, R9, 0x100, RZ ;  /* 0x0000010009097810 */ /* 0x002fe20007ffe0ff */
[----:B0-----:R-:W-:Y:S01]  /*40e0*/  FMUL.FTZ R15, R11, R4 ;  /* 0x000000040b0f7220 */ /* 0x001fe20000410000 */
[----:B------:R-:W-:-:S04]  /*40f0*/  @P0 IMAD.MOV.U32 R11, RZ, RZ, R14 ;  /* 0x000000ffff0b0224 */ /* 0x000fc800078e000e */
        /* <DEDUP_REMOVED lines=9> */
.L_x_2267:
[----:B------:R-:W-:Y:S05]  /*4190*/  BSYNC.RECONVERGENT B1 ;  /* 0x0000000000017941 */ /* 0x000fea0003800200 */
.L_x_2266:
[----:B------:R-:W-:Y:S05]  /*41a0*/  @!P1 BRA `(.L_x_2265) ;  /* 0x0000000000d49947 */ /* 0x000fea0003800000 */
[----:B-1----:R-:W1:Y:S01]  /*41b0*/  S2R R10, SR_CgaCtaId ;  /* 0x00000000000a7919 */ /* 0x002e620000008800 */
[----:B------:R-:W3:Y:S01]  /*41c0*/  LDCU.64 UR8, c[0x0][0x480] ;  /* 0x00009000ff0877ac */ /* 0x000ee20008000a00 */
[----:B------:R-:W-:Y:S02]  /*41d0*/  MOV R5, 0x400 ;  /* 0x0000040000057802 */ /* 0x000fe40000000f00 */
[C---:B------:R-:W-:Y:S01]  /*41e0*/  IADD3 R11, P0, PT, R0.reuse, R6, RZ ;  /* 0x00000006000b7210 */ /* 0x040fe20007f1e0ff */
[----:B------:R-:W-:Y:S01]  /*41f0*/  UISETP.NE.AND UP0, UPT, UR6, URZ, UPT ;  /* 0x000000ff0600728c */ /* 0x000fe2000bf05270 */
[----:B------:R-:W-:Y:S02]  /*4200*/  IADD3 R5, PT, PT, R5, 0x90, RZ ;  /* 0x0000009005057810 */ /* 0x000fe40007ffe0ff */
[----:B------:R-:W-:Y:S02]  /*4210*/  LEA R6, R0, UR5, 0x1 ;  /* 0x0000000500067c11 */ /* 0x000fe4000f8e08ff */
[----:B------:R-:W-:-:S02]  /*4220*/  IADD3.X R12, PT, PT, RZ, R7, RZ, P0, !PT ;  /* 0x00000007ff0c7210 */ /* 0x000fc400007fe4ff */
[----:B------:R-:W-:Y:S01]  /*4230*/  ISETP.NE.AND P1, PT, RZ, UR6, PT ;  /* 0x00000006ff007c0c */ /* 0x000fe2000bf25270 */
[C---:B------:R-:W-:Y:S01]  /*4240*/  IMAD R6, R3.reuse, -0x2, R6 ;  /* 0xfffffffe03067824 */ /* 0x040fe200078e0206 */
[----:B------:R-:W-:Y:S02]  /*4250*/  PLOP3.LUT P0, PT, PT, PT, UP0, 0x80, 0x8 ;  /* 0x000000000008781c */ /* 0x000fe40003f0f008 */
[----:B-1----:R-:W-:Y:S02]  /*4260*/  LEA R9, R10, R5, 0x18 ;  /* 0x000000050a097211 */ /* 0x002fe400078ec0ff */
[----:B------:R-:W-:Y:S02]  /*4270*/  SHF.L.U32 R5, R3, 0x2, RZ ;  /* 0x0000000203057819 */ /* 0x000fe400000006ff */
[----:B---3--:R-:W-:-:S03]  /*4280*/  LEA R10, P3, R11, UR8, 0x2 ;  /* 0x000000080b0a7c11 */ /* 0x008fc6000f8610ff */
[----:B------:R-:W-:Y:S01]  /*4290*/  IMAD R5, R0, 0x4, -R5 ;  /* 0x0000000400057824 */ /* 0x000fe200078e0a05 */
[----:B------:R-:W-:Y:S02]  /*42a0*/  IADD3 R10, P2, PT, R10, 0x200, RZ ;  /* 0x000002000a0a7810 */ /* 0x000fe40007f5e0ff */
[----:B------:R-:W-:Y:S02]  /*42b0*/  LEA.HI.X R12, R11, UR9, R12, 0x2, P3 ;  /* 0x000000090b0c7c11 */ /* 0x000fe400098f140c */
[--C-:B------:R-:W-:Y:S02]  /*42c0*/  IADD3 R5, PT, PT, R5, 0x200, R9.reuse ;  /* 0x0000020005057810 */ /* 0x100fe40007ffe009 */
[----:B------:R-:W-:Y:S02]  /*42d0*/  IADD3 R9, PT, PT, R6, 0x100, R9 ;  /* 0x0000010006097810 */ /* 0x000fe40007ffe009 */
[----:B------:R-:W-:-:S07]  /*42e0*/  IADD3.X R13, PT, PT, RZ, R12, RZ, P2, !PT ;  /* 0x0000000cff0d7210 */ /* 0x000fce00017fe4ff */
.L_x_2269:
[----:B------:R-:W0:Y:S01]  /*42f0*/  LDS R7, [R5+-0x200] ;  /* 0xfffe000005077984 */ /* 0x000e220000000800 */
[----:B------:R-:W-:-:S05]  /*4300*/  VIADD R0, R0, 0x100 ;  /* 0x0000010000007836 */ /* 0x000fca0000000000 */
        /* <DEDUP_REMOVED lines=11> */
[----:B0-----:R-:W-:Y:S01]  /*43c0*/  FMUL.FTZ R25, R7, R4 ;  /* 0x0000000407197220 */ /* 0x001fe20000410000 */
[----:B------:R-:W-:-:S04]  /*43d0*/  MOV R7, R13 ;  /* 0x0000000d00077202 */ /* 0x000fc80000000f00 */
[----:B------:R-:W-:-:S05]  /*43e0*/  F2FP.F16.F32.PACK_AB R6, RZ, R25 ;  /* 0x00000019ff06723e */ /* 0x000fca00000000ff */
[----:B------:R0:W-:Y:S04]  /*43f0*/  STS.U16 [R9], R6 ;  /* 0x0000000609007388 */ /* 0x0001e80000000400 */
[----:B------:R1:W3:Y:S01]  /*4400*/  LDS R11, [R5+0x100] ;  /* 0x00010000050b7984 */ /* 0x0002e20000000800 */
[----:B0-----:R-:W-:Y:S02]  /*4410*/  MOV R6, R10 ;  /* 0x0000000a00067202 */ /* 0x001fe40000000f00 */
[----:B-1----:R-:W-:-:S03]  /*4420*/  IADD3 R5, PT, PT, R5, 0x400, RZ ;  /* 0x0000040005057810 */ /* 0x002fc60007ffe0ff */
        /* <DEDUP_REMOVED lines=13> */
.L_x_2265:
[----:B------:R-:W-:Y:S05]  /*4500*/  BSYNC.RECONVERGENT B0 ;  /* 0x0000000000007941 */ /* 0x000fea0003800200 */
.L_x_2264:
[----:B------:R-:W3:Y:S01]  /*4510*/  LDCU.64 UR6, c[0x0][0x3b0] ;  /* 0x00007600ff0677ac */ /* 0x000ee20008000a00 */
[----:B------:R-:W-:Y:S01]  /*4520*/  SHF.R.S32.HI R5, RZ, 0x1f, R16 ;  /* 0x0000001fff057819 */ /* 0x000fe20000011410 */
[----:B------:R-:W4:Y:S01]  /*4530*/  LDC.64 R44, c[0x0][0x3c0] ;  /* 0x0000f000ff2c7b82 */ /* 0x000f220000000a00 */
[----:B------:R-:W-:Y:S01]  /*4540*/  SHF.L.U32 R37, R18, 0x3, RZ ;  /* 0x0000000312257819 */ /* 0x000fe200000006ff */
[----:B------:R-:W2:Y:S01]  /*4550*/  LDCU UR4, c[0x0][0x3f4] ;  /* 0x00007e80ff0477ac */ /* 0x000ea20008000800 */
[----:B------:R-:W-:Y:S02]  /*4560*/  LEA.HI R5, R5, R16, RZ, 0x3 ;  /* 0x0000001005057211 */ /* 0x000fe400078f18ff */
[----:B------:R-:W-:Y:S02]  /*4570*/  LOP3.LUT R37, R37, 0x38, RZ, 0xc0, !PT ;  /* 0x0000003825257812 */ /* 0x000fe400078ec0ff */
[----:B------:R-:W-:-:S05]  /*4580*/  LOP3.LUT R5, R5, 0xfffffff8, RZ, 0xc0, !PT ;  /* 0xfffffff805057812 */ /* 0x000fca00078ec0ff */
[----:B------:R-:W-:Y:S01]  /*4590*/  IMAD.IADD R41, R16, 0x1, -R5 ;  /* 0x0000000110297824 */ /* 0x000fe200078e0a05 */
[----:B0-----:R-:W-:Y:S02]  /*45a0*/  CS2R R4, SRZ ;  /* 0x0000000000047805 */ /* 0x001fe4000001ff00 */
[----:B---3--:R-:W-:-:S04]  /*45b0*/  ISETP.NE.U32.AND P0, PT, RZ, UR6, PT ;  /* 0x00000006ff007c0c */ /* 0x008fc8000bf05070 */
[----:B------:R-:W-:-:S04]  /*45c0*/  ISETP.NE.AND.EX P0, PT, RZ, UR7, PT, P0 ;  /* 0x00000007ff007c0c */ /* 0x000fc8000bf05300 */
[----:B------:R-:W-:-:S13]  /*45d0*/  ISETP.NE.OR P0, PT, R38, R41, !P0 ;  /* 0x000000292600720c */ /* 0x000fda0004705670 */
[----:B-1----:R-:W0:Y:S01]  /*45e0*/  @!P0 LDC.64 R10, c[0x0][0x3b0] ;  /* 0x0000ec00ff0a8b82 */ /* 0x002e220000000a00 */
[----:B------:R-:W-:-:S07]  /*45f0*/  @!P0 LEA R7, R17, R37, 0x6 ;  /* 0x0000002511078211 */ /* 0x000fce00078e30ff */
[----:B------:R-:W1:Y:S01]  /*4600*/  S2UR UR6, SR_CgaCtaId ;  /* 0x00000000000679c3 */ /* 0x000e620000008800 */
[----:B--2---:R-:W-:Y:S02]  /*4610*/  MOV R39, UR4 ;  /* 0x0000000400277c02 */ /* 0x004fe40008000f00 */
[----:B------:R-:W-:Y:S02]  /*4620*/  IADD3 R40, PT, PT, R3, R38, RZ ;  /* 0x0000002603287210 */ /* 0x000fe40007ffe0ff */
[----:B------:R-:W-:Y:S01]  /*4630*/  VIMNMX R43, PT, PT, R16, R39, PT ;  /* 0x00000027102b7248 */ /* 0x000fe20003fe0100 */
[----:B------:R-:W-:Y:S01]  /*4640*/  UMOV UR4, 0x400 ;  /* 0x0000040000047882 */ /* 0x000fe20000000000 */
[----:B0-----:R-:W-:Y:S01]  /*4650*/  @!P0 IMAD.WIDE.U32 R10, R7, 0x2, R10 ;  /* 0x00000002070a8825 */ /* 0x001fe200078e000a */
[----:B------:R-:W-:Y:S01]  /*4660*/  CS2R R6, SRZ ;  /* 0x0000000000067805 */ /* 0x000fe2000001ff00 */
[----:B------:R-:W-:-:S05]  /*4670*/  UIADD3 UR4, UPT, UPT, UR4, 0x90, URZ ;  /* 0x0000009004047890 */ /* 0x000fca000fffe0ff */
[----:B------:R0:W5:Y:S01]  /*4680*/  @!P0 LDG.E.128 R4, desc[UR36][R10.64] ;  /* 0x000000240a048981 */ /* 0x000162000c1e1d00 */
[----:B------:R-:W-:Y:S01]  /*4690*/  ISETP.GE.AND P0, PT, R40, R43, PT ;  /* 0x0000002b2800720c */ /* 0x000fe20003f06270 */
[----:B-1----:R-:W-:Y:S01]  /*46a0*/  ULEA UR4, UR6, UR4, 0x18 ;  /* 0x0000000406047291 */ /* 0x002fe2000f8ec0ff */
[----:B------:R-:W-:Y:S01]  /*46b0*/  IMAD R9, R8, R39, R37 ;  /* 0x0000002708097224 */ /* 0x000fe200078e0225 */
[----:B------:R-:W-:Y:S01]  /*46c0*/  BSSY.RECONVERGENT B0, `(.L_x_2270) ;  /* 0x00000c3000007945 */ /* 0x000fe20003800200 */
[----:B------:R-:W-:Y:S01]  /*46d0*/  HFMA2 R36, -RZ, RZ, 0, 0 ;  /* 0x00000000ff247431 */ /* 0x000fe200000001ff */
[----:B------:R-:W-:Y:S01]  /*46e0*/  UIADD3 UR6, UPT, UPT, UR4, UR5, URZ ;  /* 0x0000000504067290 */ /* 0x000fe2000fffe0ff */
[----:B------:R-:W-:Y:S01]  /*46f0*/  IMAD.SHL.U32 R0, R23, 0x40, RZ ;  /* 0x0000004017007824 */ /* 0x000fe200078e00ff */
[----:B------:R-:W-:Y:S01]  /*4700*/  CS2R R34, SRZ ;  /* 0x0000000000227805 */ /* 0x000fe2000001ff00 */
[----:B----4-:R-:W-:Y:S01]  /*4710*/  IMAD.WIDE R44, R9, 0x2, R44 ;  /* 0x00000002092c7825 */ /* 0x010fe200078e022c */
[----:B------:R-:W-:-:S02]  /*4720*/  CS2R R32, SRZ ;  /* 0x0000000000207805 */ /* 0x000fc4000001ff00 */
[----:B------:R-:W-:Y:S02]  /*4730*/  MOV R23, RZ ;  /* 0x000000ff00177202 */ /* 0x000fe40000000f00 */
[----:B------:R-:W-:Y:S01]  /*4740*/  CS2R R20, SRZ ;  /* 0x0000000000147805 */ /* 0x000fe2000001ff00 */
[----:B------:R-:W-:Y:S06]  /*4750*/  BAR.SYNC.DEFER_BLOCKING 0x0 ;  /* 0x0000000000007b1d */ /* 0x000fec0000010000 */
[----:B0-----:R-:W-:Y:S05]  /*4760*/  @P0 BRA `(.L_x_2271) ;  /* 0x0000000800e00947 */ /* 0x001fea0003800000 */
[----:B------:R-:W-:Y:S01]  /*4770*/  VIADDMNMX R43, R40, 0x8, R43, !PT ;  /* 0x00000008282b7846 */ /* 0x000fe2000780012b */
[----:B------:R-:W-:Y:S01]  /*4780*/  BSSY.RECONVERGENT B1, `(.L_x_2272) ;  /* 0x000006b000017945 */ /* 0x000fe20003800200 */
[----:B------:R-:W-:Y:S02]  /*4790*/  LOP3.LUT R8, RZ, R3, RZ, 0x33, !PT ;  /* 0x00000003ff087212 */ /* 0x000fe400078e33ff */
[----:B------:R-:W-:Y:S01]  /*47a0*/  CS2R R20, SRZ ;  /* 0x0000000000147805 */ /* 0x000fe2000001ff00 */
[----:B------:R-:W-:Y:S01]  /*47b0*/  IMAD.MOV.U32 R42, RZ, RZ, R40 ;  /* 0x000000ffff2a7224 */ /* 0x000fe200078e0028 */
[----:B------:R-:W-:Y:S02]  /*47c0*/  MOV R23, RZ ;  /* 0x000000ff00177202 */ /* 0x000fe40000000f00 */
[----:B------:R-:W-:Y:S02]  /*47d0*/  CS2R R32, SRZ ;  /* 0x0000000000207805 */ /* 0x000fe4000001ff00 */
[----:B------:R-:W-:-:S02]  /*47e0*/  IADD3 R43, PT, PT, -R38, R43, R8 ;  /* 0x0000002b262b7210 */ /* 0x000fc40007ffe108 */
[----:B------:R-:W-:Y:S02]  /*47f0*/  CS2R R34, SRZ ;  /* 0x0000000000227805 */ /* 0x000fe4000001ff00 */
[----:B------:R-:W-:Y:S02]  /*4800*/  MOV R36, RZ ;  /* 0x000000ff00247202 */ /* 0x000fe40000000f00 */
[C---:B------:R-:W-:Y:S02]  /*4810*/  ISETP.GE.U32.AND P0, PT, R43.reuse, 0x18, PT ;  /* 0x000000182b00780c */ /* 0x040fe40003f06070 */
[----:B------:R-:W-:-:S04]  /*4820*/  LEA.HI R47, R43, 0x1, RZ, 0x1d ;  /* 0x000000012b2f7811 */ /* 0x000fc800078fe8ff */
[----:B------:R-:W-:-:S07]  /*4830*/  LOP3.LUT P1, R46, R47, 0x3, RZ, 0xc0, !PT ;  /* 0x000000032f2e7812 */ /* 0x000fce000782c0ff */
[----:B------:R-:W-:Y:S06]  /*4840*/  @!P0 BRA `(.L_x_2273) ;  /* 0x0000000400788947 */ /* 0x000fec0003800000 */
[----:B------:R-:W-:Y:S01]  /*4850*/  HFMA2 R48, -RZ, RZ, 0, 0 ;  /* 0x00000000ff307431 */ /* 0x000fe200000001ff */
[----:B------:R-:W-:Y:S01]  /*4860*/  LOP3.LUT R47, R47, 0x3ffffffc, RZ, 0xc0, !PT ;  /* 0x3ffffffc2f2f7812 */ /* 0x000fe200078ec0ff */
[----:B------:R-:W-:Y:S01]  /*4870*/  IMAD.MOV.U32 R21, RZ, RZ, RZ ;  /* 0x000000ffff157224 */ /* 0x000fe200078e00ff */
[----:B------:R-:W-:-:S07]  /*4880*/  MOV R42, R40 ;  /* 0x00000028002a7202 */ /* 0x000fce0000000f00 */
.L_x_2274:
[----:B------:R-:W-:-:S05]  /*4890*/  SHF.L.U32 R29, R42, 0x6, RZ ;  /* 0x000000062a1d7819 */ /* 0x000fca00000006ff */
[----:B------:R-:W-:-:S06]  /*48a0*/  IMAD.WIDE.U32 R8, R29, 0x2, R44 ;  /* 0x000000021d087825 */ /* 0x000fcc00078e002c */
[----:B------:R-:W2:Y:S01]  /*48b0*/  LDG.E.128 R8, desc[UR36][R8.64] ;  /* 0x0000002408087981 */ /* 0x000ea2000c1e1d00 */
[----:B------:R-:W-:-:S05]  /*48c0*/  IADD3 R13, PT, PT, R29, 0x200, RZ ;  /* 0x000002001d0d7810 */ /* 0x000fca0007ffe0ff */
[----:B------:R-:W-:-:S06]  /*48d0*/  IMAD.WIDE.U32 R12, R13, 0x2, R44 ;  /* 0x000000020d0c7825 */ /* 0x000fcc00078e002c */
[----:B------:R-:W3:Y:S01]  /*48e0*/  LDG.E.128 R12, desc[UR36][R12.64] ;  /* 0x000000240c0c7981 */ /* 0x000ee2000c1e1d00 */
[C---:B------:R-:W-:Y:S01]  /*48f0*/  VIADD R25, R29.reuse, 0x400 ;  /* 0x000004001d197836 */ /* 0x040fe20000000000 */
[----:B------:R-:W-:-:S03]  /*4900*/  IADD3 R29, PT, PT, R29, 0x600, RZ ;  /* 0x000006001d1d7810 */ /* 0x000fc60007ffe0ff */
[----:B------:R-:W-:-:S04]  /*4910*/  IMAD.WIDE.U32 R24, R25, 0x2, R44 ;  /* 0x0000000219187825 */ /* 0x000fc800078e002c */
[----:B------:R-:W-:Y:S02]  /*4920*/  IMAD.WIDE.U32 R28, R29, 0x2, R44 ;  /* 0x000000021d1c7825 */ /* 0x000fe400078e002c */
[----:B-----5:R-:W4:Y:S04]  /*4930*/  LDG.E.128 R24, desc[UR36][R24.64] ;  /* 0x0000002418187981 */ /* 0x020f28000c1e1d00 */
[----:B------:R-:W4:Y:S01]  /*4940*/  LDG.E.128 R28, desc[UR36][R28.64] ;  /* 0x000000241c1c7981 */ /* 0x000f22000c1e1d00 */
[----:B------:R-:W-:Y:S01]  /*4950*/  IADD3 R49, PT, PT, -R3, R42, RZ ;  /* 0x0000002a03317210 */ /* 0x000fe20007ffe1ff */
[----:B------:R-:W-:Y:S01]  /*4960*/  VIADD R42, R42, 0x20 ;  /* 0x000000202a2a7836 */ /* 0x000fe20000000000 */
[----:B------:R-:W-:Y:S02]  /*4970*/  IADD3 R48, PT, PT, R48, 0x4, RZ ;  /* 0x0000000430307810 */ /* 0x000fe40007ffe0ff */
[----:B------:R-:W-:-:S02]  /*4980*/  LEA R49, R49, UR6, 0x1 ;  /* 0x0000000631317c11 */ /* 0x000fc4000f8e08ff */
[----:B------:R-:W-:-:S03]  /*4990*/  ISETP.NE.AND P0, PT, R48, R47, PT ;  /* 0x0000002f3000720c */ /* 0x000fc60003f05270 */
[----:B------:R-:W0:Y:S02]  /*49a0*/  LDS.U16 R50, [R49] ;  /* 0x0000000031327984 */ /* 0x000e240000000400 */
[----:B0-----:R-:W-:Y:S02]  /*49b0*/  HADD2.F32 R50, -RZ, R50.H0_H0 ;  /* 0x20000032ff327230 */ /* 0x001fe40000004100 */
[----:B--2---:R-:W-:Y:S02]  /*49c0*/  HADD2.F32 R51, -RZ, R8.H0_H0 ;  /* 0x20000008ff337230 */ /* 0x004fe40000004100 */
[----:B------:R-:W-:-:S03]  /*49d0*/  HADD2.F32 R52, -RZ, R10.H0_H0 ;  /* 0x2000000aff347230 */ /* 0x000fc60000004100 */
[C---:B------:R-:W-:Y:S01]  /*49e0*/  FFMA.FTZ R21, R50.reuse, R51, R21 ;  /* 0x0000003332157223 */ /* 0x040fe20000010015 */
[----:B------:R-:W-:Y:S02]  /*49f0*/  HADD2.F32 R51, -RZ, R8.H1_H1 ;  /* 0x30000008ff337230 */ /* 0x000fe40000004100 */
[C---:B------:R-:W-:Y:S01]  /*4a00*/  FFMA.FTZ R33, R50.reuse, R52, R33 ;  /* 0x0000003432217223 */ /* 0x040fe20000010021 */
[--C-:B------:R-:W-:Y:S02]  /*4a10*/  HADD2.F32 R8, -RZ, R9.reuse.H0_H0 ;  /* 0x20000009ff087230 */ /* 0x100fe40000004100 */
[----:B------:R-:W-:Y:S02]  /*4a20*/  HADD2.F32 R9, -RZ, R9.H1_H1 ;  /* 0x30000009ff097230 */ /* 0x000fe40000004100 */
[C---:B------:R-:W-:Y:S01]  /*4a30*/  FFMA.FTZ R20, R50.reuse, R51, R20 ;  /* 0x0000003332147223 */ /* 0x040fe20000010014 */
[----:B------:R-:W-:Y:S02]  /*4a40*/  HADD2.F32 R51, -RZ, R10.H1_H1 ;  /* 0x3000000aff337230 */ /* 0x000fe40000004100 */
[C---:B------:R-:W-:Y:S01]  /*4a50*/  FFMA.FTZ R23, R50.reuse, R8, R23 ;  /* 0x0000000832177223 */ /* 0x040fe20000010017 */
[--C-:B------:R-:W-:Y:S01]  /*4a60*/  HADD2.F32 R10, -RZ, R11.reuse.H0_H0 ;  /* 0x2000000bff0a7230 */ /* 0x100fe20000004100 */
[----:B------:R-:W0:Y:S01]  /*4a70*/  LDS.U16 R8, [R49+0x10] ;  /* 0x0000100031087984 */ /* 0x000e220000000400 */
[----:B------:R-:W-:Y:S01]  /*4a80*/  FFMA.FTZ R32, R50, R9, R32 ;  /* 0x0000000932207223 */ /* 0x000fe20000010020 */
[----:B------:R-:W-:-:S02]  /*4a90*/  HADD2.F32 R11, -RZ, R11.H1_H1 ;  /* 0x3000000bff0b7230 */ /* 0x000fc40000004100 */
[C---:B------:R-:W-:Y:S01]  /*4aa0*/  FFMA.FTZ R34, R50.reuse, R51, R34 ;  /* 0x0000003332227223 */ /* 0x040fe20000010022 */
[----:B------:R-:W1:Y:S01]  /*4ab0*/  LDS.U16 R9, [R49+0x20] ;  /* 0x0000200031097984 */ /* 0x000e620000000400 */
[C---:B------:R-:W-:Y:S01]  /*4ac0*/  FFMA.FTZ R35, R50.reuse, R10, R35 ;  /* 0x0000000a32237223 */ /* 0x040fe20000010023 */
[----:B------:R-:W-:Y:S02]  /*4ad0*/  FFMA.FTZ R36, R50, R11, R36 ;  /* 0x0000000b32247223 */ /* 0x000fe40000010024 */
[----:B------:R-:W2:Y:S01]  /*4ae0*/  LDS.U16 R10, [R49+0x30] ;  /* 0x00003000310a7984 */ /* 0x000ea20000000400 */
[----:B---3--:R-:W-:Y:S02]  /*4af0*/  HADD2.F32 R11, -RZ, R12.H0_H0 ;  /* 0x2000000cff0b7230 */ /* 0x008fe40000004100 */
[----:B0-----:R-:W-:-:S05]  /*4b00*/  HADD2.F32 R8, -RZ, R8.H0_H0 ;  /* 0x20000008ff087230 */ /* 0x001fca0000004100 */
[C---:B------:R-:W-:Y:S01]  /*4b10*/  FFMA.FTZ R21, R8.reuse, R11, R21 ;  /* 0x0000000b08157223 */ /* 0x040fe20000010015 */
[----:B------:R-:W-:Y:S02]  /*4b20*/  HADD2.F32 R11, -RZ, R12.H1_H1 ;  /* 0x3000000cff0b7230 */ /* 0x000fe40000004100 */
        /* <DEDUP_REMOVED lines=11> */
[----:B----4-:R-:W-:Y:S02]  /*4be0*/  HADD2.F32 R11, -RZ, R24.H1_H1 ;  /* 0x30000018ff0b7230 */ /* 0x010fe40000004100 */
[----:B------:R-:W-:Y:S01]  /*4bf0*/  FFMA.FTZ R34, R8, R13, R34 ;  /* 0x0000000d08227223 */ /* 0x000fe20000010022 */
[----:B------:R-:W-:-:S02]  /*4c00*/  HADD2.F32 R12, -RZ, R25.H0_H0 ;  /* 0x20000019ff0c7230 */ /* 0x000fc40000004100 */
[----:B------:R-:W-:Y:S01]  /*4c10*/  FFMA.FTZ R36, R8, R15, R36 ;  /* 0x0000000f08247223 */ /* 0x000fe20000010024 */
[----:B-1----:R-:W-:Y:S02]  /*4c20*/  HADD2.F32 R8, -RZ, R9.H0_H0 ;  /* 0x20000009ff087230 */ /* 0x002fe40000004100 */
[----:B------:R-:W-:Y:S02]  /*4c30*/  HADD2.F32 R9, -RZ, R24.H0_H0 ;  /* 0x20000018ff097230 */ /* 0x000fe40000004100 */
[----:B------:R-:W-:Y:S02]  /*4c40*/  HADD2.F32 R24, -RZ, R27.H0_H0 ;  /* 0x2000001bff187230 */ /* 0x000fe40000004100 */
[C---:B------:R-:W-:Y:S01]  /*4c50*/  FFMA.FTZ R23, R8.reuse, R12, R23 ;  /* 0x0000000c08177223 */ /* 0x040fe20000010017 */
        /* <DEDUP_REMOVED lines=8> */
[C---:B------:R-:W-:Y:S01]  /*4ce0*/  FFMA.FTZ R33, R8.reuse, R14, R33 ;  /* 0x0000000e08217223 */ /* 0x040fe20000010021 */
[C---:B------:R-:W-:Y:S01]  /*4cf0*/  FFMA.FTZ R34, R8.reuse, R13, R34 ;  /* 0x0000000d08227223 */ /* 0x040fe20000010022 */
[----:B------:R-:W-:Y:S02]  /*4d00*/  HADD2.F32 R12, -RZ, R29.H0_H0 ;  /* 0x2000001dff0c7230 */ /* 0x000fe40000004100 */
[----:B------:R-:W-:Y:S01]  /*4d10*/  FFMA.FTZ R36, R8, R27, R36 ;  /* 0x0000001b08247223 */ /* 0x000fe20000010024 */
[----:B------:R-:W-:-:S02]  /*4d20*/  HADD2.F32 R24, -RZ, R31.H0_H0 ;  /* 0x2000001fff187230 */ /* 0x000fc40000004100 */
[----:B--2---:R-:W-:Y:S02]  /*4d30*/  HADD2.F32 R10, -RZ, R10.H0_H0 ;  /* 0x2000000aff0a7230 */ /* 0x004fe40000004100 */
        /* <DEDUP_REMOVED lines=13> */
[----:B------:R-:W-:Y:S01]  /*4e10*/  FFMA.FTZ R36, R10, R31, R36 ;  /* 0x0000001f0a247223 */ /* 0x000fe20000010024 */
[----:B------:R-:W-:Y:S06]  /*4e20*/  @P0 BRA `(.L_x_2274) ;  /* 0xfffffff800980947 */ /* 0x000fec000383ffff */
.L_x_2273:
[----:B------:R-:W-:Y:S05]  /*4e30*/  BSYNC.RECONVERGENT B1 ;  /* 0x0000000000017941 */ /* 0x000fea0003800200 */
.L_x_2272:
        /* <DEDUP_REMOVED lines=8> */
[----:B------:R-:W2:Y:S01]  /*4ec0*/  LDG.E.128 R8, desc[UR36][R8.64] ;  /* 0x0000002408087981 */ /* 0x000ea2000c1e1d00 */
[----:B------:R-:W-:-:S06]  /*4ed0*/  IMAD.WIDE.U32 R12, R13, 0x2, R44 ;  /* 0x000000020d0c7825 */ /* 0x000fcc00078e002c */
[----:B------:R-:W3:Y:S01]  /*4ee0*/  LDG.E.128 R12, desc[UR36][R12.64] ;  /* 0x000000240c0c7981 */ /* 0x000ee2000c1e1d00 */
[----:B------:R-:W-:Y:S01]  /*4ef0*/  IADD3 R24, PT, PT, -R3, R42, RZ ;  /* 0x0000002a03187210 */ /* 0x000fe20007ffe1ff */
[----:B------:R-:W-:-:S03]  /*4f00*/  VIADD R42, R42, 0x10 ;  /* 0x000000102a2a7836 */ /* 0x000fc60000000000 */
[----:B------:R-:W-:-:S05]  /*4f10*/  LEA R25, R24, UR6, 0x1 ;  /* 0x0000000618197c11 */ /* 0x000fca000f8e08ff */
[----:B------:R-:W0:Y:S04]  /*4f20*/  LDS.U16 R26, [R25] ;  /* 0x00000000191a7984 */ /* 0x000e280000000400 */
[----:B------:R-:W1:Y:S01]  /*4f30*/  LDS.U16 R24, [R25+0x10] ;  /* 0x0000100019187984 */ /* 0x000e620000000400 */
[----:B0-----:R-:W-:Y:S02]  /*4f40*/  HADD2.F32 R26, -RZ, R26.H0_H0 ;  /* 0x2000001aff1a7230 */ /* 0x001fe40000004100 */
[----:B-1----:R-:W-:Y:S02]  /*4f50*/  HADD2.F32 R24, -RZ, R24.H0_H0 ;  /* 0x20000018ff187230 */ /* 0x002fe40000004100 */
[--C-:B--2--5:R-:W-:Y:S02]  /*4f60*/  HADD2.F32 R27, -RZ, R8.reuse.H0_H0 ;  /* 0x20000008ff1b7230 */ /* 0x124fe40000004100 */
[----:B------:R-:W-:-:S02]  /*4f70*/  HADD2.F32 R29, -RZ, R8.H1_H1 ;  /* 0x30000008ff1d7230 */ /* 0x000fc40000004100 */
[--C-:B------:R-:W-:Y:S02]  /*4f80*/  HADD2.F32 R28, -RZ, R9.reuse.H0_H0 ;  /* 0x20000009ff1c7230 */ /* 0x100fe40000004100 */
        /* <DEDUP_REMOVED lines=11> */
[--C-:B---3--:R-:W-:Y:S02]  /*5040*/  HADD2.F32 R9, -RZ, R12.reuse.H0_H0 ;  /* 0x2000000cff097230 */ /* 0x108fe40000004100 */
[C---:B------:R-:W-:Y:S01]  /*5050*/  FFMA.FTZ R10, R26.reuse, R10, R35 ;  /* 0x0000000a1a0a7223 */ /* 0x040fe20000010023 */
[----:B------:R-:W-:Y:S02]  /*5060*/  HADD2.F32 R25, -RZ, R12.H1_H1 ;  /* 0x3000000cff197230 */ /* 0x000fe40000004100 */
[----:B------:R-:W-:Y:S01]  /*5070*/  FFMA.FTZ R11, R26, R11, R36 ;  /* 0x0000000b1a0b7223 */ /* 0x000fe20000010024 */
[----:B------:R-:W-:-:S02]  /*5080*/  HADD2.F32 R12, -RZ, R13.H0_H0 ;  /* 0x2000000dff0c7230 */ /* 0x000fc40000004100 */
[C---:B------:R-:W-:Y:S01]  /*5090*/  FFMA.FTZ R21, R24.reuse, R9, R21 ;  /* 0x0000000918157223 */ /* 0x040fe20000010015 */
        /* <DEDUP_REMOVED lines=12> */
.L_x_2276:
[----:B------:R-:W-:Y:S05]  /*5160*/  BSYNC.RECONVERGENT B1 ;  /* 0x0000000000017941 */ /* 0x000fea0003800200 */
.L_x_2275:
        /* <DEDUP_REMOVED lines=18> */
[----:B-----5:R-:W-:Y:S02]  /*5290*/  HADD2.F32 R27, -RZ, R10.H1_H1 ;  /* 0x3000000aff1b7230 */ /* 0x020fe40000004100 */
[----:B------:R-:W-:Y:S01]  /*52a0*/  FFMA.FTZ R32, R14, R25, R32 ;  /* 0x000000190e207223 */ /* 0x000fe20000010020 */
[----:B------:R-:W-:-:S02]  /*52b0*/  HADD2.F32 R11, -RZ, R11.H1_H1 ;  /* 0x3000000bff0b7230 */ /* 0x000fc40000004100 */
[C---:B------:R-:W-:Y:S01]  /*52c0*/  FFMA.FTZ R33, R14.reuse, R26, R33 ;  /* 0x0000001a0e217223 */ /* 0x040fe20000010021 */
[C---:B------:R-:W-:Y:S02]  /*52d0*/  FFMA.FTZ R34, R14.reuse, R27, R34 ;  /* 0x0000001b0e227223 */ /* 0x040fe40000010022 */
[----:B------:R-:W-:-:S07]  /*52e0*/  FFMA.FTZ R36, R14, R11, R36 ;  /* 0x0000000b0e247223 */ /* 0x000fce0000010024 */
.L_x_2271:
[----:B------:R-:W-:Y:S05]  /*52f0*/  BSYNC.RECONVERGENT B0 ;  /* 0x0000000000007941 */ /* 0x000fea0003800200 */
.L_x_2270:
        /* <DEDUP_REMOVED lines=14> */
[----:B------:R-:W-:-:S03]  /*53e0*/  IADD3 R13, PT, PT, R13, UR4, RZ ;  /* 0x000000040d0d7c10 */ /* 0x000fc6000fffe0ff */
[----:B------:R-:W-:-:S07]  /*53f0*/  IMAD.MOV R14, RZ, RZ, -R8 ;  /* 0x000000ffff0e7224 */ /* 0x000fce00078e0a08 */
.L_x_2283:
        /* <DEDUP_REMOVED lines=48> */
.L_x_2282:
[----:B------:R-:W-:Y:S05]  /*5700*/  BSYNC.RECONVERGENT B2 ;  /* 0x0000000000027941 */ /* 0x000fea0003800200 */
.L_x_2281:
[----:B------:R-:W-:Y:S01]  /*5710*/  IADD3 R40, PT, PT, R40, 0x8, RZ ;  /* 0x0000000828287810 */ /* 0x000fe20007ffe0ff */
[----:B------:R-:W-:Y:S01]  /*5720*/  VIADD R13, R13, 0x10 ;  /* 0x000000100d0d7836 */ /* 0x000fe20000000000 */
[----:B------:R-:W-:Y:S06]  /*5730*/  @P2 BRA `(.L_x_2283) ;  /* 0xfffffffc00302947 */ /* 0x000fec000383ffff */
.L_x_2280:
[----:B------:R-:W-:Y:S05]  /*5740*/  BSYNC.RECONVERGENT B1 ;  /* 0x0000000000017941 */ /* 0x000fea0003800200 */
.L_x_2279:
[----:B------:R-:W-:-:S13]  /*5750*/  ISETP.GE.U32.AND P0, PT, R12, 0x18, PT ;  /* 0x000000180c00780c */ /* 0x000fda0003f06070 */
[----:B------:R-:W-:Y:S05]  /*5760*/  @!P0 BRA `(.L_x_2278) ;  /* 0x0000000c00148947 */ /* 0x000fea0003800000 */
[----:B------:R-:W0:Y:S02]  /*5770*/  LDC R39, c[0x0][0x3f4] ;  /* 0x0000fd00ff277b82 */ /* 0x000e240000000800 */
.L_x_2292:
[CC--:B0-----:R-:W-:Y:S01]  /*5780*/  ISETP.GE.AND P3, PT, R40.reuse, R39.reuse, PT ;  /* 0x000000272800720c */ /* 0x0c1fe20003f66270 */
[C---:B------:R-:W-:Y:S01]  /*5790*/  IMAD.IADD R12, R40.reuse, 0x1, -R3 ;  /* 0x00000001280c7824 */ /* 0x040fe200078e0a03 */
[C---:B------:R-:W-:Y:S01]  /*57a0*/  IADD3 R26, PT, PT, R40.reuse, 0x8, RZ ;  /* 0x00000008281a7810 */ /* 0x040fe20007ffe0ff */
[----:B------:R-:W-:Y:S01]  /*57b0*/  BSSY.RECONVERGENT B1, `(.L_x_2284) ;  /* 0x0000033000017945 */ /* 0x000fe20003800200 */
[C---:B------:R-:W-:Y:S02]  /*57c0*/  IADD3 R24, PT, PT, R40.reuse, 0x10, RZ ;  /* 0x0000001028187810 */ /* 0x040fe40007ffe0ff */
[----:B------:R-:W-:Y:S02]  /*57d0*/  IADD3 R14, PT, PT, R40, 0x18, RZ ;  /* 0x00000018280e7810 */ /* 0x000fe40007ffe0ff */
        /* <DEDUP_REMOVED lines=33> */
[----:B-----5:R-:W-:Y:S02]  /*59f0*/  HADD2.F32 R27, -RZ, R10.H1_H1 ;  /* 0x3000000aff1b7230 */ /* 0x020fe40000004100 */
        /* <DEDUP_REMOVED lines=14> */
.L_x_2285:
[----:B------:R-:W-:Y:S05]  /*5ae0*/  BSYNC.RECONVERGENT B1 ;  /* 0x0000000000017941 */ /* 0x000fea0003800200 */
.L_x_2284:
        /* <DEDUP_REMOVED lines=45> */
.L_x_2287:
[----:B------:R-:W-:Y:S05]  /*5dc0*/  BSYNC.RECONVERGENT B1 ;  /* 0x0000000000017941 */ /* 0x000fea0003800200 */
.L_x_2286:
        /* <DEDUP_REMOVED lines=45> */
.L_x_2289:
[----:B------:R-:W-:Y:S05]  /*60a0*/  BSYNC.RECONVERGENT B1 ;  /* 0x0000000000017941 */ /* 0x000fea0003800200 */
.L_x_2288:
        /* <DEDUP_REMOVED lines=45> */
.L_x_2291:
[----:B------:R-:W-:Y:S05]  /*6380*/  BSYNC.RECONVERGENT B1 ;  /* 0x0000000000017941 */ /* 0x000fea0003800200 */
.L_x_2290:
[----:B------:R-:W-:-:S04]  /*6390*/  IADD3 R40, PT, PT, R40, 0x20, RZ ;  /* 0x0000002028287810 */ /* 0x000fc80007ffe0ff */
[----:B------:R-:W-:-:S13]  /*63a0*/  ISETP.GE.AND P0, PT, R40, R16, PT ;  /* 0x000000102800720c */ /* 0x000fda0003f06270 */
[----:B------:R-:W-:Y:S05]  /*63b0*/  @!P0 BRA `(.L_x_2292) ;  /* 0xfffffff000f08947 */ /* 0x000fea000383ffff */
.L_x_2278:
[----:B------:R-:W-:Y:S05]  /*63c0*/  BSYNC.RECONVERGENT B0 ;  /* 0x0000000000007941 */ /* 0x000fea0003800200 */
.L_x_2277:
        /* <DEDUP_REMOVED lines=24> */
[----:B-----5:R-:W-:-:S02]  /*6550*/  LOP3.LUT R27, R9, 0xff, RZ, 0xc0, !PT ;  /* 0x000000ff091b7812 */ /* 0x020fc400078ec0ff */
        /* <DEDUP_REMOVED lines=36> */
.L_x_2295:
[----:B------:R-:W0:Y:S02]  /*67a0*/  LDC.64 R8, c[0x0][0x3a8] ;  /* 0x0000ea00ff087b82 */ /* 0x000e240000000a00 */
[----:B0-----:R-:W-:-:S06]  /*67b0*/  IMAD.WIDE R8, R19, 0x2, R8 ;  /* 0x0000000213087825 */ /* 0x001fcc00078e0208 */
[----:B------:R-:W5:Y:S02]  /*67c0*/  LDG.E.128 R8, desc[UR36][R8.64] ;  /* 0x0000002408087981 */ /* 0x000f64000c1e1d00 */
.L_x_2296:
        /* <DEDUP_REMOVED lines=46> */
.L_x_2294:
[----:B------:R-:W-:Y:S05]  /*6ab0*/  BSYNC.RECONVERGENT B0 ;  /* 0x0000000000007941 */ /* 0x000fea0003800200 */
.L_x_2293:
        /* <DEDUP_REMOVED lines=19> */
.L_x_2298:
[----:B------:R-:W-:Y:S05]  /*6bf0*/  BSYNC.RECONVERGENT B0 ;  /* 0x0000000000007941 */ /* 0x000fea0003800200 */
.L_x_2297:
        /* <DEDUP_REMOVED lines=20> */
.L_x_2300:
[----:B------:R-:W-:Y:S05]  /*6d40*/  BSYNC.RECONVERGENT B0 ;  /* 0x0000000000007941 */ /* 0x000fea0003800200 */
.L_x_2299:
        /* <DEDUP_REMOVED lines=8> */
.L_x_2302:
[----:B------:R-:W-:Y:S05]  /*6dd0*/  BSYNC.RECONVERGENT B0 ;  /* 0x0000000000007941 */ /* 0x000fea0003800200 */
.L_x_2301:
        /* <DEDUP_REMOVED lines=20> */
.L_x_2304:
[----:B------:R-:W-:Y:S05]  /*6f20*/  BSYNC.RECONVERGENT B0 ;  /* 0x0000000000007941 */ /* 0x000fea0003800200 */
.L_x_2303:
        /* <DEDUP_REMOVED lines=8> */
.L_x_2306:
[----:B------:R-:W-:Y:S05]  /*6fb0*/  BSYNC.RECONVERGENT B0 ;  /* 0x0000000000007941 */ /* 0x000fea0003800200 */
.L_x_2305:
        /* <DEDUP_REMOVED lines=20> */
.L_x_2308:
[----:B------:R-:W-:Y:S05]  /*7100*/  BSYNC.RECONVERGENT B0 ;  /* 0x0000000000007941 */ /* 0x000fea0003800200 */
.L_x_2307:
[----:B------:R-:W-:Y:S06]  /*7110*/  BAR.SYNC.DEFER_BLOCKING 0x0 ;  /* 0x0000000000007b1d */ /* 0x000fec0000010000 */
[----:B------:R-:W-:Y:S05]  /*7120*/  @P4 EXIT ;  /* 0x000000000000494d */ /* 0x000fea0003800000 */
[----:B------:R-:W3:Y:S02]  /*7130*/  LDCU UR4, c[0x0][0x478] ;  /* 0x00008f00ff0477ac */ /* 0x000ee40008000800 */
[----:B---3--:R-:W-:-:S09]  /*7140*/  UISETP.NE.AND UP0, UPT, UR4, 0x2, UPT ;  /* 0x000000020400788c */ /* 0x008fd2000bf05270 */
[----:B------:R-:W-:Y:S05]  /*7150*/  BRA.U UP0, `(.L_x_2309) ;  /* 0x0000000100e07547 */ /* 0x000fea000b800000 */
[----:B--2---:R-:W2:Y:S01]  /*7160*/  LDC.64 R2, c[0x0][0x470] ;  /* 0x00011c00ff027b82 */ /* 0x004ea20000000a00 */
[----:B------:R-:W-:Y:S01]  /*7170*/  IADD3 R37, PT, PT, R0, R37, RZ ;  /* 0x0000002500257210 */ /* 0x000fe20007ffe0ff */
[----:B------:R-:W3:Y:S01]  /*7180*/  LDCU.64 UR4, c[0x0][0x380] ;  /* 0x00007000ff0477ac */ /* 0x000ee20008000a00 */
[----:B--2---:R-:W2:Y:S02]  /*7190*/  LDG.E R2, desc[UR36][R2.64] ;  /* 0x0000002402027981 */ /* 0x004ea4000c1e1900 */
        /* <DEDUP_REMOVED lines=13> */
[----:B------:R-:W-:Y:S02]  /*7270*/  PRMT R3, R3, 0x7710, RZ ;  /* 0x0000771003037816 */ /* 0x000fe400000000ff */
[----:B---3--:R-:W-:-:S05]  /*7280*/  PRMT R34, R34, 0x8880, RZ ;  /* 0x0000888022227816 */ /* 0x008fca00000000ff */
[----:B------:R-:W3:Y:S01]  /*7290*/  F2I.S8.NTZ R32, R32 ;  /* 0x0000002000207305 */ /* 0x000ee20000202100 */
[----:B01----:R-:W-:Y:S02]  /*72a0*/  SHF.L.U32 R4, R3, 0x10, RZ ;  /* 0x0000001003047819 */ /* 0x003fe400000006ff */
[----:B------:R-:W-:Y:S02]  /*72b0*/  PRMT R0, R34, 0x7710, RZ ;  /* 0x0000771022007816 */ /* 0x000fe400000000ff */
[----:B------:R-:W-:Y:S02]  /*72c0*/  LOP3.LUT R4, R4, 0xff0000, RZ, 0xc0, !PT ;  /* 0x00ff000004047812 */ /* 0x000fe400078ec0ff */
[----:B--2---:R-:W-:Y:S01]  /*72d0*/  PRMT R5, R36, 0x8880, RZ ;  /* 0x0000888024057816 */ /* 0x004fe200000000ff */
[----:B------:R-:W0:Y:S01]  /*72e0*/  F2I.S8.NTZ R20, R20 ;  /* 0x0000001400147305 */ /* 0x000e220000202100 */
[----:B------:R-:W-:Y:S02]  /*72f0*/  IMAD.SHL.U32 R0, R0, 0x100, RZ ;  /* 0x0000010000007824 */ /* 0x000fe400078e00ff */
[----:B------:R-:W-:-:S04]  /*7300*/  PRMT R3, R5, 0x7710, RZ ;  /* 0x0000771005037816 */ /* 0x000fc800000000ff */
[----:B------:R-:W-:Y:S01]  /*7310*/  PRMT R3, R4, 0x4210, R3 ;  /* 0x0000421004037816 */ /* 0x000fe20000000003 */
[----:B------:R-:W1:Y:S01]  /*7320*/  F2I.S8.NTZ R23, R23 ;  /* 0x0000001700177305 */ /* 0x000e620000202100 */
[----:B---3--:R-:W-:Y:S02]  /*7330*/  PRMT R4, R32, 0x8880, RZ ;  /* 0x0000888020047816 */ /* 0x008fe400000000ff */
        /* <DEDUP_REMOVED lines=26> */
.L_x_2309:
        /* <DEDUP_REMOVED lines=12> */
.L_x_2240:
[----:B------:R-:W-:Y:S01]  /*75a0*/  HFMA2 R12, -RZ, RZ, 0, 9.5367431640625e-07 ;  /* 0x00000010ff0c7431 */ /* 0x000fe200000001ff */
[----:B------:R-:W-:Y:S01]  /*75b0*/  MOV R11, 0x1f ;  /* 0x0000001f000b7802 */ /* 0x000fe20000000f00 */
[----:B------:R-:W-:-:S07]  /*75c0*/  IMAD.MOV.U32 R15, RZ, RZ, -0x1 ;  /* 0xffffffffff0f7424 */ /* 0x000fce00078e00ff */
[----:B0----5:R-:W-:Y:S05]  /*75d0*/  WARPSYNC.COLLECTIVE R15, `(.L_x_2310) ;  /* 0x000000000f087348 */ /* 0x021fea0003c00000 */
[----:B------:R1:W2:Y:S02]  /*75e0*/  SHFL.BFLY P6, R14, R13, R12, R11 ;  /* 0x0c00000c0d0e7389 */ /* 0x0002a400000c000b */
[----:B012--5:R-:W-:Y:S05]  /*75f0*/  ENDCOLLECTIVE ;  /* 0x000000000000791b */ /* 0x027fea0003800000 */
.L_x_2310:
[----:B------:R-:W-:Y:S02]  /*7600*/  HFMA2 R12, -RZ, RZ, 0, 4.76837158203125e-07 ;  /* 0x00000008ff0c7431 */ /* 0x000fe400000001ff */
[----:B------:R-:W-:-:S05]  /*7610*/  FADD.FTZ R3, R13, R14 ;  /* 0x0000000e0d037221 */ /* 0x000fca0000010000 */
[----:B------:R-:W-:-:S07]  /*7620*/  MOV R13, R3 ;  /* 0x00000003000d7202 */ /* 0x000fce0000000f00 */
[----:B------:R-:W-:Y:S05]  /*7630*/  WARPSYNC.COLLECTIVE R15, `(.L_x_2311) ;  /* 0x000000000f087348 */ /* 0x000fea0003c00000 */
[----:B------:R0:W1:Y:S02]  /*7640*/  SHFL.BFLY P6, R14, R13, R12, R11 ;  /* 0x0c00000c0d0e7389 */ /* 0x00006400000c000b */
[----:B01----:R-:W-:Y:S05]  /*7650*/  ENDCOLLECTIVE ;  /* 0x000000000000791b */ /* 0x003fea0003800000 */
.L_x_2311:
[----:B------:R-:W-:Y:S02]  /*7660*/  IMAD.MOV.U32 R12, RZ, RZ, 0x4 ;  /* 0x00000004ff0c7424 */ /* 0x000fe400078e00ff */
[----:B------:R-:W-:-:S05]  /*7670*/  FADD.FTZ R4, R3, R14 ;  /* 0x0000000e03047221 */ /* 0x000fca0000010000 */
[----:B------:R-:W-:-:S07]  /*7680*/  MOV R13, R4 ;  /* 0x00000004000d7202 */ /* 0x000fce0000000f00 */
[----:B------:R-:W-:Y:S05]  /*7690*/  WARPSYNC.COLLECTIVE R15, `(.L_x_2312) ;  /* 0x000000000f087348 */ /* 0x000fea0003c00000 */
[----:B------:R0:W1:Y:S02]  /*76a0*/  SHFL.BFLY P6, R14, R13, R12, R11 ;  /* 0x0c00000c0d0e7389 */ /* 0x00006400000c000b */
[----:B01----:R-:W-:Y:S05]  /*76b0*/  ENDCOLLECTIVE ;  /* 0x000000000000791b */ /* 0x003fea0003800000 */
.L_x_2312:
[----:B------:R-:W-:Y:S02]  /*76c0*/  HFMA2 R12, -RZ, RZ, 0, 1.1920928955078125e-07 ;  /* 0x00000002ff0c7431 */ /* 0x000fe400000001ff */
[----:B------:R-:W-:-:S05]  /*76d0*/  FADD.FTZ R5, R4, R14 ;  /* 0x0000000e04057221 */ /* 0x000fca0000010000 */
[----:B------:R-:W-:-:S07]  /*76e0*/  MOV R13, R5 ;  /* 0x00000005000d7202 */ /* 0x000fce0000000f00 */
[----:B------:R-:W-:Y:S05]  /*76f0*/  WARPSYNC.COLLECTIVE R15, `(.L_x_2313) ;  /* 0x000000000f087348 */ /* 0x000fea0003c00000 */
[----:B------:R0:W1:Y:S02]  /*7700*/  SHFL.BFLY P6, R14, R13, R12, R11 ;  /* 0x0c00000c0d0e7389 */ /* 0x00006400000c000b */
[----:B01----:R-:W-:Y:S05]  /*7710*/  ENDCOLLECTIVE ;  /* 0x000000000000791b */ /* 0x003fea0003800000 */
.L_x_2313:
[----:B------:R-:W-:Y:S02]  /*7720*/  IMAD.MOV.U32 R12, RZ, RZ, 0x1 ;  /* 0x00000001ff0c7424 */ /* 0x000fe400078e00ff */
[----:B------:R-:W-:-:S05]  /*7730*/  FADD.FTZ R6, R5, R14 ;  /* 0x0000000e05067221 */ /* 0x000fca0000010000 */
[----:B------:R-:W-:-:S07]  /*7740*/  MOV R13, R6 ;  /* 0x00000006000d7202 */ /* 0x000fce0000000f00 */
[----:B------:R-:W-:Y:S05]  /*7750*/  WARPSYNC.COLLECTIVE R15, `(.L_x_2314) ;  /* 0x000000000f087348 */ /* 0x000fea0003c00000 */
[----:B------:R0:W1:Y:S02]  /*7760*/  SHFL.BFLY P6, R14, R13, R12, R11 ;  /* 0x0c00000c0d0e7389 */ /* 0x00006400000c000b */
[----:B01----:R-:W-:Y:S05]  /*7770*/  ENDCOLLECTIVE ;  /* 0x000000000000791b */ /* 0x003fea0003800000 */
.L_x_2314:
[----:B------:R-:W-:Y:S05]  /*7780*/  BRA `(.L_x_2315) ;  /* 0xffffff9c00e07947 */ /* 0x000fea000383ffff */
.L_x_2243:
[----:B------:R-:W-:Y:S01]  /*7790*/  BSSY B1, `(.L_x_2316) ;  /* 0x0000007000017945 */ /* 0x000fe20003800000 */
[----:B------:R-:W-:Y:S02]  /*77a0*/  MOV R12, 0x2 ;  /* 0x00000002000c7802 */ /* 0x000fe40000000f00 */
[----:B------:R-:W-:Y:S02]  /*77b0*/  MOV R11, 0x1f ;  /* 0x0000001f000b7802 */ /* 0x000fe40000000f00 */
[----:B------:R-:W-:-:S07]  /*77c0*/  MOV R15, 0xffffffff ;  /* 0xffffffff000f7802 */ /* 0x000fce0000000f00 */
[----:B-----5:R-:W-:Y:S05]  /*77d0*/  WARPSYNC.COLLECTIVE R15, `(.L_x_2317) ;  /* 0x000000000f087348 */ /* 0x020fea0003c00000 */
[----:B------:R0:W1:Y:S02]  /*77e0*/  SHFL.BFLY P6, R14, R13, R12, R11 ;  /* 0x0c00000c0d0e7389 */ /* 0x00006400000c000b */
[----:B01---5:R-:W-:Y:S05]  /*77f0*/  ENDCOLLECTIVE ;  /* 0x000000000000791b */ /* 0x023fea0003800000 */
.L_x_2317:
[----:B------:R-:W-:Y:S05]  /*7800*/  BSYNC B1 ;  /* 0x0000000000017941 */ /* 0x000fea0003800000 */
.L_x_2316:
[----:B------:R-:W-:Y:S02]  /*7810*/  HFMA2 R11, -RZ, RZ, 0, 1.847743988037109375e-06 ;  /* 0x0000001fff0b7431 */ /* 0x000fe400000001ff */
[----:B------:R-:W-:Y:S01]  /*7820*/  FADD.FTZ R13, R13, R14 ;  /* 0x0000000e0d0d7221 */ /* 0x000fe20000010000 */
[----:B------:R-:W-:Y:S01]  /*7830*/  IMAD.MOV.U32 R12, RZ, RZ, 0x1 ;  /* 0x00000001ff0c7424 */ /* 0x000fe200078e00ff */
[----:B------:R-:W-:-:S07]  /*7840*/  MOV R15, 0xffffffff ;  /* 0xffffffff000f7802 */ /* 0x000fce0000000f00 */
[----:B------:R-:W-:Y:S05]  /*7850*/  WARPSYNC.COLLECTIVE R15, `(.L_x_2318) ;  /* 0x000000000f087348 */ /* 0x000fea0003c00000 */
[----:B------:R0:W1:Y:S02]  /*7860*/  SHFL.BFLY P6, R14, R13, R12, R11 ;  /* 0x0c00000c0d0e7389 */ /* 0x00006400000c000b */
[----:B01----:R-:W-:Y:S05]  /*7870*/  ENDCOLLECTIVE ;  /* 0x000000000000791b */ /* 0x003fea0003800000 */
.L_x_2318:
[----:B------:R-:W-:Y:S05]  /*7880*/  BRA `(.L_x_2319) ;  /* 0xffffffa8005c7947 */ /* 0x000fea000383ffff */
.L_x_2247:
[----:B------:R-:W-:Y:S01]  /*7890*/  HFMA2 R11, -RZ, RZ, 0, 1.847743988037109375e-06 ;  /* 0x0000001fff0b7431 */ /* 0x000fe200000001ff */
[----:B------:R-:W-:Y:S01]  /*78a0*/  BSSY B0, `(.L_x_2320) ;  /* 0x0000007000007945 */ /* 0x000fe20003800000 */
[----:B0-----:R-:W-:Y:S01]  /*78b0*/  MOV R13, R0 ;  /* 0x00000000000d7202 */ /* 0x001fe20000000f00 */
[----:B------:R-:W-:Y:S01]  /*78c0*/  IMAD.MOV.U32 R12, RZ, RZ, 0x10 ;  /* 0x00000010ff0c7424 */ /* 0x000fe200078e00ff */
[----:B------:R-:W-:-:S07]  /*78d0*/  MOV R15, 0xffffffff ;  /* 0xffffffff000f7802 */ /* 0x000fce0000000f00 */
[----:B--2--5:R-:W-:Y:S05]  /*78e0*/  WARPSYNC.COLLECTIVE R15, `(.L_x_2321) ;  /* 0x000000000f087348 */ /* 0x024fea0003c00000 */
[----:B------:R0:W1:Y:S02]  /*78f0*/  SHFL.BFLY P6, R14, R13, R12, R11 ;  /* 0x0c00000c0d0e7389 */ /* 0x00006400000c000b */
[----:B012--5:R-:W-:Y:S05]  /*7900*/  ENDCOLLECTIVE ;  /* 0x000000000000791b */ /* 0x027fea0003800000 */
.L_x_2321:
[----:B------:R-:W-:Y:S05]  /*7910*/  BSYNC B0 ;  /* 0x0000000000007941 */ /* 0x000fea0003800000 */
.L_x_2320:
[----:B------:R-:W-:Y:S01]  /*7920*/  HFMA2 R12, -RZ, RZ, 0, 4.76837158203125e-07 ;  /* 0x00000008ff0c7431 */ /* 0x000fe200000001ff */
[----:B------:R-:W-:Y:S01]  /*7930*/  FMNMX.FTZ R13, R14, R0, !PT ;  /* 0x000000000e0d7209 */ /* 0x000fe20007810000 */
[----:B------:R-:W-:Y:S01]  /*7940*/  IMAD.MOV.U32 R11, RZ, RZ, 0x1f ;  /* 0x0000001fff0b7424 */ /* 0x000fe200078e00ff */
[----:B------:R-:W-:-:S07]  /*7950*/  MOV R15, 0xffffffff ;  /* 0xffffffff000f7802 */ /* 0x000fce0000000f00 */
[----:B------:R-:W-:Y:S05]  /*7960*/  WARPSYNC.COLLECTIVE R15, `(.L_x_2322) ;  /* 0x000000000f087348 */ /* 0x000fea0003c00000 */
[----:B------:R0:W1:Y:S02]  /*7970*/  SHFL.BFLY P6, R14, R13, R12, R11 ;  /* 0x0c00000c0d0e7389 */ /* 0x00006400000c000b */
[----:B01----:R-:W-:Y:S05]  /*7980*/  ENDCOLLECTIVE ;  /* 0x000000000000791b */ /* 0x003fea0003800000 */
.L_x_2322:
[----:B------:R-:W-:Y:S01]  /*7990*/  HFMA2 R12, -RZ, RZ, 0, 2.384185791015625e-07 ;  /* 0x00000004ff0c7431 */ /* 0x000fe200000001ff */
[----:B------:R-:W-:-:S04]  /*79a0*/  FMNMX.FTZ R4, R13, R14, !PT ;  /* 0x0000000e0d047209 */ /* 0x000fc80007810000 */
[----:B------:R-:W-:-:S07]  /*79b0*/  MOV R13, R4 ;  /* 0x00000004000d7202 */ /* 0x000fce0000000f00 */
[----:B------:R-:W-:Y:S05]  /*79c0*/  WARPSYNC.COLLECTIVE R15, `(.L_x_2323) ;  /* 0x000000000f087348 */ /* 0x000fea0003c00000 */
[----:B------:R0:W1:Y:S02]  /*79d0*/  SHFL.BFLY P6, R14, R13, R12, R11 ;  /* 0x0c00000c0d0e7389 */ /* 0x00006400000c000b */
[----:B01----:R-:W-:Y:S05]  /*79e0*/  ENDCOLLECTIVE ;  /* 0x000000000000791b */ /* 0x003fea0003800000 */
.L_x_2323:
[----:B------:R-:W-:Y:S05]  /*79f0*/  BRA `(.L_x_2324) ;  /* 0xffffffa800b47947 */ /* 0x000fea000383ffff */
.L_x_2325:
        /* <DEDUP_REMOVED lines=16> */
.L_x_3017:


//--------------------- .text._ZN4mmha33masked_multihead_attention_kernelIfLi64ELi64ELi1ELi16ELi256ELb0ELb1EEEv26Multihead_attention_paramsIT_XT5_EE --------------------------
	.section	.text._ZN4mmha33masked_multihead_attention_kernelIfLi64ELi64ELi1ELi16ELi256ELb0ELb1EEEv26Multihead_attention_paramsIT_XT5_EE,"ax",@progbits
	.align	128
        .global         _ZN4mmha33masked_multihead_attention_kernelIfLi64ELi64ELi1ELi16ELi256ELb0ELb1EEEv26Multihead_attention_paramsIT_XT5_EE
        .type           _ZN4mmha33masked_multihead_attention_kernelIfLi64ELi64ELi1ELi16ELi256ELb0ELb1EEEv26Multihead_attention_paramsIT_XT5_EE,@function
        .size           _ZN4mmha33masked_multihead_attention_kernelIfLi64ELi64ELi1ELi16ELi256ELb0ELb1EEEv26Multihead_attention_paramsIT_XT5_EE,(.L_x_3018 - _ZN4mmha33masked_multihead_attention_kernelIfLi64ELi64ELi1ELi16ELi256ELb0ELb1EEEv26Multihead_attention_paramsIT_XT5_EE)
        .other          _ZN4mmha33masked_multihead_attention_kernelIfLi64ELi64ELi1ELi16ELi256ELb0ELb1EEEv26Multihead_attention_paramsIT_XT5_EE,@"STO_CUDA_ENTRY STV_DEFAULT"
_ZN4mmha33masked_multihead_attention_kernelIfLi64ELi64ELi1ELi16ELi256ELb0ELb1EEEv26Multihead_attention_paramsIT_XT5_EE:
.text._ZN4mmha33masked_multihead_attention_kernelIfLi64ELi64ELi1ELi16ELi256ELb0ELb1EEEv26Multihead_attention_paramsIT_XT5_EE:
        /* <DEDUP_REMOVED lines=12> */
.L_x_2326:
[----:B------:R-:W1:Y:S08]  /*00c0*/  LDC.64 R2, c[0x0][0x4a0] ;  /* 0x00012800ff027b82 */ /* 0x000e700000000a00 */
[----:B------:R-:W3:Y:S08]  /*00d0*/  LDC R8, c[0x0][0x3f0] ;  /* 0x0000fc00ff087b82 */ /* 0x000ef00000000800 */
[----:B------:R-:W4:Y:S01]  /*00e0*/  LDC R19, c[0x0][0x3f4] ;  /* 0x0000fd00ff137b82 */ /* 0x000f220000000800 */
[----:B-1----:R-:W-:-:S07]  /*00f0*/  ISETP.NE.U32.AND P0, PT, R2, RZ, PT ;  /* 0x000000ff0200720c */ /* 0x002fce0003f05070 */
[----:B------:R-:W1:Y:S01]  /*0100*/  LDC.64 R14, c[0x0][0x460] ;  /* 0x00011800ff0e7b82 */ /* 0x000e620000000a00 */
[----:B------:R-:W-:Y:S02]  /*0110*/  ISETP.NE.AND.EX P0, PT, R3, RZ, PT, P0 ;  /* 0x000000ff0300720c */ /* 0x000fe40003f05300 */
[----:B---3--:R-:W-:Y:S01]  /*0120*/  IABS R7, R8 ;  /* 0x0000000800077213 */ /* 0x008fe20000000000 */
[----:B------:R-:W3:Y:S04]  /*0130*/  S2R R77, SR_CTAID.X ;  /* 0x00000000004d7919 */ /* 0x000ee80000002500 */
[----:B------:R-:W3:Y:S01]  /*0140*/  LDC R12, c[0x0][0x3f8] ;  /* 0x0000fe00ff0c7b82 */ /* 0x000ee20000000800 */
[----:B------:R-:W2:Y:S07]  /*0150*/  I2F.RP R0, R7 ;  /* 0x0000000700007306 */ /* 0x000eae0000209400 */
[----:B------:R-:W0:Y:S01]  /*0160*/  @P0 LDC.64 R2, c[0x0][0x4a0] ;  /* 0x00012800ff020b82 */ /* 0x000e220000000a00 */
[----:B--2---:R-:W2:Y:S01]  /*0170*/  MUFU.RCP R0, R0 ;  /* 0x0000000000007308 */ /* 0x004ea20000001000 */
[----:B0-----:R-:W-:-:S04]  /*0180*/  @P0 IMAD.WIDE.U32 R2, R23, 0x4, R2 ;  /* 0x0000000417020825 */ /* 0x001fc800078e0002 */
[----:B--2---:R-:W-:Y:S02]  /*0190*/  VIADD R4, R0, 0xffffffe ;  /* 0x0ffffffe00047836 */ /* 0x004fe40000000000 */
[----:B------:R0:W2:Y:S02]  /*01a0*/  @P0 LDG.E R3, desc[UR36][R2.64] ;  /* 0x0000002402030981 */ /* 0x0000a4000c1e1900 */
[----:B------:R4:W1:Y:S02]  /*01b0*/  F2I.FTZ.U32.TRUNC.NTZ R5, R4 ;  /* 0x0000000400057305 */ /* 0x000864000021f000 */
[----:B----4-:R-:W-:Y:S01]  /*01c0*/  IMAD.MOV.U32 R4, RZ, RZ, RZ ;  /* 0x000000ffff047224 */ /* 0x010fe200078e00ff */
[----:B-1----:R-:W-:-:S05]  /*01d0*/  IADD3 R6, PT, PT, RZ, -R5, RZ ;  /* 0x80000005ff067210 */ /* 0x002fca0007ffe0ff */
[----:B------:R-:W-:Y:S01]  /*01e0*/  IMAD R9, R6, R7, RZ ;  /* 0x0000000706097224 */ /* 0x000fe200078e02ff */
[----:B------:R-:W-:-:S03]  /*01f0*/  IABS R6, R23 ;  /* 0x0000001700067213 */ /* 0x000fc60000000000 */
[----:B------:R-:W-:-:S06]  /*0200*/  IMAD.HI.U32 R5, R5, R9, R4 ;  /* 0x0000000905057227 */ /* 0x000fcc00078e0004 */
[----:B------:R-:W-:-:S05]  /*0210*/  IMAD.HI.U32 R0, R5, R6, RZ ;  /* 0x0000000605007227 */ /* 0x000fca00078e00ff */
[----:B------:R-:W-:-:S05]  /*0220*/  IADD3 R4, PT, PT, -R0, RZ, RZ ;  /* 0x000000ff00047210 */ /* 0x000fca0007ffe1ff */
[----:B------:R-:W-:-:S05]  /*0230*/  IMAD R4, R7, R4, R6 ;  /* 0x0000000407047224 */ /* 0x000fca00078e0206 */
[----:B------:R-:W-:-:S13]  /*0240*/  ISETP.GT.U32.AND P3, PT, R7, R4, PT ;  /* 0x000000040700720c */ /* 0x000fda0003f64070 */
[----:B------:R-:W-:-:S05]  /*0250*/  @!P3 IMAD.IADD R4, R4, 0x1, -R7 ;  /* 0x000000010404b824 */ /* 0x000fca00078e0a07 */
[----:B------:R-:W-:Y:S02]  /*0260*/  ISETP.GE.U32.AND P2, PT, R4, R7, PT ;  /* 0x000000070400720c */ /* 0x000fe40003f46070 */
[----:B------:R-:W-:Y:S02]  /*0270*/  @!P3 IADD3 R0, PT, PT, R0, 0x1, RZ ;  /* 0x000000010000b810 */ /* 0x000fe40007ffe0ff */
[----:B------:R-:W-:-:S09]  /*0280*/  IABS R11, R19 ;  /* 0x00000013000b7213 */ /* 0x000fd20000000000 */
[----:B------:R-:W-:-:S05]  /*0290*/  @P2 VIADD R0, R0, 0x1 ;  /* 0x0000000100002836 */ /* 0x000fca0000000000 */
[----:B------:R-:W-:Y:S02]  /*02a0*/  MOV R13, R0 ;  /* 0x00000000000d7202 */ /* 0x000fe40000000f00 */
[----:B------:R-:W1:Y:S01]  /*02b0*/  I2F.RP R0, R11 ;  /* 0x0000000b00007306 */ /* 0x000e620000209400 */
[----:B------:R-:W-:-:S04]  /*02c0*/  ISETP.NE.U32.AND P1, PT, R14, RZ, PT ;  /* 0x000000ff0e00720c */ /* 0x000fc80003f25070 */
[----:B------:R-:W-:Y:S02]  /*02d0*/  ISETP.NE.AND.EX P1, PT, R15, RZ, PT, P1 ;  /* 0x000000ff0f00720c */ /* 0x000fe40003f25310 */
[-C--:B------:R-:W-:Y:S02]  /*02e0*/  LOP3.LUT R6, R23, R8.reuse, RZ, 0x3c, !PT ;  /* 0x0000000817067212 */ /* 0x080fe400078e3cff */
[----:B------:R-:W-:Y:S02]  /*02f0*/  ISETP.NE.AND P3, PT, R8, RZ, PT ;  /* 0x000000ff0800720c */ /* 0x000fe40003f65270 */
[----:B------:R-:W-:Y:S01]  /*0300*/  ISETP.GE.AND P4, PT, R6, RZ, PT ;  /* 0x000000ff0600720c */ /* 0x000fe20003f86270 */
[----:B-1----:R-:W1:Y:S06]  /*0310*/  MUFU.RCP R0, R0 ;  /* 0x0000000000007308 */ /* 0x002e6c0000001000 */
[----:B------:R-:W4:Y:S06]  /*0320*/  @P1 LDC.64 R4, c[0x0][0x460] ;  /* 0x00011800ff041b82 */ /* 0x000f2c0000000a00 */
[----:B------:R-:W-:Y:S01]  /*0330*/  @!P4 IMAD.MOV R13, RZ, RZ, -R13 ;  /* 0x000000ffff0dc224 */ /* 0x000fe200078e0a0d */
[----:B------:R-:W-:Y:S01]  /*0340*/  @!P3 LOP3.LUT R13, RZ, R8, RZ, 0x33, !PT ;  /* 0x00000008ff0db212 */ /* 0x000fe200078e33ff */
[----:B------:R-:W2:Y:S01]  /*0350*/  @!P0 LDC R16, c[0x0][0x40c] ;  /* 0x00010300ff108b82 */ /* 0x000ea20000000800 */
[----:B-1----:R-:W-:-:S07]  /*0360*/  VIADD R6, R0, 0xffffffe ;  /* 0x0ffffffe00067836 */ /* 0x002fce0000000000 */
[----:B------:R-:W2:Y:S01]  /*0370*/  @P0 LDC R8, c[0x0][0x430] ;  /* 0x00010c00ff080b82 */ /* 0x000ea20000000800 */
[----:B------:R1:W3:Y:S01]  /*0380*/  F2I.FTZ.U32.TRUNC.NTZ R7, R6 ;  /* 0x0000000600077305 */ /* 0x0002e2000021f000 */
[----:B0-----:R-:W-:Y:S02]  /*0390*/  HFMA2 R2, -RZ, RZ, 0, 0 ;  /* 0x00000000ff027431 */ /* 0x001fe400000001ff */
[----:B----4-:R-:W-:-:S04]  /*03a0*/  @P1 IMAD.WIDE R4, R13, 0x4, R4 ;  /* 0x000000040d041825 */ /* 0x010fc800078e0204 */
[----:B-1----:R-:W-:Y:S01]  /*03b0*/  HFMA2 R6, -RZ, RZ, 0, 0 ;  /* 0x00000000ff067431 */ /* 0x002fe200000001ff */
[----:B------:R3:W5:Y:S02]  /*03c0*/  @P1 LDG.E R2, desc[UR36][R4.64] ;  /* 0x0000002404021981 */ /* 0x000764000c1e1900 */
[----:B---3--:R-:W-:-:S05]  /*03d0*/  IADD3 R4, PT, PT, RZ, -R7, RZ ;  /* 0x80000007ff047210 */ /* 0x008fca0007ffe0ff */
[----:B------:R-:W-:Y:S01]  /*03e0*/  IMAD R5, R4, R11, RZ ;  /* 0x0000000b04057224 */ /* 0x000fe200078e02ff */
[----:B------:R-:W0:Y:S03]  /*03f0*/  S2R R22, SR_TID.X ;  /* 0x0000000000167919 */ /* 0x000e260000002100 */
[----:B------:R-:W-:-:S04]  /*0400*/  IMAD.HI.U32 R7, R7, R5, R6 ;  /* 0x0000000507077227 */ /* 0x000fc800078e0006 */
[----:B------:R-:W-:Y:S01]  /*0410*/  IMAD R29, R23, R12, R77 ;  /* 0x0000000c171d7224 */ /* 0x000fe200078e024d */
[----:B------:R-:W-:Y:S01]  /*0420*/  BSSY.RECONVERGENT B0, `(.L_x_2327) ;  /* 0x0000022000007945 */ /* 0x000fe20003800200 */
[----:B------:R-:W-:Y:S01]  /*0430*/  CS2R R26, SRZ ;  /* 0x00000000001a7805 */ /* 0x000fe2000001ff00 */
[----:B0-----:R-:W-:Y:S02]  /*0440*/  IMAD.SHL.U32 R30, R22, 0x2, RZ ;  /* 0x00000002161e7824 */ /* 0x001fe400078e00ff */
[----:B--2---:R-:W-:Y:S02]  /*0450*/  @P0 IMAD.IADD R16, R3, 0x1, R8 ;  /* 0x0000000103100824 */ /* 0x004fe400078e0208 */
[----:B------:R-:W0:Y:S03]  /*0460*/  LDC R3, c[0x0][0x3e8] ;  /* 0x0000fa00ff037b82 */ /* 0x000e260000000800 */
[----:B------:R-:W-:-:S05]  /*0470*/  IABS R18, R16 ;  /* 0x0000001000127213 */ /* 0x000fca0000000000 */
[----:B------:R-:W-:-:S04]  /*0480*/  IMAD.HI.U32 R7, R7, R18, RZ ;  /* 0x0000001207077227 */ /* 0x000fc800078e00ff */
[----:B------:R-:W-:-:S04]  /*0490*/  IMAD.MOV R7, RZ, RZ, -R7 ;  /* 0x000000ffff077224 */ /* 0x000fc800078e0a07 */
[----:B------:R-:W-:-:S05]  /*04a0*/  IMAD R18, R11, R7, R18 ;  /* 0x000000070b127224 */ /* 0x000fca00078e0212 */
[----:B------:R-:W-:Y:S02]  /*04b0*/  ISETP.GT.U32.AND P0, PT, R11, R18, PT ;  /* 0x000000120b00720c */ /* 0x000fe40003f04070 */
[----:B0-----:R-:W-:-:S11]  /*04c0*/  ISETP.NE.AND P1, PT, R3, RZ, PT ;  /* 0x000000ff0300720c */ /* 0x001fd60003f25270 */
[----:B------:R-:W-:Y:S01]  /*04d0*/  @!P0 IMAD.IADD R18, R18, 0x1, -R11 ;  /* 0x0000000112128824 */ /* 0x000fe200078e0a0b */
[----:B------:R-:W-:Y:S02]  /*04e0*/  ISETP.GT.U32.AND P0, PT, R22, 0x1f, PT ;  /* 0x0000001f1600780c */ /* 0x000fe40003f04070 */
[----:B------:R-:W-:Y:S02]  /*04f0*/  @P1 SHF.L.U32 R0, R77, 0x6, RZ ;  /* 0x000000064d001819 */ /* 0x000fe400000006ff */
[----:B------:R-:W-:-:S03]  /*0500*/  @!P1 SHF.L.U32 R17, R29, 0x6, RZ ;  /* 0x000000061d119819 */ /* 0x000fc600000006ff */
[----:B------:R-:W-:Y:S01]  /*0510*/  @P1 IMAD R17, R23, R3, R0 ;  /* 0x0000000317111224 */ /* 0x000fe200078e0200 */
[----:B------:R-:W-:-:S04]  /*0520*/  ISETP.GT.U32.AND P2, PT, R11, R18, PT ;  /* 0x000000120b00720c */ /* 0x000fc80003f44070 */
[----:B------:R-:W-:Y:S01]  /*0530*/  IADD3 R21, PT, PT, R30, R17, RZ ;  /* 0x000000111e157210 */ /* 0x000fe20007ffe0ff */
[----:B------:R-:W-:Y:S08]  /*0540*/  @P0 BRA `(.L_x_2328) ;  /* 0x00000000003c0947 */ /* 0x000ff00003800000 */
        /* <DEDUP_REMOVED lines=15> */
.L_x_2328:
[----:B------:R-:W-:Y:S05]  /*0640*/  BSYNC.RECONVERGENT B0 ;  /* 0x0000000000007941 */ /* 0x000fea0003800200 */
.L_x_2327:
[----:B------:R-:W1:Y:S01]  /*0650*/  LDCU UR4, c[0x0][0x478] ;  /* 0x00008f00ff0477ac */ /* 0x000e620008000800 */
[----:B------:R-:W-:Y:S01]  /*0660*/  ISETP.GE.AND P3, PT, R16, RZ, PT ;  /* 0x000000ff1000720c */ /* 0x000fe20003f66270 */
[----:B------:R-:W-:Y:S01]  /*0670*/  @!P2 IMAD.IADD R18, R18, 0x1, -R11 ;  /* 0x000000011212a824 */ /* 0x000fe200078e0a0b */
[----:B------:R-:W-:Y:S01]  /*0680*/  ISETP.NE.AND P1, PT, R19, RZ, PT ;  /* 0x000000ff1300720c */ /* 0x000fe20003f25270 */
[----:B------:R-:W-:Y:S02]  /*0690*/  IMAD R140, R23, R19, RZ ;  /* 0x00000013178c7224 */ /* 0x000fe400078e02ff */
[----:B------:R-:W-:Y:S02]  /*06a0*/  IMAD R3, R77, 0x40, R30 ;  /* 0x000000404d037824 */ /* 0x000fe400078e021e */
[----:B------:R-:W-:Y:S01]  /*06b0*/  IMAD R28, R13, R12, RZ ;  /* 0x0000000c0d1c7224 */ /* 0x000fe200078e02ff */
[----:B------:R-:W-:-:S05]  /*06c0*/  SHF.R.S32.HI R143, RZ, 0x1f, R140 ;  /* 0x0000001fff8f7819 */ /* 0x000fca000001148c */
[----:B------:R-:W-:Y:S02]  /*06d0*/  @!P3 IADD3 R18, PT, PT, -R18, RZ, RZ ;  /* 0x000000ff1212b210 */ /* 0x000fe40007ffe1ff */
        /* <DEDUP_REMOVED lines=14> */
[----:B0-----:R-:W-:Y:S01]  /*07c0*/  FMUL.FTZ R25, R6, R11 ;  /* 0x0000000b06197220 */ /* 0x001fe20000410000 */
[----:B------:R-:W-:Y:S06]  /*07d0*/  BRA `(.L_x_2330) ;  /* 0x00000000001c7947 */ /* 0x000fec0003800000 */
.L_x_2329:
[----:B------:R-:W-:Y:S01]  /*07e0*/  BSSY.RECONVERGENT B0, `(.L_x_2330) ;  /* 0x0000006000007945 */ /* 0x000fe20003800200 */
[----:B------:R-:W-:-:S03]  /*07f0*/  CS2R R24, SRZ ;  /* 0x0000000000187805 */ /* 0x000fc6000001ff00 */
[----:B------:R-:W-:Y:S05]  /*0800*/  @P0 BRA `(.L_x_2331) ;  /* 0x00000000000c0947 */ /* 0x000fea0003800000 */
[----:B------:R-:W1:Y:S02]  /*0810*/  LDC.64 R4, c[0x0][0x398] ;  /* 0x0000e600ff047b82 */ /* 0x000e640000000a00 */
[----:B-1----:R-:W-:-:S05]  /*0820*/  IMAD.WIDE R4, R21, 0x4, R4 ;  /* 0x0000000415047825 */ /* 0x002fca00078e0204 */
[----:B------:R1:W5:Y:S02]  /*0830*/  LDG.E.64 R24, desc[UR36][R4.64] ;  /* 0x0000002404187981 */ /* 0x000364000c1e1b00 */
.L_x_2331:
[----:B------:R-:W-:Y:S05]  /*0840*/  BSYNC.RECONVERGENT B0 ;  /* 0x0000000000007941 */ /* 0x000fea0003800200 */
.L_x_2330:
[----:B------:R-:W2:Y:S01]  /*0850*/  LDCU.64 UR6, c[0x0][0x3a0] ;  /* 0x00007400ff0677ac */ /* 0x000ea20008000a00 */
[----:B-1----:R-:W1:Y:S01]  /*0860*/  LDC.64 R4, c[0x0][0x418] ;  /* 0x00010600ff047b82 */ /* 0x002e620000000a00 */
[----:B------:R-:W-:Y:S01]  /*0870*/  ISETP.EQ.U32.AND P3, PT, R14, RZ, PT ;  /* 0x000000ff0e00720c */ /* 0x000fe20003f62070 */
[----:B------:R-:W3:Y:S03]  /*0880*/  LDCU.64 UR4, c[0x0][0x390] ;  /* 0x00007200ff0477ac */ /* 0x000ee60008000a00 */
[----:B------:R-:W-:Y:S02]  /*0890*/  ISETP.EQ.OR.EX P0, PT, R15, RZ, P0, P3 ;  /* 0x000000ff0f00720c */ /* 0x000fe40000702730 */
[----:B------:R-:W-:Y:S02]  /*08a0*/  CS2R R14, SRZ ;  /* 0x00000000000e7805 */ /* 0x000fe4000001ff00 */
[----:B--2---:R-:W-:-:S09]  /*08b0*/  ISETP.NE.U32.AND P2, PT, RZ, UR6, PT ;  /* 0x00000006ff007c0c */ /* 0x004fd2000bf45070 */
[----:B------:R-:W2:Y:S01]  /*08c0*/  @!P0 LDC.64 R8, c[0x0][0x450] ;  /* 0x00011400ff088b82 */ /* 0x000ea20000000a00 */
[----:B-----5:R-:W-:Y:S01]  /*08d0*/  @!P0 IMAD R0, R2, R12, RZ ;  /* 0x0000000c02008224 */ /* 0x020fe200078e02ff */
[----:B------:R-:W-:Y:S02]  /*08e0*/  CS2R R12, SRZ ;  /* 0x00000000000c7805 */ /* 0x000fe4000001ff00 */
[----:B---3--:R-:W-:Y:S01]  /*08f0*/  ISETP.NE.U32.AND P1, PT, RZ, UR4, PT ;  /* 0x00000004ff007c0c */ /* 0x008fe2000bf25070 */
[----:B------:R-:W3:Y:S01]  /*0900*/  LDCU.U8 UR4, c[0x0][0x404] ;  /* 0x00008080ff0477ac */ /* 0x000ee20008000000 */
[----:B------:R-:W-:Y:S02]  /*0910*/  ISETP.NE.AND.EX P2, PT, RZ, UR7, PT, P2 ;  /* 0x00000007ff007c0c */ /* 0x000fe4000bf45320 */
[----:B------:R-:W-:Y:S02]  /*0920*/  ISETP.NE.AND.EX P1, PT, RZ, UR5, PT, P1 ;  /* 0x00000005ff007c0c */ /* 0x000fe4000bf25310 */
[----:B------:R-:W-:-:S02]  /*0930*/  ISETP.GT.U32.OR P2, PT, R22, 0x1f, !P2 ;  /* 0x0000001f1600780c */ /* 0x000fc40005744470 */
[----:B-1----:R-:W-:Y:S02]  /*0940*/  ISETP.NE.U32.AND P3, PT, R4, RZ, PT ;  /* 0x000000ff0400720c */ /* 0x002fe40003f65070 */
[----:B------:R-:W-:Y:S02]  /*0950*/  ISETP.GT.U32.OR P1, PT, R22, 0x1f, !P1 ;  /* 0x0000001f1600780c */ /* 0x000fe40004f24470 */
[----:B------:R-:W-:Y:S02]  /*0960*/  ISETP.NE.AND.EX P3, PT, R5, RZ, PT, P3 ;  /* 0x000000ff0500720c */ /* 0x000fe40003f65330 */
[----:B------:R-:W-:-:S05]  /*0970*/  @!P0 LEA R21, R0, R3, 0x6 ;  /* 0x0000000300158211 */ /* 0x000fca00078e30ff */
[----:B0-----:R-:W0:Y:S01]  /*0980*/  @!P2 LDC.64 R6, c[0x0][0x3a0] ;  /* 0x0000e800ff06ab82 */ /* 0x001e220000000a00 */
[----:B--2---:R-:W-:-:S07]  /*0990*/  @!P0 IMAD.WIDE R8, R21, 0x4, R8 ;  /* 0x0000000415088825 */ /* 0x004fce00078e0208 */
[----:B------:R-:W1:Y:S01]  /*09a0*/  @!P1 LDC.64 R4, c[0x0][0x390] ;  /* 0x0000e400ff049b82 */ /* 0x000e620000000a00 */
[----:B------:R-:W2:Y:S07]  /*09b0*/  @!P0 LDG.E.64 R8, desc[UR36][R8.64] ;  /* 0x0000002408088981 */ /* 0x000eae000c1e1b00 */
[----:B------:R-:W4:Y:S01]  /*09c0*/  @P3 LDC.64 R10, c[0x0][0x418] ;  /* 0x00010600ff0a3b82 */ /* 0x000f220000000a00 */
[----:B0-----:R-:W-:-:S05]  /*09d0*/  @!P2 IMAD.WIDE.U32 R6, R3, 0x4, R6 ;  /* 0x000000040306a825 */ /* 0x001fca00078e0006 */
[----:B------:R-:W2:Y:S01]  /*09e0*/  @!P2 LDG.E.64 R14, desc[UR36][R6.64] ;  /* 0x00000024060ea981 */ /* 0x000ea2000c1e1b00 */
[----:B-1----:R-:W-:Y:S02]  /*09f0*/  @!P1 IMAD.WIDE.U32 R4, R3, 0x4, R4 ;  /* 0x0000000403049825 */ /* 0x002fe400078e0004 */
[----:B------:R-:W0:Y:S03]  /*0a00*/  LDC R3, c[0x0][0x400] ;  /* 0x00010000ff037b82 */ /* 0x000e260000000800 */
[----:B------:R-:W2:Y:S01]  /*0a10*/  @!P1 LDG.E.64 R12, desc[UR36][R4.64] ;  /* 0x00000024040c9981 */ /* 0x000ea2000c1e1b00 */
[----:B----4-:R-:W-:-:S04]  /*0a20*/  @P3 IMAD.WIDE.U32 R10, R23, 0x4, R10 ;  /* 0x00000004170a3825 */ /* 0x010fc800078e000a */
[----:B------:R-:W-:-:S06]  /*0a30*/  IMAD.MOV.U32 R23, RZ, RZ, RZ ;  /* 0x000000ffff177224 */ /* 0x000fcc00078e00ff */
[----:B------:R1:W5:Y:S01]  /*0a40*/  @P3 LDG.E R23, desc[UR36][R10.64] ;  /* 0x000000240a173981 */ /* 0x000362000c1e1900 */
[----:B---3--:R-:W-:-:S04]  /*0a50*/  ISETP.NE.AND P1, PT, RZ, UR4, PT ;  /* 0x00000004ff007c0c */ /* 0x008fc8000bf25270 */
[----:B0-----:R-:W-:Y:S01]  /*0a60*/  ISETP.LT.OR P1, PT, R3, 0x1, P1 ;  /* 0x000000010300780c */ /* 0x001fe20000f21670 */
[----:B------:R-:W-:Y:S01]  /*0a70*/  BSSY.RECONVERGENT B6, `(.L_x_2332) ;  /* 0x000009a000067945 */ /* 0x000fe20003800200 */
[----:B--2---:R-:W-:Y:S01]  /*0a80*/  FADD.FTZ R24, R14, R24 ;  /* 0x000000180e187221 */ /* 0x004fe20000010000 */
[----:B------:R-:W-:-:S03]  /*0a90*/  FADD.FTZ R25, R15, R25 ;  /* 0x000000190f197221 */ /* 0x000fc60000010000 */
[----:B------:R-:W-:Y:S01]  /*0aa0*/  @!P0 FMUL.FTZ R24, R24, R8 ;  /* 0x0000000818188220 */ /* 0x000fe20000410000 */
[----:B------:R-:W-:Y:S01]  /*0ab0*/  @!P0 FMUL.FTZ R25, R25, R9 ;  /* 0x0000000919198220 */ /* 0x000fe20000410000 */
[----:B------:R-:W-:Y:S01]  /*0ac0*/  FADD.FTZ R26, R12, R26 ;  /* 0x0000001a0c1a7221 */ /* 0x000fe20000010000 */
[----:B------:R-:W-:-:S04]  /*0ad0*/  FADD.FTZ R27, R13, R27 ;  /* 0x0000001b0d1b7221 */ /* 0x000fc80000010000 */
[----:B-1----:R-:W-:Y:S05]  /*0ae0*/  @P1 BRA `(.L_x_2333) ;  /* 0x0000000000601947 */ /* 0x002fea0003800000 */
[----:B------:R-:W-:-:S13]  /*0af0*/  ISETP.GE.AND P0, PT, R30, R3, PT ;  /* 0x000000031e00720c */ /* 0x000fda0003f06270 */
[----:B------:R-:W-:Y:S05]  /*0b00*/  @P0 BRA `(.L_x_2334) ;  /* 0x0000000800400947 */ /* 0x000fea0003800000 */
[----:B------:R-:W-:Y:S01]  /*0b10*/  I2FP.F32.U32 R3, R3 ;  /* 0x0000000300037245 */ /* 0x000fe20000201000 */
[----:B------:R-:W0:Y:S01]  /*0b20*/  LDCU UR4, c[0x0][0x40c] ;  /* 0x00008180ff0477ac */ /* 0x000e220008000800 */
[----:B------:R-:W-:-:S04]  /*0b30*/  I2FP.F32.U32 R0, R30 ;  /* 0x0000001e00007245 */ /* 0x000fc80000201000 */
[----:B------:R-:W1:Y:S02]  /*0b40*/  MUFU.RCP R3, R3 ;  /* 0x0000000300037308 */ /* 0x000e640000001000 */
[----:B-1----:R-:W-:-:S04]  /*0b50*/  FMUL.FTZ R0, R0, R3 ;  /* 0x0000000300007220 */ /* 0x002fc80000410000 */
        /* <DEDUP_REMOVED lines=8> */
[-C--:B0-----:R-:W-:Y:S01]  /*0be0*/  FMUL.FTZ R7, R25, R5.reuse ;  /* 0x0000000519077220 */ /* 0x081fe20000410000 */
[CC--:B------:R-:W-:Y:S01]  /*0bf0*/  FMUL.FTZ R3, R27.reuse, R5.reuse ;  /* 0x000000051b037220 */ /* 0x0c0fe20000410000 */
[-C--:B------:R-:W-:Y:S01]  /*0c00*/  FMUL.FTZ R6, R26, R5.reuse ;  /* 0x000000051a067220 */ /* 0x080fe20000410000 */
[C---:B------:R-:W-:Y:S01]  /*0c10*/  FMUL.FTZ R8, R24.reuse, R5 ;  /* 0x0000000518087220 */ /* 0x040fe20000410000 */
[-C--:B-1----:R-:W-:Y:S01]  /*0c20*/  FFMA.FTZ R24, R24, R0.reuse, -R7 ;  /* 0x0000000018187223 */ /* 0x082fe20000010807 */
[-C--:B------:R-:W-:Y:S01]  /*0c30*/  FFMA.FTZ R26, R26, R0.reuse, -R3 ;  /* 0x000000001a1a7223 */ /* 0x080fe20000010803 */
[-C--:B------:R-:W-:Y:S01]  /*0c40*/  FFMA.FTZ R27, R27, R0.reuse, R6 ;  /* 0x000000001b1b7223 */ /* 0x080fe20000010006 */
[----:B------:R-:W-:Y:S01]  /*0c50*/  FFMA.FTZ R25, R25, R0, R8 ;  /* 0x0000000019197223 */ /* 0x000fe20000010008 */
[----:B------:R-:W-:Y:S06]  /*0c60*/  BRA `(.L_x_2334) ;  /* 0x0000000400e87947 */ /* 0x000fec0003800000 */
.L_x_2333:
        /* <DEDUP_REMOVED lines=55> */
.L_x_2335:
        /* <DEDUP_REMOVED lines=10> */
[----:B------:R-:W-:Y:S01]  /*1080*/  @!P6 IMAD R4, R4, 0x4, R3 ;  /* 0x000000040404e824 */ /* 0x000fe200078e0203 */
[----:B------:R-:W-:Y:S04]  /*1090*/  @!P6 STS.64 [R5], R26 ;  /* 0x0000001a0500e388 */ /* 0x000fe80000000a00 */
[----:B------:R0:W-:Y:S02]  /*10a0*/  @!P6 STS.64 [R4], R24 ;  /* 0x000000180400e388 */ /* 0x0001e40000000a00 */
        /* <DEDUP_REMOVED lines=9> */
[C---:B------:R-:W-:Y:S01]  /*1140*/  LEA R11, R4.reuse, R0, 0x2 ;  /* 0x00000000040b7211 */ /* 0x040fe200078e10ff */
[C---:B------:R-:W-:Y:S01]  /*1150*/  IMAD R13, R4.reuse, 0x4, R3 ;  /* 0x00000004040d7824 */ /* 0x040fe200078e0203 */
[----:B------:R-:W-:-:S03]  /*1160*/  SHF.L.U32 R4, R4, 0x1, RZ ;  /* 0x0000000104047819 */ /* 0x000fc600000006ff */
[C---:B------:R-:W-:Y:S01]  /*1170*/  IMAD R12, R31.reuse, 0x4, R11 ;  /* 0x000000041f0c7824 */ /* 0x040fe200078e020b */
[----:B------:R-:W-:Y:S01]  /*1180*/  LEA R14, R31, R13, 0x2 ;  /* 0x0000000d1f0e7211 */ /* 0x000fe200078e10ff */
[----:B------:R0:W1:Y:S01]  /*1190*/  LDS R26, [R11] ;  /* 0x000000000b1a7984 */ /* 0x0000620000000800 */
[----:B------:R-:W-:-:S03]  /*11a0*/  ISETP.GE.AND P0, PT, R4, R7, PT ;  /* 0x000000070400720c */ /* 0x000fc60003f06270 */
[----:B------:R0:W2:Y:S04]  /*11b0*/  LDS R24, [R13] ;  /* 0x000000000d187984 */ /* 0x0000a80000000800 */
[----:B------:R0:W3:Y:S04]  /*11c0*/  LDS R27, [R12] ;  /* 0x000000000c1b7984 */ /* 0x0000e80000000800 */
[----:B------:R0:W4:Y:S02]  /*11d0*/  LDS R25, [R14] ;  /* 0x000000000e197984 */ /* 0x0001240000000800 */
[----:B------:R-:W-:Y:S05]  /*11e0*/  @P0 BRA `(.L_x_2339) ;  /* 0x0000000000540947 */ /* 0x000fea0003800000 */
[----:B------:R-:W-:Y:S01]  /*11f0*/  I2FP.F32.S32 R5, R7 ;  /* 0x0000000700057245 */ /* 0x000fe20000201400 */
[----:B------:R-:W0:Y:S01]  /*1200*/  LDCU UR4, c[0x0][0x40c] ;  /* 0x00008180ff0477ac */ /* 0x000e220008000800 */
[----:B------:R-:W-:-:S04]  /*1210*/  I2FP.F32.S32 R4, R4 ;  /* 0x0000000400047245 */ /* 0x000fc80000201400 */
[----:B------:R-:W1:Y:S01]  /*1220*/  MUFU.RCP R5, R5 ;  /* 0x0000000500057308 */ /* 0x000e620000001000 */
[----:B0----5:R-:W-:Y:S01]  /*1230*/  IADD3 R6, PT, PT, -R23, UR4, RZ ;  /* 0x0000000417067c10 */ /* 0x021fe2000fffe1ff */
[----:B-1----:R-:W-:-:S03]  /*1240*/  FMUL.FTZ R4, R4, R5 ;  /* 0x0000000504047220 */ /* 0x002fc60000410000 */
[----:B------:R-:W-:Y:S01]  /*1250*/  I2FP.F32.S32 R7, R6 ;  /* 0x0000000600077245 */ /* 0x000fe20000201400 */
[----:B------:R-:W-:-:S06]  /*1260*/  FMUL.FTZ R4, R4, 13.28771209716796875 ;  /* 0x41549a7804047820 */ /* 0x000fcc0000410000 */
[----:B------:R-:W0:Y:S02]  /*1270*/  MUFU.EX2 R4, -R4 ;  /* 0x8000000400047308 */ /* 0x000e240000000800 */
[----:B0-----:R-:W-:-:S04]  /*1280*/  FMUL.FTZ R6, R7, R4 ;  /* 0x0000000407067220 */ /* 0x001fc80000410000 */
[----:B------:R-:W-:-:S04]  /*1290*/  FMUL.RZ R10, R6, 0.15915493667125701904 ;  /* 0x3e22f983060a7820 */ /* 0x000fc8000040c000 */
[----:B------:R-:W4:Y:S08]  /*12a0*/  MUFU.SIN R6, R10 ;  /* 0x0000000a00067308 */ /* 0x000f300000000400 */
[----:B------:R-:W0:Y:S01]  /*12b0*/  MUFU.COS R5, R10 ;  /* 0x0000000a00057308 */ /* 0x000e220000000000 */
[-C--:B----4-:R-:W-:Y:S01]  /*12c0*/  FMUL.FTZ R9, R25, R6.reuse ;  /* 0x0000000619097220 */ /* 0x090fe20000410000 */
[CC--:B---3--:R-:W-:Y:S01]  /*12d0*/  FMUL.FTZ R7, R27.reuse, R6.reuse ;  /* 0x000000061b077220 */ /* 0x0c8fe20000410000 */
[-C--:B------:R-:W-:Y:S01]  /*12e0*/  FMUL.FTZ R8, R26, R6.reuse ;  /* 0x000000061a087220 */ /* 0x080fe20000410000 */
[C---:B--2---:R-:W-:Y:S01]  /*12f0*/  FMUL.FTZ R6, R24.reuse, R6 ;  /* 0x0000000618067220 */ /* 0x044fe20000410000 */
[-C--:B0-----:R-:W-:Y:S01]  /*1300*/  FFMA.FTZ R24, R24, R5.reuse, -R9 ;  /* 0x0000000518187223 */ /* 0x081fe20000010809 */
[-C--:B------:R-:W-:Y:S01]  /*1310*/  FFMA.FTZ R26, R26, R5.reuse, -R7 ;  /* 0x000000051a1a7223 */ /* 0x080fe20000010807 */
[-C--:B------:R-:W-:Y:S01]  /*1320*/  FFMA.FTZ R27, R27, R5.reuse, R8 ;  /* 0x000000051b1b7223 */ /* 0x080fe20000010008 */
[----:B------:R-:W-:-:S07]  /*1330*/  FFMA.FTZ R25, R25, R5, R6 ;  /* 0x0000000519197223 */ /* 0x000fce0000010006 */
.L_x_2339:
[----:B------:R-:W-:Y:S05]  /*1340*/  BSYNC.RECONVERGENT B1 ;  /* 0x0000000000017941 */ /* 0x000fea0003800200 */
.L_x_2338:
[----:B--2---:R2:W-:Y:S04]  /*1350*/  STS [R13], R24 ;  /* 0x000000180d007388 */ /* 0x0045e80000000800 */
[----:B----4-:R2:W-:Y:S04]  /*1360*/  STS [R14], R25 ;  /* 0x000000190e007388 */ /* 0x0105e80000000800 */
[----:B-1----:R2:W-:Y:S04]  /*1370*/  STS [R11], R26 ;  /* 0x0000001a0b007388 */ /* 0x0025e80000000800 */
[----:B---3--:R2:W-:Y:S02]  /*1380*/  STS [R12], R27 ;  /* 0x0000001b0c007388 */ /* 0x0085e40000000800 */
.L_x_2337:
[----:B------:R-:W-:Y:S05]  /*1390*/  BSYNC.RECONVERGENT B0 ;  /* 0x0000000000007941 */ /* 0x000fea0003800200 */
.L_x_2336:
[----:B------:R-:W-:Y:S01]  /*13a0*/  BAR.SYNC.DEFER_BLOCKING 0x0 ;  /* 0x0000000000007b1d */ /* 0x000fe20000010000 */
[----:B------:R-:W-:-:S04]  /*13b0*/  @!P6 IMAD R31, R31, R32, R33 ;  /* 0x000000201f1fe224 */ /* 0x000fc800078e0221 */
[C---:B------:R-:W-:Y:S01]  /*13c0*/  @!P6 IMAD R0, R31.reuse, 0x4, R0 ;  /* 0x000000041f00e824 */ /* 0x040fe200078e0200 */
[----:B------:R-:W-:-:S04]  /*13d0*/  @!P6 LEA R3, R31, R3, 0x2 ;  /* 0x000000031f03e211 */ /* 0x000fc800078e10ff */
[----:B--2---:R1:W2:Y:S04]  /*13e0*/  @!P6 LDS.64 R26, [R0] ;  /* 0x00000000001ae984 */ /* 0x0042a80000000a00 */
[----:B------:R1:W3:Y:S01]  /*13f0*/  @!P6 LDS.64 R24, [R3] ;  /* 0x000000000318e984 */ /* 0x0002e20000000a00 */
[----:B------:R-:W-:Y:S06]  /*1400*/  BAR.SYNC.DEFER_BLOCKING 0x0 ;  /* 0x0000000000007b1d */ /* 0x000fec0000010000 */
.L_x_2334:
[----:B------:R-:W-:Y:S05]  /*1410*/  BSYNC.RECONVERGENT B6 ;  /* 0x0000000000067941 */ /* 0x000fea0003800200 */
.L_x_2332:
[----:B------:R-:W4:Y:S01]  /*1420*/  S2R R31, SR_CgaCtaId ;  /* 0x00000000001f7919 */ /* 0x000f220000008800 */
[----:B------:R-:W-:Y:S02]  /*1430*/  ISETP.GT.U32.AND P0, PT, R22, 0x1f, PT ;  /* 0x0000001f1600780c */ /* 0x000fe40003f04070 */
[----:B------:R-:W-:Y:S02]  /*1440*/  MOV R76, 0x400 ;  /* 0x00000400004c7802 */ /* 0x000fe40000000f00 */
[----:B------:R-:W-:-:S03]  /*1450*/  IADD3 R9, PT, PT, -R19, R16, RZ ;  /* 0x0000001013097210 */ /* 0x000fc60007ffe1ff */
[----:B-1----:R-:W-:-:S05]  /*1460*/  VIADD R0, R76, 0x140 ;  /* 0x000001404c007836 */ /* 0x002fca0000000000 */
[----:B----4-:R-:W-:Y:S01]  /*1470*/  LEA R78, R31, R0, 0x18 ;  /* 0x000000001f4e7211 */ /* 0x010fe200078ec0ff */
[----:B------:R-:W-:-:S03]  /*1480*/  IMAD.MOV.U32 R0, RZ, RZ, -0x800001 ;  /* 0xff7fffffff007424 */ /* 0x000fc600078e00ff */
[----:B------:R-:W-:Y:S01]  /*1490*/  LEA R3, R9, R78, 0x2 ;  /* 0x0000004e09037211 */ /* 0x000fe200078e10ff */
[----:B------:R-:W-:Y:S06]  /*14a0*/  @P0 BRA `(.L_x_2340) ;  /* 0x0000000000b40947 */ /* 0x000fec0003800000 */
[----:B------:R-:W1:Y:S01]  /*14b0*/  LDCU UR4, c[0x0][0x3f4] ;  /* 0x00007e80ff0477ac */ /* 0x000e620008000800 */
[----:B------:R-:W4:Y:S01]  /*14c0*/  LDC.64 R4, c[0x0][0x3b8] ;  /* 0x0000ee00ff047b82 */ /* 0x000f220000000a00 */
[----:B------:R-:W-:Y:S01]  /*14d0*/  SHF.R.U32.HI R7, RZ, 0x1, R22 ;  /* 0x00000001ff077819 */ /* 0x000fe20000011616 */
[----:B------:R-:W-:Y:S01]  /*14e0*/  VIADD R6, R76, 0x40 ;  /* 0x000000404c067836 */ /* 0x000fe20000000000 */
[----:B------:R-:W-:Y:S01]  /*14f0*/  LOP3.LUT R30, R30, 0x2, RZ, 0xc0, !PT ;  /* 0x000000021e1e7812 */ /* 0x000fe200078ec0ff */
[----:B0-23--:R-:W-:-:S04]  /*1500*/  FMUL.FTZ R13, R25, R27 ;  /* 0x0000001b190d7220 */ /* 0x00dfc80000410000 */
[----:B------:R-:W-:Y:S01]  /*1510*/  FFMA.FTZ R13, R24, R26, R13 ;  /* 0x0000001a180d7223 */ /* 0x000fe2000001000d */
[----:B-1----:R-:W-:Y:S02]  /*1520*/  IMAD R29, R29, UR4, RZ ;  /* 0x000000041d1d7c24 */ /* 0x002fe4000f8e02ff */
[----:B------:R-:W-:Y:S01]  /*1530*/  IMAD R8, R7, UR4, R18 ;  /* 0x0000000407087c24 */ /* 0x000fe2000f8e0212 */
[----:B------:R-:W-:Y:S01]  /*1540*/  LEA R7, R31, R6, 0x18 ;  /* 0x000000061f077211 */ /* 0x000fe200078ec0ff */
[----:B------:R-:W-:Y:S01]  /*1550*/  UMOV UR4, 0xffffffff ;  /* 0xffffffff00047882 */ /* 0x000fe20000000000 */
[----:B------:R-:W-:Y:S02]  /*1560*/  LEA R29, R29, R30, 0x6 ;  /* 0x0000001e1d1d7211 */ /* 0x000fe400078e30ff */
[----:B------:R-:W-:-:S03]  /*1570*/  LEA R7, R22, R7, 0x3 ;  /* 0x0000000716077211 */ /* 0x000fc600078e18ff */
[----:B------:R-:W-:Y:S02]  /*1580*/  IMAD R29, R8, 0x4, R29 ;  /* 0x00000004081d7824 */ /* 0x000fe400078e021d */
[----:B------:R0:W-:Y:S02]  /*1590*/  STS.64 [R7], R26 ;  /* 0x0000001a07007388 */ /* 0x0001e40000000a00 */
[----:B----4-:R-:W-:-:S05]  /*15a0*/  IMAD.WIDE R4, R29, 0x4, R4 ;  /* 0x000000041d047825 */ /* 0x010fca00078e0204 */
[----:B------:R0:W-:Y:S01]  /*15b0*/  STG.E.64 desc[UR36][R4.64], R24 ;  /* 0x0000001804007986 */ /* 0x0001e2000c101b24 */
[----:B------:R-:W-:Y:S05]  /*15c0*/  BRA.DIV UR4, `(.L_x_2341) ;  /* 0x0000007a04947947 */ /* 0x000fea000b800000 */
        /* <DEDUP_REMOVED lines=9> */
.L_x_2444:
        /* <DEDUP_REMOVED lines=10> */
[----:B------:R-:W1:Y:S01]  /*1700*/  LDC.64 R4, c[0x0][0x438] ;  /* 0x00010e00ff047b82 */ /* 0x000e620000000a00 */
[----:B-----5:R-:W-:-:S04]  /*1710*/  IMAD.IADD R6, R16, 0x1, -R23 ;  /* 0x0000000110067824 */ /* 0x020fc800078e0a17 */
[----:B0-----:R-:W-:-:S04]  /*1720*/  IMAD R7, R77, UR4, R6 ;  /* 0x000000044d077c24 */ /* 0x001fc8000f8e0206 */
[----:B------:R-:W-:-:S04]  /*1730*/  IMAD R7, R7, UR4, R6 ;  /* 0x0000000407077c24 */ /* 0x000fc8000f8e0206 */
[----:B-1----:R-:W-:-:S06]  /*1740*/  IMAD.WIDE R4, R7, 0x4, R4 ;  /* 0x0000000407047825 */ /* 0x002fcc00078e0204 */
[----:B------:R-:W2:Y:S02]  /*1750*/  LDG.E R5, desc[UR36][R4.64] ;  /* 0x0000002404057981 */ /* 0x000ea4000c1e1900 */
[----:B--2---:R-:W-:-:S07]  /*1760*/  FADD.FTZ R0, R0, R5 ;  /* 0x0000000500007221 */ /* 0x004fce0000010000 */
.L_x_2342:
[----:B------:R1:W-:Y:S02]  /*1770*/  STS [R3], R0 ;  /* 0x0000000003007388 */ /* 0x0003e40000000800 */
.L_x_2340:
[----:B------:R-:W-:Y:S05]  /*1780*/  WARPSYNC.ALL ;  /* 0x0000000000007948 */ /* 0x000fea0003800000 */
[----:B------:R-:W-:Y:S01]  /*1790*/  IADD3 R4, PT, PT, R9, 0x1f, RZ ;  /* 0x0000001f09047810 */ /* 0x000fe20007ffe0ff */
[----:B------:R-:W4:Y:S01]  /*17a0*/  LDCU UR4, c[0x0][0x3f0] ;  /* 0x00007e00ff0477ac */ /* 0x000f220008000800 */
[----:B------:R-:W-:Y:S02]  /*17b0*/  BSSY.RECONVERGENT B0, `(.L_x_2343) ;  /* 0x00001e5000007945 */ /* 0x000fe40003800200 */
[----:B------:R-:W-:Y:S01]  /*17c0*/  SHF.R.S32.HI R5, RZ, 0x1f, R4 ;  /* 0x0000001fff057819 */ /* 0x000fe20000011404 */
[----:B------:R-:W0:Y:S03]  /*17d0*/  LDCU UR13, c[0x0][0x3f8] ;  /* 0x00007f00ff0d77ac */ /* 0x000e260008000800 */
[----:B------:R-:W-:Y:S01]  /*17e0*/  LEA.HI R5, R5, R4, RZ, 0x5 ;  /* 0x0000000405057211 */ /* 0x000fe200078f28ff */
[----:B------:R-:W0:Y:S03]  /*17f0*/  LDCU UR14, c[0x0][0x410] ;  /* 0x00008200ff0e77ac */ /* 0x000e260008000800 */
[----:B------:R-:W-:Y:S01]  /*1800*/  LOP3.LUT R144, R5, 0xffffffe0, RZ, 0xc0, !PT ;  /* 0xffffffe005907812 */ /* 0x000fe200078ec0ff */
[----:B------:R-:W0:Y:S01]  /*1810*/  LDCU.64 UR6, c[0x0][0x3c8] ;  /* 0x00007900ff0677ac */ /* 0x000e220008000a00 */
[----:B------:R-:W-:Y:S02]  /*1820*/  BAR.SYNC.DEFER_BLOCKING 0x0 ;  /* 0x0000000000007b1d */ /* 0x000fe40000010000 */
[----:B------:R-:W-:Y:S01]  /*1830*/  ISETP.GE.AND P0, PT, R22, R144, PT ;  /* 0x000000901600720c */ /* 0x000fe20003f06270 */
[----:B----4-:R-:W-:-:S03]  /*1840*/  IMAD R20, R28, UR4, R77 ;  /* 0x000000041c147c24 */ /* 0x010fc6000f8e024d */
[----:B------:R-:W4:Y:S01]  /*1850*/  LDCU.64 UR8, c[0x0][0x3b8] ;  /* 0x00007700ff0877ac */ /* 0x000f220008000a00 */
[----:B------:R-:W-:Y:S01]  /*1860*/  IMAD.SHL.U32 R20, R20, 0x40, RZ ;  /* 0x0000004014147824 */ /* 0x000fe200078e00ff */
[----:B------:R-:W0:Y:S01]  /*1870*/  LDCU.64 UR16, c[0x0][0x438] ;  /* 0x00008700ff1077ac */ /* 0x000e220008000a00 */
[----:B------:R-:W0:Y:S06]  /*1880*/  LDCU.64 UR10, c[0x0][0x448] ;  /* 0x00008900ff0a77ac */ /* 0x000e2c0008000a00 */
[----:B------:R-:W-:Y:S05]  /*1890*/  @P0 BRA `(.L_x_2344) ;  /* 0x0000001c00580947 */ /* 0x000fea0003800000 */
[----:B------:R-:W1:Y:S01]  /*18a0*/  LDC R4, c[0x0][0x3f4] ;  /* 0x0000fd00ff047b82 */ /* 0x000e620000000800 */
[----:B------:R-:W4:Y:S01]  /*18b0*/  LDCU.64 UR4, c[0x0][0x420] ;  /* 0x00008400ff0477ac */ /* 0x000f220008000a00 */
[----:B------:R-:W-:Y:S01]  /*18c0*/  IADD3 R141, PT, PT, R19, R22, RZ ;  /* 0x00000016138d7210 */ /* 0x000fe20007ffe0ff */
[----:B------:R-:W-:Y:S01]  /*18d0*/  IMAD R22, R22, 0x4, R78 ;  /* 0x0000000416167824 */ /* 0x000fe200078e024e */
[----:B------:R-:W-:Y:S01]  /*18e0*/  LEA R76, R31, R76, 0x18 ;  /* 0x0000004c1f4c7211 */ /* 0x000fe200078ec0ff */
[----:B------:R-:W1:Y:S01]  /*18f0*/  LDCU UR12, c[0x0][0x440] ;  /* 0x00008800ff0c77ac */ /* 0x000e620008000800 */
[----:B------:R-:W-:Y:S02]  /*1900*/  HFMA2 R78, -RZ, RZ, 0, 0 ;  /* 0x00000000ff4e7431 */ /* 0x000fe400000001ff */
[----:B------:R-:W-:Y:S01]  /*1910*/  IMAD.IADD R144, R19, 0x1, R144 ;  /* 0x0000000113907824 */ /* 0x000fe200078e0290 */
[----:B0-----:R-:W0:Y:S04]  /*1920*/  LDS.128 R8, [R76+0x50] ;  /* 0x000050004c087984 */ /* 0x001e280000000c00 */
[----:B------:R-:W0:Y:S04]  /*1930*/  LDS.128 R12, [R76+0x60] ;  /* 0x000060004c0c7984 */ /* 0x000e280000000c00 */
[----:B--23--:R-:W2:Y:S01]  /*1940*/  LDS.128 R24, [R76+0x70] ;  /* 0x000070004c187984 */ /* 0x00cea20000000c00 */
[----:B----4-:R-:W-:-:S03]  /*1950*/  ISETP.NE.U32.AND P0, PT, RZ, UR4, PT ;  /* 0x00000004ff007c0c */ /* 0x010fc6000bf05070 */
[----:B------:R-:W3:Y:S01]  /*1960*/  LDS.128 R28, [R76+0x80] ;  /* 0x000080004c1c7984 */ /* 0x000ee20000000c00 */
[----:B------:R-:W-:Y:S02]  /*1970*/  IADD3 R140, P1, P2, R140, UR4, R141 ;  /* 0x000000048c8c7c10 */ /* 0x000fe4000fa3e08d */
[----:B-1----:R-:W-:Y:S01]  /*1980*/  IABS R21, R4 ;  /* 0x0000000400157213 */ /* 0x002fe20000000000 */
[----:B------:R-:W1:Y:S01]  /*1990*/  LDS.128 R32, [R76+0x90] ;  /* 0x000090004c207984 */ /* 0x000e620000000c00 */
[----:B------:R-:W-:Y:S02]  /*19a0*/  ISETP.NE.AND.EX P0, PT, RZ, UR5, PT, P0 ;  /* 0x00000005ff007c0c */ /* 0x000fe4000bf05300 */
[----:B------:R-:W4:Y:S01]  /*19b0*/  I2F.RP R52, R21 ;  /* 0x0000001500347306 */ /* 0x000f220000209400 */
[----:B------:R-:W0:Y:S01]  /*19c0*/  LDS.128 R4, [R76+0x40] ;  /* 0x000040004c047984 */ /* 0x000e220000000c00 */
[----:B------:R-:W-:-:S03]  /*19d0*/  IADD3.X R143, PT, PT, R143, UR5, RZ, P1, P2 ;  /* 0x000000058f8f7c10 */ /* 0x000fc60008fe44ff */
[----:B------:R-:W0:Y:S04]  /*19e0*/  LDS.128 R36, [R76+0xa0] ;  /* 0x0000a0004c247984 */ /* 0x000e280000000c00 */
[----:B------:R-:W0:Y:S04]  /*19f0*/  LDS.128 R40, [R76+0xb0] ;  /* 0x0000b0004c287984 */ /* 0x000e280000000c00 */
[----:B------:R-:W0:Y:S01]  /*1a00*/  LDS.128 R44, [R76+0xc0] ;  /* 0x0000c0004c2c7984 */ /* 0x000e220000000c00 */
[----:B----4-:R4:W2:Y:S03]  /*1a10*/  MUFU.RCP R68, R52 ;  /* 0x0000003400447308 */ /* 0x0108a60000001000 */
[----:B------:R-:W0:Y:S04]  /*1a20*/  LDS.128 R48, [R76+0xd0] ;  /* 0x0000d0004c307984 */ /* 0x000e280000000c00 */
[----:B------:R-:W0:Y:S04]  /*1a30*/  LDS.128 R56, [R76+0xf0] ;  /* 0x0000f0004c387984 */ /* 0x000e280000000c00 */
[----:B----4-:R-:W4:Y:S04]  /*1a40*/  LDS.128 R52, [R76+0xe0] ;  /* 0x0000e0004c347984 */ /* 0x010f280000000c00 */
[----:B------:R-:W0:Y:S01]  /*1a50*/  LDS.128 R60, [R76+0x100] ;  /* 0x000100004c3c7984 */ /* 0x000e220000000c00 */
[----:B--2---:R-:W-:-:S03]  /*1a60*/  IADD3 R79, PT, PT, R68, 0xffffffe, RZ ;  /* 0x0ffffffe444f7810 */ /* 0x004fc60007ffe0ff */
[----:B------:R-:W2:Y:S04]  /*1a70*/  LDS.128 R64, [R76+0x110] ;  /* 0x000110004c407984 */ /* 0x000ea80000000c00 */
[----:B------:R-:W0:Y:S01]  /*1a80*/  LDS.128 R68, [R76+0x120] ;  /* 0x000120004c447984 */ /* 0x000e220000000c00 */
[----:B------:R-:W3:Y:S03]  /*1a90*/  F2I.FTZ.U32.TRUNC.NTZ R79, R79 ;  /* 0x0000004f004f7305 */ /* 0x000ee6000021f000 */
[----:B------:R1:W0:Y:S02]  /*1aa0*/  LDS.128 R72, [R76+0x130] ;  /* 0x000130004c487984 */ /* 0x0002240000000c00 */
[----:B-1----:R-:W-:-:S02]  /*1ab0*/  IMAD R76, R77, UR12, R16 ;  /* 0x0000000c4d4c7c24 */ /* 0x002fc4000f8e0210 */
[----:B---3--:R-:W-:Y:S02]  /*1ac0*/  IMAD.MOV R80, RZ, RZ, -R79 ;  /* 0x000000ffff507224 */ /* 0x008fe400078e0a4f */
[----:B------:R-:W-:Y:S02]  /*1ad0*/  IMAD R145, R76, UR12, R141 ;  /* 0x0000000c4c917c24 */ /* 0x000fe4000f8e028d */
[----:B------:R-:W-:-:S04]  /*1ae0*/  IMAD R81, R80, R21, RZ ;  /* 0x0000001550517224 */ /* 0x000fc800078e02ff */
[----:B------:R-:W-:-:S07]  /*1af0*/  IMAD.HI.U32 R142, R79, R81, R78 ;  /* 0x000000514f8e7227 */ /* 0x000fce00078e004e */
.L_x_2373:
[----:B------:R-:W-:Y:S01]  /*1b00*/  @P0 IMAD.MOV.U32 R149, RZ, RZ, R143 ;  /* 0x000000ffff950224 */ /* 0x000fe200078e008f */
[----:B------:R-:W-:Y:S01]  /*1b10*/  @P0 MOV R148, R140 ;  /* 0x0000008c00940202 */ /* 0x000fe20000000f00 */
[----:B------:R-:W1:Y:S04]  /*1b20*/  LDC R147, c[0x0][0x3f4] ;  /* 0x0000fd00ff937b82 */ /* 0x000e680000000800 */
[----:B------:R3:W4:Y:S01]  /*1b30*/  @P0 LDG.E.U8 R149, desc[UR36][R148.64] ;  /* 0x0000002494950981 */ /* 0x000722000c1e1100 */
[----:B------:R-:W-:Y:S01]  /*1b40*/  IABS R151, R141 ;  /* 0x0000008d00977213 */ /* 0x000fe20000000000 */
[----:B------:R-:W-:Y:S01]  /*1b50*/  BSSY.RECONVERGENT B1, `(.L_x_2345) ;  /* 0x0000026000017945 */ /* 0x000fe20003800200 */
[----:B------:R-:W-:-:S03]  /*1b60*/  ISETP.GE.AND P2, PT, R141, RZ, PT ;  /* 0x000000ff8d00720c */ /* 0x000fc60003f46270 */
[----:B------:R-:W-:-:S05]  /*1b70*/  IMAD.HI.U32 R146, R142, R151, RZ ;  /* 0x000000978e927227 */ /* 0x000fca00078e00ff */
[----:B------:R-:W-:Y:S02]  /*1b80*/  IADD3 R146, PT, PT, -R146, RZ, RZ ;  /* 0x000000ff92927210 */ /* 0x000fe40007ffe1ff */
[----:B-1----:R-:W-:Y:S02]  /*1b90*/  IABS R153, R147 ;  /* 0x0000009300997213 */ /* 0x002fe40000000000 */
[----:B------:R-:W-:-:S03]  /*1ba0*/  ISETP.NE.AND P3, PT, R147, RZ, PT ;  /* 0x000000ff9300720c */ /* 0x000fc60003f65270 */
[----:B------:R-:W-:-:S05]  /*1bb0*/  IMAD R146, R153, R146, R151 ;  /* 0x0000009299927224 */ /* 0x000fca00078e0297 */
[----:B------:R-:W-:-:S13]  /*1bc0*/  ISETP.GT.U32.AND P1, PT, R21, R146, PT ;  /* 0x000000921500720c */ /* 0x000fda0003f24070 */
[----:B------:R-:W-:-:S05]  /*1bd0*/  @!P1 IMAD.IADD R146, R146, 0x1, -R153 ;  /* 0x0000000192929824 */ /* 0x000fca00078e0a99 */
[----:B------:R-:W-:-:S13]  /*1be0*/  ISETP.GT.U32.AND P1, PT, R21, R146, PT ;  /* 0x000000921500720c */ /* 0x000fda0003f24070 */
[----:B------:R-:W-:Y:S02]  /*1bf0*/  @!P1 IADD3 R146, PT, PT, R146, -R153, RZ ;  /* 0x8000009992929210 */ /* 0x000fe40007ffe0ff */
[----:B------:R-:W-:-:S03]  /*1c00*/  ISETP.GE.AND P1, PT, R141, R16, PT ;  /* 0x000000108d00720c */ /* 0x000fc60003f26270 */
[----:B------:R-:W-:Y:S01]  /*1c10*/  @!P2 IMAD.MOV R146, RZ, RZ, -R146 ;  /* 0x000000ffff92a224 */ /* 0x000fe200078e0a92 */
[----:B------:R-:W-:-:S04]  /*1c20*/  @!P3 LOP3.LUT R146, RZ, R147, RZ, 0x33, !PT ;  /* 0x00000093ff92b212 */ /* 0x000fc800078e33ff */
[----:B---3--:R-:W-:-:S05]  /*1c30*/  IADD3 R148, PT, PT, R146, R147, RZ ;  /* 0x0000009392947210 */ /* 0x008fca0007ffe0ff */
[----:B------:R-:W-:-:S05]  /*1c40*/  IMAD R148, R147, 0x4, R148 ;  /* 0x0000000493947824 */ /* 0x000fca00078e0294 */
[----:B------:R-:W-:-:S05]  /*1c50*/  LEA R150, R147, R148, 0x1 ;  /* 0x0000009493967211 */ /* 0x000fca00078e08ff */
[----:B------:R-:W-:Y:S01]  /*1c60*/  IMAD R148, R147, 0x2, R150 ;  /* 0x0000000293947824 */ /* 0x000fe200078e0296 */
[----:B----4-:R-:W-:Y:S01]  /*1c70*/  ISETP.NE.AND P3, PT, R149, RZ, P0 ;  /* 0x000000ff9500720c */ /* 0x010fe20000765270 */
[----:B-----5:R-:W-:-:S12]  /*1c80*/  @P1 BRA `(.L_x_2346) ;  /* 0x0000000000481947 */ /* 0x020fd80003800000 */
[----:B------:R-:W1:Y:S02]  /*1c90*/  S2UR UR4, SR_CTAID.Y ;  /* 0x00000000000479c3 */ /* 0x000e640000002600 */
[----:B-1----:R-:W-:-:S05]  /*1ca0*/  IMAD R77, R147, UR4, RZ ;  /* 0x00000004934d7c24 */ /* 0x002fca000f8e02ff */
[----:B------:R-:W-:-:S04]  /*1cb0*/  IADD3 R76, P2, PT, R77, R146, RZ ;  /* 0x000000924d4c7210 */ /* 0x000fc80007f5e0ff */
[----:B------:R-:W-:Y:S02]  /*1cc0*/  LEA.HI.X.SX32 R77, R77, RZ, 0x1, P2 ;  /* 0x000000ff4d4d7211 */ /* 0x000fe400010f0eff */
[----:B------:R-:W-:-:S04]  /*1cd0*/  LEA R78, P2, R76, UR6, 0x2 ;  /* 0x000000064c4e7c11 */ /* 0x000fc8000f8410ff */
[----:B------:R-:W-:-:S05]  /*1ce0*/  LEA.HI.X R79, R76, UR7, R77, 0x2, P2 ;  /* 0x000000074c4f7c11 */ /* 0x000fca00090f144d */
[----:B------:R-:W3:Y:S01]  /*1cf0*/  LDG.E R78, desc[UR36][R78.64] ;  /* 0x000000244e4e7981 */ /* 0x000ee2000c1e1900 */
[----:B------:R-:W-:-:S04]  /*1d00*/  IMAD R77, R147, UR13, RZ ;  /* 0x0000000d934d7c24 */ /* 0x000fc8000f8e02ff */
[----:B---3--:R-:W-:-:S05]  /*1d10*/  IMAD R77, R78, R77, RZ ;  /* 0x0000004d4e4d7224 */ /* 0x008fca00078e02ff */
        /* <DEDUP_REMOVED lines=9> */
.L_x_2346:
[----:B------:R-:W-:Y:S05]  /*1db0*/  BSYNC.RECONVERGENT B1 ;  /* 0x0000000000017941 */ /* 0x000fea0003800200 */
.L_x_2345:
[----:B------:R-:W-:Y:S04]  /*1dc0*/  BSSY.RECONVERGENT B1, `(.L_x_2347) ;  /* 0x000001c000017945 */ /* 0x000fe80003800200 */
[----:B------:R-:W-:Y:S05]  /*1dd0*/  @P1 BRA `(.L_x_2348) ;  /* 0x0000000000681947 */ /* 0x000fea0003800000 */
[----:B------:R-:W1:Y:S02]  /*1de0*/  S2UR UR4, SR_CTAID.Y ;  /* 0x00000000000479c3 */ /* 0x000e640000002600 */
[----:B-1----:R-:W-:-:S05]  /*1df0*/  IMAD R81, R147, UR4, RZ ;  /* 0x0000000493517c24 */ /* 0x002fca000f8e02ff */
[----:B------:R-:W-:-:S04]  /*1e00*/  IADD3 R82, P2, PT, R81, R146, RZ ;  /* 0x0000009251527210 */ /* 0x000fc80007f5e0ff */
[----:B------:R-:W-:Y:S02]  /*1e10*/  LEA.HI.X.SX32 R81, R81, RZ, 0x1, P2 ;  /* 0x000000ff51517211 */ /* 0x000fe400010f0eff */
[----:B------:R-:W-:-:S04]  /*1e20*/  LEA R80, P2, R82, UR6, 0x2 ;  /* 0x0000000652507c11 */ /* 0x000fc8000f8410ff */
[----:B------:R-:W-:-:S05]  /*1e30*/  LEA.HI.X R81, R82, UR7, R81, 0x2, P2 ;  /* 0x0000000752517c11 */ /* 0x000fca00090f1451 */
[----:B------:R-:W3:Y:S01]  /*1e40*/  LDG.E R80, desc[UR36][R80.64] ;  /* 0x0000002450507981 */ /* 0x000ee2000c1e1900 */
[C---:B------:R-:W-:Y:S01]  /*1e50*/  IMAD R83, R147.reuse, UR13, RZ ;  /* 0x0000000d93537c24 */ /* 0x040fe2000f8e02ff */
[----:B------:R-:W-:Y:S01]  /*1e60*/  LEA R85, R147, R146, 0x1 ;  /* 0x0000009293557211 */ /* 0x000fe200078e08ff */
[----:B------:R-:W-:-:S05]  /*1e70*/  IMAD R84, R20, R147, RZ ;  /* 0x0000009314547224 */ /* 0x000fca00078e02ff */
[----:B------:R-:W-:Y:S01]  /*1e80*/  SHF.R.S32.HI R87, RZ, 0x1f, R84 ;  /* 0x0000001fff577819 */ /* 0x000fe20000011454 */
[----:B---3--:R-:W-:Y:S01]  /*1e90*/  IMAD R82, R80, R83, RZ ;  /* 0x0000005350527224 */ /* 0x008fe200078e02ff */
[----:B------:R-:W-:-:S03]  /*1ea0*/  IADD3 R83, PT, PT, R146, R147, RZ ;  /* 0x0000009392537210 */ /* 0x000fc60007ffe0ff */
[----:B------:R-:W-:-:S04]  /*1eb0*/  IMAD.SHL.U32 R82, R82, 0x40, RZ ;  /* 0x0000004052527824 */ /* 0x000fc800078e00ff */
        /* <DEDUP_REMOVED lines=10> */
[----:B------:R-:W5:Y:S04]  /*1f60*/  LDG.E.128 R80, desc[UR36][R80.64] ;  /* 0x0000002450507981 */ /* 0x000f68000c1e1d00 */
[----:B------:R-:W5:Y:S02]  /*1f70*/  LDG.E.128 R84, desc[UR36][R84.64] ;  /* 0x0000002454547981 */ /* 0x000f64000c1e1d00 */
.L_x_2348:
[----:B------:R-:W-:Y:S05]  /*1f80*/  BSYNC.RECONVERGENT B1 ;  /* 0x0000000000017941 */ /* 0x000fea0003800200 */
.L_x_2347:
        /* <DEDUP_REMOVED lines=9> */
[----:B------:R-:W-:Y:S02]  /*2020*/  IMAD R91, R147, UR13, RZ ;  /* 0x0000000d935b7c24 */ /* 0x000fe4000f8e02ff */
[----:B------:R-:W-:Y:S02]  /*2030*/  IMAD.IADD R90, R146, 0x1, R147 ;  /* 0x00000001925a7824 */ /* 0x000fe400078e0293 */
[----:B------:R-:W-:-:S03]  /*2040*/  IMAD R93, R20, R147, RZ ;  /* 0x00000093145d7224 */ /* 0x000fc600078e02ff */
[C---:B------:R-:W-:Y:S01]  /*2050*/  LEA R90, R147.reuse, R90, 0x1 ;  /* 0x0000005a935a7211 */ /* 0x040fe200078e08ff */
[----:B---3--:R-:W-:Y:S01]  /*2060*/  IMAD R92, R88, R91, RZ ;  /* 0x0000005b585c7224 */ /* 0x008fe200078e02ff */
[----:B------:R-:W-:Y:S01]  /*2070*/  SHF.R.S32.HI R88, RZ, 0x1f, R93 ;  /* 0x0000001fff587819 */ /* 0x000fe2000001145d */
[----:B------:R-:W-:-:S03]  /*2080*/  IMAD R91, R147, 0x4, R146 ;  /* 0x00000004935b7824 */ /* 0x000fc600078e0292 */
[C---:B------:R-:W-:Y:S01]  /*2090*/  LEA R90, R92.reuse, R90, 0x4 ;  /* 0x0000005a5c5a7211 */ /* 0x040fe200078e20ff */
[----:B------:R-:W-:-:S03]  /*20a0*/  IMAD R91, R92, 0x10, R91 ;  /* 0x000000105c5b7824 */ /* 0x000fc600078e025b */
        /* <DEDUP_REMOVED lines=12> */
.L_x_2350:
[----:B------:R-:W-:Y:S05]  /*2170*/  BSYNC.RECONVERGENT B1 ;  /* 0x0000000000017941 */ /* 0x000fea0003800200 */
.L_x_2349:
        /* <DEDUP_REMOVED lines=9> */
[-C--:B------:R-:W-:Y:S01]  /*2210*/  IADD3 R98, PT, PT, R146, R147.reuse, RZ ;  /* 0x0000009392627210 */ /* 0x080fe20007ffe0ff */
[C---:B------:R-:W-:Y:S02]  /*2220*/  IMAD R99, R147.reuse, UR13, RZ ;  /* 0x0000000d93637c24 */ /* 0x040fe4000f8e02ff */
[----:B------:R-:W-:Y:S02]  /*2230*/  IMAD R149, R20, R147, RZ ;  /* 0x0000009314957224 */ /* 0x000fe400078e02ff */
[----:B------:R-:W-:Y:S02]  /*2240*/  IMAD R98, R147, 0x4, R98 ;  /* 0x0000000493627824 */ /* 0x000fe400078e0262 */
[----:B---3--:R-:W-:-:S05]  /*2250*/  IMAD R99, R96, R99, RZ ;  /* 0x0000006360637224 */ /* 0x008fca00078e02ff */
        /* <DEDUP_REMOVED lines=8> */
.L_x_2352:
[----:B------:R-:W-:Y:S05]  /*22e0*/  BSYNC.RECONVERGENT B1 ;  /* 0x0000000000017941 */ /* 0x000fea0003800200 */
.L_x_2351:
        /* <DEDUP_REMOVED lines=12> */
[----:B------:R-:W-:-:S05]  /*23b0*/  IMAD R102, R147, 0x4, R102 ;  /* 0x0000000493667824 */ /* 0x000fca00078e0266 */
[----:B------:R-:W-:Y:S01]  /*23c0*/  IADD3 R102, PT, PT, R102, R147, RZ ;  /* 0x0000009366667210 */ /* 0x000fe20007ffe0ff */
[----:B---3--:R-:W-:-:S04]  /*23d0*/  IMAD R103, R100, R103, RZ ;  /* 0x0000006764677224 */ /* 0x008fc800078e02ff */
        /* <DEDUP_REMOVED lines=8> */
.L_x_2354:
[----:B------:R-:W-:Y:S05]  /*2460*/  BSYNC.RECONVERGENT B1 ;  /* 0x0000000000017941 */ /* 0x000fea0003800200 */
.L_x_2353:
        /* <DEDUP_REMOVED lines=13> */
[----:B---3--:R-:W-:-:S04]  /*2540*/  IMAD R107, R104, R107, RZ ;  /* 0x0000006b686b7224 */ /* 0x008fc800078e02ff */
        /* <DEDUP_REMOVED lines=13> */
.L_x_2356:
[----:B------:R-:W-:Y:S05]  /*2620*/  BSYNC.RECONVERGENT B1 ;  /* 0x0000000000017941 */ /* 0x000fea0003800200 */
.L_x_2355:
        /* <DEDUP_REMOVED lines=11> */
[----:B------:R-:W-:Y:S02]  /*26e0*/  IMAD R149, R20, R147, RZ ;  /* 0x0000009314957224 */ /* 0x000fe400078e02ff */
        /* <DEDUP_REMOVED lines=9> */
.L_x_2358:
[----:B------:R-:W-:Y:S05]  /*2780*/  BSYNC.RECONVERGENT B1 ;  /* 0x0000000000017941 */ /* 0x000fea0003800200 */
.L_x_2357:
[----:B------:R-:W-:Y:S01]  /*2790*/  BSSY.RECONVERGENT B1, `(.L_x_2359) ;  /* 0x0000015000017945 */ /* 0x000fe20003800200 */
[----:B------:R-:W-:-:S03]  /*27a0*/  IADD3 R148, PT, PT, R150, R147, RZ ;  /* 0x0000009396947210 */ /* 0x000fc60007ffe0ff */
        /* <DEDUP_REMOVED lines=9> */
[----:B---3--:R-:W-:-:S04]  /*2840*/  IMAD R119, R116, R119, RZ ;  /* 0x0000007774777224 */ /* 0x008fc800078e02ff */
[----:B------:R-:W-:Y:S02]  /*2850*/  IMAD R118, R119, 0x10, R150 ;  /* 0x0000001077767824 */ /* 0x000fe400078e0296 */
[----:B------:R-:W-:-:S03]  /*2860*/  IMAD R150, R20, R147, RZ ;  /* 0x0000009314967224 */ /* 0x000fc600078e02ff */
[----:B------:R-:W-:-:S04]  /*2870*/  SHF.L.U32 R118, R118, 0x2, RZ ;  /* 0x0000000276767819 */ /* 0x000fc800000006ff */
[----:B------:R-:W-:Y:S02]  /*2880*/  SHF.R.S32.HI R119, RZ, 0x1f, R118 ;  /* 0x0000001fff777819 */ /* 0x000fe40000011476 */
[----:B------:R-:W-:-:S04]  /*2890*/  IADD3 R149, P2, PT, R150, R118, RZ ;  /* 0x0000007696957210 */ /* 0x000fc80007f5e0ff */
[----:B------:R-:W-:Y:S02]  /*28a0*/  LEA.HI.X.SX32 R150, R150, R119, 0x1, P2 ;  /* 0x0000007796967211 */ /* 0x000fe400010f0eff */
[----:B------:R-:W-:-:S04]  /*28b0*/  LEA R118, P2, R149, UR8, 0x2 ;  /* 0x0000000895767c11 */ /* 0x000fc8000f8410ff */
[----:B------:R-:W-:-:S06]  /*28c0*/  LEA.HI.X R119, R149, UR9, R150, 0x2, P2 ;  /* 0x0000000995777c11 */ /* 0x000fcc00090f1496 */
[----:B------:R-:W5:Y:S03]  /*28d0*/  LDG.E.128 R116, desc[UR36][R118.64] ;  /* 0x0000002476747981 */ /* 0x000f66000c1e1d00 */
.L_x_2360:
[----:B------:R-:W-:Y:S05]  /*28e0*/  BSYNC.RECONVERGENT B1 ;  /* 0x0000000000017941 */ /* 0x000fea0003800200 */
.L_x_2359:
        /* <DEDUP_REMOVED lines=21> */
.L_x_2362:
[----:B------:R-:W-:Y:S05]  /*2a40*/  BSYNC.RECONVERGENT B1 ;  /* 0x0000000000017941 */ /* 0x000fea0003800200 */
.L_x_2361:
        /* <DEDUP_REMOVED lines=21> */
.L_x_2364:
[----:B------:R-:W-:Y:S05]  /*2ba0*/  BSYNC.RECONVERGENT B1 ;  /* 0x0000000000017941 */ /* 0x000fea0003800200 */
.L_x_2363:
        /* <DEDUP_REMOVED lines=21> */
.L_x_2366:
[----:B------:R-:W-:Y:S05]  /*2d00*/  BSYNC.RECONVERGENT B1 ;  /* 0x0000000000017941 */ /* 0x000fea0003800200 */
.L_x_2365:
        /* <DEDUP_REMOVED lines=20> */
.L_x_2368:
[----:B------:R-:W-:Y:S05]  /*2e50*/  BSYNC.RECONVERGENT B1 ;  /* 0x0000000000017941 */ /* 0x000fea0003800200 */
.L_x_2367:
        /* <DEDUP_REMOVED lines=9> */
[----:B------:R-:W-:Y:S01]  /*2ef0*/  IMAD R139, R147, UR13, RZ ;  /* 0x0000000d938b7c24 */ /* 0x000fe2000f8e02ff */
[-C--:B------:R-:W-:Y:S01]  /*2f00*/  IADD3 R148, PT, PT, R148, R147.reuse, RZ ;  /* 0x0000009394947210 */ /* 0x080fe20007ffe0ff */
        /* <DEDUP_REMOVED lines=10> */
.L_x_2370:
[----:B------:R-:W-:Y:S05]  /*2fb0*/  BSYNC.RECONVERGENT B1 ;  /* 0x0000000000017941 */ /* 0x000fea0003800200 */
.L_x_2369:
[----:B------:R-:W-:Y:S04]  /*2fc0*/  BSSY.RECONVERGENT B1, `(.L_x_2371) ;  /* 0x000005c000017945 */ /* 0x000fe80003800200 */
[----:B------:R-:W-:Y:S05]  /*2fd0*/  @P1 BRA `(.L_x_2372) ;  /* 0x0000000400681947 */ /* 0x000fea0003800000 */
[----:B------:R-:W-:Y:S02]  /*2fe0*/  ISETP.NE.U32.AND P1, PT, RZ, UR10, PT ;  /* 0x0000000aff007c0c */ /* 0x000fe4000bf25070 */
[----:B------:R-:W-:Y:S02]  /*2ff0*/  ISETP.NE.U32.AND P2, PT, RZ, UR16, PT ;  /* 0x00000010ff007c0c */ /* 0x000fe4000bf45070 */
[----:B------:R-:W-:Y:S02]  /*3000*/  ISETP.NE.AND.EX P1, PT, RZ, UR11, PT, P1 ;  /* 0x0000000bff007c0c */ /* 0x000fe4000bf25310 */
[----:B------:R-:W-:-:S11]  /*3010*/  ISETP.NE.AND.EX P2, PT, RZ, UR17, PT, P2 ;  /* 0x00000011ff007c0c */ /* 0x000fd6000bf45320 */
[----:B------:R-:W1:Y:S01]  /*3020*/  @P1 S2R R151, SR_CTAID.X ;  /* 0x0000000000971919 */ /* 0x000e620000002500 */
[----:B------:R-:W1:Y:S08]  /*3030*/  @P1 LDC.64 R148, c[0x0][0x448] ;  /* 0x00011200ff941b82 */ /* 0x000e700000000a00 */
[----:B------:R-:W3:Y:S01]  /*3040*/  @P2 LDC.64 R146, c[0x0][0x438] ;  /* 0x00010e00ff922b82 */ /* 0x000ee20000000a00 */
[----:B0----5:R-:W-:-:S07]  /*3050*/  FMUL.FTZ R150, R9, R81 ;  /* 0x0000005109967220 */ /* 0x021fce0000410000 */
[----:B------:R-:W0:Y:S01]  /*3060*/  @P1 LDC R154, c[0x0][0x430] ;  /* 0x00010c00ff9a1b82 */ /* 0x000e220000000800 */
[----:B-1----:R-:W-:-:S04]  /*3070*/  @P1 IMAD.WIDE.U32 R148, R151, 0x4, R148 ;  /* 0x0000000497941825 */ /* 0x002fc800078e0094 */
[----:B---3--:R-:W-:Y:S02]  /*3080*/  @P2 IMAD.WIDE R146, R145, 0x4, R146 ;  /* 0x0000000491922825 */ /* 0x008fe400078e0292 */
[----:B------:R-:W3:Y:S04]  /*3090*/  @P1 LDG.E R148, desc[UR36][R148.64] ;  /* 0x0000002494941981 */ /* 0x000ee8000c1e1900 */
[----:B------:R1:W4:Y:S01]  /*30a0*/  @P2 LDG.E R146, desc[UR36][R146.64] ;  /* 0x0000002492922981 */ /* 0x000322000c1e1900 */
[----:B------:R-:W-:Y:S01]  /*30b0*/  FMUL.FTZ R151, R8, R80 ;  /* 0x0000005008977220 */ /* 0x000fe20000410000 */
        /* <DEDUP_REMOVED lines=24> */
[----:B--2---:R-:W-:Y:S01]  /*3240*/  FFMA.FTZ R150, R65, R129, R150 ;  /* 0x0000008141967223 */ /* 0x004fe20000010096 */
[----:B-1----:R-:W-:Y:S02]  /*3250*/  FMUL.FTZ R147, R10, R82 ;  /* 0x000000520a937220 */ /* 0x002fe40000410000 */
[----:B------:R-:W-:Y:S01]  /*3260*/  FFMA.FTZ R151, R64, R128, R151 ;  /* 0x0000008040977223 */ /* 0x000fe20000010097 */
[----:B------:R-:W-:Y:S01]  /*3270*/  FFMA.FTZ R150, R69, R133, R150 ;  /* 0x0000008545967223 */ /* 0x000fe20000010096 */
[----:B------:R-:W-:Y:S02]  /*3280*/  FFMA.FTZ R147, R6, R78, R147 ;  /* 0x0000004e06937223 */ /* 0x000fe40000010093 */
[----:B------:R-:W-:Y:S01]  /*3290*/  FFMA.FTZ R151, R68, R132, R151 ;  /* 0x0000008444977223 */ /* 0x000fe20000010097 */
[----:B------:R-:W-:Y:S01]  /*32a0*/  FFMA.FTZ R150, R73, R137, R150 ;  /* 0x0000008949967223 */ /* 0x000fe20000010096 */
[----:B------:R-:W-:-:S02]  /*32b0*/  FFMA.FTZ R149, R14, R86, R147 ;  /* 0x000000560e957223 */ /* 0x000fc40000010093 */
[----:B------:R-:W-:Y:S02]  /*32c0*/  FFMA.FTZ R151, R72, R136, R151 ;  /* 0x0000008848977223 */ /* 0x000fe40000010097 */
[----:B------:R-:W-:Y:S02]  /*32d0*/  FFMA.FTZ R149, R26, R90, R149 ;  /* 0x0000005a1a957223 */ /* 0x000fe40000010095 */
[----:B------:R-:W-:Y:S01]  /*32e0*/  FADD.FTZ R147, R151, R150 ;  /* 0x0000009697937221 */ /* 0x000fe20000010000 */
[----:B------:R-:W-:Y:S01]  /*32f0*/  FMUL.FTZ R150, R11, R83 ;  /* 0x000000530b967220 */ /* 0x000fe20000410000 */
[----:B------:R-:W-:Y:S01]  /*3300*/  FFMA.FTZ R149, R30, R94, R149 ;  /* 0x0000005e1e957223 */ /* 0x000fe20000010095 */
[----:B------:R-:W0:Y:S02]  /*3310*/  @P1 LDC R151, c[0x0][0x408] ;  /* 0x00010200ff971b82 */ /* 0x000e240000000800 */
        /* <DEDUP_REMOVED lines=23> */
[----:B------:R-:W-:Y:S01]  /*3490*/  FADD.FTZ R147, R152, R147 ;  /* 0x0000009398937221 */ /* 0x000fe20000010000 */
[----:B0-----:R-:W-:Y:S02]  /*34a0*/  @P1 IMAD.IADD R152, R154, 0x1, R151 ;  /* 0x000000019a981824 */ /* 0x001fe400078e0297 */
[----:B------:R-:W-:-:S04]  /*34b0*/  FFMA.FTZ R150, R67, R131, R150 ;  /* 0x0000008343967223 */ /* 0x000fc80000010096 */
[----:B------:R-:W-:Y:S01]  /*34c0*/  FFMA.FTZ R150, R71, R135, R150 ;  /* 0x0000008747967223 */ /* 0x000fe20000010096 */
[----:B------:R-:W-:-:S03]  /*34d0*/  @P1 ISETP.GE.AND P4, PT, R141, R152, PT ;  /* 0x000000988d00120c */ /* 0x000fc60003f86270 */
[----:B------:R-:W-:Y:S01]  /*34e0*/  FFMA.FTZ R150, R75, R139, R150 ;  /* 0x0000008b4b967223 */ /* 0x000fe20000010096 */
[----:B------:R-:W-:-:S03]  /*34f0*/  @P1 SEL R149, R23, RZ, !P4 ;  /* 0x000000ff17951207 */ /* 0x000fc60006000000 */
[----:B------:R-:W-:Y:S01]  /*3500*/  FADD.FTZ R147, R150, R147 ;  /* 0x0000009396937221 */ /* 0x000fe20000010000 */
[----:B------:R-:W-:-:S03]  /*3510*/  @P1 IADD3 R149, PT, PT, R141, R149, -R16 ;  /* 0x000000958d951210 */ /* 0x000fc60007ffe810 */
[----:B------:R-:W-:Y:S01]  /*3520*/  FMUL.FTZ R147, R147, UR14 ;  /* 0x0000000e93937c20 */ /* 0x000fe20008410000 */
[----:B------:R-:W-:-:S03]  /*3530*/  @P1 I2FP.F32.S32 R150, R149 ;  /* 0x0000009500961245 */ /* 0x000fc60000201400 */
[----:B----4-:R-:W-:-:S04]  /*3540*/  @P2 FADD.FTZ R147, R147, R146 ;  /* 0x0000009293932221 */ /* 0x010fc80000010000 */
[----:B---3--:R-:W-:-:S05]  /*3550*/  @P1 FFMA.FTZ R147, R150, R148, R147 ;  /* 0x0000009496931223 */ /* 0x008fca0000010093 */
[----:B------:R1:W-:Y:S01]  /*3560*/  STS [R22], R147 ;  /* 0x0000009316007388 */ /* 0x0003e20000000800 */
[----:B------:R-:W-:-:S07]  /*3570*/  @!P3 FMNMX.FTZ R0, R0, R147, !PT ;  /* 0x000000930000b209 */ /* 0x000fce0007810000 */
.L_x_2372:
[----:B------:R-:W-:Y:S05]  /*3580*/  BSYNC.RECONVERGENT B1 ;  /* 0x0000000000017941 */ /* 0x000fea0003800200 */
.L_x_2371:
[----:B------:R-:W-:Y:S01]  /*3590*/  IADD3 R140, P1, PT, R140, 0x100, RZ ;  /* 0x000001008c8c7810 */ /* 0x000fe20007f3e0ff */
[----:B-1----:R-:W-:Y:S01]  /*35a0*/  VIADD R22, R22, 0x400 ;  /* 0x0000040016167836 */ /* 0x002fe20000000000 */
[----:B------:R-:W-:Y:S02]  /*35b0*/  IADD3 R141, PT, PT, R141, 0x100, RZ ;  /* 0x000001008d8d7810 */ /* 0x000fe40007ffe0ff */
[----:B------:R-:W-:Y:S01]  /*35c0*/  IADD3 R145, PT, PT, R145, 0x100, RZ ;  /* 0x0000010091917810 */ /* 0x000fe20007ffe0ff */
[----:B------:R-:W-:Y:S01]  /*35d0*/  IMAD.X R143, RZ, RZ, R143, P1 ;  /* 0x000000ffff8f7224 */ /* 0x000fe200008e068f */
[----:B------:R-:W-:-:S13]  /*35e0*/  ISETP.GE.AND P1, PT, R141, R144, PT ;  /* 0x000000908d00720c */ /* 0x000fda0003f26270 */
[----:B------:R-:W-:Y:S05]  /*35f0*/  @!P1 BRA `(.L_x_2373) ;  /* 0xffffffe400409947 */ /* 0x000fea000383ffff */
.L_x_2344:
[----:B0---4-:R-:W-:Y:S05]  /*3600*/  BSYNC.RECONVERGENT B0 ;  /* 0x0000000000007941 */ /* 0x011fea0003800200 */
.L_x_2343:
[----:B------:R-:W0:Y:S01]  /*3610*/  SHFL.BFLY PT, R5, R0, 0x10, 0x1f ;  /* 0x0e001f0000057f89 */ /* 0x000e2200000e0000 */
[----:B------:R-:W4:Y:S01]  /*3620*/  S2UR UR7, SR_CgaCtaId ;  /* 0x00000000000779c3 */ /* 0x000f220000008800 */
[----:B------:R-:W-:Y:S01]  /*3630*/  UMOV UR6, 0x400 ;  /* 0x0000040000067882 */ /* 0x000fe20000000000 */
[----:B------:R-:W-:Y:S01]  /*3640*/  BSSY.RECONVERGENT B0, `(.L_x_2374) ;  /* 0x0000185000007945 */ /* 0x000fe20003800200 */
[----:B------:R-:W2:Y:S05]  /*3650*/  S2R R12, SR_TID.X ;  /* 0x00000000000c7919 */ /* 0x000eaa0000002100 */
[----:B------:R-:W3:Y:S01]  /*3660*/  S2UR UR8, SR_CTAID.Y ;  /* 0x00000000000879c3 */ /* 0x000ee20000002600 */
[----:B0-----:R-:W-:Y:S01]  /*3670*/  FMNMX.FTZ R5, R5, R0, !PT ;  /* 0x0000000005057209 */ /* 0x001fe20007810000 */
[----:B----4-:R-:W-:Y:S01]  /*3680*/  ULEA UR4, UR7, UR6, 0x18 ;  /* 0x0000000607047291 */ /* 0x010fe2000f8ec0ff */
[----:B-1----:R-:W-:-:S03]  /*3690*/  MOV R0, 0xff7fffff ;  /* 0xff7fffff00007802 */ /* 0x002fc60000000f00 */
[----:B------:R-:W0:Y:S02]  /*36a0*/  SHFL.BFLY PT, R4, R5, 0x8, 0x1f ;  /* 0x0d001f0005047f89 */ /* 0x000e2400000e0000 */
[----:B0-----:R-:W-:-:S05]  /*36b0*/  FMNMX.FTZ R4, R5, R4, !PT ;  /* 0x0000000405047209 */ /* 0x001fca0007810000 */
[----:B------:R-:W0:Y:S02]  /*36c0*/  SHFL.BFLY PT, R7, R4, 0x4, 0x1f ;  /* 0x0c801f0004077f89 */ /* 0x000e2400000e0000 */
[----:B0-----:R-:W-:Y:S02]  /*36d0*/  FMNMX.FTZ R7, R4, R7, !PT ;  /* 0x0000000704077209 */ /* 0x001fe40007810000 */
[----:B--2---:R-:W-:-:S03]  /*36e0*/  LEA.HI R4, R12, UR4, RZ, 0x1d ;  /* 0x000000040c047c11 */ /* 0x004fc6000f8fe8ff */
[----:B------:R-:W0:Y:S02]  /*36f0*/  SHFL.BFLY PT, R6, R7, 0x2, 0x1f ;  /* 0x0c401f0007067f89 */ /* 0x000e2400000e0000 */
[----:B0-----:R-:W-:Y:S02]  /*3700*/  FMNMX.FTZ R8, R7, R6, !PT ;  /* 0x0000000607087209 */ /* 0x001fe40007810000 */
[----:B------:R-:W-:-:S03]  /*3710*/  LOP3.LUT P0, R6, R12, 0x1f, RZ, 0xc0, !PT ;  /* 0x0000001f0c067812 */ /* 0x000fc6000780c0ff */
[----:B------:R-:W0:Y:S01]  /*3720*/  SHFL.BFLY PT, R9, R8, 0x1, 0x1f ;  /* 0x0c201f0008097f89 */ /* 0x000e2200000e0000 */
[C---:B------:R-:W-:Y:S02]  /*3730*/  ISETP.GT.U32.AND P1, PT, R6.reuse, 0x7, PT ;  /* 0x000000070600780c */ /* 0x040fe40003f24070 */
[----:B------:R-:W-:Y:S01]  /*3740*/  LEA R7, R6, UR4, 0x2 ;  /* 0x0000000406077c11 */ /* 0x000fe2000f8e10ff */
[----:B------:R-:W3:Y:S02]  /*3750*/  LDCU UR4, c[0x0][0x3f4] ;  /* 0x00007e80ff0477ac */ /* 0x000ee40008000800 */
[----:B---3--:R-:W-:Y:S01]  /*3760*/  UIMAD UR4, UR8, UR4, URZ ;  /* 0x00000004080472a4 */ /* 0x008fe2000f8e02ff */
[----:B0-----:R-:W-:-:S03]  /*3770*/  FMNMX.FTZ R11, R8, R9, !PT ;  /* 0x00000009080b7209 */ /* 0x001fc60007810000 */
[----:B------:R-:W-:Y:S02]  /*3780*/  USHF.R.S32.HI UR10, URZ, 0x1f, UR4 ;  /* 0x0000001fff0a7899 */ /* 0x000fe40008011404 */
[----:B------:R-:W-:Y:S01]  /*3790*/  @!P0 STS [R4], R11 ;  /* 0x0000000b04008388 */ /* 0x000fe20000000800 */
[----:B------:R-:W-:Y:S06]  /*37a0*/  BAR.SYNC.DEFER_BLOCKING 0x0 ;  /* 0x0000000000007b1d */ /* 0x000fec0000010000 */
[----:B------:R-:W0:Y:S04]  /*37b0*/  @!P1 LDS R0, [R7] ;  /* 0x0000000007009984 */ /* 0x000e280000000800 */
[----:B0-----:R-:W0:Y:S02]  /*37c0*/  SHFL.BFLY PT, R5, R0, 0x4, 0x1f ;  /* 0x0c801f0000057f89 */ /* 0x001e2400000e0000 */
[----:B0-----:R-:W-:-:S02]  /*37d0*/  FMNMX.FTZ R9, R5, R0, !PT ;  /* 0x0000000005097209 */ /* 0x001fc40007810000 */
[----:B------:R-:W-:-:S03]  /*37e0*/  IADD3 R0, PT, PT, R16, 0x1, RZ ;  /* 0x0000000110007810 */ /* 0x000fc60007ffe0ff */
[----:B------:R-:W0:Y:S02]  /*37f0*/  SHFL.BFLY PT, R8, R9, 0x2, 0x1f ;  /* 0x0c401f0009087f89 */ /* 0x000e2400000e0000 */
[----:B0-----:R-:W-:Y:S01]  /*3800*/  FMNMX.FTZ R10, R9, R8, !PT ;  /* 0x00000008090a7209 */ /* 0x001fe20007810000 */
[----:B------:R-:W-:-:S04]  /*3810*/  IMAD.MOV.U32 R9, RZ, RZ, RZ ;  /* 0x000000ffff097224 */ /* 0x000fc800078e00ff */
[----:B------:R-:W0:Y:S02]  /*3820*/  SHFL.BFLY PT, R5, R10, 0x1, 0x1f ;  /* 0x0c201f000a057f89 */ /* 0x000e2400000e0000 */
[----:B0-----:R-:W-:Y:S01]  /*3830*/  FMNMX.FTZ R8, R10, R5, !PT ;  /* 0x000000050a087209 */ /* 0x001fe20007810000 */
[----:B------:R-:W-:-:S05]  /*3840*/  IMAD.IADD R5, R19, 0x1, R12 ;  /* 0x0000000113057824 */ /* 0x000fca00078e020c */
        /* <DEDUP_REMOVED lines=18> */
[----:B------:R-:W-:Y:S01]  /*3970*/  LEA.HI R9, R11, 0x1, RZ, 0x18 ;  /* 0x000000010b097811 */ /* 0x000fe200078fc0ff */
[----:B------:R-:W-:Y:S02]  /*3980*/  IMAD.MOV.U32 R10, RZ, RZ, R5 ;  /* 0x000000ffff0a7224 */ /* 0x000fe400078e0005 */
[----:B------:R-:W-:Y:S01]  /*3990*/  ULEA UR5, UR7, UR5, 0x18 ;  /* 0x0000000507057291 */ /* 0x000fe2000f8ec0ff */
[----:B------:R-:W-:Y:S02]  /*39a0*/  LOP3.LUT R11, R9, 0x3, RZ, 0xc0, !PT ;  /* 0x00000003090b7812 */ /* 0x000fe400078ec0ff */
[----:B------:R-:W-:Y:S02]  /*39b0*/  MOV R9, RZ ;  /* 0x000000ff00097202 */ /* 0x000fe40000000f00 */
[----:B------:R-:W-:Y:S02]  /*39c0*/  IADD3 R13, PT, PT, -R11, RZ, RZ ;  /* 0x000000ff0b0d7210 */ /* 0x000fe40007ffe1ff */
[----:B------:R-:W-:-:S07]  /*39d0*/  LEA R11, R12, UR5, 0x2 ;  /* 0x000000050c0b7c11 */ /* 0x000fce000f8e10ff */
.L_x_2379:
        /* <DEDUP_REMOVED lines=11> */
.L_x_2378:
[----:B------:R-:W-:Y:S05]  /*3a90*/  BSYNC.RECONVERGENT B1 ;  /* 0x0000000000017941 */ /* 0x000fea0003800200 */
.L_x_2377:
[----:B------:R-:W-:Y:S05]  /*3aa0*/  @!P1 BRA `(.L_x_2375) ;  /* 0x0000001000f89947 */ /* 0x000fea0003800000 */
[----:B------:R-:W-:Y:S01]  /*3ab0*/  UIADD3 UR5, UPT, UPT, UR6, 0x140, URZ ;  /* 0x0000014006057890 */ /* 0x000fe2000fffe0ff */
[----:B------:R-:W-:-:S03]  /*3ac0*/  SHF.L.U32 R11, R19, 0x2, RZ ;  /* 0x00000002130b7819 */ /* 0x000fc600000006ff */
[----:B------:R-:W-:Y:S02]  /*3ad0*/  ULEA UR5, UR7, UR5, 0x18 ;  /* 0x0000000507057291 */ /* 0x000fe4000f8ec0ff */
[----:B------:R-:W-:-:S07]  /*3ae0*/  IMAD R11, R10, 0x4, -R11 ;  /* 0x000000040a0b7824 */ /* 0x000fce00078e0a0b */
[----:B------:R-:W0:Y:S04]  /*3af0*/  LDS R13, [R11+UR5] ;  /* 0x000000050b0d7984 */ /* 0x000e280008000800 */
[----:B------:R-:W1:Y:S04]  /*3b00*/  LDS R15, [R11+UR5+0x400] ;  /* 0x000400050b0f7984 */ /* 0x000e680008000800 */
[----:B------:R-:W2:Y:S04]  /*3b10*/  LDS R21, [R11+UR5+0x800] ;  /* 0x000800050b157984 */ /* 0x000ea80008000800 */
[----:B-----5:R-:W3:Y:S01]  /*3b20*/  LDS R23, [R11+UR5+0xc00] ;  /* 0x000c00050b177984 */ /* 0x020ee20008000800 */
[----:B0-----:R-:W-:-:S04]  /*3b30*/  FADD.FTZ R13, -R8, R13 ;  /* 0x0000000d080d7221 */ /* 0x001fc80000010100 */
[----:B------:R-:W-:Y:S01]  /*3b40*/  FMUL.FTZ R13, R13, 1.4426950216293334961 ;  /* 0x3fb8aa3b0d0d7820 */ /* 0x000fe20000410000 */
[----:B-1----:R-:W-:-:S03]  /*3b50*/  FADD.FTZ R15, -R8, R15 ;  /* 0x0000000f080f7221 */ /* 0x002fc60000010100 */
[----:B------:R0:W1:Y:S01]  /*3b60*/  MUFU.EX2 R14, R13 ;  /* 0x0000000d000e7308 */ /* 0x0000620000000800 */
[----:B------:R-:W-:Y:S01]  /*3b70*/  FMUL.FTZ R15, R15, 1.4426950216293334961 ;  /* 0x3fb8aa3b0f0f7820 */ /* 0x000fe20000410000 */
[C---:B--2---:R-:W-:Y:S01]  /*3b80*/  FADD.FTZ R21, -R8.reuse, R21 ;  /* 0x0000001508157221 */ /* 0x044fe20000010100 */
[----:B---3--:R-:W-:-:S03]  /*3b90*/  FADD.FTZ R23, -R8, R23 ;  /* 0x0000001708177221 */ /* 0x008fc60000010100 */
[----:B------:R-:W-:Y:S02]  /*3ba0*/  FMUL.FTZ R21, R21, 1.4426950216293334961 ;  /* 0x3fb8aa3b15157820 */ /* 0x000fe40000410000 */
[----:B------:R-:W2:Y:S01]  /*3bb0*/  MUFU.EX2 R22, R15 ;  /* 0x0000000f00167308 */ /* 0x000ea20000000800 */
[----:B------:R-:W-:Y:S01]  /*3bc0*/  FMUL.FTZ R23, R23, 1.4426950216293334961 ;  /* 0x3fb8aa3b17177820 */ /* 0x000fe20000410000 */
[----:B0-----:R-:W-:Y:S01]  /*3bd0*/  IADD3 R13, PT, PT, R10, 0x400, RZ ;  /* 0x000004000a0d7810 */ /* 0x001fe20007ffe0ff */
[----:B------:R-:W-:-:S03]  /*3be0*/  VIADD R10, R11, UR5 ;  /* 0x000000050b0a7c36 */ /* 0x000fc60008000000 */
[----:B------:R-:W-:Y:S02]  /*3bf0*/  ISETP.GT.AND P0, PT, R13, R16, PT ;  /* 0x000000100d00720c */ /* 0x000fe40003f04270 */
[----:B------:R-:W0:Y:S01]  /*3c00*/  MUFU.EX2 R24, R21 ;  /* 0x0000001500187308 */ /* 0x000e220000000800 */
[----:B-1----:R-:W-:Y:S01]  /*3c10*/  FADD.FTZ R9, R9, R14 ;  /* 0x0000000e09097221 */ /* 0x002fe20000010000 */
[----:B------:R1:W-:Y:S06]  /*3c20*/  STS [R11+UR5], R14 ;  /* 0x0000000e0b007988 */ /* 0x0003ec0008000805 */
[----:B------:R-:W3:Y:S01]  /*3c30*/  MUFU.EX2 R26, R23 ;  /* 0x00000017001a7308 */ /* 0x000ee20000000800 */
[----:B--2---:R-:W-:Y:S01]  /*3c40*/  FADD.FTZ R9, R9, R22 ;  /* 0x0000001609097221 */ /* 0x004fe20000010000 */
[----:B------:R1:W-:Y:S03]  /*3c50*/  STS [R11+UR5+0x400], R22 ;  /* 0x000400160b007988 */ /* 0x0003e60008000805 */
[----:B0-----:R-:W-:Y:S01]  /*3c60*/  FADD.FTZ R9, R9, R24 ;  /* 0x0000001809097221 */ /* 0x001fe20000010000 */
[----:B------:R1:W-:Y:S04]  /*3c70*/  STS [R11+UR5+0x800], R24 ;  /* 0x000800180b007988 */ /* 0x0003e80008000805 */
[----:B---3--:R1:W-:Y:S01]  /*3c80*/  STS [R11+UR5+0xc00], R26 ;  /* 0x000c001a0b007988 */ /* 0x0083e20008000805 */
[----:B------:R-:W-:Y:S01]  /*3c90*/  FADD.FTZ R9, R9, R26 ;  /* 0x0000001a09097221 */ /* 0x000fe20000010000 */
[----:B------:R-:W-:Y:S06]  /*3ca0*/  @P0 BRA `(.L_x_2375) ;  /* 0x0000001000780947 */ /* 0x000fec0003800000 */
[----:B-1----:R-:W-:Y:S01]  /*3cb0*/  IADD3 R11, PT, PT, -R13, R16, RZ ;  /* 0x000000100d0b7210 */ /* 0x002fe20007ffe1ff */
[----:B------:R-:W-:Y:S01]  /*3cc0*/  BSSY.RECONVERGENT B1, `(.L_x_2380) ;  /* 0x000006b000017945 */ /* 0x000fe20003800200 */
[----:B------:R-:W-:Y:S01]  /*3cd0*/  VIADD R10, R10, 0x1800 ;  /* 0x000018000a0a7836 */ /* 0x000fe20000000000 */
[----:B------:R-:W-:Y:S02]  /*3ce0*/  PLOP3.LUT P0, PT, PT, PT, PT, 0x80, 0x8 ;  /* 0x000000000008781c */ /* 0x000fe40003f0f070 */
[----:B------:R-:W-:-:S13]  /*3cf0*/  ISETP.GT.AND P1, PT, R11, 0xbff, PT ;  /* 0x00000bff0b00780c */ /* 0x000fda0003f24270 */
[----:B------:R-:W-:Y:S05]  /*3d00*/  @!P1 BRA `(.L_x_2381) ;  /* 0x0000000400989947 */ /* 0x000fea0003800000 */
[----:B------:R-:W-:Y:S02]  /*3d10*/  PLOP3.LUT P0, PT, PT, PT, PT, 0x8, 0x80 ;  /* 0x000000000080781c */ /* 0x000fe40003f0e170 */
[----:B------:R-:W-:-:S11]  /*3d20*/  IADD3 R14, PT, PT, R16, -0xbff, RZ ;  /* 0xfffff401100e7810 */ /* 0x000fd60007ffe0ff */
.L_x_2382:
[----:B------:R-:W0:Y:S01]  /*3d30*/  LDS R11, [R10+-0x800] ;  /* 0xfff800000a0b7984 */ /* 0x000e220000000800 */
[----:B------:R-:W-:-:S03]  /*3d40*/  VIADD R13, R13, 0x1000 ;  /* 0x000010000d0d7836 */ /* 0x000fc60000000000 */
[----:B------:R-:W1:Y:S02]  /*3d50*/  LDS R15, [R10+-0x400] ;  /* 0xfffc00000a0f7984 */ /* 0x000e640000000800 */
[----:B------:R-:W-:Y:S02]  /*3d60*/  ISETP.GE.AND P1, PT, R13, R14, PT ;  /* 0x0000000e0d00720c */ /* 0x000fe40003f26270 */
        /* <DEDUP_REMOVED lines=50> */
[----:B--2---:R-:W-:Y:S01]  /*4090*/  FADD.FTZ R9, R9, R23 ;  /* 0x0000001709097221 */ /* 0x004fe20000010000 */
[C---:B------:R-:W-:Y:S01]  /*40a0*/  FADD.FTZ R41, -R8.reuse, R41 ;  /* 0x0000002908297221 */ /* 0x040fe20000010100 */
[C---:B---3--:R-:W-:Y:S01]  /*40b0*/  FADD.FTZ R43, -R8.reuse, R43 ;  /* 0x0000002b082b7221 */ /* 0x048fe20000010100 */
        /* <DEDUP_REMOVED lines=43> */
.L_x_2381:
[----:B------:R-:W-:Y:S05]  /*4370*/  BSYNC.RECONVERGENT B1 ;  /* 0x0000000000017941 */ /* 0x000fea0003800200 */
.L_x_2380:
        /* <DEDUP_REMOVED lines=55> */
.L_x_2384:
[----:B------:R-:W-:Y:S05]  /*46f0*/  BSYNC.RECONVERGENT B1 ;  /* 0x0000000000017941 */ /* 0x000fea0003800200 */
.L_x_2383:
        /* <DEDUP_REMOVED lines=27> */
.L_x_2376:
        /* <DEDUP_REMOVED lines=10> */
[----:B------:R-:W-:Y:S01]  /*4950*/  UIADD3 UR5, UPT, UPT, UR6, 0x140, URZ ;  /* 0x0000014006057890 */ /* 0x000fe2000fffe0ff */
[----:B------:R-:W-:Y:S01]  /*4960*/  LEA.HI R9, R14, 0x1, RZ, 0x18 ;  /* 0x000000010e097811 */ /* 0x000fe200078fc0ff */
[--C-:B------:R-:W-:Y:S01]  /*4970*/  IMAD.MOV.U32 R13, RZ, RZ, R5.reuse ;  /* 0x000000ffff0d7224 */ /* 0x100fe200078e0005 */
[----:B-----5:R-:W-:Y:S01]  /*4980*/  IADD3 R23, P0, P2, R10, UR4, R5 ;  /* 0x000000040a177c10 */ /* 0x020fe2000fa1e005 */
[----:B------:R-:W-:Y:S01]  /*4990*/  ULEA UR5, UR7, UR5, 0x18 ;  /* 0x0000000507057291 */ /* 0x000fe2000f8ec0ff */
[----:B------:R-:W-:Y:S02]  /*49a0*/  LOP3.LUT R10, R9, 0x3, RZ, 0xc0, !PT ;  /* 0x00000003090a7812 */ /* 0x000fe400078ec0ff */
[----:B------:R-:W-:Y:S02]  /*49b0*/  IADD3.X R11, PT, PT, R11, UR10, RZ, P0, P2 ;  /* 0x0000000a0b0b7c10 */ /* 0x000fe400087e44ff */
[----:B------:R-:W-:Y:S02]  /*49c0*/  MOV R9, RZ ;  /* 0x000000ff00097202 */ /* 0x000fe40000000f00 */
[----:B------:R-:W-:-:S02]  /*49d0*/  IADD3 R15, PT, PT, -R10, RZ, RZ ;  /* 0x000000ff0a0f7210 */ /* 0x000fc40007ffe1ff */
[----:B------:R-:W-:-:S07]  /*49e0*/  LEA R14, R12, UR5, 0x2 ;  /* 0x000000050c0e7c11 */ /* 0x000fce000f8e10ff */
.L_x_2387:
[----:B------:R-:W-:-:S06]  /*49f0*/  IMAD.MOV.U32 R10, RZ, RZ, R23 ;  /* 0x000000ffff0a7224 */ /* 0x000fcc00078e0017 */
[----:B------:R1:W2:Y:S01]  /*4a00*/  LDG.E.U8 R10, desc[UR36][R10.64] ;  /* 0x000000240a0a7981 */ /* 0x0002a2000c1e1100 */
[----:B------:R-:W-:Y:S01]  /*4a10*/  VIADD R15, R15, 0x1 ;  /* 0x000000010f0f7836 */ /* 0x000fe20000000000 */
[----:B------:R-:W-:Y:S02]  /*4a20*/  IADD3 R23, P2, PT, R23, 0x100, RZ ;  /* 0x0000010017177810 */ /* 0x000fe40007f5e0ff */
[----:B------:R-:W-:-:S03]  /*4a30*/  IADD3 R13, PT, PT, R13, 0x100, RZ ;  /* 0x000001000d0d7810 */ /* 0x000fc60007ffe0ff */
[----:B-1----:R-:W-:Y:S01]  /*4a40*/  IMAD.X R11, RZ, RZ, R11, P2 ;  /* 0x000000ffff0b7224 */ /* 0x002fe200010e060b */
[----:B--2---:R-:W-:-:S13]  /*4a50*/  ISETP.NE.AND P0, PT, R10, RZ, PT ;  /* 0x000000ff0a00720c */ /* 0x004fda0003f05270 */
        /* <DEDUP_REMOVED lines=10> */
.L_x_2386:
[----:B------:R-:W-:Y:S05]  /*4b00*/  BSYNC.RECONVERGENT B1 ;  /* 0x0000000000017941 */ /* 0x000fea0003800200 */
.L_x_2385:
[----:B------:R-:W-:Y:S05]  /*4b10*/  @!P1 BRA `(.L_x_2375) ;  /* 0x0000000000dc9947 */ /* 0x000fea0003800000 */
[----:B------:R-:W1:Y:S01]  /*4b20*/  S2R R14, SR_CgaCtaId ;  /* 0x00000000000e7919 */ /* 0x000e620000008800 */
[----:B-----5:R-:W2:Y:S01]  /*4b30*/  LDC.64 R22, c[0x0][0x420] ;  /* 0x00010800ff167b82 */ /* 0x020ea20000000a00 */
[----:B------:R-:W-:Y:S01]  /*4b40*/  MOV R11, 0x400 ;  /* 0x00000400000b7802 */ /* 0x000fe20000000f00 */
[----:B------:R-:W-:-:S03]  /*4b50*/  IMAD.SHL.U32 R10, R19, 0x4, RZ ;  /* 0x00000004130a7824 */ /* 0x000fc600078e00ff */
[----:B------:R-:W-:Y:S01]  /*4b60*/  IADD3 R11, PT, PT, R11, 0x140, RZ ;  /* 0x000001400b0b7810 */ /* 0x000fe20007ffe0ff */
[----:B------:R-:W-:Y:S01]  /*4b70*/  IMAD R10, R13, 0x4, -R10 ;  /* 0x000000040d0a7824 */ /* 0x000fe200078e0a0a */
[----:B--2---:R-:W-:-:S04]  /*4b80*/  IADD3 R21, P0, P1, R22, UR4, R13 ;  /* 0x0000000416157c10 */ /* 0x004fc8000f91e00d */
[----:B------:R-:W-:Y:S02]  /*4b90*/  IADD3 R21, P2, PT, R21, 0x200, RZ ;  /* 0x0000020015157810 */ /* 0x000fe40007f5e0ff */
[----:B-1----:R-:W-:Y:S02]  /*4ba0*/  LEA R15, R14, R11, 0x18 ;  /* 0x0000000b0e0f7211 */ /* 0x002fe400078ec0ff */
[----:B------:R-:W-:Y:S02]  /*4bb0*/  IADD3.X R11, PT, PT, R23, UR10, RZ, P0, P1 ;  /* 0x0000000a170b7c10 */ /* 0x000fe400087e24ff */
[----:B------:R-:W-:Y:S02]  /*4bc0*/  IADD3 R14, PT, PT, R10, 0x800, R15 ;  /* 0x000008000a0e7810 */ /* 0x000fe40007ffe00f */
[----:B------:R-:W-:-:S07]  /*4bd0*/  IADD3.X R11, PT, PT, RZ, R11, RZ, P2, !PT ;  /* 0x0000000bff0b7210 */ /* 0x000fce00017fe4ff */
.L_x_2388:
        /* <DEDUP_REMOVED lines=22> */
[----:B------:R0:W1:Y:S01]  /*4d40*/  @!P0 MUFU.EX2 R15, R21 ;  /* 0x00000015000f8308 */ /* 0x0000620000000800 */
[----:B---3--:R-:W-:Y:S01]  /*4d50*/  @!P3 FADD.FTZ R26, -R8, R27 ;  /* 0x0000001b081ab221 */ /* 0x008fe20000010100 */
[----:B------:R-:W-:Y:S01]  /*4d60*/  @!P2 FMUL.FTZ R24, R24, 1.4426950216293334961 ;  /* 0x3fb8aa3b1818a820 */ /* 0x000fe20000410000 */
[----:B------:R-:W-:Y:S01]  /*4d70*/  IMAD.MOV.U32 R27, RZ, RZ, RZ ;  /* 0x000000ffff1b7224 */ /* 0x000fe200078e00ff */
[----:B------:R-:W-:Y:S01]  /*4d80*/  ISETP.GT.AND P0, PT, R13, R16, PT ;  /* 0x000000100d00720c */ /* 0x000fe20003f04270 */
[----:B------:R-:W-:-:S03]  /*4d90*/  @!P3 FMUL.FTZ R26, R26, 1.4426950216293334961 ;  /* 0x3fb8aa3b1a1ab820 */ /* 0x000fc60000410000 */
[----:B------:R1:W2:Y:S01]  /*4da0*/  @!P1 MUFU.EX2 R23, R22 ;  /* 0x0000001600179308 */ /* 0x0002a20000000800 */
[----:B0-----:R-:W-:-:S05]  /*4db0*/  IADD3 R21, P1, PT, R10, 0x400, RZ ;  /* 0x000004000a157810 */ /* 0x001fca0007f3e0ff */
[----:B------:R-:W-:Y:S02]  /*4dc0*/  IMAD.X R11, RZ, RZ, R11, P1 ;  /* 0x000000ffff0b7224 */ /* 0x000fe400008e060b */
        /* <DEDUP_REMOVED lines=12> */
.L_x_2375:
[----:B------:R-:W-:Y:S05]  /*4e90*/  BSYNC.RECONVERGENT B0 ;  /* 0x0000000000007941 */ /* 0x000fea0003800200 */
.L_x_2374:
[----:B0-----:R-:W0:Y:S01]  /*4ea0*/  SHFL.BFLY PT, R8, R9, 0x10, 0x1f ;  /* 0x0e001f0009087f89 */ /* 0x001e2200000e0000 */
[C---:B------:R-:W-:Y:S01]  /*4eb0*/  ISETP.NE.AND P0, PT, R6.reuse, RZ, PT ;  /* 0x000000ff0600720c */ /* 0x040fe20003f05270 */
[----:B------:R-:W2:Y:S01]  /*4ec0*/  LDCU.U8 UR7, c[0x0][0x48c] ;  /* 0x00009180ff0777ac */ /* 0x000ea20008000000 */
[----:B------:R-:W-:Y:S01]  /*4ed0*/  ISETP.GT.U32.AND P1, PT, R6, 0x7, PT ;  /* 0x000000070600780c */ /* 0x000fe20003f24070 */
[----:B------:R-:W4:Y:S01]  /*4ee0*/  LDC R30, c[0x0][0x3f8] ;  /* 0x0000fe00ff1e7b82 */ /* 0x000f220000000800 */
[----:B--2---:R-:W-:Y:S01]  /*4ef0*/  UISETP.NE.AND UP0, UPT, UR7, URZ, UPT ;  /* 0x000000ff0700728c */ /* 0x004fe2000bf05270 */
[----:B0-----:R-:W-:-:S05]  /*4f00*/  FADD.FTZ R8, R8, R9 ;  /* 0x0000000908087221 */ /* 0x001fca0000010000 */
[----:B-1-3--:R-:W0:Y:S02]  /*4f10*/  SHFL.BFLY PT, R11, R8, 0x8, 0x1f ;  /* 0x0d001f00080b7f89 */ /* 0x00ae2400000e0000 */
[----:B0-----:R-:W-:-:S05]  /*4f20*/  FADD.FTZ R11, R8, R11 ;  /* 0x0000000b080b7221 */ /* 0x001fca0000010000 */
[----:B------:R-:W0:Y:S02]  /*4f30*/  SHFL.BFLY PT, R10, R11, 0x4, 0x1f ;  /* 0x0c801f000b0a7f89 */ /* 0x000e2400000e0000 */
[----:B0-----:R-:W-:-:S05]  /*4f40*/  FADD.FTZ R10, R11, R10 ;  /* 0x0000000a0b0a7221 */ /* 0x001fca0000010000 */
[----:B------:R-:W0:Y:S02]  /*4f50*/  SHFL.BFLY PT, R13, R10, 0x2, 0x1f ;  /* 0x0c401f000a0d7f89 */ /* 0x000e2400000e0000 */
[----:B0-----:R-:W-:-:S05]  /*4f60*/  FADD.FTZ R13, R10, R13 ;  /* 0x0000000d0a0d7221 */ /* 0x001fca0000010000 */
[----:B------:R-:W0:Y:S02]  /*4f70*/  SHFL.BFLY PT, R14, R13, 0x1, 0x1f ;  /* 0x0c201f000d0e7f89 */ /* 0x000e2400000e0000 */
[----:B0-----:R-:W-:Y:S02]  /*4f80*/  FADD.FTZ R9, R13, R14 ;  /* 0x0000000e0d097221 */ /* 0x001fe40000010000 */
[----:B------:R-:W4:Y:S03]  /*4f90*/  S2R R13, SR_CTAID.X ;  /* 0x00000000000d7919 */ /* 0x000f260000002500 */
[----:B------:R-:W-:Y:S01]  /*4fa0*/  @!P0 STS [R4+0x20], R9 ;  /* 0x0000200904008388 */ /* 0x000fe20000000800 */
[----:B------:R-:W-:Y:S01]  /*4fb0*/  BAR.SYNC.DEFER_BLOCKING 0x0 ;  /* 0x0000000000007b1d */ /* 0x000fe20000010000 */
[----:B------:R-:W-:-:S05]  /*4fc0*/  ISETP.GT.AND P0, PT, R5, R16, PT ;  /* 0x000000100500720c */ /* 0x000fca0003f04270 */
[----:B------:R-:W0:Y:S01]  /*4fd0*/  @!P1 LDS R9, [R7+0x20] ;  /* 0x0000200007099984 */ /* 0x000e220000000800 */
[----:B----4-:R-:W-:-:S03]  /*4fe0*/  IMAD R29, R30, UR8, R13 ;  /* 0x000000081e1d7c24 */ /* 0x010fc6000f8e020d */
        /* <DEDUP_REMOVED lines=8> */
[----:B0-----:R-:W-:-:S06]  /*5070*/  FADD.FTZ R4, R8, 9.9999999747524270788e-07 ;  /* 0x358637bd08047421 */ /* 0x001fcc0000010000 */
[----:B------:R-:W0:Y:S01]  /*5080*/  MUFU.RCP R4, R4 ;  /* 0x0000000400047308 */ /* 0x000e220000001000 */
[----:B------:R-:W-:Y:S05]  /*5090*/  BRA.U !UP0, `(.L_x_2389) ;  /* 0x0000000108187547 */ /* 0x000fea000b800000 */
[----:B------:R-:W1:Y:S08]  /*50a0*/  LDC R6, c[0x0][0x488] ;  /* 0x00012200ff067b82 */ /* 0x000e700000000800 */
[----:B------:R-:W1:Y:S08]  /*50b0*/  LDC R7, c[0x0][0x40c] ;  /* 0x00010300ff077b82 */ /* 0x000e700000000800 */
[----:B------:R-:W2:Y:S01]  /*50c0*/  LDC R9, c[0x0][0x3f4] ;  /* 0x0000fd00ff097b82 */ /* 0x000ea20000000800 */
[----:B-1----:R-:W-:-:S04]  /*50d0*/  IMAD R6, R29, R6, R7 ;  /* 0x000000061d067224 */ /* 0x002fc800078e0207 */
[----:B--2---:R-:W-:-:S05]  /*50e0*/  IMAD R6, R6, R9, RZ ;  /* 0x0000000906067224 */ /* 0x004fca00078e02ff */
[----:B------:R-:W-:-:S07]  /*50f0*/  SHF.R.S32.HI R7, RZ, 0x1f, R6 ;  /* 0x0000001fff077819 */ /* 0x000fce0000011406 */
.L_x_2389:
        /* <DEDUP_REMOVED lines=23> */
.L_x_2395:
[----:B------:R-:W0:Y:S01]  /*5270*/  LDS R9, [R0] ;  /* 0x0000000000097984 */ /* 0x000e220000000800 */
[----:B------:R-:W-:-:S04]  /*5280*/  IADD3 R7, PT, PT, R7, 0x1, RZ ;  /* 0x0000000107077810 */ /* 0x000fc80007ffe0ff */
[----:B------:R-:W-:Y:S01]  /*5290*/  ISETP.NE.AND P0, PT, R7, RZ, PT ;  /* 0x000000ff0700720c */ /* 0x000fe20003f05270 */
[----:B0-----:R-:W-:-:S05]  /*52a0*/  FMUL.FTZ R9, R9, R4 ;  /* 0x0000000409097220 */ /* 0x001fca0000410000 */
[----:B------:R0:W-:Y:S02]  /*52b0*/  STS [R0], R9 ;  /* 0x0000000900007388 */ /* 0x0001e40000000800 */
[----:B0-----:R-:W-:-:S05]  /*52c0*/  VIADD R0, R0, 0x400 ;  /* 0x0000040000007836 */ /* 0x001fca0000000000 */
[----:B------:R-:W-:Y:S05]  /*52d0*/  @P0 BRA `(.L_x_2395) ;  /* 0xfffffffc00e40947 */ /* 0x000fea000383ffff */
.L_x_2394:
[----:B------:R-:W-:Y:S05]  /*52e0*/  BSYNC.RECONVERGENT B1 ;  /* 0x0000000000017941 */ /* 0x000fea0003800200 */
.L_x_2393:
[----:B------:R-:W-:Y:S05]  /*52f0*/  @!P1 BRA `(.L_x_2391) ;  /* 0x0000001400109947 */ /* 0x000fea0003800000 */
[----:B------:R-:W1:Y:S01]  /*5300*/  S2UR UR6, SR_CgaCtaId ;  /* 0x00000000000679c3 */ /* 0x000e620000008800 */
[----:B------:R-:W-:Y:S01]  /*5310*/  UMOV UR5, 0x400 ;  /* 0x0000040000057882 */ /* 0x000fe20000000000 */
[----:B------:R-:W-:Y:S01]  /*5320*/  SHF.L.U32 R0, R19, 0x2, RZ ;  /* 0x0000000213007819 */ /* 0x000fe200000006ff */
[----:B------:R-:W-:Y:S01]  /*5330*/  UIADD3 UR5, UPT, UPT, UR5, 0x140, URZ ;  /* 0x0000014005057890 */ /* 0x000fe2000fffe0ff */
[----:B------:R-:W-:-:S03]  /*5340*/  IADD3 R21, PT, PT, R5, 0x400, RZ ;  /* 0x0000040005157810 */ /* 0x000fc60007ffe0ff */
[----:B------:R-:W-:Y:S01]  /*5350*/  IMAD R0, R5, 0x4, -R0 ;  /* 0x0000000405007824 */ /* 0x000fe200078e0a00 */
[----:B------:R-:W-:Y:S01]  /*5360*/  ISETP.GT.AND P0, PT, R21, R16, PT ;  /* 0x000000101500720c */ /* 0x000fe20003f04270 */
[----:B-1----:R-:W-:-:S06]  /*5370*/  ULEA UR5, UR6, UR5, 0x18 ;  /* 0x0000000506057291 */ /* 0x002fcc000f8ec0ff */
[----:B------:R-:W-:-:S03]  /*5380*/  VIADD R5, R0, UR5 ;  /* 0x0000000500057c36 */ /* 0x000fc60008000000 */
[----:B------:R-:W0:Y:S04]  /*5390*/  LDS R7, [R0+UR5] ;  /* 0x0000000500077984 */ /* 0x000e280008000800 */
[----:B------:R-:W1:Y:S04]  /*53a0*/  LDS R9, [R0+UR5+0x400] ;  /* 0x0004000500097984 */ /* 0x000e680008000800 */
[----:B------:R-:W2:Y:S04]  /*53b0*/  LDS R11, [R0+UR5+0x800] ;  /* 0x00080005000b7984 */ /* 0x000ea80008000800 */
[----:B------:R-:W3:Y:S01]  /*53c0*/  LDS R15, [R0+UR5+0xc00] ;  /* 0x000c0005000f7984 */ /* 0x000ee20008000800 */
[-C--:B0-----:R-:W-:Y:S01]  /*53d0*/  FMUL.FTZ R7, R7, R4.reuse ;  /* 0x0000000407077220 */ /* 0x081fe20000410000 */
[----:B-1----:R-:W-:-:S04]  /*53e0*/  FMUL.FTZ R9, R9, R4 ;  /* 0x0000000409097220 */ /* 0x002fc80000410000 */
[----:B------:R0:W-:Y:S01]  /*53f0*/  STS [R0+UR5], R7 ;  /* 0x0000000700007988 */ /* 0x0001e20008000805 */
[----:B--2---:R-:W-:-:S03]  /*5400*/  FMUL.FTZ R11, R11, R4 ;  /* 0x000000040b0b7220 */ /* 0x004fc60000410000 */
[----:B------:R0:W-:Y:S01]  /*5410*/  STS [R0+UR5+0x400], R9 ;  /* 0x0004000900007988 */ /* 0x0001e20008000805 */
[----:B---3--:R-:W-:-:S03]  /*5420*/  FMUL.FTZ R15, R15, R4 ;  /* 0x000000040f0f7220 */ /* 0x008fc60000410000 */
[----:B------:R0:W-:Y:S04]  /*5430*/  STS [R0+UR5+0x800], R11 ;  /* 0x0008000b00007988 */ /* 0x0001e80008000805 */
[----:B------:R0:W-:Y:S01]  /*5440*/  STS [R0+UR5+0xc00], R15 ;  /* 0x000c000f00007988 */ /* 0x0001e20008000805 */
[----:B------:R-:W-:Y:S05]  /*5450*/  @P0 BRA `(.L_x_2391) ;  /* 0x0000001000b80947 */ /* 0x000fea0003800000 */
[----:B0-----:R-:W-:Y:S01]  /*5460*/  IADD3 R0, PT, PT, -R21, R16, RZ ;  /* 0x0000001015007210 */ /* 0x001fe20007ffe1ff */
[----:B------:R-:W-:Y:S01]  /*5470*/  BSSY.RECONVERGENT B1, `(.L_x_2396) ;  /* 0x000003b000017945 */ /* 0x000fe20003800200 */
[----:B------:R-:W-:Y:S01]  /*5480*/  VIADD R5, R5, 0x1800 ;  /* 0x0000180005057836 */ /* 0x000fe20000000000 */
[----:B------:R-:W-:Y:S02]  /*5490*/  PLOP3.LUT P0, PT, PT, PT, PT, 0x80, 0x8 ;  /* 0x000000000008781c */ /* 0x000fe40003f0f070 */
[----:B------:R-:W-:-:S13]  /*54a0*/  ISETP.GT.AND P1, PT, R0, 0xbff, PT ;  /* 0x00000bff0000780c */ /* 0x000fda0003f24270 */
[----:B------:R-:W-:Y:S05]  /*54b0*/  @!P1 BRA `(.L_x_2397) ;  /* 0x0000000000d89947 */ /* 0x000fea0003800000 */
[----:B------:R-:W-:Y:S02]  /*54c0*/  PLOP3.LUT P0, PT, PT, PT, PT, 0x8, 0x80 ;  /* 0x000000000080781c */ /* 0x000fe40003f0e170 */
[----:B------:R-:W-:-:S11]  /*54d0*/  IADD3 R34, PT, PT, R16, -0xbff, RZ ;  /* 0xfffff40110227810 */ /* 0x000fd60007ffe0ff */
.L_x_2398:
[----:B------:R-:W0:Y:S01]  /*54e0*/  LDS R7, [R5+-0x800] ;  /* 0xfff8000005077984 */ /* 0x000e220000000800 */
[----:B------:R-:W-:-:S03]  /*54f0*/  VIADD R21, R21, 0x1000 ;  /* 0x0000100015157836 */ /* 0x000fc60000000000 */
[----:B------:R-:W1:Y:S02]  /*5500*/  LDS R9, [R5+-0x400] ;  /* 0xfffc000005097984 */ /* 0x000e640000000800 */
[----:B------:R-:W-:Y:S02]  /*5510*/  ISETP.GE.AND P1, PT, R21, R34, PT ;  /* 0x000000221500720c */ /* 0x000fe40003f26270 */
[----:B------:R-:W2:Y:S04]  /*5520*/  LDS R11, [R5] ;  /* 0x00000000050b7984 */ /* 0x000ea80000000800 */
[----:B------:R-:W3:Y:S04]  /*5530*/  LDS R15, [R5+0x400] ;  /* 0x00040000050f7984 */ /* 0x000ee80000000800 */
[----:B-----5:R-:W4:Y:S04]  /*5540*/  LDS R23, [R5+0x800] ;  /* 0x0008000005177984 */ /* 0x020f280000000800 */
[----:B------:R-:W4:Y:S04]  /*5550*/  LDS R25, [R5+0xc00] ;  /* 0x000c000005197984 */ /* 0x000f280000000800 */
[----:B------:R-:W-:Y:S04]  /*5560*/  LDS R27, [R5+0x1000] ;  /* 0x00100000051b7984 */ /* 0x000fe80000000800 */
[----:B------:R-:W4:Y:S04]  /*5570*/  LDS R31, [R5+0x1400] ;  /* 0x00140000051f7984 */ /* 0x000f280000000800 */
[----:B------:R-:W4:Y:S04]  /*5580*/  LDS R33, [R5+0x1800] ;  /* 0x0018000005217984 */ /* 0x000f280000000800 */
[----:B------:R-:W4:Y:S04]  /*5590*/  LDS R35, [R5+0x1c00] ;  /* 0x001c000005237984 */ /* 0x000f280000000800 */
        /* <DEDUP_REMOVED lines=40> */
.L_x_2397:
[----:B------:R-:W-:Y:S05]  /*5820*/  BSYNC.RECONVERGENT B1 ;  /* 0x0000000000017941 */ /* 0x000fea0003800200 */
.L_x_2396:
        /* <DEDUP_REMOVED lines=31> */
.L_x_2400:
[----:B------:R-:W-:Y:S05]  /*5a20*/  BSYNC.RECONVERGENT B1 ;  /* 0x0000000000017941 */ /* 0x000fea0003800200 */
.L_x_2399:
[----:B------:R-:W-:-:S13]  /*5a30*/  ISETP.GT.AND P1, PT, R21, R16, PT ;  /* 0x000000101500720c */ /* 0x000fda0003f24270 */
[----:B------:R-:W-:Y:S05]  /*5a40*/  @!P0 BRA P1, `(.L_x_2391) ;  /* 0x0000000c003c8947 */ /* 0x000fea0000800000 */
[----:B------:R-:W0:Y:S04]  /*5a50*/  LDS R7, [R5+-0x800] ;  /* 0xfff8000005077984 */ /* 0x000e280000000800 */
[----:B------:R-:W1:Y:S04]  /*5a60*/  LDS R9, [R5+-0x400] ;  /* 0xfffc000005097984 */ /* 0x000e680000000800 */
[----:B------:R-:W2:Y:S04]  /*5a70*/  LDS R11, [R5] ;  /* 0x00000000050b7984 */ /* 0x000ea80000000800 */
[----:B------:R-:W3:Y:S01]  /*5a80*/  LDS R15, [R5+0x400] ;  /* 0x00040000050f7984 */ /* 0x000ee20000000800 */
[C---:B0-----:R-:W-:Y:S01]  /*5a90*/  FMUL.FTZ R0, R4.reuse, R7 ;  /* 0x0000000704007220 */ /* 0x041fe20000410000 */
        /* <DEDUP_REMOVED lines=8> */
.L_x_2392:
        /* <DEDUP_REMOVED lines=17> */
[----:B------:R-:W-:-:S04]  /*5c30*/  LOP3.LUT R8, R8, 0x300, RZ, 0xc0, !PT ;  /* 0x0000030008087812 */ /* 0x000fc800078ec0ff */
[----:B------:R-:W-:Y:S02]  /*5c40*/  IADD3 R5, PT, PT, R5, R8, RZ ;  /* 0x0000000805057210 */ /* 0x000fe40007ffe0ff */
[----:B--2---:R-:W-:-:S04]  /*5c50*/  LEA R14, P0, R15, UR8, 0x2 ;  /* 0x000000080f0e7c11 */ /* 0x004fc8000f8010ff */
[----:B------:R-:W-:Y:S01]  /*5c60*/  LEA.HI.X R15, R15, UR9, R10, 0x2, P0 ;  /* 0x000000090f0f7c11 */ /* 0x000fe200080f140a */
[----:B-1----:R-:W-:Y:S01]  /*5c70*/  ULEA UR5, UR6, UR5, 0x18 ;  /* 0x0000000506057291 */ /* 0x002fe2000f8ec0ff */
[----:B------:R-:W-:-:S05]  /*5c80*/  IMAD.MOV R10, RZ, RZ, -R0 ;  /* 0x000000ffff0a7224 */ /* 0x000fca00078e0a00 */
[----:B------:R-:W-:-:S07]  /*5c90*/  LEA R0, R12, UR5, 0x2 ;  /* 0x000000050c007c11 */ /* 0x000fce000f8e10ff */
.L_x_2403:
[----:B-1----:R-:W0:Y:S01]  /*5ca0*/  LDS R9, [R0] ;  /* 0x0000000000097984 */ /* 0x002e220000000800 */
[----:B------:R-:W-:Y:S02]  /*5cb0*/  MOV R8, R14 ;  /* 0x0000000e00087202 */ /* 0x000fe40000000f00 */
        /* <DEDUP_REMOVED lines=8> */
[----:B0-----:R-:W-:Y:S02]  /*5d40*/  IADD3 R0, PT, PT, R0, 0x400, RZ ;  /* 0x0000040000007810 */ /* 0x001fe40007ffe0ff */
[----:B------:R-:W-:Y:S05]  /*5d50*/  @P0 BRA `(.L_x_2403) ;  /* 0xfffffffc00d00947 */ /* 0x000fea000383ffff */
.L_x_2402:
[----:B------:R-:W-:Y:S05]  /*5d60*/  BSYNC.RECONVERGENT B1 ;  /* 0x0000000000017941 */ /* 0x000fea0003800200 */
.L_x_2401:
[----:B------:R-:W-:Y:S05]  /*5d70*/  @!P1 BRA `(.L_x_2391) ;  /* 0x0000000800709947 */ /* 0x000fea0003800000 */
[----:B-1----:R-:W1:Y:S01]  /*5d80*/  S2R R8, SR_CgaCtaId ;  /* 0x0000000000087919 */ /* 0x002e620000008800 */
[----:B------:R-:W2:Y:S01]  /*5d90*/  LDCU.64 UR8, c[0x0][0x480] ;  /* 0x00009000ff0877ac */ /* 0x000ea20008000a00 */
[C---:B------:R-:W-:Y:S01]  /*5da0*/  IADD3 R6, P0, PT, R5.reuse, R6, RZ ;  /* 0x0000000605067210 */ /* 0x040fe20007f1e0ff */
[----:B------:R-:W-:Y:S01]  /*5db0*/  BSSY.RECONVERGENT B1, `(.L_x_2404) ;  /* 0x000005a000017945 */ /* 0x000fe20003800200 */
[----:B------:R-:W-:Y:S02]  /*5dc0*/  IADD3 R11, PT, PT, -R5, R16, RZ ;  /* 0x00000010050b7210 */ /* 0x000fe40007ffe1ff */
[----:B------:R-:W-:Y:S01]  /*5dd0*/  MOV R0, 0x400 ;  /* 0x0000040000007802 */ /* 0x000fe20000000f00 */
[----:B------:R-:W-:Y:S01]  /*5de0*/  IMAD.X R7, RZ, RZ, R7, P0 ;  /* 0x000000ffff077224 */ /* 0x000fe200000e0607 */
[----:B------:R-:W-:Y:S02]  /*5df0*/  ISETP.GT.AND P1, PT, R11, 0xbff, PT ;  /* 0x00000bff0b00780c */ /* 0x000fe40003f24270 */
[----:B--2---:R-:W-:-:S04]  /*5e00*/  LEA R9, P0, R6, UR8, 0x2 ;  /* 0x0000000806097c11 */ /* 0x004fc8000f8010ff */
[----:B------:R-:W-:Y:S01]  /*5e10*/  LEA.HI.X R10, R6, UR9, R7, 0x2, P0 ;  /* 0x00000009060a7c11 */ /* 0x000fe200080f1407 */
[----:B------:R-:W-:Y:S01]  /*5e20*/  VIADD R7, R0, 0x140 ;  /* 0x0000014000077836 */ /* 0x000fe20000000000 */
[----:B------:R-:W-:Y:S02]  /*5e30*/  SHF.L.U32 R0, R19, 0x2, RZ ;  /* 0x0000000213007819 */ /* 0x000fe400000006ff */
[----:B------:R-:W-:-:S03]  /*5e40*/  IADD3 R6, P0, PT, R9, 0x800, RZ ;  /* 0x0000080009067810 */ /* 0x000fc60007f1e0ff */
[----:B------:R-:W-:Y:S01]  /*5e50*/  IMAD R0, R5, 0x4, -R0 ;  /* 0x0000000405007824 */ /* 0x000fe200078e0a00 */
[----:B-1----:R-:W-:Y:S02]  /*5e60*/  LEA R9, R8, R7, 0x18 ;  /* 0x0000000708097211 */ /* 0x002fe400078ec0ff */
[----:B------:R-:W-:Y:S02]  /*5e70*/  IADD3.X R7, PT, PT, RZ, R10, RZ, P0, !PT ;  /* 0x0000000aff077210 */ /* 0x000fe400007fe4ff */
[----:B------:R-:W-:Y:S02]  /*5e80*/  IADD3 R0, PT, PT, R0, 0x800, R9 ;  /* 0x0000080000007810 */ /* 0x000fe40007ffe009 */
[----:B------:R-:W-:Y:S01]  /*5e90*/  PLOP3.LUT P0, PT, PT, PT, PT, 0x80, 0x8 ;  /* 0x000000000008781c */ /* 0x000fe20003f0f070 */
[----:B------:R-:W-:-:S12]  /*5ea0*/  @!P1 BRA `(.L_x_2405) ;  /* 0x0000000400289947 */ /* 0x000fd80003800000 */
[----:B------:R-:W-:Y:S01]  /*5eb0*/  PLOP3.LUT P0, PT, PT, PT, PT, 0x8, 0x80 ;  /* 0x000000000080781c */ /* 0x000fe20003f0e170 */
[----:B------:R-:W-:-:S12]  /*5ec0*/  VIADD R10, R16, 0xfffff401 ;  /* 0xfffff401100a7836 */ /* 0x000fd80000000000 */
.L_x_2406:
[----:B------:R-:W0:Y:S01]  /*5ed0*/  LDS R9, [R0+-0x800] ;  /* 0xfff8000000097984 */ /* 0x000e220000000800 */
[----:B------:R-:W-:Y:S02]  /*5ee0*/  IADD3 R5, PT, PT, R5, 0x1000, RZ ;  /* 0x0000100005057810 */ /* 0x000fe40007ffe0ff */
[----:B------:R-:W-:Y:S01]  /*5ef0*/  IADD3 R8, P2, PT, R6, 0x4000, RZ ;  /* 0x0000400006087810 */ /* 0x000fe20007f5e0ff */
[----:B------:R-:W1:Y:S01]  /*5f00*/  LDS R11, [R0+-0x400] ;  /* 0xfffc0000000b7984 */ /* 0x000e620000000800 */
        /* <DEDUP_REMOVED lines=21> */
[----:B------:R-:W-:Y:S01]  /*6060*/  STG.E desc[UR36][R6.64+-0x800], R9 ;  /* 0xfff8000906007986 */ /* 0x000fe2000c101924 */
[----:B------:R-:W-:-:S03]  /*6070*/  FMUL.FTZ R27, R4, R27 ;  /* 0x0000001b041b7220 */ /* 0x000fc60000410000 */
[----:B------:R0:W-:Y:S01]  /*6080*/  STS [R0+-0x800], R9 ;  /* 0xfff8000900007388 */ /* 0x0001e20000000800 */
[C---:B------:R-:W-:Y:S01]  /*6090*/  FMUL.FTZ R31, R4.reuse, R31 ;  /* 0x0000001f041f7220 */ /* 0x040fe20000410000 */
[C---:B------:R-:W-:Y:S02]  /*60a0*/  FMUL.FTZ R33, R4.reuse, R33 ;  /* 0x0000002104217220 */ /* 0x040fe40000410000 */
[----:B------:R-:W-:Y:S01]  /*60b0*/  STG.E desc[UR36][R6.64+-0x400], R11 ;  /* 0xfffc000b06007986 */ /* 0x000fe2000c101924 */
[----:B------:R-:W-:-:S03]  /*60c0*/  FMUL.FTZ R35, R4, R35 ;  /* 0x0000002304237220 */ /* 0x000fc60000410000 */
[----:B------:R-:W-:Y:S01]  /*60d0*/  STS [R0+-0x400], R11 ;  /* 0xfffc000b00007388 */ /* 0x000fe20000000800 */
[----:B0-----:R-:W-:Y:S02]  /*60e0*/  IMAD.X R9, RZ, RZ, R7, P2 ;  /* 0x000000ffff097224 */ /* 0x001fe400010e0607 */
[C---:B------:R-:W-:Y:S01]  /*60f0*/  FMUL.FTZ R37, R4.reuse, R37 ;  /* 0x0000002504257220 */ /* 0x040fe20000410000 */
[----:B------:R-:W-:Y:S01]  /*6100*/  STG.E desc[UR36][R6.64], R15 ;  /* 0x0000000f06007986 */ /* 0x000fe2000c101924 */
[----:B------:R-:W-:-:S03]  /*6110*/  FMUL.FTZ R39, R4, R39 ;  /* 0x0000002704277220 */ /* 0x000fc60000410000 */
[----:B------:R-:W-:Y:S01]  /*6120*/  STS [R0], R15 ;  /* 0x0000000f00007388 */ /* 0x000fe20000000800 */
[----:B-1----:R-:W-:-:S03]  /*6130*/  FMUL.FTZ R41, R4, R41 ;  /* 0x0000002904297220 */ /* 0x002fc60000410000 */
[----:B------:R-:W-:Y:S01]  /*6140*/  STG.E desc[UR36][R6.64+0x400], R21 ;  /* 0x0004001506007986 */ /* 0x000fe2000c101924 */
[----:B--2---:R-:W-:-:S03]  /*6150*/  FMUL.FTZ R43, R4, R43 ;  /* 0x0000002b042b7220 */ /* 0x004fc60000410000 */
[----:B------:R-:W-:Y:S01]  /*6160*/  STS [R0+0x400], R21 ;  /* 0x0004001500007388 */ /* 0x000fe20000000800 */
[----:B---3--:R-:W-:-:S03]  /*6170*/  FMUL.FTZ R45, R4, R45 ;  /* 0x0000002d042d7220 */ /* 0x008fc60000410000 */
[----:B------:R-:W-:Y:S01]  /*6180*/  STG.E desc[UR36][R6.64+0x800], R23 ;  /* 0x0008001706007986 */ /* 0x000fe2000c101924 */
[----:B----4-:R-:W-:-:S03]  /*6190*/  FMUL.FTZ R47, R4, R47 ;  /* 0x0000002f042f7220 */ /* 0x010fc60000410000 */
        /* <DEDUP_REMOVED lines=27> */
.L_x_2405:
[----:B------:R-:W-:Y:S05]  /*6350*/  BSYNC.RECONVERGENT B1 ;  /* 0x0000000000017941 */ /* 0x000fea0003800200 */
.L_x_2404:
[----:B------:R-:W-:Y:S01]  /*6360*/  IMAD.IADD R8, R16, 0x1, -R5 ;  /* 0x0000000110087824 */ /* 0x000fe200078e0a05 */
[----:B------:R-:W-:Y:S04]  /*6370*/  BSSY.RECONVERGENT B1, `(.L_x_2407) ;  /* 0x000002a000017945 */ /* 0x000fe80003800200 */
[----:B------:R-:W-:-:S13]  /*6380*/  ISETP.GT.AND P1, PT, R8, 0x3ff, PT ;  /* 0x000003ff0800780c */ /* 0x000fda0003f24270 */
[----:B------:R-:W-:Y:S05]  /*6390*/  @!P1 BRA `(.L_x_2408) ;  /* 0x00000000009c9947 */ /* 0x000fea0003800000 */
[----:B------:R-:W0:Y:S01]  /*63a0*/  LDS R9, [R0+-0x800] ;  /* 0xfff8000000097984 */ /* 0x000e220000000800 */
[----:B------:R-:W-:Y:S01]  /*63b0*/  IADD3 R8, P1, PT, R6, 0x2000, RZ ;  /* 0x0000200006087810 */ /* 0x000fe20007f3e0ff */
[----:B------:R-:W-:Y:S01]  /*63c0*/  VIADD R5, R5, 0x800 ;  /* 0x0000080005057836 */ /* 0x000fe20000000000 */
[----:B------:R-:W-:Y:S01]  /*63d0*/  PLOP3.LUT P0, PT, PT, PT, PT, 0x8, 0x80 ;  /* 0x000000000080781c */ /* 0x000fe20003f0e170 */
        /* <DEDUP_REMOVED lines=14> */
[----:B----4-:R-:W-:-:S03]  /*64c0*/  FMUL.FTZ R23, R4, R23 ;  /* 0x0000001704177220 */ /* 0x010fc60000410000 */
[----:B------:R-:W-:Y:S01]  /*64d0*/  STS [R0+-0x400], R11 ;  /* 0xfffc000b00007388 */ /* 0x000fe20000000800 */
[----:B0-----:R-:W-:Y:S01]  /*64e0*/  IADD3.X R9, PT, PT, RZ, R7, RZ, P1, !PT ;  /* 0x00000007ff097210 */ /* 0x001fe20000ffe4ff */
[C---:B------:R-:W-:Y:S02]  /*64f0*/  FMUL.FTZ R25, R4.reuse, R25 ;  /* 0x0000001904197220 */ /* 0x040fe40000410000 */
        /* <DEDUP_REMOVED lines=17> */
.L_x_2408:
[----:B------:R-:W-:Y:S05]  /*6610*/  BSYNC.RECONVERGENT B1 ;  /* 0x0000000000017941 */ /* 0x000fea0003800200 */
.L_x_2407:
[----:B------:R-:W-:-:S13]  /*6620*/  ISETP.LE.OR P0, PT, R5, R16, P0 ;  /* 0x000000100500720c */ /* 0x000fda0000703670 */
        /* <DEDUP_REMOVED lines=17> */
.L_x_2391:
[----:B------:R-:W-:Y:S05]  /*6740*/  BSYNC.RECONVERGENT B0 ;  /* 0x0000000000007941 */ /* 0x000fea0003800200 */
.L_x_2390:
[----:B------:R-:W2:Y:S01]  /*6750*/  LDCU.64 UR6, c[0x0][0x3b0] ;  /* 0x00007600ff0677ac */ /* 0x000ea20008000a00 */
[----:B0---4-:R-:W-:Y:S01]  /*6760*/  SHF.R.S32.HI R5, RZ, 0x1f, R16 ;  /* 0x0000001fff057819 */ /* 0x011fe20000011410 */
[----:B------:R-:W0:Y:S01]  /*6770*/  LDC.64 R14, c[0x0][0x3c0] ;  /* 0x0000f000ff0e7b82 */ /* 0x000e220000000a00 */
[----:B------:R-:W-:Y:S01]  /*6780*/  SHF.R.U32.HI R28, RZ, 0x4, R12 ;  /* 0x00000004ff1c7819 */ /* 0x000fe2000001160c */
[----:B------:R-:W3:Y:S01]  /*6790*/  LDCU UR5, c[0x0][0x3f4] ;  /* 0x00007e80ff0577ac */ /* 0x000ee20008000800 */
[----:B------:R-:W-:Y:S02]  /*67a0*/  LEA.HI R5, R5, R16, RZ, 0x4 ;  /* 0x0000001005057211 */ /* 0x000fe400078f20ff */
[----:B------:R-:W-:Y:S02]  /*67b0*/  CS2R R6, SRZ ;  /* 0x0000000000067805 */ /* 0x000fe4000001ff00 */
[----:B------:R-:W-:Y:S01]  /*67c0*/  SHF.L.U32 R0, R12, 0x2, RZ ;  /* 0x000000020c007819 */ /* 0x000fe200000006ff */
[----:B------:R-:W4:Y:S01]  /*67d0*/  LDCU.64 UR8, c[0x0][0x3c8] ;  /* 0x00007900ff0877ac */ /* 0x000f220008000a00 */
[----:B------:R-:W-:-:S02]  /*67e0*/  LOP3.LUT R5, R5, 0xfffffff0, RZ, 0xc0, !PT ;  /* 0xfffffff005057812 */ /* 0x000fc400078ec0ff */
[----:B------:R-:W-:-:S03]  /*67f0*/  LOP3.LUT R0, R0, 0x3c, RZ, 0xc0, !PT ;  /* 0x0000003c00007812 */ /* 0x000fc600078ec0ff */
[----:B------:R-:W-:Y:S01]  /*6800*/  IMAD.IADD R33, R16, 0x1, -R5 ;  /* 0x0000000110217824 */ /* 0x000fe200078e0a05 */
[----:B--2---:R-:W-:-:S04]  /*6810*/  ISETP.NE.U32.AND P0, PT, RZ, UR6, PT ;  /* 0x00000006ff007c0c */ /* 0x004fc8000bf05070 */
[----:B------:R-:W-:-:S04]  /*6820*/  ISETP.NE.AND.EX P0, PT, RZ, UR7, PT, P0 ;  /* 0x00000007ff007c0c */ /* 0x000fc8000bf05300 */
[----:B------:R-:W-:-:S13]  /*6830*/  ISETP.NE.OR P0, PT, R28, R33, !P0 ;  /* 0x000000211c00720c */ /* 0x000fda0004705670 */
[----:B-1----:R-:W1:Y:S01]  /*6840*/  @!P0 LDC.64 R8, c[0x0][0x3b0] ;  /* 0x0000ec00ff088b82 */ /* 0x002e620000000a00 */
[----:B------:R-:W-:Y:S01]  /*6850*/  @!P0 IMAD R5, R13, 0x40, R0 ;  /* 0x000000400d058824 */ /* 0x000fe200078e0200 */
[----:B---3--:R-:W-:Y:S01]  /*6860*/  MOV R31, UR5 ;  /* 0x00000005001f7c02 */ /* 0x008fe20008000f00 */
[----:B------:R-:W-:-:S03]  /*6870*/  IMAD.IADD R32, R19, 0x1, R28 ;  /* 0x0000000113207824 */ /* 0x000fc600078e021c */
[----:B------:R-:W-:Y:S01]  /*6880*/  VIMNMX R21, PT, PT, R16, R31, PT ;  /* 0x0000001f10157248 */ /* 0x000fe20003fe0100 */
[----:B-1----:R-:W-:Y:S01]  /*6890*/  @!P0 IMAD.WIDE.U32 R8, R5, 0x4, R8 ;  /* 0x0000000405088825 */ /* 0x002fe200078e0008 */
[----:B------:R-:W-:-:S06]  /*68a0*/  CS2R R4, SRZ ;  /* 0x0000000000047805 */ /* 0x000fcc000001ff00 */
[----:B------:R1:W5:Y:S01]  /*68b0*/  @!P0 LDG.E.128 R4, desc[UR36][R8.64] ;  /* 0x0000002408048981 */ /* 0x000362000c1e1d00 */
[----:B------:R-:W-:Y:S01]  /*68c0*/  BAR.SYNC.DEFER_BLOCKING 0x0 ;  /* 0x0000000000007b1d */ /* 0x000fe20000010000 */
[----:B------:R-:W-:Y:S01]  /*68d0*/  ISETP.GE.AND P0, PT, R32, R21, PT ;  /* 0x000000152000720c */ /* 0x000fe20003f06270 */
[----:B------:R-:W-:Y:S01]  /*68e0*/  IMAD R11, R20, R31, R0 ;  /* 0x0000001f140b7224 */ /* 0x000fe200078e0200 */
[----:B------:R-:W-:-:S03]  /*68f0*/  SHF.L.U32 R29, R29, 0x6, RZ ;  /* 0x000000061d1d7819 */ /* 0x000fc600000006ff */
[----:B------:R-:W-:Y:S01]  /*6900*/  BSSY.RECONVERGENT B0, `(.L_x_2409) ;  /* 0x000008e000007945 */ /* 0x000fe20003800200 */
[----:B0-----:R-:W-:Y:S01]  /*6910*/  IMAD.WIDE R14, R11, 0x4, R14 ;  /* 0x000000040b0e7825 */ /* 0x001fe200078e020e */
[----:B------:R-:W-:Y:S02]  /*6920*/  CS2R R10, SRZ ;  /* 0x00000000000a7805 */ /* 0x000fe4000001ff00 */
[----:B-1----:R-:W-:-:S04]  /*6930*/  CS2R R8, SRZ ;  /* 0x0000000000087805 */ /* 0x002fc8000001ff00 */
[----:B----4-:R-:W-:Y:S05]  /*6940*/  @P0 BRA `(.L_x_2410) ;  /* 0x0000000800240947 */ /* 0x010fea0003800000 */
[----:B------:R-:W-:Y:S01]  /*6950*/  VIADDMNMX R9, R32, 0x10, R21, !PT ;  /* 0x0000001020097846 */ /* 0x000fe20007800115 */
[----:B------:R-:W-:Y:S01]  /*6960*/  BSSY.RECONVERGENT B1, `(.L_x_2411) ;  /* 0x000004a000017945 */ /* 0x000fe20003800200 */
[----:B------:R-:W-:Y:S01]  /*6970*/  LOP3.LUT R8, RZ, R19, RZ, 0x33, !PT ;  /* 0x00000013ff087212 */ /* 0x000fe200078e33ff */
[----:B------:R-:W-:Y:S01]  /*6980*/  IMAD R52, R30, R31, RZ ;  /* 0x0000001f1e347224 */ /* 0x000fe200078e02ff */
[----:B------:R-:W-:Y:S01]  /*6990*/  CS2R R10, SRZ ;  /* 0x00000000000a7805 */ /* 0x000fe2000001ff00 */
[----:B------:R-:W-:Y:S01]  /*69a0*/  IMAD.MOV.U32 R34, RZ, RZ, R32 ;  /* 0x000000ffff227224 */ /* 0x000fe200078e0020 */
[----:B------:R-:W-:Y:S02]  /*69b0*/  IADD3 R51, PT, PT, -R28, R9, R8 ;  /* 0x000000091c337210 */ /* 0x000fe40007ffe108 */
[----:B------:R-:W-:Y:S02]  /*69c0*/  CS2R R8, SRZ ;  /* 0x0000000000087805 */ /* 0x000fe4000001ff00 */
[----:B------:R-:W-:-:S02]  /*69d0*/  ISETP.GE.U32.AND P0, PT, R51, 0x30, PT ;  /* 0x000000303300780c */ /* 0x000fc40003f06070 */
[----:B------:R-:W-:-:S04]  /*69e0*/  LEA.HI R20, R51, 0x1, RZ, 0x1c ;  /* 0x0000000133147811 */ /* 0x000fc800078fe0ff */
[----:B------:R-:W-:-:S07]  /*69f0*/  LOP3.LUT P1, R53, R20, 0x3, RZ, 0xc0, !PT ;  /* 0x0000000314357812 */ /* 0x000fce000782c0ff */
[----:B------:R-:W-:Y:S06]  /*6a00*/  @!P0 BRA `(.L_x_2412) ;  /* 0x0000000000fc8947 */ /* 0x000fec0003800000 */
[----:B------:R-:W0:Y:S01]  /*6a10*/  S2UR UR6, SR_CgaCtaId ;  /* 0x00000000000679c3 */ /* 0x000e220000008800 */
[----:B------:R-:W-:Y:S01]  /*6a20*/  UMOV UR5, 0x400 ;  /* 0x0000040000057882 */ /* 0x000fe20000000000 */
[----:B------:R-:W-:Y:S01]  /*6a30*/  LOP3.LUT R20, R20, 0x1ffffffc, RZ, 0xc0, !PT ;  /* 0x1ffffffc14147812 */ /* 0x000fe200078ec0ff */
[----:B------:R-:W-:Y:S01]  /*6a40*/  UIADD3 UR5, UPT, UPT, UR5, 0x140, URZ ;  /* 0x0000014005057890 */ /* 0x000fe2000fffe0ff */
[----:B------:R-:W-:Y:S01]  /*6a50*/  HFMA2 R8, -RZ, RZ, 0, 0 ;  /* 0x00000000ff087431 */ /* 0x000fe200000001ff */
[----:B------:R-:W-:Y:S01]  /*6a60*/  SHF.L.U32 R35, R19, 0x6, RZ ;  /* 0x0000000613237819 */ /* 0x000fe200000006ff */
[----:B------:R-:W-:Y:S02]  /*6a70*/  IMAD.MOV.U32 R34, RZ, RZ, R32 ;  /* 0x000000ffff227224 */ /* 0x000fe400078e0020 */
[----:B------:R-:W-:Y:S01]  /*6a80*/  IMAD.MOV R44, RZ, RZ, -R20 ;  /* 0x000000ffff2c7224 */ /* 0x000fe200078e0a14 */
[----:B0-----:R-:W-:-:S06]  /*6a90*/  ULEA UR5, UR6, UR5, 0x18 ;  /* 0x0000000506057291 */ /* 0x001fcc000f8ec0ff */
[----:B------:R-:W-:-:S04]  /*6aa0*/  LEA R21, R28, UR5, 0x2 ;  /* 0x000000051c157c11 */ /* 0x000fc8000f8e10ff */
[----:B------:R-:W-:-:S07]  /*6ab0*/  IADD3 R45, PT, PT, R21, 0x80, RZ ;  /* 0x00000080152d7810 */ /* 0x000fce0007ffe0ff */
.L_x_2413:
[----:B------:R-:W-:Y:S01]  /*6ac0*/  IADD3 R21, P0, PT, R34, UR4, RZ ;  /* 0x0000000422157c10 */ /* 0x000fe2000ff1e0ff */
[----:B------:R-:W-:Y:S01]  /*6ad0*/  IMAD.SHL.U32 R41, R52, 0x40, RZ ;  /* 0x0000004034297824 */ /* 0x000fe200078e00ff */
[----:B-----5:R-:W-:Y:S01]  /*6ae0*/  LEA R23, R28, R35, 0x6 ;  /* 0x000000231c177211 */ /* 0x020fe200078e30ff */
[----:B------:R-:W0:Y:S02]  /*6af0*/  LDS R46, [R45+-0x80] ;  /* 0xffff80002d2e7984 */ /* 0x000e240000000800 */
[----:B------:R-:W-:Y:S01]  /*6b00*/  IMAD.X R22, RZ, RZ, UR10, P0 ;  /* 0x0000000aff167e24 */ /* 0x000fe200080e06ff */
[C---:B------:R-:W-:Y:S01]  /*6b10*/  LEA R20, P0, R21.reuse, UR8, 0x2 ;  /* 0x0000000815147c11 */ /* 0x040fe2000f8010ff */
[----:B------:R-:W1:Y:S03]  /*6b20*/  LDS R48, [R45+-0x40] ;  /* 0xffffc0002d307984 */ /* 0x000e660000000800 */
[----:B------:R-:W-:Y:S01]  /*6b30*/  LEA.HI.X R21, R21, UR9, R22, 0x2, P0 ;  /* 0x0000000915157c11 */ /* 0x000fe200080f1416 */
[----:B------:R-:W2:Y:S04]  /*6b40*/  LDS R49, [R45] ;  /* 0x000000002d317984 */ /* 0x000ea80000000800 */
[----:B------:R-:W3:Y:S04]  /*6b50*/  LDG.E R24, desc[UR36][R20.64+0x40] ;  /* 0x0000402414187981 */ /* 0x000ee8000c1e1900 */
[----:B------:R-:W4:Y:S04]  /*6b60*/  LDG.E R22, desc[UR36][R20.64] ;  /* 0x0000002414167981 */ /* 0x000f28000c1e1900 */
[----:B------:R-:W2:Y:S04]  /*6b70*/  LDG.E R26, desc[UR36][R20.64+0x80] ;  /* 0x00008024141a7981 */ /* 0x000ea8000c1e1900 */
[----:B------:R-:W2:Y:S01]  /*6b80*/  LDG.E R36, desc[UR36][R20.64+0xc0] ;  /* 0x0000c02414247981 */ /* 0x000ea2000c1e1900 */
[----:B------:R-:W-:-:S03]  /*6b90*/  SHF.L.U32 R25, R52, 0x6, RZ ;  /* 0x0000000634197819 */ /* 0x000fc600000006ff */
[----:B------:R0:W1:Y:S01]  /*6ba0*/  LDS R50, [R45+0x40] ;  /* 0x000040002d327984 */ /* 0x0000620000000800 */
[-CC-:B---3--:R-:W-:Y:S02]  /*6bb0*/  IMAD R24, R24, R41.reuse, R23.reuse ;  /* 0x0000002918187224 */ /* 0x188fe400078e0217 */
[--C-:B----4-:R-:W-:Y:S02]  /*6bc0*/  IMAD R41, R22, R41, R23.reuse ;  /* 0x0000002916297224 */ /* 0x110fe400078e0217 */
[----:B------:R-:W-:Y:S02]  /*6bd0*/  VIADD R37, R24, 0x400 ;  /* 0x0000040018257836 */ /* 0x000fe40000000000 */
[----:B--2---:R-:W-:Y:S02]  /*6be0*/  IMAD R26, R26, R25, R23 ;  /* 0x000000191a1a7224 */ /* 0x004fe400078e0217 */
[----:B------:R-:W-:-:S04]  /*6bf0*/  IMAD.WIDE R40, R41, 0x4, R14 ;  /* 0x0000000429287825 */ /* 0x000fc800078e020e */
[----:B------:R-:W-:Y:S01]  /*6c00*/  IMAD R22, R36, R25, R23 ;  /* 0x0000001924167224 */ /* 0x000fe200078e0217 */
[----:B------:R-:W-:Y:S01]  /*6c10*/  IADD3 R23, PT, PT, R26, 0x800, RZ ;  /* 0x000008001a177810 */ /* 0x000fe20007ffe0ff */
[--C-:B------:R-:W-:Y:S01]  /*6c20*/  IMAD.WIDE R36, R37, 0x4, R14.reuse ;  /* 0x0000000425247825 */ /* 0x100fe200078e020e */
[----:B------:R-:W2:Y:S03]  /*6c30*/  LDG.E.128 R40, desc[UR36][R40.64] ;  /* 0x0000002428287981 */ /* 0x000ea6000c1e1d00 */
[----:B------:R-:W-:Y:S02]  /*6c40*/  VIADD R25, R22, 0xc00 ;  /* 0x00000c0016197836 */ /* 0x000fe40000000000 */
[--C-:B------:R-:W-:Y:S01]  /*6c50*/  IMAD.WIDE R20, R23, 0x4, R14.reuse ;  /* 0x0000000417147825 */ /* 0x100fe200078e020e */
[----:B------:R-:W1:Y:S03]  /*6c60*/  LDG.E.128 R36, desc[UR36][R36.64] ;  /* 0x0000002424247981 */ /* 0x000e66000c1e1d00 */
[----:B------:R-:W-:-:S02]  /*6c70*/  IMAD.WIDE R24, R25, 0x4, R14 ;  /* 0x0000000419187825 */ /* 0x000fc400078e020e */
[----:B------:R-:W3:Y:S04]  /*6c80*/  LDG.E.128 R20, desc[UR36][R20.64] ;  /* 0x0000002414147981 */ /* 0x000ee8000c1e1d00 */
[----:B------:R-:W4:Y:S01]  /*6c90*/  LDG.E.128 R24, desc[UR36][R24.64] ;  /* 0x0000002418187981 */ /* 0x000f22000c1e1d00 */
[----:B------:R-:W-:Y:S01]  /*6ca0*/  IADD3 R44, PT, PT, R44, 0x4, RZ ;  /* 0x000000042c2c7810 */ /* 0x000fe20007ffe0ff */
[----:B------:R-:W-:Y:S01]  /*6cb0*/  VIADD R34, R34, 0x40 ;  /* 0x0000004022227836 */ /* 0x000fe20000000000 */
[----:B------:R-:W-:Y:S01]  /*6cc0*/  IADD3 R35, PT, PT, R35, 0x1000, RZ ;  /* 0x0000100023237810 */ /* 0x000fe20007ffe0ff */
[----:B0-----:R-:W-:Y:S01]  /*6cd0*/  VIADD R45, R45, 0x100 ;  /* 0x000001002d2d7836 */ /* 0x001fe20000000000 */
[----:B------:R-:W-:Y:S01]  /*6ce0*/  ISETP.NE.AND P0, PT, R44, RZ, PT ;  /* 0x000000ff2c00720c */ /* 0x000fe20003f05270 */
[-C--:B--2---:R-:W-:Y:S01]  /*6cf0*/  FFMA.FTZ R47, R40, R46.reuse, R8 ;  /* 0x0000002e282f7223 */ /* 0x084fe20000010008 */
[-C--:B------:R-:W-:Y:S01]  /*6d00*/  FFMA.FTZ R8, R41, R46.reuse, R9 ;  /* 0x0000002e29087223 */ /* 0x080fe20000010009 */
[-C--:B------:R-:W-:Y:S01]  /*6d10*/  FFMA.FTZ R9, R42, R46.reuse, R10 ;  /* 0x0000002e2a097223 */ /* 0x080fe2000001000a */
[----:B------:R-:W-:-:S02]  /*6d20*/  FFMA.FTZ R46, R43, R46, R11 ;  /* 0x0000002e2b2e7223 */ /* 0x000fc4000001000b */
[-C--:B-1----:R-:W-:Y:S01]  /*6d30*/  FFMA.FTZ R8, R37, R48.reuse, R8 ;  /* 0x0000003025087223 */ /* 0x082fe20000010008 */
[-C--:B------:R-:W-:Y:S01]  /*6d40*/  FFMA.FTZ R9, R38, R48.reuse, R9 ;  /* 0x0000003026097223 */ /* 0x080fe20000010009 */
[-C--:B------:R-:W-:Y:S01]  /*6d50*/  FFMA.FTZ R47, R36, R48.reuse, R47 ;  /* 0x00000030242f7223 */ /* 0x080fe2000001002f */
[----:B------:R-:W-:Y:S01]  /*6d60*/  FFMA.FTZ R46, R39, R48, R46 ;  /* 0x00000030272e7223 */ /* 0x000fe2000001002e */
[-C--:B---3--:R-:W-:Y:S01]  /*6d70*/  FFMA.FTZ R10, R21, R49.reuse, R8 ;  /* 0x00000031150a7223 */ /* 0x088fe20000010008 */
[-C--:B------:R-:W-:Y:S01]  /*6d80*/  FFMA.FTZ R11, R22, R49.reuse, R9 ;  /* 0x00000031160b7223 */ /* 0x080fe20000010009 */
[-C--:B------:R-:W-:Y:S01]  /*6d90*/  FFMA.FTZ R47, R20, R49.reuse, R47 ;  /* 0x00000031142f7223 */ /* 0x080fe2000001002f */
[----:B------:R-:W-:Y:S01]  /*6da0*/  FFMA.FTZ R46, R23, R49, R46 ;  /* 0x00000031172e7223 */ /* 0x000fe2000001002e */
[-C--:B----4-:R-:W-:Y:S01]  /*6db0*/  FFMA.FTZ R9, R25, R50.reuse, R10 ;  /* 0x0000003219097223 */ /* 0x090fe2000001000a */
[-C--:B------:R-:W-:Y:S01]  /*6dc0*/  FFMA.FTZ R10, R26, R50.reuse, R11 ;  /* 0x000000321a0a7223 */ /* 0x080fe2000001000b */
[-C--:B------:R-:W-:Y:S01]  /*6dd0*/  FFMA.FTZ R8, R24, R50.reuse, R47 ;  /* 0x0000003218087223 */ /* 0x080fe2000001002f */
[----:B------:R-:W-:Y:S01]  /*6de0*/  FFMA.FTZ R11, R27, R50, R46 ;  /* 0x000000321b0b7223 */ /* 0x000fe2000001002e */
[----:B------:R-:W-:Y:S06]  /*6df0*/  @P0 BRA `(.L_x_2413) ;  /* 0xfffffffc00300947 */ /* 0x000fec000383ffff */
.L_x_2412:
[----:B------:R-:W-:Y:S05]  /*6e00*/  BSYNC.RECONVERGENT B1 ;  /* 0x0000000000017941 */ /* 0x000fea0003800200 */
.L_x_2411:
        /* <DEDUP_REMOVED lines=10> */
[----:B------:R-:W2:Y:S04]  /*6eb0*/  LDG.E R24, desc[UR36][R20.64+0x40] ;  /* 0x0000402414187981 */ /* 0x000ea8000c1e1900 */
[----:B------:R0:W3:Y:S01]  /*6ec0*/  LDG.E R22, desc[UR36][R20.64] ;  /* 0x0000002414167981 */ /* 0x0000e2000c1e1900 */
[----:B------:R-:W-:Y:S01]  /*6ed0*/  SHF.L.U32 R25, R52, 0x6, RZ ;  /* 0x0000000634197819 */ /* 0x000fe200000006ff */
[----:B-----5:R-:W-:Y:S01]  /*6ee0*/  IMAD.SHL.U32 R23, R34, 0x40, RZ ;  /* 0x0000004022177824 */ /* 0x020fe200078e00ff */
[----:B------:R-:W1:Y:S01]  /*6ef0*/  S2UR UR6, SR_CgaCtaId ;  /* 0x00000000000679c3 */ /* 0x000e620000008800 */
[----:B------:R-:W-:Y:S02]  /*6f00*/  UMOV UR5, 0x400 ;  /* 0x0000040000057882 */ /* 0x000fe40000000000 */
[----:B------:R-:W-:Y:S01]  /*6f10*/  UIADD3 UR5, UPT, UPT, UR5, 0x140, URZ ;  /* 0x0000014005057890 */ /* 0x000fe2000fffe0ff */
[----:B0-----:R-:W-:-:S03]  /*6f20*/  IADD3 R20, PT, PT, -R19, R34, RZ ;  /* 0x0000002213147210 */ /* 0x001fc60007ffe1ff */
[----:B-1----:R-:W-:Y:S01]  /*6f30*/  ULEA UR5, UR6, UR5, 0x18 ;  /* 0x0000000506057291 */ /* 0x002fe2000f8ec0ff */
[-CC-:B--2---:R-:W-:Y:S02]  /*6f40*/  IMAD R24, R24, R25.reuse, R23.reuse ;  /* 0x0000001918187224 */ /* 0x184fe400078e0217 */
[----:B---3--:R-:W-:Y:S02]  /*6f50*/  IMAD R23, R22, R25, R23 ;  /* 0x0000001916177224 */ /* 0x008fe400078e0217 */
[----:B------:R-:W-:Y:S02]  /*6f60*/  VIADD R25, R24, 0x400 ;  /* 0x0000040018197836 */ /* 0x000fe40000000000 */
[----:B------:R-:W-:-:S04]  /*6f70*/  IMAD.WIDE R22, R23, 0x4, R14 ;  /* 0x0000000417167825 */ /* 0x000fc800078e020e */
[----:B------:R-:W-:Y:S01]  /*6f80*/  IMAD.WIDE R24, R25, 0x4, R14 ;  /* 0x0000000419187825 */ /* 0x000fe200078e020e */
[----:B------:R-:W2:Y:S04]  /*6f90*/  LDG.E.128 R36, desc[UR36][R22.64] ;  /* 0x0000002416247981 */ /* 0x000ea8000c1e1d00 */
[----:B------:R0:W3:Y:S01]  /*6fa0*/  LDG.E.128 R40, desc[UR36][R24.64] ;  /* 0x0000002418287981 */ /* 0x0000e2000c1e1d00 */
[----:B------:R-:W-:Y:S01]  /*6fb0*/  LEA R20, R20, UR5, 0x2 ;  /* 0x0000000514147c11 */ /* 0x000fe2000f8e10ff */
[----:B------:R-:W-:-:S04]  /*6fc0*/  VIADD R34, R34, 0x20 ;  /* 0x0000002022227836 */ /* 0x000fc80000000000 */
[----:B------:R-:W2:Y:S04]  /*6fd0*/  LDS R21, [R20] ;  /* 0x0000000014157984 */ /* 0x000ea80000000800 */
[----:B------:R-:W3:Y:S01]  /*6fe0*/  LDS R26, [R20+0x40] ;  /* 0x00004000141a7984 */ /* 0x000ee20000000800 */
[-C--:B--2---:R-:W-:Y:S01]  /*6ff0*/  FFMA.FTZ R27, R36, R21.reuse, R8 ;  /* 0x00000015241b7223 */ /* 0x084fe20000010008 */
[-C--:B------:R-:W-:Y:S01]  /*7000*/  FFMA.FTZ R22, R37, R21.reuse, R9 ;  /* 0x0000001525167223 */ /* 0x080fe20000010009 */
[-C--:B------:R-:W-:Y:S01]  /*7010*/  FFMA.FTZ R23, R38, R21.reuse, R10 ;  /* 0x0000001526177223 */ /* 0x080fe2000001000a */
[----:B0-----:R-:W-:Y:S01]  /*7020*/  FFMA.FTZ R24, R39, R21, R11 ;  /* 0x0000001527187223 */ /* 0x001fe2000001000b */
[-C--:B---3--:R-:W-:Y:S01]  /*7030*/  FFMA.FTZ R8, R40, R26.reuse, R27 ;  /* 0x0000001a28087223 */ /* 0x088fe2000001001b */
[-C--:B------:R-:W-:Y:S01]  /*7040*/  FFMA.FTZ R9, R41, R26.reuse, R22 ;  /* 0x0000001a29097223 */ /* 0x080fe20000010016 */
[-C--:B------:R-:W-:Y:S01]  /*7050*/  FFMA.FTZ R10, R42, R26.reuse, R23 ;  /* 0x0000001a2a0a7223 */ /* 0x080fe20000010017 */
[----:B------:R-:W-:-:S07]  /*7060*/  FFMA.FTZ R11, R43, R26, R24 ;  /* 0x0000001a2b0b7223 */ /* 0x000fce0000010018 */
.L_x_2415:
[----:B------:R-:W-:Y:S05]  /*7070*/  BSYNC.RECONVERGENT B1 ;  /* 0x0000000000017941 */ /* 0x000fea0003800200 */
.L_x_2414:
[----:B------:R-:W-:Y:S05]  /*7080*/  @P0 BRA `(.L_x_2410) ;  /* 0x0000000000540947 */ /* 0x000fea0003800000 */
[----:B------:R-:W0:Y:S01]  /*7090*/  LDCU.64 UR6, c[0x0][0x3c8] ;  /* 0x00007900ff0677ac */ /* 0x000e220008000a00 */
[----:B------:R-:W-:-:S04]  /*70a0*/  IADD3 R20, P0, PT, R34, UR4, RZ ;  /* 0x0000000422147c10 */ /* 0x000fc8000ff1e0ff */
[----:B------:R-:W-:Y:S02]  /*70b0*/  IADD3.X R21, PT, PT, RZ, UR10, RZ, P0, !PT ;  /* 0x0000000aff157c10 */ /* 0x000fe400087fe4ff */
[----:B0-----:R-:W-:-:S04]  /*70c0*/  LEA R22, P0, R20, UR6, 0x2 ;  /* 0x0000000614167c11 */ /* 0x001fc8000f8010ff */
[----:B-----5:R-:W-:-:S06]  /*70d0*/  LEA.HI.X R23, R20, UR7, R21, 0x2, P0 ;  /* 0x0000000714177c11 */ /* 0x020fcc00080f1415 */
[----:B------:R-:W2:Y:S01]  /*70e0*/  LDG.E R23, desc[UR36][R22.64] ;  /* 0x0000002416177981 */ /* 0x000ea2000c1e1900 */
[----:B------:R-:W0:Y:S01]  /*70f0*/  S2UR UR6, SR_CgaCtaId ;  /* 0x00000000000679c3 */ /* 0x000e220000008800 */
[----:B------:R-:W-:Y:S02]  /*7100*/  UMOV UR5, 0x400 ;  /* 0x0000040000057882 */ /* 0x000fe40000000000 */
[----:B------:R-:W-:-:S04]  /*7110*/  UIADD3 UR5, UPT, UPT, UR5, 0x140, URZ ;  /* 0x0000014005057890 */ /* 0x000fc8000fffe0ff */
[----:B0-----:R-:W-:Y:S01]  /*7120*/  ULEA UR5, UR6, UR5, 0x18 ;  /* 0x0000000506057291 */ /* 0x001fe2000f8ec0ff */
[----:B--2---:R-:W-:-:S04]  /*7130*/  IMAD R21, R52, R23, R34 ;  /* 0x0000001734157224 */ /* 0x004fc800078e0222 */
[----:B------:R-:W-:-:S04]  /*7140*/  IMAD.SHL.U32 R21, R21, 0x40, RZ ;  /* 0x0000004015157824 */ /* 0x000fc800078e00ff */
[----:B------:R-:W-:-:S05]  /*7150*/  IMAD.WIDE R20, R21, 0x4, R14 ;  /* 0x0000000415147825 */ /* 0x000fca00078e020e */
[----:B------:R-:W2:Y:S01]  /*7160*/  LDG.E.128 R24, desc[UR36][R20.64] ;  /* 0x0000002414187981 */ /* 0x000ea2000c1e1d00 */
[----:B------:R-:W-:-:S04]  /*7170*/  IADD3 R34, PT, PT, -R19, R34, RZ ;  /* 0x0000002213227210 */ /* 0x000fc80007ffe1ff */
[----:B------:R-:W-:-:S06]  /*7180*/  LEA R34, R34, UR5, 0x2 ;  /* 0x0000000522227c11 */ /* 0x000fcc000f8e10ff */
[----:B------:R-:W2:Y:S02]  /*7190*/  LDS R34, [R34] ;  /* 0x0000000022227984 */ /* 0x000ea40000000800 */
[-C--:B--2---:R-:W-:Y:S01]  /*71a0*/  FFMA.FTZ R8, R24, R34.reuse, R8 ;  /* 0x0000002218087223 */ /* 0x084fe20000010008 */
[-C--:B------:R-:W-:Y:S01]  /*71b0*/  FFMA.FTZ R9, R25, R34.reuse, R9 ;  /* 0x0000002219097223 */ /* 0x080fe20000010009 */
[-C--:B------:R-:W-:Y:S01]  /*71c0*/  FFMA.FTZ R10, R26, R34.reuse, R10 ;  /* 0x000000221a0a7223 */ /* 0x080fe2000001000a */
[----:B------:R-:W-:-:S07]  /*71d0*/  FFMA.FTZ R11, R27, R34, R11 ;  /* 0x000000221b0b7223 */ /* 0x000fce000001000b */
.L_x_2410:
[----:B------:R-:W-:Y:S05]  /*71e0*/  BSYNC.RECONVERGENT B0 ;  /* 0x0000000000007941 */ /* 0x000fea0003800200 */
.L_x_2409:
[----:B------:R-:W-:Y:S01]  /*71f0*/  ISETP.GE.AND P0, PT, R32, R16, PT ;  /* 0x000000102000720c */ /* 0x000fe20003f06270 */
[----:B------:R-:W0:Y:S01]  /*7200*/  LDCU.64 UR8, c[0x0][0x3c8] ;  /* 0x00007900ff0877ac */ /* 0x000e220008000a00 */
[----:B------:R-:W-:Y:S11]  /*7210*/  BSSY.RECONVERGENT B2, `(.L_x_2416) ;  /* 0x000014e000027945 */ /* 0x000ff60003800200 */
[----:B------:R-:W-:Y:S05]  /*7220*/  @P0 BRA `(.L_x_2417) ;  /* 0x0000001400300947 */ /* 0x000fea0003800000 */
[----:B------:R-:W-:Y:S01]  /*7230*/  VIADDMNMX R21, R32, 0x10, R16, !PT ;  /* 0x0000001020157846 */ /* 0x000fe20007800110 */
[----:B------:R-:W-:Y:S01]  /*7240*/  BSSY.RECONVERGENT B1, `(.L_x_2418) ;  /* 0x00000bc000017945 */ /* 0x000fe20003800200 */
[----:B------:R-:W-:Y:S01]  /*7250*/  LOP3.LUT R16, RZ, R19, RZ, 0x33, !PT ;  /* 0x00000013ff107212 */ /* 0x000fe200078e33ff */
[----:B------:R-:W-:-:S03]  /*7260*/  IMAD R30, R30, R31, RZ ;  /* 0x0000001f1e1e7224 */ /* 0x000fc600078e02ff */
[----:B------:R-:W-:-:S04]  /*7270*/  IADD3 R16, PT, PT, -R28, R21, R16 ;  /* 0x000000151c107210 */ /* 0x000fc80007ffe110 */
[C---:B------:R-:W-:Y:S02]  /*7280*/  ISETP.GE.U32.AND P0, PT, R16.reuse, 0x30, PT ;  /* 0x000000301000780c */ /* 0x040fe40003f06070 */
[----:B------:R-:W-:-:S11]  /*7290*/  LEA.HI R27, R16, 0x1, RZ, 0x1c ;  /* 0x00000001101b7811 */ /* 0x000fd600078fe0ff */
[----:B------:R-:W-:Y:S05]  /*72a0*/  @!P0 BRA `(.L_x_2419) ;  /* 0x0000000800d48947 */ /* 0x000fea0003800000 */
[----:B------:R-:W1:Y:S01]  /*72b0*/  S2UR UR6, SR_CgaCtaId ;  /* 0x00000000000679c3 */ /* 0x000e620000008800 */
[----:B------:R-:W-:Y:S01]  /*72c0*/  UMOV UR5, 0x400 ;  /* 0x0000040000057882 */ /* 0x000fe20000000000 */
[----:B------:R-:W-:Y:S01]  /*72d0*/  LOP3.LUT R20, R27, 0x1ffffffc, RZ, 0xc0, !PT ;  /* 0x1ffffffc1b147812 */ /* 0x000fe200078ec0ff */
[----:B------:R-:W-:Y:S01]  /*72e0*/  UIADD3 UR5, UPT, UPT, UR5, 0x140, URZ ;  /* 0x0000014005057890 */ /* 0x000fe2000fffe0ff */
[----:B------:R-:W-:Y:S01]  /*72f0*/  BSSY.RECONVERGENT B0, `(.L_x_2420) ;  /* 0x00000af000007945 */ /* 0x000fe20003800200 */
[----:B------:R-:W-:Y:S01]  /*7300*/  VIADD R32, R32, 0x20 ;  /* 0x0000002020207836 */ /* 0x000fe20000000000 */
[----:B------:R-:W-:Y:S02]  /*7310*/  IADD3 R25, PT, PT, -R20, RZ, RZ ;  /* 0x000000ff14197210 */ /* 0x000fe40007ffe1ff */
[----:B------:R-:W2:Y:S01]  /*7320*/  LDC R31, c[0x0][0x3f4] ;  /* 0x0000fd00ff1f7b82 */ /* 0x000ea20000000800 */
[----:B-1----:R-:W-:-:S06]  /*7330*/  ULEA UR5, UR6, UR5, 0x18 ;  /* 0x0000000506057291 */ /* 0x002fcc000f8ec0ff */
[----:B------:R-:W-:-:S05]  /*7340*/  LEA R24, R28, UR5, 0x2 ;  /* 0x000000051c187c11 */ /* 0x000fca000f8e10ff */
[----:B------:R-:W-:-:S07]  /*7350*/  VIADD R24, R24, 0x80 ;  /* 0x0000008018187836 */ /* 0x000fce0000000000 */
.L_x_2429:
[C---:B------:R-:W-:Y:S01]  /*7360*/  VIADD R22, R32.reuse, 0xffffffe0 ;  /* 0xffffffe020167836 */ /* 0x040fe20000000000 */
[----:B------:R-:W-:Y:S01]  /*7370*/  IADD3 R25, PT, PT, R25, 0x4, RZ ;  /* 0x0000000419197810 */ /* 0x000fe20007ffe0ff */
[C---:B------:R-:W-:Y:S01]  /*7380*/  VIADD R40, R32.reuse, 0x10 ;  /* 0x0000001020287836 */ /* 0x040fe20000000000 */
[----:B------:R-:W-:Y:S01]  /*7390*/  IADD3 R34, PT, PT, R32, -0x10, RZ ;  /* 0xfffffff020227810 */ /* 0x000fe20007ffe0ff */
[----:B------:R-:W-:Y:S01]  /*73a0*/  BSSY.RECONVERGENT B3, `(.L_x_2421) ;  /* 0x000002b000037945 */ /* 0x000fe20003800200 */
[-C--:B--2---:R-:W-:Y:S02]  /*73b0*/  ISETP.GE.AND P4, PT, R22, R31.reuse, PT ;  /* 0x0000001f1600720c */ /* 0x084fe40003f86270 */
[----:B------:R-:W-:Y:S02]  /*73c0*/  ISETP.NE.AND P0, PT, R25, RZ, PT ;  /* 0x000000ff1900720c */ /* 0x000fe40003f05270 */
[-C--:B------:R-:W-:Y:S02]  /*73d0*/  ISETP.GE.AND P1, PT, R34, R31.reuse, PT ;  /* 0x0000001f2200720c */ /* 0x080fe40003f26270 */
[----:B------:R-:W-:-:S02]  /*73e0*/  ISETP.GE.AND P2, PT, R32, R31, PT ;  /* 0x0000001f2000720c */ /* 0x000fc40003f46270 */
[----:B------:R-:W-:-:S05]  /*73f0*/  ISETP.GE.AND P3, PT, R40, R31, PT ;  /* 0x0000001f2800720c */ /* 0x000fca0003f66270 */
[----:B------:R-:W-:Y:S08]  /*7400*/  @!P4 BRA `(.L_x_2422) ;  /* 0x000000000090c947 */ /* 0x000ff00003800000 */
[----:B-----5:R-:W-:Y:S02]  /*7410*/  IABS R23, R31 ;  /* 0x0000001f00177213 */ /* 0x020fe40000000000 */
        /* <DEDUP_REMOVED lines=21> */
[----:B------:R-:W-:-:S04]  /*7570*/  IADD3 R21, P4, PT, R20, UR4, RZ ;  /* 0x0000000414157c10 */ /* 0x000fc8000ff9e0ff */
[----:B------:R-:W-:Y:S02]  /*7580*/  IADD3.X R26, PT, PT, RZ, UR10, RZ, P4, !PT ;  /* 0x0000000aff1a7c10 */ /* 0x000fe4000a7fe4ff */
[----:B0-----:R-:W-:-:S04]  /*7590*/  LEA R22, P4, R21, UR8, 0x2 ;  /* 0x0000000815167c11 */ /* 0x001fc8000f8810ff */
[----:B------:R-:W-:Y:S02]  /*75a0*/  LEA.HI.X R23, R21, UR9, R26, 0x2, P4 ;  /* 0x0000000915177c11 */ /* 0x000fe4000a0f141a */
[----:B------:R-:W0:Y:S04]  /*75b0*/  LDS R26, [R24+-0x80] ;  /* 0xffff8000181a7984 */ /* 0x000e280000000800 */
[----:B------:R-:W2:Y:S02]  /*75c0*/  LDG.E R23, desc[UR36][R22.64] ;  /* 0x0000002416177981 */ /* 0x000ea4000c1e1900 */
[----:B--2---:R-:W-:-:S04]  /*75d0*/  IMAD R21, R30, R23, R20 ;  /* 0x000000171e157224 */ /* 0x004fc800078e0214 */
[----:B------:R-:W-:-:S04]  /*75e0*/  IMAD.SHL.U32 R21, R21, 0x40, RZ ;  /* 0x0000004015157824 */ /* 0x000fc800078e00ff */
[----:B------:R-:W-:-:S05]  /*75f0*/  IMAD.WIDE R20, R21, 0x4, R14 ;  /* 0x0000000415147825 */ /* 0x000fca00078e020e */
[----:B------:R-:W0:Y:S02]  /*7600*/  LDG.E.128 R36, desc[UR36][R20.64] ;  /* 0x0000002414247981 */ /* 0x000e24000c1e1d00 */
[-C--:B0-----:R-:W-:Y:S01]  /*7610*/  FFMA.FTZ R8, R36, R26.reuse, R8 ;  /* 0x0000001a24087223 */ /* 0x081fe20000010008 */
[-C--:B------:R-:W-:Y:S01]  /*7620*/  FFMA.FTZ R9, R37, R26.reuse, R9 ;  /* 0x0000001a25097223 */ /* 0x080fe20000010009 */
[-C--:B------:R-:W-:Y:S01]  /*7630*/  FFMA.FTZ R10, R38, R26.reuse, R10 ;  /* 0x0000001a260a7223 */ /* 0x080fe2000001000a */
[----:B------:R-:W-:-:S07]  /*7640*/  FFMA.FTZ R11, R39, R26, R11 ;  /* 0x0000001a270b7223 */ /* 0x000fce000001000b */
.L_x_2422:
[----:B0-----:R-:W-:Y:S05]  /*7650*/  BSYNC.RECONVERGENT B3 ;  /* 0x0000000000037941 */ /* 0x001fea0003800200 */
.L_x_2421:
[----:B------:R-:W-:Y:S04]  /*7660*/  BSSY.RECONVERGENT B3, `(.L_x_2423) ;  /* 0x0000026000037945 */ /* 0x000fe80003800200 */
[----:B------:R-:W-:Y:S05]  /*7670*/  @!P1 BRA `(.L_x_2424) ;  /* 0x0000000000909947 */ /* 0x000fea0003800000 */
[----:B-----5:R-:W-:Y:S02]  /*7680*/  IABS R23, R31 ;  /* 0x0000001f00177213 */ /* 0x020fe40000000000 */
        /* <DEDUP_REMOVED lines=22> */
[----:B------:R-:W-:Y:S01]  /*77f0*/  IMAD.X R26, RZ, RZ, UR10, P1 ;  /* 0x0000000aff1a7e24 */ /* 0x000fe200088e06ff */
[----:B------:R-:W-:-:S04]  /*7800*/  LEA R22, P1, R21, UR8, 0x2 ;  /* 0x0000000815167c11 */ /* 0x000fc8000f8210ff */
[----:B------:R-:W-:Y:S02]  /*7810*/  LEA.HI.X R23, R21, UR9, R26, 0x2, P1 ;  /* 0x0000000915177c11 */ /* 0x000fe400088f141a */
[----:B------:R-:W0:Y:S04]  /*7820*/  LDS R26, [R24+-0x40] ;  /* 0xffffc000181a7984 */ /* 0x000e280000000800 */
[----:B------:R-:W2:Y:S02]  /*7830*/  LDG.E R23, desc[UR36][R22.64] ;  /* 0x0000002416177981 */ /* 0x000ea4000c1e1900 */
[----:B--2---:R-:W-:-:S05]  /*7840*/  IMAD R21, R30, R23, R20 ;  /* 0x000000171e157224 */ /* 0x004fca00078e0214 */
[----:B------:R-:W-:-:S05]  /*7850*/  SHF.L.U32 R21, R21, 0x6, RZ ;  /* 0x0000000615157819 */ /* 0x000fca00000006ff */
[----:B------:R-:W-:-:S05]  /*7860*/  IMAD.WIDE R20, R21, 0x4, R14 ;  /* 0x0000000415147825 */ /* 0x000fca00078e020e */
[----:B------:R-:W0:Y:S02]  /*7870*/  LDG.E.128 R36, desc[UR36][R20.64] ;  /* 0x0000002414247981 */ /* 0x000e24000c1e1d00 */
[-C--:B0-----:R-:W-:Y:S01]  /*7880*/  FFMA.FTZ R8, R36, R26.reuse, R8 ;  /* 0x0000001a24087223 */ /* 0x081fe20000010008 */
[-C--:B------:R-:W-:Y:S01]  /*7890*/  FFMA.FTZ R9, R37, R26.reuse, R9 ;  /* 0x0000001a25097223 */ /* 0x080fe20000010009 */
[-C--:B------:R-:W-:Y:S01]  /*78a0*/  FFMA.FTZ R10, R38, R26.reuse, R10 ;  /* 0x0000001a260a7223 */ /* 0x080fe2000001000a */
[----:B------:R-:W-:-:S07]  /*78b0*/  FFMA.FTZ R11, R39, R26, R11 ;  /* 0x0000001a270b7223 */ /* 0x000fce000001000b */
.L_x_2424:
[----:B------:R-:W-:Y:S05]  /*78c0*/  BSYNC.RECONVERGENT B3 ;  /* 0x0000000000037941 */ /* 0x000fea0003800200 */
.L_x_2423:
        /* <DEDUP_REMOVED lines=25> */
[----:B------:R-:W-:Y:S02]  /*7a60*/  IADD3.X R26, PT, PT, RZ, UR10, RZ, P1, !PT ;  /* 0x0000000aff1a7c10 */ /* 0x000fe40008ffe4ff */
[----:B------:R-:W-:-:S04]  /*7a70*/  LEA R22, P1, R21, UR8, 0x2 ;  /* 0x0000000815167c11 */ /* 0x000fc8000f8210ff */
[----:B------:R-:W-:Y:S02]  /*7a80*/  LEA.HI.X R23, R21, UR9, R26, 0x2, P1 ;  /* 0x0000000915177c11 */ /* 0x000fe400088f141a */
[----:B------:R-:W0:Y:S04]  /*7a90*/  LDS R26, [R24] ;  /* 0x00000000181a7984 */ /* 0x000e280000000800 */
        /* <DEDUP_REMOVED lines=9> */
.L_x_2426:
[----:B------:R-:W-:Y:S05]  /*7b30*/  BSYNC.RECONVERGENT B3 ;  /* 0x0000000000037941 */ /* 0x000fea0003800200 */
.L_x_2425:
        /* <DEDUP_REMOVED lines=26> */
[----:B------:R-:W-:-:S04]  /*7ce0*/  LEA R22, P1, R21, UR8, 0x2 ;  /* 0x0000000815167c11 */ /* 0x000fc8000f8210ff */
[----:B------:R-:W-:Y:S02]  /*7cf0*/  LEA.HI.X R23, R21, UR9, R26, 0x2, P1 ;  /* 0x0000000915177c11 */ /* 0x000fe400088f141a */
[----:B------:R-:W0:Y:S04]  /*7d00*/  LDS R26, [R24+0x40] ;  /* 0x00004000181a7984 */ /* 0x000e280000000800 */
        /* <DEDUP_REMOVED lines=9> */
.L_x_2428:
[----:B------:R-:W-:Y:S05]  /*7da0*/  BSYNC.RECONVERGENT B3 ;  /* 0x0000000000037941 */ /* 0x000fea0003800200 */
.L_x_2427:
[----:B------:R-:W-:Y:S02]  /*7db0*/  IADD3 R32, PT, PT, R32, 0x40, RZ ;  /* 0x0000004020207810 */ /* 0x000fe40007ffe0ff */
[----:B------:R-:W-:Y:S01]  /*7dc0*/  IADD3 R24, PT, PT, R24, 0x100, RZ ;  /* 0x0000010018187810 */ /* 0x000fe20007ffe0ff */
[----:B------:R-:W-:Y:S06]  /*7dd0*/  @P0 BRA `(.L_x_2429) ;  /* 0xfffffff400600947 */ /* 0x000fec000383ffff */
[----:B------:R-:W-:Y:S05]  /*7de0*/  BSYNC.RECONVERGENT B0 ;  /* 0x0000000000007941 */ /* 0x000fea0003800200 */
.L_x_2420:
[----:B------:R-:W-:-:S07]  /*7df0*/  VIADD R32, R32, 0xffffffe0 ;  /* 0xffffffe020207836 */ /* 0x000fce0000000000 */
.L_x_2419:
[----:B0-----:R-:W-:Y:S05]  /*7e00*/  BSYNC.RECONVERGENT B1 ;  /* 0x0000000000017941 */ /* 0x001fea0003800200 */
.L_x_2418:
[----:B------:R-:W-:-:S13]  /*7e10*/  LOP3.LUT P0, R27, R27, 0x3, RZ, 0xc0, !PT ;  /* 0x000000031b1b7812 */ /* 0x000fda000780c0ff */
[----:B------:R-:W-:Y:S05]  /*7e20*/  @!P0 BRA `(.L_x_2417) ;  /* 0x0000000800308947 */ /* 0x000fea0003800000 */
[----:B------:R-:W-:Y:S01]  /*7e30*/  ISETP.NE.AND P0, PT, R27, 0x1, PT ;  /* 0x000000011b00780c */ /* 0x000fe20003f05270 */
[----:B------:R-:W-:-:S12]  /*7e40*/  BSSY.RECONVERGENT B0, `(.L_x_2430) ;  /* 0x000005c000007945 */ /* 0x000fd80003800200 */
[----:B------:R-:W-:Y:S05]  /*7e50*/  @!P0 BRA `(.L_x_2431) ;  /* 0x0000000400688947 */ /* 0x000fea0003800000 */
[----:B------:R-:W0:Y:S01]  /*7e60*/  S2UR UR6, SR_CgaCtaId ;  /* 0x00000000000679c3 */ /* 0x000e220000008800 */
[----:B------:R-:W-:Y:S01]  /*7e70*/  UMOV UR5, 0x400 ;  /* 0x0000040000057882 */ /* 0x000fe20000000000 */
[C---:B------:R-:W-:Y:S01]  /*7e80*/  ISETP.GE.AND P1, PT, R32.reuse, R31, PT ;  /* 0x0000001f2000720c */ /* 0x040fe20003f26270 */
[----:B------:R-:W-:Y:S01]  /*7e90*/  UIADD3 UR5, UPT, UPT, UR5, 0x140, URZ ;  /* 0x0000014005057890 */ /* 0x000fe2000fffe0ff */
[----:B------:R-:W-:Y:S01]  /*7ea0*/  IADD3 R20, PT, PT, -R19, R32, RZ ;  /* 0x0000002013147210 */ /* 0x000fe20007ffe1ff */
[----:B------:R-:W-:Y:S01]  /*7eb0*/  BSSY.RECONVERGENT B1, `(.L_x_2432) ;  /* 0x000002b000017945 */ /* 0x000fe20003800200 */
[----:B------:R-:W-:-:S04]  /*7ec0*/  IADD3 R36, PT, PT, R32, 0x10, RZ ;  /* 0x0000001020247810 */ /* 0x000fc80007ffe0ff */
[----:B------:R-:W-:Y:S01]  /*7ed0*/  ISETP.GE.AND P0, PT, R36, R31, PT ;  /* 0x0000001f2400720c */ /* 0x000fe20003f06270 */
[----:B0-----:R-:W-:-:S06]  /*7ee0*/  ULEA UR5, UR6, UR5, 0x18 ;  /* 0x0000000506057291 */ /* 0x001fcc000f8ec0ff */
[----:B------:R-:W-:Y:S01]  /*7ef0*/  LEA R35, R20, UR5, 0x2 ;  /* 0x0000000514237c11 */ /* 0x000fe2000f8e10ff */
[----:B------:R-:W-:Y:S06]  /*7f00*/  @!P1 BRA `(.L_x_2433) ;  /* 0x0000000000949947 */ /* 0x000fec0003800000 */
[----:B-----5:R-:W-:Y:S01]  /*7f10*/  IABS R23, R31 ;  /* 0x0000001f00177213 */ /* 0x020fe20000000000 */
[----:B------:R-:W0:Y:S01]  /*7f20*/  LDCU.64 UR6, c[0x0][0x3c8] ;  /* 0x00007900ff0677ac */ /* 0x000e220008000a00 */
[----:B------:R-:W-:Y:S01]  /*7f30*/  IABS R26, R32 ;  /* 0x00000020001a7213 */ /* 0x000fe20000000000 */
[----:B------:R-:W1:Y:S01]  /*7f40*/  LDS R34, [R35] ;  /* 0x0000000023227984 */ /* 0x000e620000000800 */
[----:B------:R-:W2:Y:S01]  /*7f50*/  I2F.RP R22, R23 ;  /* 0x0000001700167306 */ /* 0x000ea20000209400 */
[----:B------:R-:W-:Y:S02]  /*7f60*/  ISETP.GE.AND P2, PT, R32, RZ, PT ;  /* 0x000000ff2000720c */ /* 0x000fe40003f46270 */
[----:B------:R-:W-:-:S05]  /*7f70*/  ISETP.NE.AND P3, PT, R31, RZ, PT ;  /* 0x000000ff1f00720c */ /* 0x000fca0003f65270 */
[----:B--2---:R-:W2:Y:S02]  /*7f80*/  MUFU.RCP R22, R22 ;  /* 0x0000001600167308 */ /* 0x004ea40000001000 */
[----:B--2---:R-:W-:-:S06]  /*7f90*/  VIADD R24, R22, 0xffffffe ;  /* 0x0ffffffe16187836 */ /* 0x004fcc0000000000 */
        /* <DEDUP_REMOVED lines=19> */
[----:B------:R-:W2:Y:S02]  /*80d0*/  LDG.E R23, desc[UR36][R22.64] ;  /* 0x0000002416177981 */ /* 0x000ea4000c1e1900 */
[----:B--2---:R-:W-:-:S04]  /*80e0*/  IMAD R21, R30, R23, R20 ;  /* 0x000000171e157224 */ /* 0x004fc800078e0214 */
[----:B------:R-:W-:-:S04]  /*80f0*/  IMAD.SHL.U32 R21, R21, 0x40, RZ ;  /* 0x0000004015157824 */ /* 0x000fc800078e00ff */
[----:B------:R-:W-:-:S05]  /*8100*/  IMAD.WIDE R20, R21, 0x4, R14 ;  /* 0x0000000415147825 */ /* 0x000fca00078e020e */
[----:B------:R-:W1:Y:S02]  /*8110*/  LDG.E.128 R24, desc[UR36][R20.64] ;  /* 0x0000002414187981 */ /* 0x000e64000c1e1d00 */
[-C--:B-1----:R-:W-:Y:S01]  /*8120*/  FFMA.FTZ R8, R24, R34.reuse, R8 ;  /* 0x0000002218087223 */ /* 0x082fe20000010008 */
[-C--:B------:R-:W-:Y:S01]  /*8130*/  FFMA.FTZ R9, R25, R34.reuse, R9 ;  /* 0x0000002219097223 */ /* 0x080fe20000010009 */
[-C--:B------:R-:W-:Y:S01]  /*8140*/  FFMA.FTZ R10, R26, R34.reuse, R10 ;  /* 0x000000221a0a7223 */ /* 0x080fe2000001000a */
[----:B------:R-:W-:-:S07]  /*8150*/  FFMA.FTZ R11, R27, R34, R11 ;  /* 0x000000221b0b7223 */ /* 0x000fce000001000b */
.L_x_2433:
[----:B------:R-:W-:Y:S05]  /*8160*/  BSYNC.RECONVERGENT B1 ;  /* 0x0000000000017941 */ /* 0x000fea0003800200 */
.L_x_2432:
[----:B------:R-:W-:Y:S04]  /*8170*/  BSSY.RECONVERGENT B1, `(.L_x_2434) ;  /* 0x0000027000017945 */ /* 0x000fe80003800200 */
[----:B------:R-:W-:Y:S05]  /*8180*/  @!P0 BRA `(.L_x_2435) ;  /* 0x0000000000948947 */ /* 0x000fea0003800000 */
[----:B-----5:R-:W-:Y:S01]  /*8190*/  IABS R23, R31 ;  /* 0x0000001f00177213 */ /* 0x020fe20000000000 */
[----:B------:R-:W0:Y:S01]  /*81a0*/  LDCU.64 UR6, c[0x0][0x3c8] ;  /* 0x00007900ff0677ac */ /* 0x000e220008000a00 */
[----:B------:R-:W-:Y:S01]  /*81b0*/  IABS R26, R36 ;  /* 0x00000024001a7213 */ /* 0x000fe20000000000 */
[----:B------:R-:W1:Y:S01]  /*81c0*/  LDS R34, [R35+0x40] ;  /* 0x0000400023227984 */ /* 0x000e620000000800 */
[----:B------:R-:W2:Y:S01]  /*81d0*/  I2F.RP R22, R23 ;  /* 0x0000001700167306 */ /* 0x000ea20000209400 */
[----:B------:R-:W-:Y:S02]  /*81e0*/  ISETP.GE.AND P1, PT, R36, RZ, PT ;  /* 0x000000ff2400720c */ /* 0x000fe40003f26270 */
[----:B------:R-:W-:-:S05]  /*81f0*/  ISETP.NE.AND P2, PT, R31, RZ, PT ;  /* 0x000000ff1f00720c */ /* 0x000fca0003f45270 */
[----:B--2---:R-:W2:Y:S02]  /*8200*/  MUFU.RCP R22, R22 ;  /* 0x0000001600167308 */ /* 0x004ea40000001000 */
[----:B--2---:R-:W-:-:S06]  /*8210*/  IADD3 R24, PT, PT, R22, 0xffffffe, RZ ;  /* 0x0ffffffe16187810 */ /* 0x004fcc0007ffe0ff */
[----:B------:R-:W2:Y:S02]  /*8220*/  F2I.FTZ.U32.TRUNC.NTZ R21, R24 ;  /* 0x0000001800157305 */ /* 0x000ea4000021f000 */
        /* <DEDUP_REMOVED lines=16> */
[----:B0-----:R-:W-:-:S04]  /*8330*/  LEA R22, P0, R21, UR6, 0x2 ;  /* 0x0000000615167c11 */ /* 0x001fc8000f8010ff */
[----:B------:R-:W-:-:S06]  /*8340*/  LEA.HI.X R23, R21, UR7, R24, 0x2, P0 ;  /* 0x0000000715177c11 */ /* 0x000fcc00080f1418 */
[----:B------:R-:W2:Y:S02]  /*8350*/  LDG.E R23, desc[UR36][R22.64] ;  /* 0x0000002416177981 */ /* 0x000ea4000c1e1900 */
[----:B--2---:R-:W-:-:S05]  /*8360*/  IMAD R21, R30, R23, R20 ;  /* 0x000000171e157224 */ /* 0x004fca00078e0214 */
[----:B------:R-:W-:-:S05]  /*8370*/  SHF.L.U32 R21, R21, 0x6, RZ ;  /* 0x0000000615157819 */ /* 0x000fca00000006ff */
[----:B------:R-:W-:-:S05]  /*8380*/  IMAD.WIDE R20, R21, 0x4, R14 ;  /* 0x0000000415147825 */ /* 0x000fca00078e020e */
[----:B------:R-:W1:Y:S02]  /*8390*/  LDG.E.128 R24, desc[UR36][R20.64] ;  /* 0x0000002414187981 */ /* 0x000e64000c1e1d00 */
[-C--:B-1----:R-:W-:Y:S01]  /*83a0*/  FFMA.FTZ R8, R24, R34.reuse, R8 ;  /* 0x0000002218087223 */ /* 0x082fe20000010008 */
[-C--:B------:R-:W-:Y:S01]  /*83b0*/  FFMA.FTZ R9, R25, R34.reuse, R9 ;  /* 0x0000002219097223 */ /* 0x080fe20000010009 */
[-C--:B------:R-:W-:Y:S01]  /*83c0*/  FFMA.FTZ R10, R26, R34.reuse, R10 ;  /* 0x000000221a0a7223 */ /* 0x080fe2000001000a */
[----:B------:R-:W-:-:S07]  /*83d0*/  FFMA.FTZ R11, R27, R34, R11 ;  /* 0x000000221b0b7223 */ /* 0x000fce000001000b */
.L_x_2435:
[----:B------:R-:W-:Y:S05]  /*83e0*/  BSYNC.RECONVERGENT B1 ;  /* 0x0000000000017941 */ /* 0x000fea0003800200 */
.L_x_2434:
[----:B------:R-:W-:-:S07]  /*83f0*/  IADD3 R32, PT, PT, R32, 0x20, RZ ;  /* 0x0000002020207810 */ /* 0x000fce0007ffe0ff */
.L_x_2431:
[----:B------:R-:W-:Y:S05]  /*8400*/  BSYNC.RECONVERGENT B0 ;  /* 0x0000000000007941 */ /* 0x000fea0003800200 */
.L_x_2430:
[----:B------:R-:W-:-:S04]  /*8410*/  LOP3.LUT P0, RZ, R16, 0x10, RZ, 0xc0, !PT ;  /* 0x0000001010ff7812 */ /* 0x000fc8000780c0ff */
[----:B------:R-:W-:-:S13]  /*8420*/  ISETP.LT.OR P0, PT, R32, R31, P0 ;  /* 0x0000001f2000720c */ /* 0x000fda0000701670 */
[----:B------:R-:W-:Y:S05]  /*8430*/  @P0 BRA `(.L_x_2417) ;  /* 0x0000000000ac0947 */ /* 0x000fea0003800000 */
[----:B-----5:R-:W-:Y:S01]  /*8440*/  IABS R23, R31 ;  /* 0x0000001f00177213 */ /* 0x020fe20000000000 */
[----:B------:R-:W-:Y:S01]  /*8450*/  HFMA2 R20, -RZ, RZ, 0, 0 ;  /* 0x00000000ff147431 */ /* 0x000fe200000001ff */
[----:B------:R-:W-:Y:S01]  /*8460*/  ISETP.GE.AND P1, PT, R32, RZ, PT ;  /* 0x000000ff2000720c */ /* 0x000fe20003f26270 */
[----:B------:R-:W0:Y:S01]  /*8470*/  LDCU.64 UR6, c[0x0][0x3c8] ;  /* 0x00007900ff0677ac */ /* 0x000e220008000a00 */
[----:B------:R-:W1:Y:S01]  /*8480*/  I2F.RP R22, R23 ;  /* 0x0000001700167306 */ /* 0x000e620000209400 */
[----:B------:R-:W-:-:S07]  /*8490*/  ISETP.NE.AND P2, PT, R31, RZ, PT ;  /* 0x000000ff1f00720c */ /* 0x000fce0003f45270 */
[----:B-1----:R-:W1:Y:S02]  /*84a0*/  MUFU.RCP R22, R22 ;  /* 0x0000001600167308 */ /* 0x002e640000001000 */
[----:B-1----:R-:W-:-:S06]  /*84b0*/  VIADD R24, R22, 0xffffffe ;  /* 0x0ffffffe16187836 */ /* 0x002fcc0000000000 */
[----:B------:R-:W1:Y:S02]  /*84c0*/  F2I.FTZ.U32.TRUNC.NTZ R21, R24 ;  /* 0x0000001800157305 */ /* 0x000e64000021f000 */
[----:B-1----:R-:W-:-:S05]  /*84d0*/  IADD3 R16, PT, PT, RZ, -R21, RZ ;  /* 0x80000015ff107210 */ /* 0x002fca0007ffe0ff */
[----:B------:R-:W-:Y:S01]  /*84e0*/  IMAD R25, R16, R23, RZ ;  /* 0x0000001710197224 */ /* 0x000fe200078e02ff */
[----:B------:R-:W-:-:S03]  /*84f0*/  IABS R16, R32 ;  /* 0x0000002000107213 */ /* 0x000fc60000000000 */
        /* <DEDUP_REMOVED lines=15> */
[----:B------:R-:W2:Y:S01]  /*85f0*/  LDG.E R21, desc[UR36][R20.64] ;  /* 0x0000002414157981 */ /* 0x000ea2000c1e1900 */
[----:B------:R-:W0:Y:S01]  /*8600*/  S2UR UR6, SR_CgaCtaId ;  /* 0x00000000000679c3 */ /* 0x000e220000008800 */
[----:B------:R-:W-:Y:S02]  /*8610*/  UMOV UR5, 0x400 ;  /* 0x0000040000057882 */ /* 0x000fe40000000000 */
[----:B------:R-:W-:Y:S01]  /*8620*/  UIADD3 UR5, UPT, UPT, UR5, 0x140, URZ ;  /* 0x0000014005057890 */ /* 0x000fe2000fffe0ff */
[----:B------:R-:W-:-:S03]  /*8630*/  IADD3 R19, PT, PT, -R19, R32, RZ ;  /* 0x0000002013137210 */ /* 0x000fc60007ffe1ff */
[----:B0-----:R-:W-:-:S06]  /*8640*/  ULEA UR5, UR6, UR5, 0x18 ;  /* 0x0000000506057291 */ /* 0x001fcc000f8ec0ff */
[----:B------:R-:W-:-:S06]  /*8650*/  LEA R19, R19, UR5, 0x2 ;  /* 0x0000000513137c11 */ /* 0x000fcc000f8e10ff */
[----:B------:R-:W0:Y:S01]  /*8660*/  LDS R19, [R19] ;  /* 0x0000000013137984 */ /* 0x000e220000000800 */
        /* <DEDUP_REMOVED lines=8> */
.L_x_2417:
[----:B0-----:R-:W-:Y:S05]  /*86f0*/  BSYNC.RECONVERGENT B2 ;  /* 0x0000000000027941 */ /* 0x001fea0003800200 */
.L_x_2416:
[----:B------:R-:W-:Y:S01]  /*8700*/  ISETP.NE.AND P0, PT, R28, R33, PT ;  /* 0x000000211c00720c */ /* 0x000fe20003f05270 */
[----:B------:R-:W-:-:S12]  /*8710*/  BSSY.RECONVERGENT B0, `(.L_x_2436) ;  /* 0x0000035000007945 */ /* 0x000fd80003800200 */
[----:B------:R-:W-:Y:S05]  /*8720*/  @P0 BRA `(.L_x_2437) ;  /* 0x0000000000cc0947 */ /* 0x000fea0003800000 */
[----:B------:R-:W0:Y:S01]  /*8730*/  LDC R14, c[0x0][0x478] ;  /* 0x00011e00ff0e7b82 */ /* 0x000e220000000800 */
[----:B------:R-:W-:Y:S01]  /*8740*/  IADD3 R37, PT, PT, R0, R17, RZ ;  /* 0x0000001100257210 */ /* 0x000fe20007ffe0ff */
[----:B------:R-:W1:Y:S01]  /*8750*/  LDCU.64 UR4, c[0x0][0x460] ;  /* 0x00008c00ff0477ac */ /* 0x000e620008000a00 */
[----:B------:R-:W-:Y:S01]  /*8760*/  IMAD R31, R29, R31, R0 ;  /* 0x0000001f1d1f7224 */ /* 0x000fe200078e0200 */
[----:B------:R-:W2:Y:S01]  /*8770*/  LDS R3, [R3] ;  /* 0x0000000003037984 */ /* 0x000ea20000000800 */
[----:B0-----:R-:W-:-:S13]  /*8780*/  ISETP.NE.AND P1, PT, R14, 0x2, PT ;  /* 0x000000020e00780c */ /* 0x001fda0003f25270 */
[----:B------:R-:W0:Y:S08]  /*8790*/  @!P1 LDC.64 R14, c[0x0][0x3a8] ;  /* 0x0000ea00ff0e9b82 */ /* 0x000e300000000a00 */
[----:B-----5:R-:W3:Y:S08]  /*87a0*/  @!P1 LDC.64 R22, c[0x0][0x468] ;  /* 0x00011a00ff169b82 */ /* 0x020ef00000000a00 */
[----:B------:R-:W4:Y:S01]  /*87b0*/  @P1 LDC.64 R16, c[0x0][0x3a8] ;  /* 0x0000ea00ff101b82 */ /* 0x000f220000000a00 */
[----:B0-----:R-:W-:-:S04]  /*87c0*/  @!P1 IADD3 R14, P0, PT, R37, R14, RZ ;  /* 0x0000000e250e9210 */ /* 0x001fc80007f1e0ff */
[----:B------:R-:W-:Y:S01]  /*87d0*/  @!P1 LEA.HI.X.SX32 R15, R37, R15, 0x1, P0 ;  /* 0x0000000f250f9211 */ /* 0x000fe200000f0eff */
[----:B---3--:R-:W3:Y:S04]  /*87e0*/  @!P1 LDG.E R22, desc[UR36][R22.64+0x8] ;  /* 0x0000082416169981 */ /* 0x008ee8000c1e1900 */
[----:B------:R-:W2:Y:S01]  /*87f0*/  @!P1 LDG.E R19, desc[UR36][R14.64] ;  /* 0x000000240e139981 */ /* 0x000ea2000c1e1900 */
[----:B-1----:R-:W-:-:S04]  /*8800*/  ISETP.NE.U32.AND P0, PT, RZ, UR4, PT ;  /* 0x00000004ff007c0c */ /* 0x002fc8000bf05070 */
[----:B------:R-:W-:Y:S01]  /*8810*/  ISETP.NE.AND.EX P0, PT, RZ, UR5, PT, P0 ;  /* 0x00000005ff007c0c */ /* 0x000fe2000bf05300 */
[----:B------:R-:W0:-:S12]  /*8820*/  LDCU.64 UR4, c[0x0][0x3c0] ;  /* 0x00007800ff0477ac */ /* 0x000e180008000a00 */
[----:B------:R-:W1:Y:S08]  /*8830*/  @P0 LDC R24, c[0x0][0x3f8] ;  /* 0x0000fe00ff180b82 */ /* 0x000e700000000800 */
[----:B------:R-:W0:Y:S01]  /*8840*/  @P0 LDC.64 R20, c[0x0][0x458] ;  /* 0x00011600ff140b82 */ /* 0x000e220000000a00 */
[----:B----4-:R-:W-:-:S04]  /*8850*/  @P1 IMAD.WIDE R14, R37, 0x4, R16 ;  /* 0x00000004250e1825 */ /* 0x010fc800078e0210 */
[----:B-1----:R-:W-:-:S04]  /*8860*/  @P0 IMAD R13, R2, R24, R13 ;  /* 0x00000018020d0224 */ /* 0x002fc800078e020d */
[----:B------:R-:W-:-:S04]  /*8870*/  @P0 IMAD R13, R13, 0x40, R0 ;  /* 0x000000400d0d0824 */ /* 0x000fc800078e0200 */
[----:B0-----:R-:W-:Y:S01]  /*8880*/  @P0 IMAD.WIDE R16, R13, 0x4, R20 ;  /* 0x000000040d100825 */ /* 0x001fe200078e0214 */
[----:B--2---:R-:W3:Y:S08]  /*8890*/  @!P1 I2F.S8 R25, R19 ;  /* 0x0000001300199306 */ /* 0x004ef00000001400 */
[----:B------:R-:W0:Y:S08]  /*88a0*/  @!P1 I2F.S8 R27, R19.B1 ;  /* 0x10000013001b9306 */ /* 0x000e300000001400 */
[----:B------:R-:W1:Y:S08]  /*88b0*/  @!P1 I2F.S8 R33, R19.B2 ;  /* 0x2000001300219306 */ /* 0x000e700000001400 */
[----:B------:R-:W2:Y:S01]  /*88c0*/  @!P1 I2F.S8 R35, R19.B3 ;  /* 0x3000001300239306 */ /* 0x000ea20000001400 */
[C---:B---3--:R-:W-:Y:S01]  /*88d0*/  @!P1 FMUL.FTZ R24, R22.reuse, R25 ;  /* 0x0000001916189220 */ /* 0x048fe20000410000 */
[C---:B0-----:R-:W-:Y:S01]  /*88e0*/  @!P1 FMUL.FTZ R25, R22.reuse, R27 ;  /* 0x0000001b16199220 */ /* 0x041fe20000410000 */
[C---:B-1----:R-:W-:Y:S01]  /*88f0*/  @!P1 FMUL.FTZ R26, R22.reuse, R33 ;  /* 0x00000021161a9220 */ /* 0x042fe20000410000 */
[----:B--2---:R-:W-:-:S02]  /*8900*/  @!P1 FMUL.FTZ R27, R22, R35 ;  /* 0x00000023161b9220 */ /* 0x004fc40000410000 */
[----:B------:R-:W2:Y:S04]  /*8910*/  @P0 LDG.E.128 R20, desc[UR36][R16.64] ;  /* 0x0000002410140981 */ /* 0x000ea8000c1e1d00 */
[----:B------:R-:W3:Y:S01]  /*8920*/  @P1 LDG.E.128 R24, desc[UR36][R14.64] ;  /* 0x000000240e181981 */ /* 0x000ee2000c1e1d00 */
[----:B------:R-:W-:Y:S02]  /*8930*/  SHF.L.U32 R18, R18, 0x6, RZ ;  /* 0x0000000612127819 */ /* 0x000fe400000006ff */
[----:B------:R-:W-:Y:S02]  /*8940*/  SHF.R.S32.HI R13, RZ, 0x1f, R31 ;  /* 0x0000001fff0d7819 */ /* 0x000fe4000001141f */
        /* <DEDUP_REMOVED lines=8> */
[----:B--2---:R-:W-:Y:S01]  /*89d0*/  @P0 FMUL.FTZ R4, R4, R20 ;  /* 0x0000001404040220 */ /* 0x004fe20000410000 */
[----:B------:R-:W-:Y:S01]  /*89e0*/  @P0 FMUL.FTZ R5, R5, R21 ;  /* 0x0000001505050220 */ /* 0x000fe20000410000 */
[----:B------:R-:W-:Y:S01]  /*89f0*/  @P0 FMUL.FTZ R6, R6, R22 ;  /* 0x0000001606060220 */ /* 0x000fe20000410000 */
[----:B------:R-:W-:-:S05]  /*8a00*/  @P0 FMUL.FTZ R7, R7, R23 ;  /* 0x0000001707070220 */ /* 0x000fca0000410000 */
[----:B------:R0:W-:Y:S01]  /*8a10*/  STG.E.128 desc[UR36][R18.64], R4 ;  /* 0x0000000412007986 */ /* 0x0001e2000c101d24 */
[C---:B------:R-:W-:Y:S01]  /*8a20*/  FFMA.FTZ R8, R3.reuse, R4, R8 ;  /* 0x0000000403087223 */ /* 0x040fe20000010008 */
[C---:B------:R-:W-:Y:S01]  /*8a30*/  FFMA.FTZ R9, R3.reuse, R5, R9 ;  /* 0x0000000503097223 */ /* 0x040fe20000010009 */
[C---:B------:R-:W-:Y:S01]  /*8a40*/  FFMA.FTZ R10, R3.reuse, R6, R10 ;  /* 0x00000006030a7223 */ /* 0x040fe2000001000a */
[----:B------:R-:W-:-:S07]  /*8a50*/  FFMA.FTZ R11, R3, R7, R11 ;  /* 0x00000007030b7223 */ /* 0x000fce000001000b */
.L_x_2437:
[----:B------:R-:W-:Y:S05]  /*8a60*/  BSYNC.RECONVERGENT B0 ;  /* 0x0000000000007941 */ /* 0x000fea0003800200 */
.L_x_2436:
[----:B------:R-:W1:Y:S08]  /*8a70*/  S2UR UR5, SR_CgaCtaId ;  /* 0x00000000000579c3 */ /* 0x000e700000008800 */
[----:B------:R-:W-:Y:S01]  /*8a80*/  BAR.SYNC.DEFER_BLOCKING 0x0 ;  /* 0x0000000000007b1d */ /* 0x000fe20000010000 */
[----:B------:R-:W-:Y:S02]  /*8a90*/  LOP3.LUT R2, R12, 0x380, RZ, 0xc0, !PT ;  /* 0x000003800c027812 */ /* 0x000fe400078ec0ff */
[----:B------:R-:W-:-:S02]  /*8aa0*/  SHF.L.U32 R3, R0, 0x2, RZ ;  /* 0x0000000200037819 */ /* 0x000fc400000006ff */
[----:B------:R-:W-:Y:S01]  /*8ab0*/  ISETP.NE.AND P0, PT, R2, 0x80, PT ;  /* 0x000000800200780c */ /* 0x000fe20003f05270 */
[----:B------:R-:W-:Y:S01]  /*8ac0*/  UMOV UR4, 0x400 ;  /* 0x0000040000047882 */ /* 0x000fe20000000000 */
[----:B------:R-:W-:Y:S01]  /*8ad0*/  ISETP.GT.U32.AND P1, PT, R12, 0x7f, PT ;  /* 0x0000007f0c00780c */ /* 0x000fe20003f24070 */
[----:B------:R-:W-:Y:S01]  /*8ae0*/  UIADD3 UR4, UPT, UPT, UR4, 0x140, URZ ;  /* 0x0000014004047890 */ /* 0x000fe2000fffe0ff */
[----:B------:R-:W-:Y:S01]  /*8af0*/  IMAD R28, R28, 0x100, R3 ;  /* 0x000001001c1c7824 */ /* 0x000fe200078e0203 */
[C---:B------:R-:W-:Y:S02]  /*8b00*/  LOP3.LUT R2, R12.reuse, 0x3c0, RZ, 0xc0, !PT ;  /* 0x000003c00c027812 */ /* 0x040fe400078ec0ff */
[C---:B------:R-:W-:Y:S02]  /*8b10*/  ISETP.GT.U32.AND P2, PT, R12.reuse, 0x3f, PT ;  /* 0x0000003f0c00780c */ /* 0x040fe40003f44070 */
[----:B------:R-:W-:Y:S01]  /*8b20*/  ISETP.GT.U32.AND P3, PT, R12, 0x1f, PT ;  /* 0x0000001f0c00780c */ /* 0x000fe20003f64070 */
[----:B-1----:R-:W-:-:S09]  /*8b30*/  ULEA UR4, UR5, UR4, 0x18 ;  /* 0x0000000405047291 */ /* 0x002fd2000f8ec0ff */
[----:B------:R-:W-:Y:S01]  /*8b40*/  @!P0 STS.128 [R28+UR4+-0x800], R8 ;  /* 0xfff800081c008988 */ /* 0x000fe20008000c04 */
[----:B------:R-:W-:Y:S01]  /*8b50*/  BAR.SYNC.DEFER_BLOCKING 0x0 ;  /* 0x0000000000007b1d */ /* 0x000fe20000010000 */
[----:B------:R-:W-:Y:S02]  /*8b60*/  ISETP.NE.AND P0, PT, R2, 0x40, PT ;  /* 0x000000400200780c */ /* 0x000fe40003f05270 */
[----:B------:R-:W-:-:S03]  /*8b70*/  LOP3.LUT R2, R12, 0x3e0, RZ, 0xc0, !PT ;  /* 0x000003e00c027812 */ /* 0x000fc600078ec0ff */
[----:B0----5:R-:W0:Y:S02]  /*8b80*/  @!P1 LDS.128 R4, [R28+UR4] ;  /* 0x000000041c049984 */ /* 0x021e240008000c00 */
        /* <DEDUP_REMOVED lines=68> */
.L_x_2438:
[----:B------:R-:W0:Y:S01]  /*8fd0*/  LDC.64 R2, c[0x0][0x380] ;  /* 0x0000e000ff027b82 */ /* 0x000e220000000a00 */
[----:B------:R-:W-:-:S04]  /*8fe0*/  IMAD.IADD R29, R29, 0x1, R0 ;  /* 0x000000011d1d7824 */ /* 0x000fc800078e0200 */
[----:B0-----:R-:W-:-:S05]  /*8ff0*/  IMAD.WIDE R2, R29, 0x4, R2 ;  /* 0x000000041d027825 */ /* 0x001fca00078e0202 */
[----:B------:R-:W-:Y:S01]  /*9000*/  STG.E.128 desc[UR36][R2.64], R8 ;  /* 0x0000000802007986 */ /* 0x000fe2000c101d24 */
[----:B------:R-:W-:Y:S05]  /*9010*/  EXIT ;  /* 0x000000000000794d */ /* 0x000fea0003800000 */
.L_x_2341:
[----:B------:R-:W-:Y:S01]  /*9020*/  HFMA2 R12, -RZ, RZ, 0, 9.5367431640625e-07 ;  /* 0x00000010ff0c7431 */ /* 0x000fe200000001ff */
[----:B------:R-:W-:Y:S01]  /*9030*/  MOV R11, 0x1f ;  /* 0x0000001f000b7802 */ /* 0x000fe20000000f00 */
[----:B------:R-:W-:-:S07]  /*9040*/  IMAD.MOV.U32 R15, RZ, RZ, -0x1 ;  /* 0xffffffffff0f7424 */ /* 0x000fce00078e00ff */
[----:B0----5:R-:W-:Y:S05]  /*9050*/  WARPSYNC.COLLECTIVE R15, `(.L_x_2439) ;  /* 0x000000000f087348 */ /* 0x021fea0003c00000 */
[----:B------:R1:W2:Y:S02]  /*9060*/  SHFL.BFLY P6, R14, R13, R12, R11 ;  /* 0x0c00000c0d0e7389 */ /* 0x0002a400000c000b */
[----:B012--5:R-:W-:Y:S05]  /*9070*/  ENDCOLLECTIVE ;  /* 0x000000000000791b */ /* 0x027fea0003800000 */
.L_x_2439:
[----:B------:R-:W-:Y:S02]  /*9080*/  HFMA2 R12, -RZ, RZ, 0, 4.76837158203125e-07 ;  /* 0x00000008ff0c7431 */ /* 0x000fe400000001ff */
[----:B------:R-:W-:-:S05]  /*9090*/  FADD.FTZ R4, R13, R14 ;  /* 0x0000000e0d047221 */ /* 0x000fca0000010000 */
[----:B------:R-:W-:-:S07]  /*90a0*/  MOV R13, R4 ;  /* 0x00000004000d7202 */ /* 0x000fce0000000f00 */
[----:B------:R-:W-:Y:S05]  /*90b0*/  WARPSYNC.COLLECTIVE R15, `(.L_x_2440) ;  /* 0x000000000f087348 */ /* 0x000fea0003c00000 */
[----:B------:R0:W1:Y:S02]  /*90c0*/  SHFL.BFLY P6, R14, R13, R12, R11 ;  /* 0x0c00000c0d0e7389 */ /* 0x00006400000c000b */
[----:B01----:R-:W-:Y:S05]  /*90d0*/  ENDCOLLECTIVE ;  /* 0x000000000000791b */ /* 0x003fea0003800000 */
.L_x_2440:
[----:B------:R-:W-:Y:S01]  /*90e0*/  MOV R12, 0x4 ;  /* 0x00000004000c7802 */ /* 0x000fe20000000f00 */
[----:B------:R-:W-:-:S04]  /*90f0*/  FADD.FTZ R5, R4, R14 ;  /* 0x0000000e04057221 */ /* 0x000fc80000010000 */
[----:B------:R-:W-:-:S07]  /*9100*/  IMAD.MOV.U32 R13, RZ, RZ, R5 ;  /* 0x000000ffff0d7224 */ /* 0x000fce00078e0005 */
[----:B------:R-:W-:Y:S05]  /*9110*/  WARPSYNC.COLLECTIVE R15, `(.L_x_2441) ;  /* 0x000000000f087348 */ /* 0x000fea0003c00000 */
[----:B------:R0:W1:Y:S02]  /*9120*/  SHFL.BFLY P6, R14, R13, R12, R11 ;  /* 0x0c00000c0d0e7389 */ /* 0x00006400000c000b */
[----:B01----:R-:W-:Y:S05]  /*9130*/  ENDCOLLECTIVE ;  /* 0x000000000000791b */ /* 0x003fea0003800000 */
.L_x_2441:
[----:B------:R-:W-:Y:S02]  /*9140*/  IMAD.MOV.U32 R12, RZ, RZ, 0x2 ;  /* 0x00000002ff0c7424 */ /* 0x000fe400078e00ff */
[----:B------:R-:W-:-:S05]  /*9150*/  FADD.FTZ R6, R5, R14 ;  /* 0x0000000e05067221 */ /* 0x000fca0000010000 */
[----:B------:R-:W-:-:S07]  /*9160*/  MOV R13, R6 ;  /* 0x00000006000d7202 */ /* 0x000fce0000000f00 */
[----:B------:R-:W-:Y:S05]  /*9170*/  WARPSYNC.COLLECTIVE R15, `(.L_x_2442) ;  /* 0x000000000f087348 */ /* 0x000fea0003c00000 */
[----:B------:R0:W1:Y:S02]  /*9180*/  SHFL.BFLY P6, R14, R13, R12, R11 ;  /* 0x0c00000c0d0e7389 */ /* 0x00006400000c000b */
[----:B01----:R-:W-:Y:S05]  /*9190*/  ENDCOLLECTIVE ;  /* 0x000000000000791b */ /* 0x003fea0003800000 */
.L_x_2442:
[----:B------:R-:W-:Y:S02]  /*91a0*/  HFMA2 R12, -RZ, RZ, 0, 5.9604644775390625e-08 ;  /* 0x00000001ff0c7431 */ /* 0x000fe400000001ff */
[----:B------:R-:W-:-:S05]  /*91b0*/  FADD.FTZ R7, R6, R14 ;  /* 0x0000000e06077221 */ /* 0x000fca0000010000 */
[----:B------:R-:W-:-:S07]  /*91c0*/  MOV R13, R7 ;  /* 0x00000007000d7202 */ /* 0x000fce0000000f00 */
[----:B------:R-:W-:Y:S05]  /*91d0*/  WARPSYNC.COLLECTIVE R15, `(.L_x_2443) ;  /* 0x000000000f087348 */ /* 0x000fea0003c00000 */
[----:B------:R0:W1:Y:S02]  /*91e0*/  SHFL.BFLY P6, R14, R13, R12, R11 ;  /* 0x0c00000c0d0e7389 */ /* 0x00006400000c000b */
[----:B01----:R-:W-:Y:S05]  /*91f0*/  ENDCOLLECTIVE ;  /* 0x000000000000791b */ /* 0x003fea0003800000 */
.L_x_2443:
[----:B------:R-:W-:Y:S05]  /*9200*/  BRA `(.L_x_2444) ;  /* 0xffffff8400147947 */ /* 0x000fea000383ffff */
.L_x_2445:
        /* <DEDUP_REMOVED lines=15> */
.L_x_3018:


//--------------------- .text._ZN4mmha33masked_multihead_attention_kernelIfLi64ELi64ELi2ELi16ELi128ELb0ELb1EEEv26Multihead_attention_paramsIT_XT5_EE --------------------------
	.section	.text._ZN4mmha33masked_multihead_attention_kernelIfLi64ELi64ELi2ELi16ELi128ELb0ELb1EEEv26Multihead_attention_paramsIT_XT5_EE,"ax",@progbits
	.align	128
        .global         _ZN4mmha33masked_multihead_attention_kernelIfLi64ELi64ELi2ELi16ELi128ELb0ELb1EEEv26Multihead_attention_paramsIT_XT5_EE
        .type           _ZN4mmha33masked_multihead_attention_kernelIfLi64ELi64ELi2ELi16ELi128ELb0ELb1EEEv26Multihead_attention_paramsIT_XT5_EE,@function
        .size           _ZN4mmha33masked_multihead_attention_kernelIfLi64ELi64ELi2ELi16ELi128ELb0ELb1EEEv26Multihead_attention_paramsIT_XT5_EE,(.L_x_3019 - _ZN4mmha33masked_multihead_attention_kernelIfLi64ELi64ELi2ELi16ELi128ELb0ELb1EEEv26Multihead_attention_paramsIT_XT5_EE)
        .other          _ZN4mmha33masked_multihead_attention_kernelIfLi64ELi64ELi2ELi16ELi128ELb0ELb1EEEv26Multihead_attention_paramsIT_XT5_EE,@"STO_CUDA_ENTRY STV_DEFAULT"
_ZN4mmha33masked_multihead_attention_kernelIfLi64ELi64ELi2ELi16ELi128ELb0ELb1EEEv26Multihead_attention_paramsIT_XT5_EE:
.text._ZN4mmha33masked_multihead_attention_kernelIfLi64ELi64ELi2ELi16ELi128ELb0ELb1EEEv26Multihead_attention_paramsIT_XT5_EE:
        /* <DEDUP_REMOVED lines=14> */
.L_x_2446:
[----:B------:R-:W1:Y:S01]  /*00e0*/  LDCU.64 UR4, c[0x0][0x4a0] ;  /* 0x00009400ff0477ac */ /* 0x000e620008000a00 */
[----:B------:R-:W2:Y:S01]  /*00f0*/  LDC R8, c[0x0][0x3f0] ;  /* 0x0000fc00ff087b82 */ /* 0x000ea20000000800 */
[----:B------:R-:W3:Y:S01]  /*0100*/  S2R R6, SR_CTAID.Y ;  /* 0x0000000000067919 */ /* 0x000ee20000002600 */
[----:B------:R-:W4:Y:S01]  /*0110*/  LDCU UR8, c[0x0][0x3f4] ;  /* 0x00007e80ff0877ac */ /* 0x000f220008000800 */
[----:B------:R-:W-:Y:S01]  /*0120*/  IMAD.MOV.U32 R16, RZ, RZ, RZ ;  /* 0x000000ffff107224 */ /* 0x000fe200078e00ff */
[----:B------:R-:W0:Y:S01]  /*0130*/  LDCU UR7, c[0x0][0x3f8] ;  /* 0x00007f00ff0777ac */ /* 0x000e220008000800 */
[----:B-1----:R-:W-:-:S04]  /*0140*/  UISETP.NE.U32.AND UP0, UPT, UR4, URZ, UPT ;  /* 0x000000ff0400728c */ /* 0x002fc8000bf05070 */
[----:B------:R-:W-:Y:S01]  /*0150*/  UISETP.NE.AND.EX UP0, UPT, UR5, URZ, UPT, UP0 ;  /* 0x000000ff0500728c */ /* 0x000fe2000bf05300 */
[----:B--2---:R-:W-:-:S05]  /*0160*/  IABS R7, R8 ;  /* 0x0000000800077213 */ /* 0x004fca0000000000 */
[----:B------:R-:W-:Y:S01]  /*0170*/  PLOP3.LUT P5, PT, PT, PT, UP0, 0x80, 0x8 ;  /* 0x000000000008781c */ /* 0x000fe20003faf008 */
[----:B------:R-:W1:Y:S04]  /*0180*/  I2F.RP R0, R7 ;  /* 0x0000000700007306 */ /* 0x000e680000209400 */
[----:B------:R-:W2:Y:S04]  /*0190*/  @UP0 LDCU.64 UR4, c[0x0][0x4a0] ;  /* 0x00009400ff0407ac */ /* 0x000ea80008000a00 */
[----:B-1----:R-:W1:Y:S01]  /*01a0*/  MUFU.RCP R0, R0 ;  /* 0x0000000000007308 */ /* 0x002e620000001000 */
[----:B--2---:R-:W-:-:S06]  /*01b0*/  @UP0 UIMAD.WIDE.U32 UR4, UR6, 0x4, UR4 ;  /* 0x00000004060408a5 */ /* 0x004fcc000f8e0004 */
[----:B------:R-:W-:Y:S02]  /*01c0*/  IMAD.U32 R2, RZ, RZ, UR4 ;  /* 0x00000004ff027e24 */ /* 0x000fe4000f8e00ff */
[----:B------:R-:W-:Y:S01]  /*01d0*/  IMAD.U32 R3, RZ, RZ, UR5 ;  /* 0x00000005ff037e24 */ /* 0x000fe2000f8e00ff */
[----:B-1----:R-:W-:Y:S02]  /*01e0*/  IADD3 R4, PT, PT, R0, 0xffffffe, RZ ;  /* 0x0ffffffe00047810 */ /* 0x002fe40007ffe0ff */
[----:B------:R-:W1:Y:S02]  /*01f0*/  @UP0 LDCU UR5, c[0x0][0x430] ;  /* 0x00008600ff0507ac */ /* 0x000e640008000800 */
[----:B------:R2:W4:Y:S01]  /*0200*/  @P5 LDG.E R11, desc[UR36][R2.64] ;  /* 0x00000024020b5981 */ /* 0x000522000c1e1900 */
[----:B------:R0:W2:Y:S01]  /*0210*/  F2I.FTZ.U32.TRUNC.NTZ R5, R4 ;  /* 0x0000000400057305 */ /* 0x0000a2000021f000 */
[----:B---3--:R-:W-:Y:S01]  /*0220*/  IABS R6, R6 ;  /* 0x0000000600067213 */ /* 0x008fe20000000000 */
[----:B0-----:R-:W-:Y:S01]  /*0230*/  IMAD.MOV.U32 R4, RZ, RZ, RZ ;  /* 0x000000ffff047224 */ /* 0x001fe200078e00ff */
[----:B--2---:R-:W-:-:S05]  /*0240*/  IADD3 R10, PT, PT, RZ, -R5, RZ ;  /* 0x80000005ff0a7210 */ /* 0x004fca0007ffe0ff */
[----:B------:R-:W-:-:S04]  /*0250*/  IMAD R9, R10, R7, RZ ;  /* 0x000000070a097224 */ /* 0x000fc800078e02ff */
[----:B------:R-:W-:-:S06]  /*0260*/  IMAD.HI.U32 R5, R5, R9, R4 ;  /* 0x0000000905057227 */ /* 0x000fcc00078e0004 */
[----:B------:R-:W-:-:S04]  /*0270*/  IMAD.HI.U32 R0, R5, R6, RZ ;  /* 0x0000000605007227 */ /* 0x000fc800078e00ff */
[----:B------:R-:W-:-:S04]  /*0280*/  IMAD.MOV R4, RZ, RZ, -R0 ;  /* 0x000000ffff047224 */ /* 0x000fc800078e0a00 */
[C---:B------:R-:W-:Y:S01]  /*0290*/  IMAD R6, R7.reuse, R4, R6 ;  /* 0x0000000407067224 */ /* 0x040fe200078e0206 */
[----:B------:R-:W-:Y:S01]  /*02a0*/  LOP3.LUT R2, R8, UR6, RZ, 0x3c, !PT ;  /* 0x0000000608027c12 */ /* 0x000fe2000f8e3cff */
[----:B------:R-:W0:Y:S03]  /*02b0*/  LDC.64 R4, c[0x0][0x460] ;  /* 0x00011800ff047b82 */ /* 0x000e260000000a00 */
[----:B------:R-:W-:Y:S02]  /*02c0*/  ISETP.GT.U32.AND P3, PT, R7, R6, PT ;  /* 0x000000060700720c */ /* 0x000fe40003f64070 */
[----:B------:R-:W-:-:S11]  /*02d0*/  ISETP.GE.AND P4, PT, R2, RZ, PT ;  /* 0x000000ff0200720c */ /* 0x000fd60003f86270 */
[----:B------:R-:W-:-:S04]  /*02e0*/  @!P3 IADD3 R6, PT, PT, R6, -R7, RZ ;  /* 0x800000070606b210 */ /* 0x000fc80007ffe0ff */
[----:B------:R-:W-:Y:S01]  /*02f0*/  ISETP.GE.U32.AND P1, PT, R6, R7, PT ;  /* 0x000000070600720c */ /* 0x000fe20003f26070 */
[----:B------:R-:W-:-:S12]  /*0300*/  @!P3 VIADD R0, R0, 0x1 ;  /* 0x000000010000b836 */ /* 0x000fd80000000000 */
[----:B------:R-:W-:-:S05]  /*0310*/  @P1 VIADD R0, R0, 0x1 ;  /* 0x0000000100001836 */ /* 0x000fca0000000000 */
[----:B------:R-:W-:-:S04]  /*0320*/  @!P4 IADD3 R0, PT, PT, -R0, RZ, RZ ;  /* 0x000000ff0000c210 */ /* 0x000fc80007ffe1ff */
[----:B------:R-:W-:Y:S02]  /*0330*/  R2UR UR40, R0 ;  /* 0x00000000002872ca */ /* 0x000fe400000e0000 */
[----:B----4-:R-:W-:Y:S02]  /*0340*/  MOV R0, UR8 ;  /* 0x0000000800007c02 */ /* 0x010fe40008000f00 */
[----:B0-----:R-:W-:Y:S02]  /*0350*/  ISETP.NE.U32.AND P0, PT, R4, RZ, PT ;  /* 0x000000ff0400720c */ /* 0x001fe40003f05070 */
[----:B------:R-:W-:Y:S02]  /*0360*/  IABS R9, R0 ;  /* 0x0000000000097213 */ /* 0x000fe40000000000 */
[----:B------:R-:W-:Y:S02]  /*0370*/  ISETP.NE.AND.EX P0, PT, R5, RZ, PT, P0 ;  /* 0x000000ff0500720c */ /* 0x000fe40003f05300 */
[----:B------:R-:W-:Y:S01]  /*0380*/  ISETP.NE.AND P2, PT, R8, RZ, PT ;  /* 0x000000ff0800720c */ /* 0x000fe20003f45270 */
[----:B------:R-:W0:Y:S10]  /*0390*/  I2F.RP R0, R9 ;  /* 0x0000000900007306 */ /* 0x000e340000209400 */
[----:B------:R-:W2:Y:S02]  /*03a0*/  @P0 LDC.64 R2, c[0x0][0x460] ;  /* 0x00011800ff020b82 */ /* 0x000ea40000000a00 */
[----:B------:R-:W-:Y:S01]  /*03b0*/  @!P2 LOP3.LUT R8, RZ, R8, RZ, 0x33, !PT ;  /* 0x00000008ff08a212 */ /* 0x000fe200078e33ff */
[----:B0-----:R-:W0:Y:S03]  /*03c0*/  MUFU.RCP R0, R0 ;  /* 0x0000000000007308 */ /* 0x001e260000001000 */
[----:B------:R-:W-:Y:S01]  /*03d0*/  @!P2 R2UR UR40, R8 ;  /* 0x000000000828a2ca */ /* 0x000fe200000e0000 */
[----:B------:R-:W1:-:S12]  /*03e0*/  @!UP0 LDCU UR42, c[0x0][0x40c] ;  /* 0x00008180ff2a87ac */ /* 0x000e580008000800 */
[----:B------:R-:W-:Y:S02]  /*03f0*/  IMAD.U32 R7, RZ, RZ, UR40 ;  /* 0x00000028ff077e24 */ /* 0x000fe4000f8e00ff */
[----:B0-----:R-:W-:Y:S02]  /*0400*/  VIADD R6, R0, 0xffffffe ;  /* 0x0ffffffe00067836 */ /* 0x001fe40000000000 */
[----:B--2---:R-:W-:Y:S02]  /*0410*/  @P0 IMAD.WIDE R2, R7, 0x4, R2 ;  /* 0x0000000407020825 */ /* 0x004fe400078e0202 */
[----:B------:R0:W2:Y:S03]  /*0420*/  F2I.FTZ.U32.TRUNC.NTZ R7, R6 ;  /* 0x0000000600077305 */ /* 0x0000a6000021f000 */
[----:B------:R2:W5:Y:S01]  /*0430*/  @P0 LDG.E R16, desc[UR36][R2.64] ;  /* 0x0000002402100981 */ /* 0x000562000c1e1900 */
[----:B0-----:R-:W-:-:S02]  /*0440*/  HFMA2 R6, -RZ, RZ, 0, 0 ;  /* 0x00000000ff067431 */ /* 0x001fc400000001ff */
[----:B--2---:R-:W-:-:S04]  /*0450*/  IMAD.MOV R2, RZ, RZ, -R7 ;  /* 0x000000ffff027224 */ /* 0x004fc800078e0a07 */
[----:B------:R-:W-:-:S04]  /*0460*/  IMAD R3, R2, R9, RZ ;  /* 0x0000000902037224 */ /* 0x000fc800078e02ff */
[----:B------:R-:W-:Y:S01]  /*0470*/  IMAD.HI.U32 R7, R7, R3, R6 ;  /* 0x0000000307077227 */ /* 0x000fe200078e0006 */
[----:B------:R-:W0:Y:S01]  /*0480*/  S2R R17, SR_TID.X ;  /* 0x0000000000117919 */ /* 0x000e220000002100 */
[----:B------:R-:W2:Y:S01]  /*0490*/  S2UR UR44, SR_CTAID.X ;  /* 0x00000000002c79c3 */ /* 0x000ea20000002500 */
[----:B------:R-:W3:Y:S01]  /*04a0*/  S2R R15, SR_CTAID.X ;  /* 0x00000000000f7919 */ /* 0x000ee20000002500 */
[----:B------:R-:W-:Y:S01]  /*04b0*/  ISETP.NE.AND P1, PT, RZ, UR8, PT ;  /* 0x00000008ff007c0c */ /* 0x000fe2000bf25270 */
[----:B------:R-:W-:Y:S01]  /*04c0*/  UIMAD UR43, UR6, UR8, URZ ;  /* 0x00000008062b72a4 */ /* 0x000fe2000f8e02ff */
[----:B------:R-:W-:Y:S01]  /*04d0*/  BSSY.RECONVERGENT B0, `(.L_x_2447) ;  /* 0x000002c000007945 */ /* 0x000fe20003800200 */
[----:B------:R-:W-:Y:S01]  /*04e0*/  UIMAD UR40, UR40, UR7, URZ ;  /* 0x00000007282872a4 */ /* 0x000fe2000f8e02ff */
[----:B------:R-:W-:Y:S01]  /*04f0*/  CS2R R24, SRZ ;  /* 0x0000000000187805 */ /* 0x000fe2000001ff00 */
[----:B--2---:R-:W-:Y:S01]  /*0500*/  UIMAD UR46, UR6, UR7, UR44 ;  /* 0x00000007062e72a4 */ /* 0x004fe2000f8e022c */
[----:B0-----:R-:W-:Y:S01]  /*0510*/  IMAD.SHL.U32 R18, R17, 0x2, RZ ;  /* 0x0000000211127824 */ /* 0x001fe200078e00ff */
[----:B------:R-:W-:-:S13]  /*0520*/  @P5 R2UR UR4, R11 ;  /* 0x000000000b0452ca */ /* 0x000fda00000e0000 */
[----:B-1----:R-:W-:Y:S01]  /*0530*/  @UP0 UIADD3 UR42, UPT, UPT, UR4, UR5, URZ ;  /* 0x00000005042a0290 */ /* 0x002fe2000fffe0ff */
[----:B------:R-:W0:Y:S05]  /*0540*/  LDCU UR5, c[0x0][0x3e8] ;  /* 0x00007d00ff0577ac */ /* 0x000e2a0008000800 */
[----:B------:R-:W-:-:S05]  /*0550*/  IABS R2, UR42 ;  /* 0x0000002a00027c13 */ /* 0x000fca0008000000 */
[----:B------:R-:W-:-:S04]  /*0560*/  IMAD.HI.U32 R7, R7, R2, RZ ;  /* 0x0000000207077227 */ /* 0x000fc800078e00ff */
[----:B------:R-:W-:-:S04]  /*0570*/  IMAD.MOV R7, RZ, RZ, -R7 ;  /* 0x000000ffff077224 */ /* 0x000fc800078e0a07 */
[----:B------:R-:W-:-:S05]  /*0580*/  IMAD R2, R9, R7, R2 ;  /* 0x0000000709027224 */ /* 0x000fca00078e0202 */
[----:B------:R-:W-:Y:S01]  /*0590*/  ISETP.GT.U32.AND P0, PT, R9, R2, PT ;  /* 0x000000020900720c */ /* 0x000fe20003f04070 */
[----:B0-----:R-:W-:-:S12]  /*05a0*/  UISETP.NE.AND UP0, UPT, UR5, URZ, UPT ;  /* 0x000000ff0500728c */ /* 0x001fd8000bf05270 */
[----:B------:R-:W-:-:S05]  /*05b0*/  @!P0 IMAD.IADD R2, R2, 0x1, -R9 ;  /* 0x0000000102028824 */ /* 0x000fca00078e0a09 */
[----:B------:R-:W-:Y:S02]  /*05c0*/  ISETP.GT.U32.AND P0, PT, R9, R2, PT ;  /* 0x000000020900720c */ /* 0x000fe40003f04070 */
[----:B------:R-:W-:Y:S01]  /*05d0*/  ISETP.LE.AND P2, PT, RZ, UR42, PT ;  /* 0x0000002aff007c0c */ /* 0x000fe2000bf43270 */
[----:B------:R-:W-:Y:S02]  /*05e0*/  @UP0 USHF.L.U32 UR4, UR44, 0x6, URZ ;  /* 0x000000062c040899 */ /* 0x000fe400080006ff */
[----:B------:R-:W-:-:S08]  /*05f0*/  UIADD3 UR39, UPT, UPT, UR42, 0x1, -UR8 ;  /* 0x000000012a277890 */ /* 0x000fd0000fffe808 */
[----:B------:R-:W-:Y:S02]  /*0600*/  @!P0 IADD3 R2, PT, PT, R2, -R9, RZ ;  /* 0x8000000902028210 */ /* 0x000fe40007ffe0ff */
[----:B------:R-:W-:Y:S01]  /*0610*/  ISETP.GT.U32.AND P0, PT, R17, 0x1f, PT ;  /* 0x0000001f1100780c */ /* 0x000fe20003f04070 */
[----:B------:R-:W-:Y:S02]  /*0620*/  @!UP0 USHF.L.U32 UR41, UR46, 0x6, URZ ;  /* 0x000000062e298899 */ /* 0x000fe400080006ff */
[----:B------:R-:W-:Y:S02]  /*0630*/  @UP0 UIMAD UR41, UR6, UR5, UR4 ;  /* 0x00000005062902a4 */ /* 0x000fe4000f8e0204 */
[----:B------:R-:W-:Y:S01]  /*0640*/  UISETP.LT.AND UP0, UPT, URZ, UR39, UPT ;  /* 0x00000027ff00728c */ /* 0x000fe2000bf01270 */
[----:B------:R-:W-:Y:S01]  /*0650*/  @!P2 IMAD.MOV R2, RZ, RZ, -R2 ;  /* 0x000000ffff02a224 */ /* 0x000fe200078e0a02 */
[----:B------:R-:W-:Y:S02]  /*0660*/  @!P1 LOP3.LUT R2, RZ, UR8, RZ, 0x33, !PT ;  /* 0x00000008ff029c12 */ /* 0x000fe4000f8e33ff */
[----:B------:R-:W-:Y:S01]  /*0670*/  USEL UR39, URZ, UR39, !UP0 ;  /* 0x00000027ff277287 */ /* 0x000fe2000c000000 */
[----:B------:R-:W-:-:S03]  /*0680*/  IADD3 R13, PT, PT, R18, UR41, RZ ;  /* 0x00000029120d7c10 */ /* 0x000fc6000fffe0ff */
[----:B---3--:R-:W-:Y:S08]  /*0690*/  @P0 BRA `(.L_x_2448) ;  /* 0x00000000003c0947 */ /* 0x008ff00003800000 */
        /* <DEDUP_REMOVED lines=15> */
.L_x_2448:
[----:B------:R-:W-:Y:S05]  /*0790*/  BSYNC.RECONVERGENT B0 ;  /* 0x0000000000007941 */ /* 0x000fea0003800200 */
.L_x_2447:
[----:B------:R-:W1:Y:S01]  /*07a0*/  LDCU UR4, c[0x0][0x478] ;  /* 0x00008f00ff0477ac */ /* 0x000e620008000800 */
[----:B------:R-:W-:Y:S01]  /*07b0*/  IMAD R3, R15, 0x40, R18 ;  /* 0x000000400f037824 */ /* 0x000fe200078e0212 */
[----:B------:R-:W-:Y:S02]  /*07c0*/  USHF.R.S32.HI UR45, URZ, 0x1f, UR43 ;  /* 0x0000001fff2d7899 */ /* 0x000fe4000801142b */
        /* <DEDUP_REMOVED lines=13> */
.L_x_2449:
[----:B------:R-:W-:Y:S01]  /*08a0*/  BSSY.RECONVERGENT B0, `(.L_x_2450) ;  /* 0x0000006000007945 */ /* 0x000fe20003800200 */
[----:B------:R-:W-:-:S03]  /*08b0*/  CS2R R22, SRZ ;  /* 0x0000000000167805 */ /* 0x000fc6000001ff00 */
[----:B------:R-:W-:Y:S05]  /*08c0*/  @P0 BRA `(.L_x_2451) ;  /* 0x00000000000c0947 */ /* 0x000fea0003800000 */
[----:B------:R-:W1:Y:S02]  /*08d0*/  LDC.64 R6, c[0x0][0x398] ;  /* 0x0000e600ff067b82 */ /* 0x000e640000000a00 */
[----:B-1----:R-:W-:-:S05]  /*08e0*/  IMAD.WIDE R6, R13, 0x4, R6 ;  /* 0x000000040d067825 */ /* 0x002fca00078e0206 */
[----:B------:R1:W5:Y:S02]  /*08f0*/  LDG.E.64 R22, desc[UR36][R6.64] ;  /* 0x0000002406167981 */ /* 0x000364000c1e1b00 */
.L_x_2451:
[----:B------:R-:W-:Y:S05]  /*0900*/  BSYNC.RECONVERGENT B0 ;  /* 0x0000000000007941 */ /* 0x000fea0003800200 */
.L_x_2450:
        /* <DEDUP_REMOVED lines=19> */
[----:B-----5:R-:W-:Y:S01]  /*0a40*/  @!P0 IMAD R0, R16, UR7, RZ ;  /* 0x0000000710008c24 */ /* 0x020fe2000f8e02ff */
[----:B------:R-:W-:-:S03]  /*0a50*/  CS2R R14, SRZ ;  /* 0x00000000000e7805 */ /* 0x000fc6000001ff00 */
[----:B------:R-:W-:Y:S02]  /*0a60*/  @!P0 IMAD R19, R0, 0x40, R3 ;  /* 0x0000004000138824 */ /* 0x000fe400078e0203 */
[----:B0-----:R-:W0:Y:S01]  /*0a70*/  @!P0 LDC.64 R8, c[0x0][0x450] ;  /* 0x00011400ff088b82 */ /* 0x001e220000000a00 */
[----:B--2---:R-:W-:Y:S01]  /*0a80*/  @UP0 UIMAD.WIDE.U32 UR4, UR6, 0x4, UR4 ;  /* 0x00000004060408a5 */ /* 0x004fe2000f8e0004 */
[----:B-1----:R-:W-:Y:S01]  /*0a90*/  @!P2 IMAD.WIDE.U32 R6, R3, 0x4, R6 ;  /* 0x000000040306a825 */ /* 0x002fe200078e0006 */
[----:B------:R-:W-:-:S04]  /*0aa0*/  CS2R R12, SRZ ;  /* 0x00000000000c7805 */ /* 0x000fc8000001ff00 */
[----:B------:R-:W-:Y:S01]  /*0ab0*/  IMAD.U32 R10, RZ, RZ, UR4 ;  /* 0x00000004ff0a7e24 */ /* 0x000fe2000f8e00ff */
[----:B------:R-:W-:Y:S01]  /*0ac0*/  MOV R11, UR5 ;  /* 0x00000005000b7c02 */ /* 0x000fe20008000f00 */
[----:B------:R-:W2:Y:S01]  /*0ad0*/  @!P2 LDG.E.64 R14, desc[UR36][R6.64] ;  /* 0x00000024060ea981 */ /* 0x000ea2000c1e1b00 */
[----:B---3--:R-:W-:Y:S02]  /*0ae0*/  @!P1 IMAD.WIDE.U32 R4, R3, 0x4, R4 ;  /* 0x0000000403049825 */ /* 0x008fe400078e0004 */
[----:B------:R-:W1:Y:S01]  /*0af0*/  LDC R3, c[0x0][0x400] ;  /* 0x00010000ff037b82 */ /* 0x000e620000000800 */
[----:B------:R-:W3:Y:S01]  /*0b00*/  @P3 LDG.E R10, desc[UR36][R10.64] ;  /* 0x000000240a0a3981 */ /* 0x000ee2000c1e1900 */
[----:B------:R-:W4:Y:S03]  /*0b10*/  LDCU.U8 UR4, c[0x0][0x404] ;  /* 0x00008080ff0477ac */ /* 0x000f260008000000 */
[----:B------:R-:W3:Y:S01]  /*0b20*/  @!P1 LDG.E.64 R12, desc[UR36][R4.64] ;  /* 0x00000024040c9981 */ /* 0x000ee2000c1e1b00 */
[----:B0-----:R-:W-:-:S06]  /*0b30*/  @!P0 IMAD.WIDE R8, R19, 0x4, R8 ;  /* 0x0000000413088825 */ /* 0x001fcc00078e0208 */
[----:B------:R-:W3:Y:S01]  /*0b40*/  @!P0 LDG.E.64 R8, desc[UR36][R8.64] ;  /* 0x0000002408088981 */ /* 0x000ee2000c1e1b00 */
[----:B----4-:R-:W-:-:S04]  /*0b50*/  ISETP.NE.AND P1, PT, RZ, UR4, PT ;  /* 0x00000004ff007c0c */ /* 0x010fc8000bf25270 */
[----:B-1----:R-:W-:Y:S01]  /*0b60*/  ISETP.LT.OR P1, PT, R3, 0x1, P1 ;  /* 0x000000010300780c */ /* 0x002fe20000f21670 */
[----:B------:R-:W-:Y:S01]  /*0b70*/  UMOV UR38, URZ ;  /* 0x000000ff00267c82 */ /* 0x000fe20008000000 */
[----:B------:R-:W-:Y:S01]  /*0b80*/  BSSY.RECONVERGENT B6, `(.L_x_2452) ;  /* 0x000009d000067945 */ /* 0x000fe20003800200 */
[----:B--2---:R-:W-:Y:S01]  /*0b90*/  FADD.FTZ R22, R14, R22 ;  /* 0x000000160e167221 */ /* 0x004fe20000010000 */
[----:B------:R-:W-:Y:S01]  /*0ba0*/  FADD.FTZ R23, R15, R23 ;  /* 0x000000170f177221 */ /* 0x000fe20000010000 */
[----:B---3--:R-:W-:Y:S01]  /*0bb0*/  @P3 R2UR UR38, R10 ;  /* 0x000000000a2632ca */ /* 0x008fe200000e0000 */
[----:B------:R-:W-:Y:S01]  /*0bc0*/  FADD.FTZ R24, R12, R24 ;  /* 0x000000180c187221 */ /* 0x000fe20000010000 */
[----:B------:R-:W-:Y:S01]  /*0bd0*/  FADD.FTZ R25, R13, R25 ;  /* 0x000000190d197221 */ /* 0x000fe20000010000 */
[----:B------:R-:W-:Y:S01]  /*0be0*/  @!P0 FMUL.FTZ R22, R22, R8 ;  /* 0x0000000816168220 */ /* 0x000fe20000410000 */
[----:B------:R-:W-:-:S04]  /*0bf0*/  @!P0 FMUL.FTZ R23, R23, R9 ;  /* 0x0000000917178220 */ /* 0x000fc80000410000 */
[----:B------:R-:W-:Y:S07]  /*0c00*/  @P1 BRA `(.L_x_2453) ;  /* 0x0000000000641947 */ /* 0x000fee0003800000 */
        /* <DEDUP_REMOVED lines=8> */
[----:B0-----:R-:W-:-:S03]  /*0c90*/  IMAD.U32 R0, RZ, RZ, UR4 ;  /* 0x00000004ff007e24 */ /* 0x001fc6000f8e00ff */
[----:B------:R-:W0:Y:S02]  /*0ca0*/  MUFU.EX2 R5, -R4 ;  /* 0x8000000400057308 */ /* 0x000e240000000800 */
[----:B------:R-:W-:-:S04]  /*0cb0*/  IADD3 R0, PT, PT, R0, -UR38, RZ ;  /* 0x8000002600007c10 */ /* 0x000fc8000fffe0ff */
        /* <DEDUP_REMOVED lines=14> */
.L_x_2453:
        /* <DEDUP_REMOVED lines=45> */
[----:B------:R-:W-:Y:S01]  /*1070*/  IMAD.MOV.U32 R13, RZ, RZ, RZ ;  /* 0x000000ffff0d7224 */ /* 0x000fe200078e00ff */
[----:B------:R-:W4:Y:S01]  /*1080*/  LDCU.64 UR8, c[0x4][0x28] ;  /* 0x01000500ff0877ac */ /* 0x000f220008000a00 */
[----:B0-----:R-:W-:Y:S01]  /*1090*/  MOV R4, UR4 ;  /* 0x0000000400047c02 */ /* 0x001fe20008000f00 */
[----:B------:R-:W-:-:S02]  /*10a0*/  IMAD.U32 R5, RZ, RZ, UR5 ;  /* 0x00000005ff057e24 */ /* 0x000fc4000f8e00ff */
[----:B---3--:R-:W-:Y:S01]  /*10b0*/  IMAD.U32 R6, RZ, RZ, UR6 ;  /* 0x00000006ff067e24 */ /* 0x008fe2000f8e00ff */
[----:B------:R-:W-:Y:S01]  /*10c0*/  MOV R7, UR7 ;  /* 0x0000000700077c02 */ /* 0x000fe20008000f00 */
[----:B----4-:R-:W-:Y:S02]  /*10d0*/  IMAD.U32 R10, RZ, RZ, UR8 ;  /* 0x00000008ff0a7e24 */ /* 0x010fe4000f8e00ff */
[----:B-1----:R-:W-:-:S07]  /*10e0*/  IMAD.U32 R11, RZ, RZ, UR9 ;  /* 0x00000009ff0b7e24 */ /* 0x002fce000f8e00ff */
[----:B------:R-:W-:-:S07]  /*10f0*/  LEPC R20, `(.L_x_2455) ;  /* 0x000000001014794e */ /* 0x000fce0000000000 */
[----:B--2---:R-:W-:Y:S05]  /*1100*/  CALL.ABS.NOINC R14 ;  /* 0x000000000e007343 */ /* 0x004fea0003c00000 */
.L_x_2455:
[----:B------:R-:W0:Y:S01]  /*1110*/  S2R R3, SR_CgaCtaId ;  /* 0x0000000000037919 */ /* 0x000e220000008800 */
[----:B------:R-:W1:Y:S01]  /*1120*/  LDC R7, c[0x0][0x400] ;  /* 0x00010000ff077b82 */ /* 0x000e620000000800 */
[----:B------:R-:W-:Y:S01]  /*1130*/  ISETP.NE.AND P6, PT, R28, RZ, PT ;  /* 0x000000ff1c00720c */ /* 0x000fe20003fc5270 */
[----:B------:R-:W-:Y:S05]  /*1140*/  WARPSYNC.ALL ;  /* 0x0000000000007948 */ /* 0x000fea0003800000 */
[----:B------:R-:W-:-:S04]  /*1150*/  MOV R0, 0x400 ;  /* 0x0000040000007802 */ /* 0x000fc80000000f00 */
[----:B------:R-:W-:-:S03]  /*1160*/  IADD3 R0, PT, PT, R0, 0x120, RZ ;  /* 0x0000012000007810 */ /* 0x000fc60007ffe0ff */
[----:B------:R-:W-:Y:S01]  /*1170*/  @!P6 IMAD R4, R19, R26, R27 ;  /* 0x0000001a1304e224 */ /* 0x000fe200078e021b */
[----:B0-----:R-:W-:-:S05]  /*1180*/  LEA R0, R3, R0, 0x18 ;  /* 0x0000000003007211 */ /* 0x001fca00078ec0ff */
[--C-:B-1----:R-:W-:Y:S02]  /*1190*/  IMAD R3, R7, 0x4, R0.reuse ;  /* 0x0000000407037824 */ /* 0x102fe400078e0200 */
[----:B------:R-:W-:-:S03]  /*11a0*/  @!P6 IMAD R5, R4, 0x4, R0 ;  /* 0x000000040405e824 */ /* 0x000fc600078e0200 */
[----:B------:R-:W-:Y:S02]  /*11b0*/  @!P6 LEA R4, R4, R3, 0x2 ;  /* 0x000000030404e211 */ /* 0x000fe400078e10ff */
        /* <DEDUP_REMOVED lines=10> */
[----:B------:R-:W-:-:S05]  /*1260*/  LEA.HI R4, R27, R4, RZ, 0x1f ;  /* 0x000000041b047211 */ /* 0x000fca00078ff8ff */
[C---:B------:R-:W-:Y:S02]  /*1270*/  IMAD R11, R4.reuse, 0x4, R0 ;  /* 0x00000004040b7824 */ /* 0x040fe400078e0200 */
[C---:B------:R-:W-:Y:S01]  /*1280*/  IMAD R13, R4.reuse, 0x4, R3 ;  /* 0x00000004040d7824 */ /* 0x040fe200078e0203 */
[----:B------:R-:W-:Y:S01]  /*1290*/  SHF.L.U32 R4, R4, 0x1, RZ ;  /* 0x0000000104047819 */ /* 0x000fe200000006ff */
[C---:B------:R-:W-:Y:S01]  /*12a0*/  IMAD R12, R19.reuse, 0x4, R11 ;  /* 0x00000004130c7824 */ /* 0x040fe200078e020b */
[----:B------:R0:W1:Y:S01]  /*12b0*/  LDS R24, [R11] ;  /* 0x000000000b187984 */ /* 0x0000620000000800 */
[----:B------:R-:W-:Y:S01]  /*12c0*/  IMAD R14, R19, 0x4, R13 ;  /* 0x00000004130e7824 */ /* 0x000fe200078e020d */
[----:B------:R-:W-:Y:S02]  /*12d0*/  ISETP.GE.AND P0, PT, R4, R7, PT ;  /* 0x000000070400720c */ /* 0x000fe40003f06270 */
[----:B------:R0:W2:Y:S04]  /*12e0*/  LDS R22, [R13] ;  /* 0x000000000d167984 */ /* 0x0000a80000000800 */
[----:B------:R0:W3:Y:S04]  /*12f0*/  LDS R25, [R12] ;  /* 0x000000000c197984 */ /* 0x0000e80000000800 */
[----:B------:R0:W4:Y:S03]  /*1300*/  LDS R23, [R14] ;  /* 0x000000000e177984 */ /* 0x0001260000000800 */
[----:B------:R-:W-:Y:S05]  /*1310*/  @P0 BRA `(.L_x_2459) ;  /* 0x0000000000580947 */ /* 0x000fea0003800000 */
[----:B------:R-:W-:Y:S01]  /*1320*/  I2FP.F32.S32 R5, R7 ;  /* 0x0000000700057245 */ /* 0x000fe20000201400 */
[----:B------:R-:W5:Y:S01]  /*1330*/  LDCU UR4, c[0x0][0x40c] ;  /* 0x00008180ff0477ac */ /* 0x000f620008000800 */
[----:B------:R-:W-:-:S04]  /*1340*/  I2FP.F32.S32 R4, R4 ;  /* 0x0000000400047245 */ /* 0x000fc80000201400 */
[----:B------:R-:W0:Y:S01]  /*1350*/  MUFU.RCP R5, R5 ;  /* 0x0000000500057308 */ /* 0x000e220000001000 */
[----:B-----5:R-:W-:Y:S01]  /*1360*/  MOV R6, UR4 ;  /* 0x0000000400067c02 */ /* 0x020fe20008000f00 */
[----:B0-----:R-:W-:-:S04]  /*1370*/  FMUL.FTZ R4, R4, R5 ;  /* 0x0000000504047220 */ /* 0x001fc80000410000 */
[----:B------:R-:W-:Y:S02]  /*1380*/  VIADD R6, R6, -UR38 ;  /* 0x8000002606067c36 */ /* 0x000fe40008000000 */
[----:B------:R-:W-:-:S03]  /*1390*/  FMUL.FTZ R4, R4, 13.28771209716796875 ;  /* 0x41549a7804047820 */ /* 0x000fc60000410000 */
[----:B------:R-:W-:-:S03]  /*13a0*/  I2FP.F32.S32 R7, R6 ;  /* 0x0000000600077245 */ /* 0x000fc60000201400 */
[----:B------:R-:W0:Y:S02]  /*13b0*/  MUFU.EX2 R4, -R4 ;  /* 0x8000000400047308 */ /* 0x000e240000000800 */
[----:B0-----:R-:W-:-:S04]  /*13c0*/  FMUL.FTZ R6, R7, R4 ;  /* 0x0000000407067220 */ /* 0x001fc80000410000 */
[----:B------:R-:W-:-:S04]  /*13d0*/  FMUL.RZ R10, R6, 0.15915493667125701904 ;  /* 0x3e22f983060a7820 */ /* 0x000fc8000040c000 */
[----:B------:R-:W4:Y:S08]  /*13e0*/  MUFU.SIN R6, R10 ;  /* 0x0000000a00067308 */ /* 0x000f300000000400 */
[----:B------:R-:W0:Y:S01]  /*13f0*/  MUFU.COS R5, R10 ;  /* 0x0000000a00057308 */ /* 0x000e220000000000 */
[-C--:B----4-:R-:W-:Y:S01]  /*1400*/  FMUL.FTZ R9, R23, R6.reuse ;  /* 0x0000000617097220 */ /* 0x090fe20000410000 */
[CC--:B---3--:R-:W-:Y:S01]  /*1410*/  FMUL.FTZ R7, R25.reuse, R6.reuse ;  /* 0x0000000619077220 */ /* 0x0c8fe20000410000 */
[-C--:B-1----:R-:W-:Y:S01]  /*1420*/  FMUL.FTZ R8, R24, R6.reuse ;  /* 0x0000000618087220 */ /* 0x082fe20000410000 */
[C---:B--2---:R-:W-:Y:S01]  /*1430*/  FMUL.FTZ R6, R22.reuse, R6 ;  /* 0x0000000616067220 */ /* 0x044fe20000410000 */
[-C--:B0-----:R-:W-:Y:S01]  /*1440*/  FFMA.FTZ R22, R22, R5.reuse, -R9 ;  /* 0x0000000516167223 */ /* 0x081fe20000010809 */
[-C--:B------:R-:W-:Y:S01]  /*1450*/  FFMA.FTZ R24, R24, R5.reuse, -R7 ;  /* 0x0000000518187223 */ /* 0x080fe20000010807 */
[-C--:B------:R-:W-:Y:S01]  /*1460*/  FFMA.FTZ R25, R25, R5.reuse, R8 ;  /* 0x0000000519197223 */ /* 0x080fe20000010008 */
[----:B------:R-:W-:-:S07]  /*1470*/  FFMA.FTZ R23, R23, R5, R6 ;  /* 0x0000000517177223 */ /* 0x000fce0000010006 */
.L_x_2459:
[----:B------:R-:W-:Y:S05]  /*1480*/  BSYNC.RECONVERGENT B1 ;  /* 0x0000000000017941 */ /* 0x000fea0003800200 */
.L_x_2458:
[----:B--2---:R2:W-:Y:S04]  /*1490*/  STS [R13], R22 ;  /* 0x000000160d007388 */ /* 0x0045e80000000800 */
[----:B----4-:R2:W-:Y:S04]  /*14a0*/  STS [R14], R23 ;  /* 0x000000170e007388 */ /* 0x0105e80000000800 */
[----:B-1----:R2:W-:Y:S04]  /*14b0*/  STS [R11], R24 ;  /* 0x000000180b007388 */ /* 0x0025e80000000800 */
[----:B---3--:R2:W-:Y:S02]  /*14c0*/  STS [R12], R25 ;  /* 0x000000190c007388 */ /* 0x0085e40000000800 */
.L_x_2457:
[----:B------:R-:W-:Y:S05]  /*14d0*/  BSYNC.RECONVERGENT B0 ;  /* 0x0000000000007941 */ /* 0x000fea0003800200 */
.L_x_2456:
[----:B------:R-:W-:Y:S01]  /*14e0*/  BAR.SYNC.DEFER_BLOCKING 0x0 ;  /* 0x0000000000007b1d */ /* 0x000fe20000010000 */
[----:B------:R-:W-:-:S04]  /*14f0*/  @!P6 IMAD R19, R19, R26, R27 ;  /* 0x0000001a1313e224 */ /* 0x000fc800078e021b */
[C---:B------:R-:W-:Y:S01]  /*1500*/  @!P6 IMAD R0, R19.reuse, 0x4, R0 ;  /* 0x000000041300e824 */ /* 0x040fe200078e0200 */
[----:B------:R-:W-:-:S04]  /*1510*/  @!P6 LEA R3, R19, R3, 0x2 ;  /* 0x000000031303e211 */ /* 0x000fc800078e10ff */
[----:B--2---:R1:W2:Y:S04]  /*1520*/  @!P6 LDS.64 R24, [R0] ;  /* 0x000000000018e984 */ /* 0x0042a80000000a00 */
[----:B------:R1:W3:Y:S01]  /*1530*/  @!P6 LDS.64 R22, [R3] ;  /* 0x000000000316e984 */ /* 0x0002e20000000a00 */
[----:B------:R-:W-:Y:S06]  /*1540*/  BAR.SYNC.DEFER_BLOCKING 0x0 ;  /* 0x0000000000007b1d */ /* 0x000fec0000010000 */
.L_x_2454:
[----:B------:R-:W-:Y:S05]  /*1550*/  BSYNC.RECONVERGENT B6 ;  /* 0x0000000000067941 */ /* 0x000fea0003800200 */
.L_x_2452:
[----:B------:R-:W4:Y:S01]  /*1560*/  S2UR UR21, SR_CgaCtaId ;  /* 0x00000000001579c3 */ /* 0x000f220000008800 */
[----:B------:R-:W-:Y:S01]  /*1570*/  ISETP.GT.U32.AND P0, PT, R17, 0x1f, PT ;  /* 0x0000001f1100780c */ /* 0x000fe20003f04070 */
[----:B------:R-:W-:Y:S01]  /*1580*/  UMOV UR20, 0x400 ;  /* 0x0000040000147882 */ /* 0x000fe20000000000 */
[----:B------:R-:W-:Y:S01]  /*1590*/  UIADD3 UR7, UPT, UPT, -UR39, UR42, URZ ;  /* 0x0000002a27077290 */ /* 0x000fe2000fffe1ff */
[----:B-1----:R-:W-:Y:S01]  /*15a0*/  IMAD.MOV.U32 R0, RZ, RZ, -0x800001 ;  /* 0xff7fffffff007424 */ /* 0x002fe200078e00ff */
[----:B------:R-:W-:-:S04]  /*15b0*/  UIADD3 UR4, UPT, UPT, UR20, 0x120, URZ ;  /* 0x0000012014047890 */ /* 0x000fc8000fffe0ff */
[----:B----4-:R-:W-:-:S04]  /*15c0*/  ULEA UR8, UR21, UR4, 0x18 ;  /* 0x0000000415087291 */ /* 0x010fc8000f8ec0ff */
[----:B------:R-:W-:Y:S01]  /*15d0*/  ULEA UR9, UR7, UR8, 0x2 ;  /* 0x0000000807097291 */ /* 0x000fe2000f8e10ff */
[----:B------:R-:W-:Y:S11]  /*15e0*/  @P0 BRA `(.L_x_2460) ;  /* 0x0000000000bc0947 */ /* 0x000ff60003800000 */
[----:B------:R-:W1:Y:S01]  /*15f0*/  LDCU UR5, c[0x0][0x3f4] ;  /* 0x00007e80ff0577ac */ /* 0x000e620008000800 */
[----:B------:R-:W4:Y:S01]  /*1600*/  LDC.64 R4, c[0x0][0x3b8] ;  /* 0x0000ee00ff047b82 */ /* 0x000f220000000a00 */
[----:B------:R-:W-:Y:S01]  /*1610*/  SHF.R.U32.HI R3, RZ, 0x1, R17 ;  /* 0x00000001ff037819 */ /* 0x000fe20000011611 */
[----:B0-23--:R-:W-:Y:S01]  /*1620*/  FMUL.FTZ R13, R23, R25 ;  /* 0x00000019170d7220 */ /* 0x00dfe20000410000 */
[----:B------:R-:W-:-:S03]  /*1630*/  LOP3.LUT R18, R18, 0x2, RZ, 0xc0, !PT ;  /* 0x0000000212127812 */ /* 0x000fc600078ec0ff */
[----:B------:R-:W-:Y:S01]  /*1640*/  FFMA.FTZ R13, R22, R24, R13 ;  /* 0x00000018160d7223 */ /* 0x000fe2000001000d */
[----:B-1----:R-:W-:Y:S02]  /*1650*/  UIMAD UR4, UR46, UR5, URZ ;  /* 0x000000052e0472a4 */ /* 0x002fe4000f8e02ff */
[----:B------:R-:W-:-:S04]  /*1660*/  IMAD R3, R3, UR5, R2 ;  /* 0x0000000503037c24 */ /* 0x000fc8000f8e0202 */
[----:B------:R-:W-:Y:S01]  /*1670*/  IMAD.U32 R7, RZ, RZ, UR4 ;  /* 0x00000004ff077e24 */ /* 0x000fe2000f8e00ff */
[----:B------:R-:W-:-:S04]  /*1680*/  UIADD3 UR4, UPT, UPT, UR20, 0x20, URZ ;  /* 0x0000002014047890 */ /* 0x000fc8000fffe0ff */
[----:B------:R-:W-:Y:S01]  /*1690*/  LEA R18, R7, R18, 0x6 ;  /* 0x0000001207127211 */ /* 0x000fe200078e30ff */
[----:B------:R-:W-:-:S04]  /*16a0*/  ULEA UR4, UR21, UR4, 0x18 ;  /* 0x0000000415047291 */ /* 0x000fc8000f8ec0ff */
[----:B------:R-:W-:Y:S02]  /*16b0*/  IMAD R7, R3, 0x4, R18 ;  /* 0x0000000403077824 */ /* 0x000fe400078e0212 */
[----:B------:R-:W-:Y:S01]  /*16c0*/  LEA R3, R17, UR4, 0x3 ;  /* 0x0000000411037c11 */ /* 0x000fe2000f8e18ff */
[----:B------:R-:W-:Y:S01]  /*16d0*/  UMOV UR4, 0xffffffff ;  /* 0xffffffff00047882 */ /* 0x000fe20000000000 */
[----:B----4-:R-:W-:-:S03]  /*16e0*/  IMAD.WIDE R4, R7, 0x4, R4 ;  /* 0x0000000407047825 */ /* 0x010fc600078e0204 */
[----:B------:R0:W-:Y:S04]  /*16f0*/  STS.64 [R3], R24 ;  /* 0x0000001803007388 */ /* 0x0001e80000000a00 */
        /* <DEDUP_REMOVED lines=11> */
.L_x_2566:
        /* <DEDUP_REMOVED lines=11> */
[----:B------:R-:W-:-:S04]  /*1860*/  UIADD3 UR4, UPT, UPT, -UR38, UR42, URZ ;  /* 0x0000002a26047290 */ /* 0x000fc8000fffe1ff */
[----:B-1----:R-:W-:-:S04]  /*1870*/  UIMAD UR5, UR44, UR6, UR4 ;  /* 0x000000062c0572a4 */ /* 0x002fc8000f8e0204 */
[----:B------:R-:W-:-:S06]  /*1880*/  UIMAD UR5, UR5, UR6, UR4 ;  /* 0x00000006050572a4 */ /* 0x000fcc000f8e0204 */
[----:B------:R-:W-:-:S04]  /*1890*/  IMAD.U32 R3, RZ, RZ, UR5 ;  /* 0x00000005ff037e24 */ /* 0x000fc8000f8e00ff */
[----:B--2---:R-:W-:-:S06]  /*18a0*/  IMAD.WIDE R4, R3, 0x4, R4 ;  /* 0x0000000403047825 */ /* 0x004fcc00078e0204 */
[----:B------:R-:W2:Y:S02]  /*18b0*/  LDG.E R5, desc[UR36][R4.64] ;  /* 0x0000002404057981 */ /* 0x000ea4000c1e1900 */
[----:B--2---:R-:W-:-:S07]  /*18c0*/  FADD.FTZ R0, R0, R5 ;  /* 0x0000000500007221 */ /* 0x004fce0000010000 */
.L_x_2462:
[----:B------:R1:W-:Y:S02]  /*18d0*/  STS [UR9], R0 ;  /* 0x00000000ff007988 */ /* 0x0003e40008000809 */
.L_x_2460:
[----:B------:R-:W-:Y:S05]  /*18e0*/  WARPSYNC.ALL ;  /* 0x0000000000007948 */ /* 0x000fea0003800000 */
[----:B------:R-:W-:Y:S01]  /*18f0*/  UIADD3 UR4, UPT, UPT, UR7, 0xf, URZ ;  /* 0x0000000f07047890 */ /* 0x000fe2000fffe0ff */
[----:B0-----:R-:W-:Y:S01]  /*1900*/  SHF.R.U32.HI R6, RZ, 0x1, R17 ;  /* 0x00000001ff067819 */ /* 0x001fe20000011611 */
[----:B------:R-:W0:Y:S01]  /*1910*/  LDCU UR6, c[0x0][0x3f0] ;  /* 0x00007e00ff0677ac */ /* 0x000e220008000800 */
[----:B------:R-:W-:Y:S01]  /*1920*/  BSSY B0, `(.L_x_2463) ;  /* 0x00001f8000007945 */ /* 0x000fe20003800000 */
[----:B------:R-:W-:Y:S01]  /*1930*/  USHF.R.S32.HI UR5, URZ, 0x1f, UR4 ;  /* 0x0000001fff057899 */ /* 0x000fe20008011404 */
[----:B------:R-:W4:Y:S03]  /*1940*/  LDCU UR22, c[0x0][0x3f8] ;  /* 0x00007f00ff1677ac */ /* 0x000f260008000800 */
[----:B------:R-:W-:Y:S01]  /*1950*/  ULEA.HI UR5, UR5, UR4, URZ, 0x4 ;  /* 0x0000000405057291 */ /* 0x000fe2000f8f20ff */
[----:B------:R-:W1:Y:S03]  /*1960*/  LDCU UR23, c[0x0][0x410] ;  /* 0x00008200ff1777ac */ /* 0x000e660008000800 */
[----:B------:R-:W-:-:S02]  /*1970*/  ULOP3.LUT UR5, UR5, 0xfffffff0, URZ, 0xc0, !UPT ;  /* 0xfffffff005057892 */ /* 0x000fc4000f8ec0ff */
[----:B0-----:R-:W-:Y:S01]  /*1980*/  UIMAD UR4, UR40, UR6, UR44 ;  /* 0x00000006280472a4 */ /* 0x001fe2000f8e022c */
[----:B------:R-:W0:Y:S01]  /*1990*/  LDCU.64 UR10, c[0x0][0x3c8] ;  /* 0x00007900ff0a77ac */ /* 0x000e220008000a00 */
[----:B------:R-:W-:Y:S02]  /*19a0*/  BAR.SYNC.DEFER_BLOCKING 0x0 ;  /* 0x0000000000007b1d */ /* 0x000fe40000010000 */
[----:B------:R-:W-:Y:S01]  /*19b0*/  ISETP.GE.AND P0, PT, R6, UR5, PT ;  /* 0x0000000506007c0c */ /* 0x000fe2000bf06270 */
[----:B------:R-:W-:-:S03]  /*19c0*/  USHF.L.U32 UR4, UR4, 0x6, URZ ;  /* 0x0000000604047899 */ /* 0x000fc600080006ff */
[----:B------:R-:W0:Y:S01]  /*19d0*/  LDCU.64 UR12, c[0x0][0x3b8] ;  /* 0x00007700ff0c77ac */ /* 0x000e220008000a00 */
[----:B------:R-:W0:Y:S01]  /*19e0*/  LDCU.64 UR14, c[0x0][0x438] ;  /* 0x00008700ff0e77ac */ /* 0x000e220008000a00 */
[----:B------:R-:W0:Y:S07]  /*19f0*/  LDCU.64 UR16, c[0x0][0x448] ;  /* 0x00008900ff1077ac */ /* 0x000e2e0008000a00 */
[----:B-1--4-:R-:W-:Y:S05]  /*1a00*/  @P0 BRA `(.L_x_2464) ;  /* 0x0000001c00a40947 */ /* 0x012fea0003800000 */
[----:B------:R-:W1:Y:S01]  /*1a10*/  LDC R3, c[0x0][0x3f4] ;  /* 0x0000fd00ff037b82 */ /* 0x000e620000000800 */
[----:B------:R-:W4:Y:S01]  /*1a20*/  LDCU.64 UR18, c[0x0][0x420] ;  /* 0x00008400ff1277ac */ /* 0x000f220008000a00 */
[----:B------:R-:W-:Y:S01]  /*1a30*/  SHF.L.U32 R17, R17, 0x3, RZ ;  /* 0x0000000311117819 */ /* 0x000fe200000006ff */
[----:B------:R-:W-:Y:S01]  /*1a40*/  IMAD.U32 R12, RZ, RZ, UR5 ;  /* 0x00000005ff0c7e24 */ /* 0x000fe2000f8e00ff */
[C---:B------:R-:W-:Y:S01]  /*1a50*/  IADD3 R10, PT, PT, R6.reuse, UR39, RZ ;  /* 0x00000027060a7c10 */ /* 0x040fe2000fffe0ff */
[----:B------:R-:W5:Y:S01]  /*1a60*/  LDCU UR7, c[0x0][0x440] ;  /* 0x00008800ff0777ac */ /* 0x000f620008000800 */
[----:B------:R-:W-:Y:S02]  /*1a70*/  LOP3.LUT R17, R17, 0x8, RZ, 0xc0, !PT ;  /* 0x0000000811117812 */ /* 0x000fe400078ec0ff */
[----:B------:R-:W-:Y:S01]  /*1a80*/  LEA R6, R6, UR8, 0x2 ;  /* 0x0000000806067c11 */ /* 0x000fe2000f8e10ff */
[----:B------:R-:W-:-:S04]  /*1a90*/  UIADD3 UR6, UPT, UPT, UR20, 0x20, URZ ;  /* 0x0000002014067890 */ /* 0x000fc8000fffe0ff */
[----:B------:R-:W-:Y:S01]  /*1aa0*/  ULEA UR6, UR21, UR6, 0x18 ;  /* 0x0000000615067291 */ /* 0x000fe2000f8ec0ff */
[----:B----4-:R-:W-:Y:S01]  /*1ab0*/  IMAD.U32 R11, RZ, RZ, UR18 ;  /* 0x00000012ff0b7e24 */ /* 0x010fe2000f8e00ff */
[----:B------:R-:W-:-:S07]  /*1ac0*/  ISETP.NE.U32.AND P0, PT, RZ, UR18, PT ;  /* 0x00000012ff007c0c */ /* 0x000fce000bf05070 */
[----:B------:R4:W0:Y:S01]  /*1ad0*/  LDS.64 R48, [R17+UR6] ;  /* 0x0000000611307984 */ /* 0x0008220008000a00 */
[----:B-----5:R-:W-:Y:S02]  /*1ae0*/  MOV R13, UR7 ;  /* 0x00000007000d7c02 */ /* 0x020fe40008000f00 */
[----:B-1----:R-:W-:Y:S01]  /*1af0*/  IABS R9, R3 ;  /* 0x0000000300097213 */ /* 0x002fe20000000000 */
[----:B------:R4:W1:Y:S01]  /*1b00*/  LDS.64 R46, [R17+UR6+0x10] ;  /* 0x00001006112e7984 */ /* 0x0008620008000a00 */
[----:B------:R-:W-:Y:S02]  /*1b10*/  IADD3 R8, P1, P2, R11, UR43, R10 ;  /* 0x0000002b0b087c10 */ /* 0x000fe4000fa3e00a */
[----:B------:R-:W5:Y:S01]  /*1b20*/  I2F.RP R3, R9 ;  /* 0x0000000900037306 */ /* 0x000f620000209400 */
[----:B------:R4:W0:Y:S01]  /*1b30*/  LDS.64 R44, [R17+UR6+0x20] ;  /* 0x00002006112c7984 */ /* 0x0008220008000a00 */
[----:B------:R-:W-:-:S03]  /*1b40*/  ISETP.NE.AND.EX P0, PT, RZ, UR19, PT, P0 ;  /* 0x00000013ff007c0c */ /* 0x000fc6000bf05300 */
[----:B------:R4:W0:Y:S04]  /*1b50*/  LDS.64 R42, [R17+UR6+0x30] ;  /* 0x00003006112a7984 */ /* 0x0008280008000a00 */
[----:B------:R4:W0:Y:S04]  /*1b60*/  LDS.64 R40, [R17+UR6+0x40] ;  /* 0x0000400611287984 */ /* 0x0008280008000a00 */
[----:B------:R4:W0:Y:S01]  /*1b70*/  LDS.64 R38, [R17+UR6+0x50] ;  /* 0x0000500611267984 */ /* 0x0008220008000a00 */
[----:B-----5:R-:W5:Y:S03]  /*1b80*/  MUFU.RCP R3, R3 ;  /* 0x0000000300037308 */ /* 0x020f660000001000 */
[----:B------:R4:W0:Y:S04]  /*1b90*/  LDS.64 R36, [R17+UR6+0x60] ;  /* 0x0000600611247984 */ /* 0x0008280008000a00 */
[----:B------:R4:W0:Y:S04]  /*1ba0*/  LDS.64 R34, [R17+UR6+0x70] ;  /* 0x0000700611227984 */ /* 0x0008280008000a00 */
[----:B------:R4:W0:Y:S04]  /*1bb0*/  LDS.64 R32, [R17+UR6+0x80] ;  /* 0x0000800611207984 */ /* 0x0008280008000a00 */
[----:B------:R4:W0:Y:S01]  /*1bc0*/  LDS.64 R30, [R17+UR6+0x90] ;  /* 0x00009006111e7984 */ /* 0x0008220008000a00 */
[----:B-----5:R-:W-:-:S03]  /*1bd0*/  VIADD R3, R3, 0xffffffe ;  /* 0x0ffffffe03037836 */ /* 0x020fc60000000000 */
[----:B------:R4:W0:Y:S01]  /*1be0*/  LDS.64 R28, [R17+UR6+0xa0] ;  /* 0x0000a006111c7984 */ /* 0x0008220008000a00 */
[----:B------:R5:W1:Y:S03]  /*1bf0*/  F2I.FTZ.U32.TRUNC.NTZ R5, R3 ;  /* 0x0000000300057305 */ /* 0x000a66000021f000 */
[----:B------:R4:W0:Y:S04]  /*1c00*/  LDS.64 R26, [R17+UR6+0xb0] ;  /* 0x0000b006111a7984 */ /* 0x0008280008000a00 */
[----:B--2---:R4:W2:Y:S04]  /*1c10*/  LDS.64 R24, [R17+UR6+0xc0] ;  /* 0x0000c00611187984 */ /* 0x0048a80008000a00 */
[----:B---3--:R4:W3:Y:S01]  /*1c20*/  LDS.64 R22, [R17+UR6+0xd0] ;  /* 0x0000d00611167984 */ /* 0x0088e20008000a00 */
[----:B-----5:R-:W-:-:S03]  /*1c30*/  IMAD.U32 R3, RZ, RZ, UR19 ;  /* 0x00000013ff037e24 */ /* 0x020fc6000f8e00ff */
[----:B------:R4:W0:Y:S01]  /*1c40*/  LDS.64 R20, [R17+UR6+0xe0] ;  /* 0x0000e00611147984 */ /* 0x0008220008000a00 */
[----:B-1----:R-:W-:Y:S01]  /*1c50*/  IMAD.MOV R4, RZ, RZ, -R5 ;  /* 0x000000ffff047224 */ /* 0x002fe200078e0a05 */
[----:B------:R-:W-:Y:S02]  /*1c60*/  IADD3.X R3, PT, PT, R3, UR45, RZ, P1, P2 ;  /* 0x0000002d03037c10 */ /* 0x000fe40008fe44ff */
[----:B------:R4:W1:Y:S01]  /*1c70*/  LDS.64 R18, [R17+UR6+0xf0] ;  /* 0x0000f00611127984 */ /* 0x0008620008000a00 */
[----:B------:R-:W-:Y:S01]  /*1c80*/  UIMAD UR6, UR44, UR7, UR42 ;  /* 0x000000072c0672a4 */ /* 0x000fe2000f8e022a */
[----:B------:R-:W-:Y:S02]  /*1c90*/  IMAD R7, R4, R9, RZ ;  /* 0x0000000904077224 */ /* 0x000fe400078e02ff */
[----:B------:R-:W-:-:S04]  /*1ca0*/  IMAD.MOV.U32 R4, RZ, RZ, RZ ;  /* 0x000000ffff047224 */ /* 0x000fc800078e00ff */
[----:B------:R-:W-:Y:S01]  /*1cb0*/  IMAD.HI.U32 R7, R5, R7, R4 ;  /* 0x0000000705077227 */ /* 0x000fe200078e0004 */
[----:B------:R-:W-:-:S03]  /*1cc0*/  IADD3 R5, PT, PT, R12, UR39, RZ ;  /* 0x000000270c057c10 */ /* 0x000fc6000fffe0ff */
[----:B----4-:R-:W-:-:S07]  /*1cd0*/  IMAD R4, R13, UR6, R10 ;  /* 0x000000060d047c24 */ /* 0x010fce000f8e020a */
.L_x_2494:
[----:B------:R-:W4:Y:S01]  /*1ce0*/  LDC R12, c[0x0][0x3f4] ;  /* 0x0000fd00ff0c7b82 */ /* 0x000f220000000800 */
[----:B------:R-:W-:Y:S01]  /*1cf0*/  IABS R82, R10 ;  /* 0x0000000a00527213 */ /* 0x000fe20000000000 */
[----:B------:R-:W-:Y:S02]  /*1d00*/  @P0 IMAD.MOV.U32 R14, RZ, RZ, R8 ;  /* 0x000000ffff0e0224 */ /* 0x000fe400078e0008 */
[----:B------:R-:W-:Y:S02]  /*1d10*/  @P0 IMAD.MOV.U32 R15, RZ, RZ, R3 ;  /* 0x000000ffff0f0224 */ /* 0x000fe400078e0003 */
[----:B0-----:R-:W-:Y:S01]  /*1d20*/  IMAD.HI.U32 R13, R7, R82, RZ ;  /* 0x00000052070d7227 */ /* 0x001fe200078e00ff */
[----:B------:R-:W-:Y:S02]  /*1d30*/  ISETP.GE.AND P2, PT, R10, RZ, PT ;  /* 0x000000ff0a00720c */ /* 0x000fe40003f46270 */
[----:B------:R2:W5:Y:S01]  /*1d40*/  @P0 LDG.E.U8 R11, desc[UR36][R14.64] ;  /* 0x000000240e0b0981 */ /* 0x000562000c1e1100 */
[----:B------:R-:W-:Y:S01]  /*1d50*/  BSSY.RECONVERGENT B1, `(.L_x_2465) ;  /* 0x0000028000017945 */ /* 0x000fe20003800200 */
[----:B------:R-:W-:-:S02]  /*1d60*/  IADD3 R13, PT, PT, -R13, RZ, RZ ;  /* 0x000000ff0d0d7210 */ /* 0x000fc40007ffe1ff */
[----:B----4-:R-:W-:Y:S02]  /*1d70*/  IABS R84, R12 ;  /* 0x0000000c00547213 */ /* 0x010fe40000000000 */
[----:B------:R-:W-:-:S03]  /*1d80*/  ISETP.NE.AND P3, PT, R12, RZ, PT ;  /* 0x000000ff0c00720c */ /* 0x000fc60003f65270 */
[----:B------:R-:W-:-:S05]  /*1d90*/  IMAD R13, R84, R13, R82 ;  /* 0x0000000d540d7224 */ /* 0x000fca00078e0252 */
[----:B------:R-:W-:-:S13]  /*1da0*/  ISETP.GT.U32.AND P1, PT, R9, R13, PT ;  /* 0x0000000d0900720c */ /* 0x000fda0003f24070 */
[----:B------:R-:W-:-:S05]  /*1db0*/  @!P1 IMAD.IADD R13, R13, 0x1, -R84 ;  /* 0x000000010d0d9824 */ /* 0x000fca00078e0a54 */
[----:B------:R-:W-:-:S13]  /*1dc0*/  ISETP.GT.U32.AND P1, PT, R9, R13, PT ;  /* 0x0000000d0900720c */ /* 0x000fda0003f24070 */
[----:B------:R-:W-:Y:S01]  /*1dd0*/  @!P1 IMAD.IADD R13, R13, 0x1, -R84 ;  /* 0x000000010d0d9824 */ /* 0x000fe200078e0a54 */
[----:B------:R-:W-:-:S04]  /*1de0*/  ISETP.GE.AND P1, PT, R10, UR42, PT ;  /* 0x0000002a0a007c0c */ /* 0x000fc8000bf26270 */
[----:B------:R-:W-:Y:S02]  /*1df0*/  @!P2 IADD3 R13, PT, PT, -R13, RZ, RZ ;  /* 0x000000ff0d0da210 */ /* 0x000fe40007ffe1ff */
[----:B------:R-:W-:-:S05]  /*1e00*/  @!P3 LOP3.LUT R13, RZ, R12, RZ, 0x33, !PT ;  /* 0x0000000cff0db212 */ /* 0x000fca00078e33ff */
[----:B--2---:R-:W-:-:S04]  /*1e10*/  IMAD.IADD R15, R13, 0x1, R12 ;  /* 0x000000010d0f7824 */ /* 0x004fc800078e020c */
[----:B------:R-:W-:-:S05]  /*1e20*/  IMAD R15, R12, 0x4, R15 ;  /* 0x000000040c0f7824 */ /* 0x000fca00078e020f */
[----:B------:R-:W-:-:S05]  /*1e30*/  LEA R89, R12, R15, 0x1 ;  /* 0x0000000f0c597211 */ /* 0x000fca00078e08ff */
[----:B------:R-:W-:-:S04]  /*1e40*/  IMAD R17, R12, 0x2, R89 ;  /* 0x000000020c117824 */ /* 0x000fc800078e0259 */
[----:B------:R-:W-:-:S05]  /*1e50*/  IMAD.IADD R83, R17, 0x1, R12 ;  /* 0x0000000111537824 */ /* 0x000fca00078e020c */
[----:B------:R-:W-:Y:S01]  /*1e60*/  IADD3 R85, PT, PT, R83, R12, RZ ;  /* 0x0000000c53557210 */ /* 0x000fe20007ffe0ff */
[----:B------:R-:W-:Y:S06]  /*1e70*/  @P1 BRA `(.L_x_2466) ;  /* 0x0000000000541947 */ /* 0x000fec0003800000 */
[----:B------:R-:W2:Y:S02]  /*1e80*/  S2UR UR6, SR_CTAID.Y ;  /* 0x00000000000679c3 */ /* 0x000ea40000002600 */
[----:B--2---:R-:W-:-:S05]  /*1e90*/  IMAD R50, R12, UR6, RZ ;  /* 0x000000060c327c24 */ /* 0x004fca000f8e02ff */
[----:B------:R-:W-:-:S04]  /*1ea0*/  IADD3 R15, P2, PT, R50, R13, RZ ;  /* 0x0000000d320f7210 */ /* 0x000fc80007f5e0ff */
[----:B------:R-:W-:Y:S02]  /*1eb0*/  LEA.HI.X.SX32 R50, R50, RZ, 0x1, P2 ;  /* 0x000000ff32327211 */ /* 0x000fe400010f0eff */
[----:B0-----:R-:W-:-:S04]  /*1ec0*/  LEA R14, P2, R15, UR10, 0x2 ;  /* 0x0000000a0f0e7c11 */ /* 0x001fc8000f8410ff */
[----:B------:R-:W-:-:S05]  /*1ed0*/  LEA.HI.X R15, R15, UR11, R50, 0x2, P2 ;  /* 0x0000000b0f0f7c11 */ /* 0x000fca00090f1432 */
[----:B------:R-:W2:Y:S01]  /*1ee0*/  LDG.E R14, desc[UR36][R14.64] ;  /* 0x000000240e0e7981 */ /* 0x000ea2000c1e1900 */
[----:B------:R-:W-:Y:S01]  /*1ef0*/  IMAD R51, R12, UR22, RZ ;  /* 0x000000160c337c24 */ /* 0x000fe2000f8e02ff */
[----:B------:R-:W0:Y:S02]  /*1f00*/  S2R R50, SR_TID.X ;  /* 0x0000000000327919 */ /* 0x000e240000002100 */
[----:B0-----:R-:W-:Y:S02]  /*1f10*/  IMAD.SHL.U32 R82, R50, 0x2, RZ ;  /* 0x0000000232527824 */ /* 0x001fe400078e00ff */
[----:B--2---:R-:W-:-:S03]  /*1f20*/  IMAD R50, R14, R51, RZ ;  /* 0x000000330e327224 */ /* 0x004fc600078e02ff */
[----:B------:R-:W-:Y:S01]  /*1f30*/  LOP3.LUT R51, R82, 0x2, RZ, 0xc0, !PT ;  /* 0x0000000252337812 */ /* 0x000fe200078ec0ff */
[----:B------:R-:W-:-:S04]  /*1f40*/  IMAD R50, R50, 0x10, R13 ;  /* 0x0000001032327824 */ /* 0x000fc800078e020d */
[----:B------:R-:W-:Y:S01]  /*1f50*/  IMAD R51, R12, UR4, R51 ;  /* 0x000000040c337c24 */ /* 0x000fe2000f8e0233 */
[----:B------:R-:W-:-:S04]  /*1f60*/  SHF.L.U32 R50, R50, 0x2, RZ ;  /* 0x0000000232327819 */ /* 0x000fc800000006ff */
[----:B------:R-:W-:Y:S02]  /*1f70*/  SHF.R.S32.HI R87, RZ, 0x1f, R51 ;  /* 0x0000001fff577819 */ /* 0x000fe40000011433 */
[----:B------:R-:W-:-:S04]  /*1f80*/  IADD3 R51, P2, PT, R50, R51, RZ ;  /* 0x0000003332337210 */ /* 0x000fc80007f5e0ff */
[----:B------:R-:W-:Y:S02]  /*1f90*/  LEA.HI.X.SX32 R14, R50, R87, 0x1, P2 ;  /* 0x00000057320e7211 */ /* 0x000fe400010f0eff */
[----:B------:R-:W-:-:S04]  /*1fa0*/  LEA R50, P2, R51, UR12, 0x2 ;  /* 0x0000000c33327c11 */ /* 0x000fc8000f8410ff */
[----:B------:R-:W-:-:S06]  /*1fb0*/  LEA.HI.X R51, R51, UR13, R14, 0x2, P2 ;  /* 0x0000000d33337c11 */ /* 0x000fcc00090f140e */
[----:B------:R-:W5:Y:S03]  /*1fc0*/  LDG.E.64 R50, desc[UR36][R50.64] ;  /* 0x0000002432327981 */ /* 0x000f66000c1e1b00 */
.L_x_2466:
[----:B0-----:R-:W-:Y:S05]  /*1fd0*/  BSYNC.RECONVERGENT B1 ;  /* 0x0000000000017941 */ /* 0x001fea0003800200 */
.L_x_2465:
        /* <DEDUP_REMOVED lines=8> */
[----:B------:R0:W2:Y:S01]  /*2060*/  LDG.E R14, desc[UR36][R14.64] ;  /* 0x000000240e0e7981 */ /* 0x0000a2000c1e1900 */
[C---:B------:R-:W-:Y:S01]  /*2070*/  IMAD R53, R12.reuse, UR22, RZ ;  /* 0x000000160c357c24 */ /* 0x040fe2000f8e02ff */
[----:B------:R-:W-:Y:S01]  /*2080*/  LEA R55, R12, R13, 0x1 ;  /* 0x0000000d0c377211 */ /* 0x000fe200078e08ff */
[----:B------:R-:W4:Y:S02]  /*2090*/  S2R R52, SR_TID.X ;  /* 0x0000000000347919 */ /* 0x000f240000002100 */
[----:B----4-:R-:W-:-:S05]  /*20a0*/  IMAD.SHL.U32 R54, R52, 0x2, RZ ;  /* 0x0000000234367824 */ /* 0x010fca00078e00ff */
[----:B------:R-:W-:-:S05]  /*20b0*/  LOP3.LUT R87, R54, 0x2, RZ, 0xc0, !PT ;  /* 0x0000000236577812 */ /* 0x000fca00078ec0ff */
[----:B------:R-:W-:-:S05]  /*20c0*/  IMAD R87, R12, UR4, R87 ;  /* 0x000000040c577c24 */ /* 0x000fca000f8e0257 */
[----:B0-----:R-:W-:Y:S01]  /*20d0*/  SHF.R.S32.HI R15, RZ, 0x1f, R87 ;  /* 0x0000001fff0f7819 */ /* 0x001fe20000011457 */
[----:B--2---:R-:W-:Y:S01]  /*20e0*/  IMAD R52, R14, R53, RZ ;  /* 0x000000350e347224 */ /* 0x004fe200078e02ff */
        /* <DEDUP_REMOVED lines=14> */
.L_x_2468:
[----:B------:R-:W-:Y:S05]  /*21d0*/  BSYNC.RECONVERGENT B1 ;  /* 0x0000000000017941 */ /* 0x000fea0003800200 */
.L_x_2467:
        /* <DEDUP_REMOVED lines=9> */
[----:B------:R-:W-:Y:S02]  /*2270*/  IMAD.IADD R59, R13, 0x1, R12 ;  /* 0x000000010d3b7824 */ /* 0x000fe400078e020c */
[----:B------:R-:W-:Y:S01]  /*2280*/  IMAD R57, R12, UR22, RZ ;  /* 0x000000160c397c24 */ /* 0x000fe2000f8e02ff */
[----:B------:R-:W0:Y:S02]  /*2290*/  S2R R56, SR_TID.X ;  /* 0x0000000000387919 */ /* 0x000e240000002100 */
[----:B0-----:R-:W-:Y:S02]  /*22a0*/  SHF.L.U32 R82, R56, 0x1, RZ ;  /* 0x0000000138527819 */ /* 0x001fe400000006ff */
[----:B------:R-:W-:Y:S02]  /*22b0*/  LEA R56, R12, R59, 0x1 ;  /* 0x0000003b0c387211 */ /* 0x000fe400078e08ff */
[----:B------:R-:W-:-:S05]  /*22c0*/  LOP3.LUT R59, R82, 0x2, RZ, 0xc0, !PT ;  /* 0x00000002523b7812 */ /* 0x000fca00078ec0ff */
[----:B------:R-:W-:Y:S02]  /*22d0*/  IMAD R59, R12, UR4, R59 ;  /* 0x000000040c3b7c24 */ /* 0x000fe4000f8e023b */
[----:B--2---:R-:W-:Y:S02]  /*22e0*/  IMAD R58, R14, R57, RZ ;  /* 0x000000390e3a7224 */ /* 0x004fe400078e02ff */
[----:B------:R-:W-:Y:S02]  /*22f0*/  IMAD R57, R12, 0x4, R13 ;  /* 0x000000040c397824 */ /* 0x000fe400078e020d */
[----:B------:R-:W-:-:S03]  /*2300*/  IMAD R56, R58, 0x10, R56 ;  /* 0x000000103a387824 */ /* 0x000fc600078e0238 */
[----:B------:R-:W-:Y:S01]  /*2310*/  LEA R57, R58, R57, 0x4 ;  /* 0x000000393a397211 */ /* 0x000fe200078e20ff */
[----:B------:R-:W-:Y:S01]  /*2320*/  IMAD.SHL.U32 R14, R56, 0x4, RZ ;  /* 0x00000004380e7824 */ /* 0x000fe200078e00ff */
[----:B------:R-:W-:Y:S02]  /*2330*/  SHF.R.S32.HI R56, RZ, 0x1f, R59 ;  /* 0x0000001fff387819 */ /* 0x000fe4000001143b */
[----:B------:R-:W-:Y:S02]  /*2340*/  SHF.L.U32 R15, R57, 0x2, RZ ;  /* 0x00000002390f7819 */ /* 0x000fe400000006ff */
[C---:B------:R-:W-:Y:S02]  /*2350*/  IADD3 R57, P2, PT, R59.reuse, R14, RZ ;  /* 0x0000000e3b397210 */ /* 0x040fe40007f5e0ff */
[----:B------:R-:W-:Y:S02]  /*2360*/  IADD3 R59, P3, PT, R59, R15, RZ ;  /* 0x0000000f3b3b7210 */ /* 0x000fe40007f7e0ff */
[----:B------:R-:W-:-:S02]  /*2370*/  LEA.HI.X.SX32 R82, R14, R56, 0x1, P2 ;  /* 0x000000380e527211 */ /* 0x000fc400010f0eff */
[----:B------:R-:W-:Y:S02]  /*2380*/  LEA.HI.X.SX32 R14, R15, R56, 0x1, P3 ;  /* 0x000000380f0e7211 */ /* 0x000fe400018f0eff */
[----:B------:R-:W-:Y:S02]  /*2390*/  LEA R56, P2, R57, UR12, 0x2 ;  /* 0x0000000c39387c11 */ /* 0x000fe4000f8410ff */
[----:B------:R-:W-:Y:S02]  /*23a0*/  LEA R58, P3, R59, UR12, 0x2 ;  /* 0x0000000c3b3a7c11 */ /* 0x000fe4000f8610ff */
[----:B------:R-:W-:Y:S02]  /*23b0*/  LEA.HI.X R57, R57, UR13, R82, 0x2, P2 ;  /* 0x0000000d39397c11 */ /* 0x000fe400090f1452 */
[----:B------:R-:W-:-:S04]  /*23c0*/  LEA.HI.X R59, R59, UR13, R14, 0x2, P3 ;  /* 0x0000000d3b3b7c11 */ /* 0x000fc800098f140e */
[----:B------:R-:W5:Y:S04]  /*23d0*/  LDG.E.64 R56, desc[UR36][R56.64] ;  /* 0x0000002438387981 */ /* 0x000f68000c1e1b00 */
[----:B------:R-:W5:Y:S02]  /*23e0*/  LDG.E.64 R58, desc[UR36][R58.64] ;  /* 0x000000243a3a7981 */ /* 0x000f64000c1e1b00 */
.L_x_2470:
[----:B------:R-:W-:Y:S05]  /*23f0*/  BSYNC.RECONVERGENT B1 ;  /* 0x0000000000017941 */ /* 0x000fea0003800200 */
.L_x_2469:
[----:B------:R-:W-:Y:S01]  /*2400*/  BSSY.RECONVERGENT B1, `(.L_x_2471) ;  /* 0x000001a000017945 */ /* 0x000fe20003800200 */
[----:B------:R-:W-:-:S03]  /*2410*/  IMAD.IADD R87, R85, 0x1, R12 ;  /* 0x0000000155577824 */ /* 0x000fc600078e020c */
        /* <DEDUP_REMOVED lines=8> */
[----:B------:R-:W-:Y:S01]  /*24a0*/  IADD3 R91, PT, PT, R13, R12, RZ ;  /* 0x0000000c0d5b7210 */ /* 0x000fe20007ffe0ff */
[----:B------:R-:W-:Y:S01]  /*24b0*/  IMAD R61, R12, UR22, RZ ;  /* 0x000000160c3d7c24 */ /* 0x000fe2000f8e02ff */
[----:B------:R-:W0:Y:S02]  /*24c0*/  S2R R60, SR_TID.X ;  /* 0x00000000003c7919 */ /* 0x000e240000002100 */
[----:B0-----:R-:W-:Y:S01]  /*24d0*/  IMAD.SHL.U32 R82, R60, 0x2, RZ ;  /* 0x000000023c527824 */ /* 0x001fe200078e00ff */
[----:B------:R-:W-:-:S04]  /*24e0*/  LEA R60, R12, R91, 0x2 ;  /* 0x0000005b0c3c7211 */ /* 0x000fc800078e10ff */
        /* <DEDUP_REMOVED lines=10> */
[----:B------:R-:W5:Y:S03]  /*2590*/  LDG.E.64 R60, desc[UR36][R60.64] ;  /* 0x000000243c3c7981 */ /* 0x000f66000c1e1b00 */
.L_x_2472:
[----:B------:R-:W-:Y:S05]  /*25a0*/  BSYNC.RECONVERGENT B1 ;  /* 0x0000000000017941 */ /* 0x000fea0003800200 */
.L_x_2471:
        /* <DEDUP_REMOVED lines=10> */
[C---:B------:R-:W-:Y:S01]  /*2650*/  IMAD R63, R12.reuse, UR22, RZ ;  /* 0x000000160c3f7c24 */ /* 0x040fe2000f8e02ff */
[----:B------:R-:W0:Y:S02]  /*2660*/  S2R R62, SR_TID.X ;  /* 0x00000000003e7919 */ /* 0x000e240000002100 */
[----:B------:R-:W-:Y:S01]  /*2670*/  LEA R91, R12, R91, 0x2 ;  /* 0x0000005b0c5b7211 */ /* 0x000fe200078e10ff */
[----:B0-----:R-:W-:-:S03]  /*2680*/  IMAD.SHL.U32 R82, R62, 0x2, RZ ;  /* 0x000000023e527824 */ /* 0x001fc600078e00ff */
[----:B------:R-:W-:Y:S02]  /*2690*/  IADD3 R62, PT, PT, R91, R12, RZ ;  /* 0x0000000c5b3e7210 */ /* 0x000fe40007ffe0ff */
        /* <DEDUP_REMOVED lines=11> */
.L_x_2474:
[----:B------:R-:W-:Y:S05]  /*2750*/  BSYNC.RECONVERGENT B1 ;  /* 0x0000000000017941 */ /* 0x000fea0003800200 */
.L_x_2473:
        /* <DEDUP_REMOVED lines=9> */
[----:B------:R-:W-:Y:S01]  /*27f0*/  IMAD R65, R12, UR22, RZ ;  /* 0x000000160c417c24 */ /* 0x000fe2000f8e02ff */
[----:B------:R-:W4:Y:S02]  /*2800*/  S2R R64, SR_TID.X ;  /* 0x0000000000407919 */ /* 0x000f240000002100 */
[----:B----4-:R-:W-:-:S05]  /*2810*/  IMAD.SHL.U32 R64, R64, 0x2, RZ ;  /* 0x0000000240407824 */ /* 0x010fca00078e00ff */
[----:B------:R-:W-:Y:S01]  /*2820*/  LOP3.LUT R67, R64, 0x2, RZ, 0xc0, !PT ;  /* 0x0000000240437812 */ /* 0x000fe200078ec0ff */
[----:B------:R-:W-:-:S04]  /*2830*/  IMAD R64, R12, 0x8, R13 ;  /* 0x000000080c407824 */ /* 0x000fc800078e020d */
[----:B------:R-:W-:-:S05]  /*2840*/  IMAD R67, R12, UR4, R67 ;  /* 0x000000040c437c24 */ /* 0x000fca000f8e0243 */
[----:B0-----:R-:W-:Y:S01]  /*2850*/  SHF.R.S32.HI R15, RZ, 0x1f, R67 ;  /* 0x0000001fff0f7819 */ /* 0x001fe20000011443 */
[----:B--2---:R-:W-:-:S05]  /*2860*/  IMAD R65, R14, R65, RZ ;  /* 0x000000410e417224 */ /* 0x004fca00078e02ff */
[----:B------:R-:W-:-:S04]  /*2870*/  SHF.L.U32 R65, R65, 0x6, RZ ;  /* 0x0000000641417819 */ /* 0x000fc800000006ff */
[----:B------:R-:W-:Y:S01]  /*2880*/  LEA R89, R89, R65, 0x2 ;  /* 0x0000004159597211 */ /* 0x000fe200078e10ff */
        /* <DEDUP_REMOVED lines=11> */
.L_x_2476:
[----:B------:R-:W-:Y:S05]  /*2940*/  BSYNC.RECONVERGENT B1 ;  /* 0x0000000000017941 */ /* 0x000fea0003800200 */
.L_x_2475:
[----:B------:R-:W-:Y:S01]  /*2950*/  BSSY.RECONVERGENT B1, `(.L_x_2477) ;  /* 0x0000018000017945 */ /* 0x000fe20003800200 */
[----:B------:R-:W-:-:S03]  /*2960*/  IADD3 R89, PT, PT, R87, R12, RZ ;  /* 0x0000000c57597210 */ /* 0x000fc60007ffe0ff */
        /* <DEDUP_REMOVED lines=8> */
[----:B------:R-:W-:Y:S01]  /*29f0*/  IMAD R69, R12, UR22, RZ ;  /* 0x000000160c457c24 */ /* 0x000fe2000f8e02ff */
[----:B------:R-:W0:Y:S02]  /*2a00*/  S2R R68, SR_TID.X ;  /* 0x0000000000447919 */ /* 0x000e240000002100 */
[----:B0-----:R-:W-:Y:S02]  /*2a10*/  IMAD.SHL.U32 R82, R68, 0x2, RZ ;  /* 0x0000000244527824 */ /* 0x001fe400078e00ff */
[----:B--2---:R-:W-:-:S03]  /*2a20*/  IMAD R68, R14, R69, RZ ;  /* 0x000000450e447224 */ /* 0x004fc600078e02ff */
[----:B------:R-:W-:Y:S02]  /*2a30*/  LOP3.LUT R69, R82, 0x2, RZ, 0xc0, !PT ;  /* 0x0000000252457812 */ /* 0x000fe400078ec0ff */
[----:B------:R-:W-:-:S03]  /*2a40*/  LEA R17, R68, R17, 0x4 ;  /* 0x0000001144117211 */ /* 0x000fc600078e20ff */
[----:B------:R-:W-:Y:S02]  /*2a50*/  IMAD R69, R12, UR4, R69 ;  /* 0x000000040c457c24 */ /* 0x000fe4000f8e0245 */
[----:B------:R-:W-:-:S05]  /*2a60*/  IMAD.SHL.U32 R17, R17, 0x4, RZ ;  /* 0x0000000411117824 */ /* 0x000fca00078e00ff */
[----:B------:R-:W-:Y:S02]  /*2a70*/  SHF.R.S32.HI R68, RZ, 0x1f, R17 ;  /* 0x0000001fff447819 */ /* 0x000fe40000011411 */
[----:B------:R-:W-:-:S04]  /*2a80*/  IADD3 R17, P2, PT, R69, R17, RZ ;  /* 0x0000001145117210 */ /* 0x000fc80007f5e0ff */
[----:B------:R-:W-:Y:S02]  /*2a90*/  LEA.HI.X.SX32 R14, R69, R68, 0x1, P2 ;  /* 0x00000044450e7211 */ /* 0x000fe400010f0eff */
[----:B------:R-:W-:-:S04]  /*2aa0*/  LEA R68, P2, R17, UR12, 0x2 ;  /* 0x0000000c11447c11 */ /* 0x000fc8000f8410ff */
[----:B------:R-:W-:-:S06]  /*2ab0*/  LEA.HI.X R69, R17, UR13, R14, 0x2, P2 ;  /* 0x0000000d11457c11 */ /* 0x000fcc00090f140e */
[----:B------:R-:W5:Y:S03]  /*2ac0*/  LDG.E.64 R68, desc[UR36][R68.64] ;  /* 0x0000002444447981 */ /* 0x000f66000c1e1b00 */
.L_x_2478:
[----:B------:R-:W-:Y:S05]  /*2ad0*/  BSYNC.RECONVERGENT B1 ;  /* 0x0000000000017941 */ /* 0x000fea0003800200 */
.L_x_2477:
        /* <DEDUP_REMOVED lines=24> */
.L_x_2480:
[----:B------:R-:W-:Y:S05]  /*2c60*/  BSYNC.RECONVERGENT B1 ;  /* 0x0000000000017941 */ /* 0x000fea0003800200 */
.L_x_2479:
        /* <DEDUP_REMOVED lines=11> */
[----:B0-----:R-:W-:Y:S01]  /*2d20*/  SHF.L.U32 R82, R72, 0x1, RZ ;  /* 0x0000000148527819 */ /* 0x001fe200000006ff */
        /* <DEDUP_REMOVED lines=11> */
.L_x_2482:
[----:B------:R-:W-:Y:S05]  /*2de0*/  BSYNC.RECONVERGENT B1 ;  /* 0x0000000000017941 */ /* 0x000fea0003800200 */
.L_x_2481:
        /* <DEDUP_REMOVED lines=23> */
.L_x_2484:
[----:B------:R-:W-:Y:S05]  /*2f60*/  BSYNC.RECONVERGENT B1 ;  /* 0x0000000000017941 */ /* 0x000fea0003800200 */
.L_x_2483:
        /* <DEDUP_REMOVED lines=23> */
.L_x_2486:
[----:B------:R-:W-:Y:S05]  /*30e0*/  BSYNC.RECONVERGENT B1 ;  /* 0x0000000000017941 */ /* 0x000fea0003800200 */
.L_x_2485:
        /* <DEDUP_REMOVED lines=23> */
.L_x_2488:
[----:B------:R-:W-:Y:S05]  /*3260*/  BSYNC.RECONVERGENT B1 ;  /* 0x0000000000017941 */ /* 0x000fea0003800200 */
.L_x_2487:
        /* <DEDUP_REMOVED lines=9> */
[----:B------:R-:W-:Y:S02]  /*3300*/  IMAD R13, R12, UR22, RZ ;  /* 0x000000160c0d7c24 */ /* 0x000fe4000f8e02ff */
[----:B------:R-:W-:Y:S01]  /*3310*/  IMAD.IADD R17, R17, 0x1, R12 ;  /* 0x0000000111117824 */ /* 0x000fe200078e020c */
[----:B------:R-:W0:Y:S02]  /*3320*/  S2R R80, SR_TID.X ;  /* 0x0000000000507919 */ /* 0x000e240000002100 */
[----:B0-----:R-:W-:-:S04]  /*3330*/  SHF.L.U32 R81, R80, 0x1, RZ ;  /* 0x0000000150517819 */ /* 0x001fc800000006ff */
        /* <DEDUP_REMOVED lines=10> */
[----:B------:R-:W5:Y:S03]  /*33e0*/  LDG.E.64 R80, desc[UR36][R80.64] ;  /* 0x0000002450507981 */ /* 0x000f66000c1e1b00 */
.L_x_2490:
[----:B------:R-:W-:Y:S05]  /*33f0*/  BSYNC.RECONVERGENT B1 ;  /* 0x0000000000017941 */ /* 0x000fea0003800200 */
.L_x_2489:
[----:B-----5:R-:W-:Y:S01]  /*3400*/  FMUL.FTZ R13, R46, R52 ;  /* 0x000000342e0d7220 */ /* 0x020fe20000410000 */
[----:B------:R-:W-:Y:S01]  /*3410*/  FMUL.FTZ R12, R47, R53 ;  /* 0x000000352f0c7220 */ /* 0x000fe20000410000 */
[----:B------:R-:W0:Y:S01]  /*3420*/  S2R R17, SR_TID.X ;  /* 0x0000000000117919 */ /* 0x000e220000002100 */
[----:B------:R-:W-:Y:S01]  /*3430*/  UMOV UR6, 0xffffffff ;  /* 0xffffffff00067882 */ /* 0x000fe20000000000 */
[----:B------:R-:W-:Y:S01]  /*3440*/  FFMA.FTZ R13, R48, R50, R13 ;  /* 0x00000032300d7223 */ /* 0x000fe2000001000d */
[----:B------:R-:W-:Y:S01]  /*3450*/  FFMA.FTZ R12, R49, R51, R12 ;  /* 0x00000033310c7223 */ /* 0x000fe2000001000c */
[----:B------:R-:W-:Y:S02]  /*3460*/  ISETP.NE.AND P2, PT, R11, RZ, P0 ;  /* 0x000000ff0b00720c */ /* 0x000fe40000745270 */
        /* <DEDUP_REMOVED lines=14> */
[----:B0-----:R-:W-:Y:S02]  /*3550*/  LOP3.LUT R17, R17, 0x1, RZ, 0xc0, !PT ;  /* 0x0000000111117812 */ /* 0x001fe400078ec0ff */
        /* <DEDUP_REMOVED lines=8> */
[----:B---3--:R-:W-:Y:S01]  /*35e0*/  FFMA.FTZ R13, R22, R76, R13 ;  /* 0x0000004c160d7223 */ /* 0x008fe2000001000d */
[----:B------:R-:W-:-:S03]  /*35f0*/  FFMA.FTZ R12, R23, R77, R12 ;  /* 0x0000004d170c7223 */ /* 0x000fc6000001000c */
[----:B------:R-:W-:Y:S01]  /*3600*/  FFMA.FTZ R13, R20, R78, R13 ;  /* 0x0000004e140d7223 */ /* 0x000fe2000001000d */
[----:B------:R-:W-:-:S03]  /*3610*/  FFMA.FTZ R12, R21, R79, R12 ;  /* 0x0000004f150c7223 */ /* 0x000fc6000001000c */
[----:B-1----:R-:W-:Y:S01]  /*3620*/  FFMA.FTZ R13, R18, R80, R13 ;  /* 0x00000050120d7223 */ /* 0x002fe2000001000d */
[----:B------:R-:W-:-:S04]  /*3630*/  FFMA.FTZ R12, R19, R81, R12 ;  /* 0x00000051130c7223 */ /* 0x000fc8000001000c */
[----:B------:R-:W-:Y:S01]  /*3640*/  FADD.FTZ R13, R13, R12 ;  /* 0x0000000c0d0d7221 */ /* 0x000fe20000010000 */
[----:B------:R-:W-:Y:S06]  /*3650*/  BRA.DIV UR6, `(.L_x_2491) ;  /* 0x0000005e067c7947 */ /* 0x000fec000b800000 */
[----:B------:R0:W1:Y:S02]  /*3660*/  SHFL.BFLY PT, R14, R13, 0x1, 0x1f ;  /* 0x0c201f000d0e7f89 */ /* 0x00006400000e0000 */
.L_x_2569:
        /* <DEDUP_REMOVED lines=10> */
[----:B0-----:R-:W1:Y:S08]  /*3710*/  @P1 LDC.64 R12, c[0x0][0x448] ;  /* 0x00011200ff0c1b82 */ /* 0x001e700000000a00 */
[----:B------:R-:W0:Y:S08]  /*3720*/  @P3 LDC.64 R14, c[0x0][0x438] ;  /* 0x00010e00ff0e3b82 */ /* 0x000e300000000a00 */
[----:B------:R-:W2:Y:S01]  /*3730*/  @P1 LDC R82, c[0x0][0x430] ;  /* 0x00010c00ff521b82 */ /* 0x000ea20000000800 */
[----:B-1----:R-:W-:-:S07]  /*3740*/  @P1 IMAD.WIDE.U32 R12, R17, 0x4, R12 ;  /* 0x00000004110c1825 */ /* 0x002fce00078e000c */
[----:B------:R-:W2:Y:S01]  /*3750*/  @P1 LDC R17, c[0x0][0x408] ;  /* 0x00010200ff111b82 */ /* 0x000ea20000000800 */
[----:B0-----:R-:W-:Y:S01]  /*3760*/  @P3 IMAD.WIDE R14, R4, 0x4, R14 ;  /* 0x00000004040e3825 */ /* 0x001fe200078e020e */
[----:B------:R-:W3:Y:S05]  /*3770*/  @P1 LDG.E R12, desc[UR36][R12.64] ;  /* 0x000000240c0c1981 */ /* 0x000eea000c1e1900 */
[----:B------:R-:W4:Y:S01]  /*3780*/  @P3 LDG.E R14, desc[UR36][R14.64] ;  /* 0x000000240e0e3981 */ /* 0x000f22000c1e1900 */
[----:B--2---:R-:W-:-:S04]  /*3790*/  @P1 IADD3 R17, PT, PT, R82, R17, RZ ;  /* 0x0000001152111210 */ /* 0x004fc80007ffe0ff */
[----:B------:R-:W-:-:S04]  /*37a0*/  @P1 ISETP.GE.AND P4, PT, R10, R17, PT ;  /* 0x000000110a00120c */ /* 0x000fc80003f86270 */
[----:B------:R-:W-:-:S04]  /*37b0*/  @P1 SEL R17, RZ, UR38, P4 ;  /* 0x00000026ff111c07 */ /* 0x000fc8000a000000 */
[----:B------:R-:W-:-:S04]  /*37c0*/  @P1 IADD3 R17, PT, PT, R10, -UR42, R17 ;  /* 0x8000002a0a111c10 */ /* 0x000fc8000fffe011 */
[----:B------:R-:W-:Y:S01]  /*37d0*/  @P1 I2FP.F32.S32 R82, R17 ;  /* 0x0000001100521245 */ /* 0x000fe20000201400 */
[----:B----4-:R-:W-:-:S04]  /*37e0*/  @P3 FADD.FTZ R11, R11, R14 ;  /* 0x0000000e0b0b3221 */ /* 0x010fc80000010000 */
[----:B---3--:R-:W-:-:S05]  /*37f0*/  @P1 FFMA.FTZ R11, R82, R12, R11 ;  /* 0x0000000c520b1223 */ /* 0x008fca000001000b */
[----:B------:R1:W-:Y:S01]  /*3800*/  STS [R6], R11 ;  /* 0x0000000b06007388 */ /* 0x0003e20000000800 */
[----:B------:R-:W-:-:S07]  /*3810*/  @!P2 FMNMX.FTZ R0, R0, R11, !PT ;  /* 0x0000000b0000a209 */ /* 0x000fce0007810000 */
.L_x_2493:
[----:B------:R-:W-:Y:S05]  /*3820*/  BSYNC.RECONVERGENT B1 ;  /* 0x0000000000017941 */ /* 0x000fea0003800200 */
.L_x_2492:
[----:B------:R-:W-:Y:S01]  /*3830*/  VIADD R10, R10, 0x40 ;  /* 0x000000400a0a7836 */ /* 0x000fe20000000000 */
[----:B------:R-:W-:Y:S01]  /*3840*/  IADD3 R8, P2, PT, R8, 0x40, RZ ;  /* 0x0000004008087810 */ /* 0x000fe20007f5e0ff */
[----:B------:R-:W-:Y:S01]  /*3850*/  VIADD R4, R4, 0x40 ;  /* 0x0000004004047836 */ /* 0x000fe20000000000 */
[----:B-1----:R-:W-:Y:S02]  /*3860*/  IADD3 R6, PT, PT, R6, 0x100, RZ ;  /* 0x0000010006067810 */ /* 0x002fe40007ffe0ff */
[----:B------:R-:W-:Y:S02]  /*3870*/  ISETP.GE.AND P1, PT, R10, R5, PT ;  /* 0x000000050a00720c */ /* 0x000fe40003f26270 */
[----:B------:R-:W-:-:S11]  /*3880*/  IADD3.X R3, PT, PT, RZ, R3, RZ, P2, !PT ;  /* 0x00000003ff037210 */ /* 0x000fd600017fe4ff */
[----:B------:R-:W-:Y:S05]  /*3890*/  @!P1 BRA `(.L_x_2494) ;  /* 0xffffffe400109947 */ /* 0x000fea000383ffff */
.L_x_2464:
[----:B0-----:R-:W-:Y:S05]  /*38a0*/  BSYNC B0 ;  /* 0x0000000000007941 */ /* 0x001fea0003800000 */
.L_x_2463:
        /* <DEDUP_REMOVED lines=9> */
.L_x_2575:
[----:B------:R-:W4:Y:S01]  /*3940*/  S2R R0, SR_TID.X ;  /* 0x0000000000007919 */ /* 0x000f220000002100 */
[----:B------:R-:W-:Y:S01]  /*3950*/  MOV R13, 0x400 ;  /* 0x00000400000d7802 */ /* 0x000fe20000000f00 */
[----:B------:R-:W-:Y:S05]  /*3960*/  WARPSYNC.ALL ;  /* 0x0000000000007948 */ /* 0x000fea0003800000 */
[----:B------:R-:W5:Y:S01]  /*3970*/  S2R R18, SR_CgaCtaId ;  /* 0x0000000000127919 */ /* 0x000f620000008800 */
[----:B-1----:R-:W-:Y:S02]  /*3980*/  FMNMX.FTZ R5, R4, R14, !PT ;  /* 0x0000000e04057209 */ /* 0x002fe40007810000 */
[----:B----4-:R-:W-:-:S02]  /*3990*/  LOP3.LUT P0, R3, R0, 0x1f, RZ, 0xc0, !PT ;  /* 0x0000001f00037812 */ /* 0x010fc4000780c0ff */
[----:B-----5:R-:W-:-:S04]  /*39a0*/  LEA R6, R18, R13, 0x18 ;  /* 0x0000000d12067211 */ /* 0x020fc800078ec0ff */
[----:B0-----:R-:W-:-:S07]  /*39b0*/  LEA.HI R4, R0, R6, RZ, 0x1d ;  /* 0x0000000600047211 */ /* 0x001fce00078fe8ff */
[----:B------:R-:W-:Y:S01]  /*39c0*/  @!P0 STS [R4], R5 ;  /* 0x0000000504008388 */ /* 0x000fe20000000800 */
[----:B------:R-:W-:Y:S01]  /*39d0*/  BAR.SYNC.DEFER_BLOCKING 0x0 ;  /* 0x0000000000007b1d */ /* 0x000fe20000010000 */
[C---:B------:R-:W-:Y:S01]  /*39e0*/  ISETP.GT.U32.AND P0, PT, R3.reuse, 0x3, PT ;  /* 0x000000030300780c */ /* 0x040fe20003f04070 */
[----:B------:R-:W-:Y:S01]  /*39f0*/  IMAD R6, R3, 0x4, R6 ;  /* 0x0000000403067824 */ /* 0x000fe200078e0206 */
[----:B------:R-:W-:Y:S01]  /*3a00*/  MOV R8, 0xff7fffff ;  /* 0xff7fffff00087802 */ /* 0x000fe20000000f00 */
[----:B------:R-:W-:-:S04]  /*3a10*/  UIADD3 UR11, UPT, UPT, UR42, 0x1, URZ ;  /* 0x000000012a0b7890 */ /* 0x000fc8000fffe0ff */
[----:B------:R-:W0:Y:S01]  /*3a20*/  S2UR UR7, SR_CTAID.Y ;  /* 0x00000000000779c3 */ /* 0x000e220000002600 */
[----:B------:R-:W0:Y:S01]  /*3a30*/  LDCU UR5, c[0x0][0x3f4] ;  /* 0x00007e80ff0577ac */ /* 0x000e220008000800 */
[----:B------:R-:W-:Y:S04]  /*3a40*/  BSSY.RECONVERGENT B0, `(.L_x_2496) ;  /* 0x0000172000007945 */ /* 0x000fe80003800200 */
[----:B------:R-:W1:Y:S01]  /*3a50*/  @!P0 LDS R8, [R6] ;  /* 0x0000000006088984 */ /* 0x000e620000000800 */
[----:B0-----:R-:W-:-:S04]  /*3a60*/  UIMAD UR5, UR7, UR5, URZ ;  /* 0x00000005070572a4 */ /* 0x001fc8000f8e02ff */
[----:B------:R-:W-:Y:S01]  /*3a70*/  USHF.R.S32.HI UR8, URZ, 0x1f, UR5 ;  /* 0x0000001fff087899 */ /* 0x000fe20008011405 */
[----:B-1----:R-:W0:Y:S02]  /*3a80*/  SHFL.BFLY PT, R5, R8, 0x2, 0x1f ;  /* 0x0c401f0008057f89 */ /* 0x002e2400000e0000 */
[----:B0-----:R-:W-:Y:S01]  /*3a90*/  FMNMX.FTZ R9, R5, R8, !PT ;  /* 0x0000000805097209 */ /* 0x001fe20007810000 */
[----:B------:R-:W-:Y:S02]  /*3aa0*/  VIADD R5, R0, UR39 ;  /* 0x0000002700057c36 */ /* 0x000fe40008000000 */
[----:B------:R-:W-:Y:S02]  /*3ab0*/  HFMA2 R8, -RZ, RZ, 0, 0 ;  /* 0x00000000ff087431 */ /* 0x000fe400000001ff */
[----:B------:R-:W0:Y:S01]  /*3ac0*/  SHFL.BFLY PT, R10, R9, 0x1, 0x1f ;  /* 0x0c201f00090a7f89 */ /* 0x000e2200000e0000 */
[----:B------:R-:W-:Y:S02]  /*3ad0*/  ISETP.GT.AND P0, PT, R5, UR42, PT ;  /* 0x0000002a05007c0c */ /* 0x000fe4000bf04270 */
[----:B0-----:R-:W-:-:S06]  /*3ae0*/  FMNMX.FTZ R7, R9, R10, !PT ;  /* 0x0000000a09077209 */ /* 0x001fcc0007810000 */
[----:B------:R-:W0:Y:S05]  /*3af0*/  SHFL.IDX PT, R7, R7, RZ, 0x1f ;  /* 0x00001fff07077589 */ /* 0x000e2a00000e0000 */
[----:B------:R-:W-:Y:S05]  /*3b00*/  @P0 BRA `(.L_x_2497) ;  /* 0x0000001400940947 */ /* 0x000fea0003800000 */
[----:B------:R-:W1:Y:S02]  /*3b10*/  LDC.64 R10, c[0x0][0x420] ;  /* 0x00010800ff0a7b82 */ /* 0x000e640000000a00 */
[----:B-1----:R-:W-:-:S04]  /*3b20*/  ISETP.NE.U32.AND P0, PT, R10, RZ, PT ;  /* 0x000000ff0a00720c */ /* 0x002fc80003f05070 */
[----:B------:R-:W-:-:S13]  /*3b30*/  ISETP.NE.AND.EX P0, PT, R11, RZ, PT, P0 ;  /* 0x000000ff0b00720c */ /* 0x000fda0003f05300 */
[----:B------:R-:W-:Y:S05]  /*3b40*/  @P0 BRA `(.L_x_2498) ;  /* 0x0000001000080947 */ /* 0x000fea0003800000 */
[----:B------:R-:W-:Y:S01]  /*3b50*/  IMAD.U32 R8, RZ, RZ, UR11 ;  /* 0x0000000bff087e24 */ /* 0x000fe2000f8e00ff */
[----:B------:R-:W-:Y:S01]  /*3b60*/  LOP3.LUT R9, RZ, R0, RZ, 0x33, !PT ;  /* 0x00000000ff097212 */ /* 0x000fe200078e33ff */
[----:B------:R-:W-:Y:S03]  /*3b70*/  BSSY.RECONVERGENT B1, `(.L_x_2499) ;  /* 0x000001c000017945 */ /* 0x000fe60003800200 */
[----:B------:R-:W-:-:S04]  /*3b80*/  VIADDMNMX R8, R5, 0x80, R8, !PT ;  /* 0x0000008005087846 */ /* 0x000fc80007800108 */
        /* <DEDUP_REMOVED lines=11> */
[----:B------:R-:W-:Y:S01]  /*3c40*/  IMAD.MOV.U32 R8, RZ, RZ, RZ ;  /* 0x000000ffff087224 */ /* 0x000fe200078e00ff */
[----:B------:R-:W-:Y:S01]  /*3c50*/  MOV R9, R5 ;  /* 0x0000000500097202 */ /* 0x000fe20000000f00 */
[----:B------:R-:W-:Y:S01]  /*3c60*/  IMAD R11, R0, 0x4, R11 ;  /* 0x00000004000b7824 */ /* 0x000fe200078e020b */
[----:B------:R-:W-:-:S07]  /*3c70*/  IADD3 R10, PT, PT, -R10, RZ, RZ ;  /* 0x000000ff0a0a7210 */ /* 0x000fce0007ffe1ff */
.L_x_2501:
        /* <DEDUP_REMOVED lines=11> */
.L_x_2500:
[----:B------:R-:W-:Y:S05]  /*3d30*/  BSYNC.RECONVERGENT B1 ;  /* 0x0000000000017941 */ /* 0x000fea0003800200 */
.L_x_2499:
[----:B------:R-:W-:Y:S05]  /*3d40*/  @!P1 BRA `(.L_x_2497) ;  /* 0x0000001400049947 */ /* 0x000fea0003800000 */
[----:B------:R-:W-:Y:S01]  /*3d50*/  USHF.L.U32 UR6, UR39, 0x2, URZ ;  /* 0x0000000227067899 */ /* 0x000fe200080006ff */
[----:B------:R-:W-:-:S04]  /*3d60*/  IADD3 R13, PT, PT, R13, 0x120, RZ ;  /* 0x000001200d0d7810 */ /* 0x000fc80007ffe0ff */
[----:B------:R-:W-:Y:S02]  /*3d70*/  LEA R11, R18, R13, 0x18 ;  /* 0x0000000d120b7211 */ /* 0x000fe400078ec0ff */
[C---:B------:R-:W-:Y:S02]  /*3d80*/  LEA R10, R9.reuse, -UR6, 0x2 ;  /* 0x80000006090a7c11 */ /* 0x040fe4000f8e10ff */
[----:B------:R-:W-:-:S03]  /*3d90*/  IADD3 R9, PT, PT, R9, 0x200, RZ ;  /* 0x0000020009097810 */ /* 0x000fc60007ffe0ff */
[----:B------:R-:W-:Y:S01]  /*3da0*/  IMAD.IADD R11, R11, 0x1, R10 ;  /* 0x000000010b0b7824 */ /* 0x000fe200078e020a */
[----:B------:R-:W-:-:S04]  /*3db0*/  ISETP.GT.AND P0, PT, R9, UR42, PT ;  /* 0x0000002a09007c0c */ /* 0x000fc8000bf04270 */
[----:B------:R-:W0:Y:S04]  /*3dc0*/  LDS R10, [R11] ;  /* 0x000000000b0a7984 */ /* 0x000e280000000800 */
[----:B------:R-:W1:Y:S04]  /*3dd0*/  LDS R12, [R11+0x200] ;  /* 0x000200000b0c7984 */ /* 0x000e680000000800 */
[----:B------:R-:W4:Y:S04]  /*3de0*/  LDS R14, [R11+0x400] ;  /* 0x000400000b0e7984 */ /* 0x000f280000000800 */
[----:B------:R-:W5:Y:S01]  /*3df0*/  LDS R18, [R11+0x600] ;  /* 0x000600000b127984 */ /* 0x000f620000000800 */
[C---:B0-----:R-:W-:Y:S01]  /*3e00*/  FADD.FTZ R10, -R7.reuse, R10 ;  /* 0x0000000a070a7221 */ /* 0x041fe20000010100 */
[----:B-1----:R-:W-:-:S03]  /*3e10*/  FADD.FTZ R12, -R7, R12 ;  /* 0x0000000c070c7221 */ /* 0x002fc60000010100 */
[----:B------:R-:W-:Y:S01]  /*3e20*/  FMUL.FTZ R10, R10, 1.4426950216293334961 ;  /* 0x3fb8aa3b0a0a7820 */ /* 0x000fe20000410000 */
[----:B----4-:R-:W-:Y:S01]  /*3e30*/  FADD.FTZ R14, -R7, R14 ;  /* 0x0000000e070e7221 */ /* 0x010fe20000010100 */
[----:B------:R-:W-:-:S04]  /*3e40*/  FMUL.FTZ R12, R12, 1.4426950216293334961 ;  /* 0x3fb8aa3b0c0c7820 */ /* 0x000fc80000410000 */
[----:B------:R-:W0:Y:S01]  /*3e50*/  MUFU.EX2 R10, R10 ;  /* 0x0000000a000a7308 */ /* 0x000e220000000800 */
[----:B-----5:R-:W-:Y:S01]  /*3e60*/  FADD.FTZ R18, -R7, R18 ;  /* 0x0000001207127221 */ /* 0x020fe20000010100 */
[----:B------:R-:W-:-:S03]  /*3e70*/  FMUL.FTZ R14, R14, 1.4426950216293334961 ;  /* 0x3fb8aa3b0e0e7820 */ /* 0x000fc60000410000 */
[----:B------:R-:W-:-:S03]  /*3e80*/  FMUL.FTZ R18, R18, 1.4426950216293334961 ;  /* 0x3fb8aa3b12127820 */ /* 0x000fc60000410000 */
[----:B------:R-:W1:Y:S08]  /*3e90*/  MUFU.EX2 R12, R12 ;  /* 0x0000000c000c7308 */ /* 0x000e700000000800 */
[----:B------:R-:W4:Y:S01]  /*3ea0*/  MUFU.EX2 R14, R14 ;  /* 0x0000000e000e7308 */ /* 0x000f220000000800 */
[----:B0-----:R0:W-:Y:S01]  /*3eb0*/  STS [R11], R10 ;  /* 0x0000000a0b007388 */ /* 0x0011e20000000800 */
[----:B------:R-:W-:-:S06]  /*3ec0*/  FADD.FTZ R8, R8, R10 ;  /* 0x0000000a08087221 */ /* 0x000fcc0000010000 */
[----:B------:R-:W5:Y:S01]  /*3ed0*/  MUFU.EX2 R18, R18 ;  /* 0x0000001200127308 */ /* 0x000f620000000800 */
[----:B-1----:R0:W-:Y:S01]  /*3ee0*/  STS [R11+0x200], R12 ;  /* 0x0002000c0b007388 */ /* 0x0021e20000000800 */
[----:B------:R-:W-:-:S03]  /*3ef0*/  FADD.FTZ R8, R8, R12 ;  /* 0x0000000c08087221 */ /* 0x000fc60000010000 */
[----:B----4-:R0:W-:Y:S01]  /*3f00*/  STS [R11+0x400], R14 ;  /* 0x0004000e0b007388 */ /* 0x0101e20000000800 */
[----:B------:R-:W-:-:S03]  /*3f10*/  FADD.FTZ R8, R8, R14 ;  /* 0x0000000e08087221 */ /* 0x000fc60000010000 */
[----:B-----5:R0:W-:Y:S01]  /*3f20*/  STS [R11+0x600], R18 ;  /* 0x000600120b007388 */ /* 0x0201e20000000800 */
[----:B------:R-:W-:Y:S01]  /*3f30*/  FADD.FTZ R8, R8, R18 ;  /* 0x0000001208087221 */ /* 0x000fe20000010000 */
[----:B------:R-:W-:Y:S06]  /*3f40*/  @P0 BRA `(.L_x_2497) ;  /* 0x0000001000840947 */ /* 0x000fec0003800000 */
[----:B0-----:R-:W-:Y:S01]  /*3f50*/  IMAD.MOV.U32 R10, RZ, RZ, R9 ;  /* 0x000000ffff0a7224 */ /* 0x001fe200078e0009 */
[----:B------:R-:W-:Y:S01]  /*3f60*/  BSSY.RECONVERGENT B1, `(.L_x_2502) ;  /* 0x000006d000017945 */ /* 0x000fe20003800200 */
[----:B------:R-:W-:-:S03]  /*3f70*/  PLOP3.LUT P0, PT, PT, PT, PT, 0x80, 0x8 ;  /* 0x000000000008781c */ /* 0x000fc60003f0f070 */
[----:B------:R-:W-:-:S04]  /*3f80*/  IADD3 R9, PT, PT, -R10, UR42, RZ ;  /* 0x0000002a0a097c10 */ /* 0x000fc8000fffe1ff */
[----:B------:R-:W-:Y:S02]  /*3f90*/  ISETP.GT.AND P1, PT, R9, 0x5ff, PT ;  /* 0x000005ff0900780c */ /* 0x000fe40003f24270 */
[----:B------:R-:W-:-:S11]  /*3fa0*/  IADD3 R9, PT, PT, R11, 0xc00, RZ ;  /* 0x00000c000b097810 */ /* 0x000fd60007ffe0ff */
[----:B------:R-:W-:Y:S05]  /*3fb0*/  @!P1 BRA `(.L_x_2503) ;  /* 0x00000004009c9947 */ /* 0x000fea0003800000 */
[----:B------:R-:W-:Y:S01]  /*3fc0*/  IMAD.U32 R11, RZ, RZ, UR42 ;  /* 0x0000002aff0b7e24 */ /* 0x000fe2000f8e00ff */
[----:B------:R-:W-:-:S04]  /*3fd0*/  PLOP3.LUT P0, PT, PT, PT, PT, 0x8, 0x80 ;  /* 0x000000000080781c */ /* 0x000fc80003f0e170 */
[----:B------:R-:W-:-:S09]  /*3fe0*/  IADD3 R11, PT, PT, R11, -0x5ff, RZ ;  /* 0xfffffa010b0b7810 */ /* 0x000fd20007ffe0ff */
.L_x_2504:
[----:B------:R-:W0:Y:S01]  /*3ff0*/  LDS R12, [R9+-0x400] ;  /* 0xfffc0000090c7984 */ /* 0x000e220000000800 */
[----:B------:R-:W-:-:S03]  /*4000*/  VIADD R10, R10, 0x800 ;  /* 0x000008000a0a7836 */ /* 0x000fc60000000000 */
[----:B------:R-:W1:Y:S02]  /*4010*/  LDS R14, [R9+-0x200] ;  /* 0xfffe0000090e7984 */ /* 0x000e640000000800 */
[----:B------:R-:W-:Y:S02]  /*4020*/  ISETP.GE.AND P1, PT, R10, R11, PT ;  /* 0x0000000b0a00720c */ /* 0x000fe40003f26270 */
[----:B------:R-:W4:Y:S04]  /*4030*/  LDS R18, [R9] ;  /* 0x0000000009127984 */ /* 0x000f280000000800 */
[----:B------:R-:W5:Y:S04]  /*4040*/  LDS R20, [R9+0x200] ;  /* 0x0002000009147984 */ /* 0x000f680000000800 */
[----:B---3--:R-:W3:Y:S04]  /*4050*/  LDS R22, [R9+0x400] ;  /* 0x0004000009167984 */ /* 0x008ee80000000800 */
        /* <DEDUP_REMOVED lines=10> */
[C---:B----4-:R-:W-:Y:S01]  /*4100*/  FADD.FTZ R18, -R7.reuse, R18 ;  /* 0x0000001207127221 */ /* 0x050fe20000010100 */
[----:B------:R-:W-:Y:S02]  /*4110*/  FMUL.FTZ R14, R14, 1.4426950216293334961 ;  /* 0x3fb8aa3b0e0e7820 */ /* 0x000fe40000410000 */
[----:B------:R-:W4:Y:S01]  /*4120*/  LDS R38, [R9+0x1400] ;  /* 0x0014000009267984 */ /* 0x000f220000000800 */
[----:B------:R-:W2:Y:S01]  /*4130*/  MUFU.EX2 R12, R12 ;  /* 0x0000000c000c7308 */ /* 0x000ea20000000800 */
[----:B------:R-:W-:Y:S01]  /*4140*/  FMUL.FTZ R18, R18, 1.4426950216293334961 ;  /* 0x3fb8aa3b12127820 */ /* 0x000fe20000410000 */
[C---:B-----5:R-:W-:Y:S01]  /*4150*/  FADD.FTZ R20, -R7.reuse, R20 ;  /* 0x0000001407147221 */ /* 0x060fe20000010100 */
[----:B------:R-:W5:Y:S01]  /*4160*/  LDS R40, [R9+0x1600] ;  /* 0x0016000009287984 */ /* 0x000f620000000800 */
[----:B---3--:R-:W-:-:S02]  /*4170*/  FADD.FTZ R22, -R7, R22 ;  /* 0x0000001607167221 */ /* 0x008fc40000010100 */
[----:B------:R-:W-:Y:S01]  /*4180*/  FMUL.FTZ R20, R20, 1.4426950216293334961 ;  /* 0x3fb8aa3b14147820 */ /* 0x000fe20000410000 */
[----:B------:R-:W3:Y:S01]  /*4190*/  LDS R42, [R9+0x1800] ;  /* 0x00180000092a7984 */ /* 0x000ee20000000800 */
        /* <DEDUP_REMOVED lines=28> */
[C---:B------:R-:W-:Y:S01]  /*4360*/  FADD.FTZ R38, -R7.reuse, R38 ;  /* 0x0000002607267221 */ /* 0x040fe20000010100 */
[C---:B-----5:R-:W-:Y:S01]  /*4370*/  FADD.FTZ R40, -R7.reuse, R40 ;  /* 0x0000002807287221 */ /* 0x060fe20000010100 */
[----:B------:R-:W-:Y:S02]  /*4380*/  STS [R9+0x200], R20 ;  /* 0x0002001409007388 */ /* 0x000fe40000000800 */
[----:B------:R-:W-:Y:S01]  /*4390*/  FMUL.FTZ R38, R38, 1.4426950216293334961 ;  /* 0x3fb8aa3b26267820 */ /* 0x000fe20000410000 */
[----:B------:R-:W-:Y:S01]  /*43a0*/  FMUL.FTZ R40, R40, 1.4426950216293334961 ;  /* 0x3fb8aa3b28287820 */ /* 0x000fe20000410000 */
[----:B------:R-:W4:Y:S01]  /*43b0*/  MUFU.EX2 R26, R26 ;  /* 0x0000001a001a7308 */ /* 0x000f220000000800 */
[----:B0-----:R-:W-:Y:S01]  /*43c0*/  FADD.FTZ R8, R8, R22 ;  /* 0x0000001608087221 */ /* 0x001fe20000010000 */
[C---:B---3--:R-:W-:Y:S01]  /*43d0*/  FADD.FTZ R42, -R7.reuse, R42 ;  /* 0x0000002a072a7221 */ /* 0x048fe20000010100 */
        /* <DEDUP_REMOVED lines=8> */
[----:B----4-:R-:W-:Y:S01]  /*4460*/  FADD.FTZ R8, R8, R26 ;  /* 0x0000001a08087221 */ /* 0x010fe20000010000 */
        /* <DEDUP_REMOVED lines=28> */
.L_x_2503:
[----:B------:R-:W-:Y:S05]  /*4630*/  BSYNC.RECONVERGENT B1 ;  /* 0x0000000000017941 */ /* 0x000fea0003800200 */
.L_x_2502:
        /* <DEDUP_REMOVED lines=8> */
[----:B------:R-:W4:Y:S04]  /*46c0*/  LDS R18, [R9] ;  /* 0x0000000009127984 */ /* 0x000f280000000800 */
[----:B------:R-:W5:Y:S04]  /*46d0*/  LDS R20, [R9+0x200] ;  /* 0x0002000009147984 */ /* 0x000f680000000800 */
[----:B---3--:R-:W3:Y:S04]  /*46e0*/  LDS R22, [R9+0x400] ;  /* 0x0004000009167984 */ /* 0x008ee80000000800 */
[----:B--2---:R-:W2:Y:S04]  /*46f0*/  LDS R24, [R9+0x600] ;  /* 0x0006000009187984 */ /* 0x004ea80000000800 */
[----:B------:R-:W2:Y:S04]  /*4700*/  LDS R26, [R9+0x800] ;  /* 0x00080000091a7984 */ /* 0x000ea80000000800 */
[----:B------:R-:W2:Y:S01]  /*4710*/  LDS R28, [R9+0xa00] ;  /* 0x000a0000091c7984 */ /* 0x000ea20000000800 */
[----:B0-----:R-:W-:-:S04]  /*4720*/  FADD.FTZ R12, -R7, R12 ;  /* 0x0000000c070c7221 */ /* 0x001fc80000010100 */
[----:B------:R-:W-:Y:S01]  /*4730*/  FMUL.FTZ R12, R12, 1.4426950216293334961 ;  /* 0x3fb8aa3b0c0c7820 */ /* 0x000fe20000410000 */
[C---:B-1----:R-:W-:Y:S01]  /*4740*/  FADD.FTZ R14, -R7.reuse, R14 ;  /* 0x0000000e070e7221 */ /* 0x042fe20000010100 */
[----:B----4-:R-:W-:-:S03]  /*4750*/  FADD.FTZ R18, -R7, R18 ;  /* 0x0000001207127221 */ /* 0x010fc60000010100 */
[----:B------:R-:W-:Y:S01]  /*4760*/  FMUL.FTZ R14, R14, 1.4426950216293334961 ;  /* 0x3fb8aa3b0e0e7820 */ /* 0x000fe20000410000 */
[----:B------:R-:W0:Y:S01]  /*4770*/  MUFU.EX2 R12, R12 ;  /* 0x0000000c000c7308 */ /* 0x000e220000000800 */
[----:B------:R-:W-:Y:S01]  /*4780*/  FMUL.FTZ R18, R18, 1.4426950216293334961 ;  /* 0x3fb8aa3b12127820 */ /* 0x000fe20000410000 */
[C---:B-----5:R-:W-:Y:S01]  /*4790*/  FADD.FTZ R20, -R7.reuse, R20 ;  /* 0x0000001407147221 */ /* 0x060fe20000010100 */
[----:B---3--:R-:W-:-:S03]  /*47a0*/  FADD.FTZ R22, -R7, R22 ;  /* 0x0000001607167221 */ /* 0x008fc60000010100 */
        /* <DEDUP_REMOVED lines=32> */
.L_x_2506:
[----:B------:R-:W-:Y:S05]  /*49b0*/  BSYNC.RECONVERGENT B1 ;  /* 0x0000000000017941 */ /* 0x000fea0003800200 */
.L_x_2505:
[----:B------:R-:W-:-:S13]  /*49c0*/  ISETP.GT.AND P1, PT, R10, UR42, PT ;  /* 0x0000002a0a007c0c */ /* 0x000fda000bf24270 */
[----:B------:R-:W-:Y:S05]  /*49d0*/  @!P0 BRA P1, `(.L_x_2497) ;  /* 0x0000000400e08947 */ /* 0x000fea0000800000 */
[----:B------:R-:W0:Y:S04]  /*49e0*/  LDS R10, [R9+-0x400] ;  /* 0xfffc0000090a7984 */ /* 0x000e280000000800 */
[----:B------:R-:W1:Y:S04]  /*49f0*/  LDS R12, [R9+-0x200] ;  /* 0xfffe0000090c7984 */ /* 0x000e680000000800 */
[----:B------:R-:W4:Y:S04]  /*4a00*/  LDS R14, [R9] ;  /* 0x00000000090e7984 */ /* 0x000f280000000800 */
        /* <DEDUP_REMOVED lines=12> */
[----:B0-----:R0:W-:Y:S01]  /*4ad0*/  STS [R9+-0x400], R10 ;  /* 0xfffc000a09007388 */ /* 0x0011e20000000800 */
[----:B------:R-:W-:-:S06]  /*4ae0*/  FADD.FTZ R8, R8, R10 ;  /* 0x0000000a08087221 */ /* 0x000fcc0000010000 */
[----:B------:R-:W5:Y:S01]  /*4af0*/  MUFU.EX2 R18, R18 ;  /* 0x0000001200127308 */ /* 0x000f620000000800 */
[----:B-1----:R0:W-:Y:S01]  /*4b00*/  STS [R9+-0x200], R12 ;  /* 0xfffe000c09007388 */ /* 0x0021e20000000800 */
[----:B------:R-:W-:-:S03]  /*4b10*/  FADD.FTZ R8, R8, R12 ;  /* 0x0000000c08087221 */ /* 0x000fc60000010000 */
[----:B----4-:R0:W-:Y:S01]  /*4b20*/  STS [R9], R14 ;  /* 0x0000000e09007388 */ /* 0x0101e20000000800 */
[----:B------:R-:W-:-:S03]  /*4b30*/  FADD.FTZ R8, R8, R14 ;  /* 0x0000000e08087221 */ /* 0x000fc60000010000 */
[----:B-----5:R0:W-:Y:S01]  /*4b40*/  STS [R9+0x200], R18 ;  /* 0x0002001209007388 */ /* 0x0201e20000000800 */
[----:B------:R-:W-:Y:S01]  /*4b50*/  FADD.FTZ R8, R8, R18 ;  /* 0x0000001208087221 */ /* 0x000fe20000010000 */
[----:B------:R-:W-:Y:S06]  /*4b60*/  BRA `(.L_x_2497) ;  /* 0x00000004007c7947 */ /* 0x000fec0003800000 */
.L_x_2498:
        /* <DEDUP_REMOVED lines=14> */
[----:B------:R-:W-:Y:S02]  /*4c50*/  IADD3 R17, P0, P2, R10, UR5, R5 ;  /* 0x000000050a117c10 */ /* 0x000fe4000fa1e005 */
[----:B------:R-:W-:Y:S01]  /*4c60*/  LOP3.LUT R10, R8, 0x3, RZ, 0xc0, !PT ;  /* 0x00000003080a7812 */ /* 0x000fe200078ec0ff */
[----:B------:R-:W-:Y:S01]  /*4c70*/  IMAD R12, R0, 0x4, R13 ;  /* 0x00000004000c7824 */ /* 0x000fe200078e020d */
[----:B------:R-:W-:Y:S01]  /*4c80*/  IADD3.X R11, PT, PT, R11, UR8, RZ, P0, P2 ;  /* 0x000000080b0b7c10 */ /* 0x000fe200087e44ff */
[----:B------:R-:W-:Y:S01]  /*4c90*/  IMAD.MOV.U32 R8, RZ, RZ, RZ ;  /* 0x000000ffff087224 */ /* 0x000fe200078e00ff */
[----:B------:R-:W-:-:S02]  /*4ca0*/  MOV R9, R5 ;  /* 0x0000000500097202 */ /* 0x000fc40000000f00 */
[----:B------:R-:W-:-:S07]  /*4cb0*/  IADD3 R13, PT, PT, -R10, RZ, RZ ;  /* 0x000000ff0a0d7210 */ /* 0x000fce0007ffe1ff */
.L_x_2509:
[----:B------:R-:W-:-:S06]  /*4cc0*/  IMAD.MOV.U32 R10, RZ, RZ, R17 ;  /* 0x000000ffff0a7224 */ /* 0x000fcc00078e0011 */
[----:B------:R1:W4:Y:S01]  /*4cd0*/  LDG.E.U8 R10, desc[UR36][R10.64] ;  /* 0x000000240a0a7981 */ /* 0x000322000c1e1100 */
[----:B------:R-:W-:Y:S01]  /*4ce0*/  MOV R15, RZ ;  /* 0x000000ff000f7202 */ /* 0x000fe20000000f00 */
[----:B------:R-:W-:Y:S01]  /*4cf0*/  VIADD R13, R13, 0x1 ;  /* 0x000000010d0d7836 */ /* 0x000fe20000000000 */
[----:B------:R-:W-:Y:S02]  /*4d00*/  IADD3 R17, P2, PT, R17, 0x80, RZ ;  /* 0x0000008011117810 */ /* 0x000fe40007f5e0ff */
[----:B------:R-:W-:-:S03]  /*4d10*/  IADD3 R9, PT, PT, R9, 0x80, RZ ;  /* 0x0000008009097810 */ /* 0x000fc60007ffe0ff */
[----:B-1----:R-:W-:Y:S01]  /*4d20*/  IMAD.X R11, RZ, RZ, R11, P2 ;  /* 0x000000ffff0b7224 */ /* 0x002fe200010e060b */
[----:B----4-:R-:W-:-:S13]  /*4d30*/  ISETP.NE.AND P0, PT, R10, RZ, PT ;  /* 0x000000ff0a00720c */ /* 0x010fda0003f05270 */
        /* <DEDUP_REMOVED lines=9> */
.L_x_2508:
[----:B------:R-:W-:Y:S05]  /*4dd0*/  BSYNC.RECONVERGENT B1 ;  /* 0x0000000000017941 */ /* 0x000fea0003800200 */
.L_x_2507:
[----:B------:R-:W-:Y:S05]  /*4de0*/  @!P1 BRA `(.L_x_2497) ;  /* 0x0000000000dc9947 */ /* 0x000fea0003800000 */
[----:B------:R-:W1:Y:S01]  /*4df0*/  S2R R12, SR_CgaCtaId ;  /* 0x00000000000c7919 */ /* 0x000e620000008800 */
[----:B------:R-:W4:Y:S01]  /*4e00*/  LDC.64 R14, c[0x0][0x420] ;  /* 0x00010800ff0e7b82 */ /* 0x000f220000000a00 */
[----:B------:R-:W-:Y:S01]  /*4e10*/  MOV R10, 0x400 ;  /* 0x00000400000a7802 */ /* 0x000fe20000000f00 */
[----:B------:R-:W-:-:S04]  /*4e20*/  USHF.L.U32 UR6, UR39, 0x2, URZ ;  /* 0x0000000227067899 */ /* 0x000fc800080006ff */
[----:B------:R-:W-:Y:S02]  /*4e30*/  VIADD R11, R10, 0x120 ;  /* 0x000001200a0b7836 */ /* 0x000fe40000000000 */
[----:B------:R-:W-:Y:S02]  /*4e40*/  LEA R10, R9, -UR6, 0x2 ;  /* 0x80000006090a7c11 */ /* 0x000fe4000f8e10ff */
[----:B----4-:R-:W-:-:S04]  /*4e50*/  IADD3 R14, P0, P1, R14, UR5, R9 ;  /* 0x000000050e0e7c10 */ /* 0x010fc8000f91e009 */
[----:B------:R-:W-:Y:S02]  /*4e60*/  IADD3 R14, P2, PT, R14, 0x100, RZ ;  /* 0x000001000e0e7810 */ /* 0x000fe40007f5e0ff */
[----:B-1----:R-:W-:Y:S02]  /*4e70*/  LEA R13, R12, R11, 0x18 ;  /* 0x0000000b0c0d7211 */ /* 0x002fe400078ec0ff */
[----:B------:R-:W-:Y:S02]  /*4e80*/  IADD3.X R11, PT, PT, R15, UR8, RZ, P0, P1 ;  /* 0x000000080f0b7c10 */ /* 0x000fe400087e24ff */
[----:B------:R-:W-:Y:S02]  /*4e90*/  IADD3 R12, PT, PT, R10, 0x400, R13 ;  /* 0x000004000a0c7810 */ /* 0x000fe40007ffe00d */
[----:B------:R-:W-:-:S07]  /*4ea0*/  IADD3.X R11, PT, PT, RZ, R11, RZ, P2, !PT ;  /* 0x0000000bff0b7210 */ /* 0x000fce00017fe4ff */
.L_x_2510:
[----:B------:R-:W-:-:S05]  /*4eb0*/  IMAD.MOV.U32 R10, RZ, RZ, R14 ;  /* 0x000000ffff0a7224 */ /* 0x000fca00078e000e */
[----:B------:R-:W4:Y:S04]  /*4ec0*/  LDG.E.U8 R14, desc[UR36][R10.64+-0x100] ;  /* 0xffff00240a0e7981 */ /* 0x000f28000c1e1100 */
[----:B------:R-:W5:Y:S04]  /*4ed0*/  LDG.E.U8 R13, desc[UR36][R10.64+-0x80] ;  /* 0xffff80240a0d7981 */ /* 0x000f68000c1e1100 */
[----:B------:R-:W2:Y:S04]  /*4ee0*/  LDG.E.U8 R15, desc[UR36][R10.64] ;  /* 0x000000240a0f7981 */ /* 0x000ea8000c1e1100 */
[----:B------:R-:W3:Y:S01]  /*4ef0*/  LDG.E.U8 R17, desc[UR36][R10.64+0x80] ;  /* 0x000080240a117981 */ /* 0x000ee2000c1e1100 */
[----:B------:R-:W-:Y:S01]  /*4f00*/  IMAD.MOV.U32 R19, RZ, RZ, RZ ;  /* 0x000000ffff137224 */ /* 0x000fe200078e00ff */
[----:B------:R-:W-:-:S02]  /*4f10*/  IADD3 R9, PT, PT, R9, 0x200, RZ ;  /* 0x0000020009097810 */ /* 0x000fc40007ffe0ff */
[----:B----4-:R-:W-:Y:S02]  /*4f20*/  ISETP.NE.AND P0, PT, R14, RZ, PT ;  /* 0x000000ff0e00720c */ /* 0x010fe40003f05270 */
[----:B-----5:R-:W-:Y:S01]  /*4f30*/  ISETP.NE.AND P1, PT, R13, RZ, PT ;  /* 0x000000ff0d00720c */ /* 0x020fe20003f25270 */
[----:B------:R-:W-:Y:S01]  /*4f40*/  HFMA2 R13, -RZ, RZ, 0, 0 ;  /* 0x00000000ff0d7431 */ /* 0x000fe200000001ff */
[----:B--2---:R-:W-:Y:S01]  /*4f50*/  ISETP.NE.AND P2, PT, R15, RZ, PT ;  /* 0x000000ff0f00720c */ /* 0x004fe20003f45270 */
[----:B------:R-:W-:Y:S01]  /*4f60*/  IMAD.MOV.U32 R15, RZ, RZ, RZ ;  /* 0x000000ffff0f7224 */ /* 0x000fe200078e00ff */
[----:B---3--:R-:W-:-:S07]  /*4f70*/  ISETP.NE.AND P3, PT, R17, RZ, PT ;  /* 0x000000ff1100720c */ /* 0x008fce0003f65270 */
        /* <DEDUP_REMOVED lines=30> */
.L_x_2497:
[----:B------:R-:W-:Y:S05]  /*5160*/  BSYNC.RECONVERGENT B0 ;  /* 0x0000000000007941 */ /* 0x000fea0003800200 */
.L_x_2496:
[----:B0-----:R-:W0:Y:S01]  /*5170*/  SHFL.BFLY PT, R7, R8, 0x10, 0x1f ;  /* 0x0e001f0008077f89 */ /* 0x001e2200000e0000 */
[C---:B------:R-:W-:Y:S01]  /*5180*/  ISETP.NE.AND P0, PT, R3.reuse, RZ, PT ;  /* 0x000000ff0300720c */ /* 0x040fe20003f05270 */
[----:B------:R-:W1:Y:S01]  /*5190*/  LDCU.U8 UR10, c[0x0][0x48c] ;  /* 0x00009180ff0a77ac */ /* 0x000e620008000000 */
[----:B------:R-:W-:Y:S01]  /*51a0*/  ISETP.GT.U32.AND P1, PT, R3, 0x3, PT ;  /* 0x000000030300780c */ /* 0x000fe20003f24070 */
[----:B--2---:R-:W3:Y:S01]  /*51b0*/  LDC R24, c[0x0][0x3f8] ;  /* 0x0000fe00ff187b82 */ /* 0x004ee20000000800 */
        /* <DEDUP_REMOVED lines=12> */
[----:B------:R-:W-:-:S05]  /*5280*/  ISETP.GT.AND P0, PT, R5, UR42, PT ;  /* 0x0000002a05007c0c */ /* 0x000fca000bf04270 */
[----:B------:R0:W1:Y:S02]  /*5290*/  @!P1 LDS R11, [R6+0x10] ;  /* 0x00001000060b9984 */ /* 0x0000640000000800 */
[----:B0-----:R-:W-:Y:S02]  /*52a0*/  CS2R R6, SRZ ;  /* 0x0000000000067805 */ /* 0x001fe4000001ff00 */
[----:B-1----:R-:W0:Y:S02]  /*52b0*/  SHFL.BFLY PT, R8, R11, 0x2, 0x1f ;  /* 0x0c401f000b087f89 */ /* 0x002e2400000e0000 */
[----:B0-----:R-:W-:-:S05]  /*52c0*/  FADD.FTZ R8, R8, R11 ;  /* 0x0000000b08087221 */ /* 0x001fca0000010000 */
[----:B------:R-:W0:Y:S02]  /*52d0*/  SHFL.BFLY PT, R3, R8, 0x1, 0x1f ;  /* 0x0c201f0008037f89 */ /* 0x000e2400000e0000 */
[----:B0-----:R-:W-:Y:S02]  /*52e0*/  FADD.FTZ R9, R8, R3 ;  /* 0x0000000308097221 */ /* 0x001fe40000010000 */
[----:B------:R-:W3:Y:S04]  /*52f0*/  S2R R3, SR_CTAID.X ;  /* 0x0000000000037919 */ /* 0x000ee80000002500 */
[----:B------:R-:W0:Y:S02]  /*5300*/  SHFL.IDX PT, R9, R9, RZ, 0x1f ;  /* 0x00001fff09097589 */ /* 0x000e2400000e0000 */
[----:B0-----:R-:W-:Y:S01]  /*5310*/  FADD.FTZ R4, R9, 9.9999999747524270788e-07 ;  /* 0x358637bd09047421 */ /* 0x001fe20000010000 */
[----:B---3--:R-:W-:-:S05]  /*5320*/  IMAD R23, R24, UR7, R3 ;  /* 0x0000000718177c24 */ /* 0x008fca000f8e0203 */
        /* <DEDUP_REMOVED lines=8> */
.L_x_2511:
[----:B------:R-:W-:Y:S04]  /*53b0*/  BSSY.RECONVERGENT B0, `(.L_x_2512) ;  /* 0x0000168000007945 */ /* 0x000fe80003800200 */
[----:B------:R-:W-:Y:S05]  /*53c0*/  @P0 BRA `(.L_x_2513) ;  /* 0x0000001400980947 */ /* 0x000fea0003800000 */
[----:B------:R-:W-:-:S09]  /*53d0*/  UISETP.NE.AND UP0, UPT, UR10, URZ, UPT ;  /* 0x000000ff0a00728c */ /* 0x000fd2000bf05270 */
[----:B------:R-:W-:Y:S05]  /*53e0*/  BRA.U UP0, `(.L_x_2514) ;  /* 0x0000000900807547 */ /* 0x000fea000b800000 */
[----:B------:R-:W-:Y:S01]  /*53f0*/  IMAD.U32 R6, RZ, RZ, UR11 ;  /* 0x0000000bff067e24 */ /* 0x000fe2000f8e00ff */
[----:B------:R-:W-:Y:S01]  /*5400*/  LOP3.LUT R7, RZ, R0, RZ, 0x33, !PT ;  /* 0x00000000ff077212 */ /* 0x000fe200078e33ff */
[----:B------:R-:W-:Y:S03]  /*5410*/  BSSY.RECONVERGENT B1, `(.L_x_2515) ;  /* 0x0000019000017945 */ /* 0x000fe60003800200 */
[----:B------:R-:W-:-:S04]  /*5420*/  VIADDMNMX R6, R5, 0x80, R6, !PT ;  /* 0x0000008005067846 */ /* 0x000fc80007800106 */
        /* <DEDUP_REMOVED lines=12> */
[----:B------:R-:W-:Y:S01]  /*54f0*/  IMAD.MOV R7, RZ, RZ, -R6 ;  /* 0x000000ffff077224 */ /* 0x000fe200078e0a06 */
[----:B------:R-:W-:Y:S01]  /*5500*/  IADD3 R5, PT, PT, R5, R8, RZ ;  /* 0x0000000805057210 */ /* 0x000fe20007ffe0ff */
[----:B-1----:R-:W-:-:S06]  /*5510*/  ULEA UR6, UR7, UR6, 0x18 ;  /* 0x0000000607067291 */ /* 0x002fcc000f8ec0ff */
[----:B------:R-:W-:-:S07]  /*5520*/  LEA R6, R0, UR6, 0x2 ;  /* 0x0000000600067c11 */ /* 0x000fce000f8e10ff */
.L_x_2517:
[----:B------:R-:W0:Y:S01]  /*5530*/  LDS R9, [R6] ;  /* 0x0000000006097984 */ /* 0x000e220000000800 */
[----:B------:R-:W-:-:S05]  /*5540*/  VIADD R7, R7, 0x1 ;  /* 0x0000000107077836 */ /* 0x000fca0000000000 */
[----:B------:R-:W-:Y:S01]  /*5550*/  ISETP.NE.AND P0, PT, R7, RZ, PT ;  /* 0x000000ff0700720c */ /* 0x000fe20003f05270 */
[----:B0-----:R-:W-:-:S05]  /*5560*/  FMUL.FTZ R9, R9, R4 ;  /* 0x0000000409097220 */ /* 0x001fca0000410000 */
[----:B------:R0:W-:Y:S02]  /*5570*/  STS [R6], R9 ;  /* 0x0000000906007388 */ /* 0x0001e40000000800 */
[----:B0-----:R-:W-:-:S05]  /*5580*/  IADD3 R6, PT, PT, R6, 0x200, RZ ;  /* 0x0000020006067810 */ /* 0x001fca0007ffe0ff */
[----:B------:R-:W-:Y:S05]  /*5590*/  @P0 BRA `(.L_x_2517) ;  /* 0xfffffffc00e40947 */ /* 0x000fea000383ffff */
.L_x_2516:
[----:B------:R-:W-:Y:S05]  /*55a0*/  BSYNC.RECONVERGENT B1 ;  /* 0x0000000000017941 */ /* 0x000fea0003800200 */
.L_x_2515:
[----:B------:R-:W-:Y:S05]  /*55b0*/  @!P1 BRA `(.L_x_2513) ;  /* 0x00000014001c9947 */ /* 0x000fea0003800000 */
[----:B------:R-:W1:Y:S01]  /*55c0*/  S2UR UR7, SR_CgaCtaId ;  /* 0x00000000000779c3 */ /* 0x000e620000008800 */
[----:B------:R-:W-:Y:S01]  /*55d0*/  UMOV UR6, 0x400 ;  /* 0x0000040000067882 */ /* 0x000fe20000000000 */
[----:B------:R-:W-:Y:S01]  /*55e0*/  USHF.L.U32 UR12, UR39, 0x2, URZ ;  /* 0x00000002270c7899 */ /* 0x000fe200080006ff */
[----:B------:R-:W-:Y:S01]  /*55f0*/  VIADD R8, R5, 0x200 ;  /* 0x0000020005087836 */ /* 0x000fe20000000000 */
[----:B------:R-:W-:-:S04]  /*5600*/  UIADD3 UR6, UPT, UPT, UR6, 0x120, URZ ;  /* 0x0000012006067890 */ /* 0x000fc8000fffe0ff */
[----:B------:R-:W-:Y:S02]  /*5610*/  LEA R6, R5, -UR12, 0x2 ;  /* 0x8000000c05067c11 */ /* 0x000fe4000f8e10ff */
[----:B------:R-:W-:Y:S01]  /*5620*/  ISETP.GT.AND P0, PT, R8, UR42, PT ;  /* 0x0000002a08007c0c */ /* 0x000fe2000bf04270 */
[----:B-1----:R-:W-:-:S06]  /*5630*/  ULEA UR6, UR7, UR6, 0x18 ;  /* 0x0000000607067291 */ /* 0x002fcc000f8ec0ff */
[----:B------:R-:W-:-:S03]  /*5640*/  IADD3 R5, PT, PT, R6, UR6, RZ ;  /* 0x0000000606057c10 */ /* 0x000fc6000fffe0ff */
        /* <DEDUP_REMOVED lines=13> */
[----:B-1----:R-:W-:Y:S01]  /*5720*/  IADD3 R6, PT, PT, -R8, UR42, RZ ;  /* 0x0000002a08067c10 */ /* 0x002fe2000fffe1ff */
[----:B------:R-:W-:Y:S01]  /*5730*/  BSSY.RECONVERGENT B1, `(.L_x_2518) ;  /* 0x000003c000017945 */ /* 0x000fe20003800200 */
[----:B------:R-:W-:Y:S01]  /*5740*/  VIADD R5, R5, 0xc00 ;  /* 0x00000c0005057836 */ /* 0x000fe20000000000 */
[----:B------:R-:W-:Y:S02]  /*5750*/  PLOP3.LUT P0, PT, PT, PT, PT, 0x80, 0x8 ;  /* 0x000000000008781c */ /* 0x000fe40003f0f070 */
[----:B------:R-:W-:-:S13]  /*5760*/  ISETP.GT.AND P1, PT, R6, 0x5ff, PT ;  /* 0x000005ff0600780c */ /* 0x000fda0003f24270 */
[----:B------:R-:W-:Y:S05]  /*5770*/  @!P1 BRA `(.L_x_2519) ;  /* 0x0000000000dc9947 */ /* 0x000fea0003800000 */
[----:B------:R-:W-:Y:S02]  /*5780*/  MOV R41, UR42 ;  /* 0x0000002a00297c02 */ /* 0x000fe40008000f00 */
[----:B------:R-:W-:-:S03]  /*5790*/  PLOP3.LUT P0, PT, PT, PT, PT, 0x8, 0x80 ;  /* 0x000000000080781c */ /* 0x000fc60003f0e170 */
[----:B------:R-:W-:-:S10]  /*57a0*/  VIADD R41, R41, 0xfffffa01 ;  /* 0xfffffa0129297836 */ /* 0x000fd40000000000 */
.L_x_2520:
        /* <DEDUP_REMOVED lines=8> */
[----:B------:R-:W-:Y:S04]  /*5830*/  LDS R19, [R5+0x800] ;  /* 0x0008000005137984 */ /* 0x000fe80000000800 */
[----:B------:R-:W5:Y:S04]  /*5840*/  LDS R21, [R5+0xa00] ;  /* 0x000a000005157984 */ /* 0x000f680000000800 */
[----:B------:R-:W5:Y:S04]  /*5850*/  LDS R25, [R5+0xc00] ;  /* 0x000c000005197984 */ /* 0x000f680000000800 */
[----:B------:R-:W5:Y:S04]  /*5860*/  LDS R27, [R5+0xe00] ;  /* 0x000e0000051b7984 */ /* 0x000f680000000800 */
[----:B------:R-:W5:Y:S01]  /*5870*/  LDS R29, [R5+0x1000] ;  /* 0x00100000051d7984 */ /* 0x000f620000000800 */
        /* <DEDUP_REMOVED lines=10> */
[----:B-----5:R-:W-:-:S03]  /*5920*/  FMUL.FTZ R20, R4, R17 ;  /* 0x0000001104147220 */ /* 0x020fc60000410000 */
[----:B------:R5:W-:Y:S04]  /*5930*/  STS [R5+-0x400], R6 ;  /* 0xfffc000605007388 */ /* 0x000be80000000800 */
[----:B------:R0:W-:Y:S01]  /*5940*/  STS [R5+-0x200], R10 ;  /* 0xfffe000a05007388 */ /* 0x0001e20000000800 */
[----:B------:R-:W-:-:S03]  /*5950*/  FMUL.FTZ R22, R4, R21 ;  /* 0x0000001504167220 */ /* 0x000fc60000410000 */
[----:B------:R1:W-:Y:S01]  /*5960*/  STS [R5], R12 ;  /* 0x0000000c05007388 */ /* 0x0003e20000000800 */
[C---:B------:R-:W-:Y:S01]  /*5970*/  FMUL.FTZ R26, R4.reuse, R25 ;  /* 0x00000019041a7220 */ /* 0x040fe20000410000 */
[C---:B-----5:R-:W-:Y:S02]  /*5980*/  FMUL.FTZ R6, R4.reuse, R19 ;  /* 0x0000001304067220 */ /* 0x060fe40000410000 */
        /* <DEDUP_REMOVED lines=22> */
.L_x_2519:
[----:B------:R-:W-:Y:S05]  /*5af0*/  BSYNC.RECONVERGENT B1 ;  /* 0x0000000000017941 */ /* 0x000fea0003800200 */
.L_x_2518:
        /* <DEDUP_REMOVED lines=23> */
[----:B-----5:R-:W-:-:S03]  /*5c70*/  FMUL.FTZ R20, R4, R17 ;  /* 0x0000001104147220 */ /* 0x020fc60000410000 */
[----:B------:R-:W-:Y:S01]  /*5c80*/  STS [R5+0x400], R18 ;  /* 0x0004001205007388 */ /* 0x000fe20000000800 */
[----:B------:R-:W-:-:S03]  /*5c90*/  FMUL.FTZ R22, R4, R19 ;  /* 0x0000001304167220 */ /* 0x000fc60000410000 */
[----:B------:R-:W-:Y:S01]  /*5ca0*/  STS [R5+0x600], R20 ;  /* 0x0006001405007388 */ /* 0x000fe20000000800 */
[----:B------:R-:W-:-:S03]  /*5cb0*/  FMUL.FTZ R26, R4, R21 ;  /* 0x00000015041a7220 */ /* 0x000fc60000410000 */
[----:B------:R-:W-:Y:S04]  /*5cc0*/  STS [R5+0x800], R22 ;  /* 0x0008001605007388 */ /* 0x000fe80000000800 */
[----:B------:R0:W-:Y:S02]  /*5cd0*/  STS [R5+0xa00], R26 ;  /* 0x000a001a05007388 */ /* 0x0001e40000000800 */
[----:B0-----:R-:W-:-:S07]  /*5ce0*/  VIADD R5, R5, 0x1000 ;  /* 0x0000100005057836 */ /* 0x001fce0000000000 */
.L_x_2522:
[----:B------:R-:W-:Y:S05]  /*5cf0*/  BSYNC.RECONVERGENT B1 ;  /* 0x0000000000017941 */ /* 0x000fea0003800200 */
.L_x_2521:
[----:B------:R-:W-:-:S13]  /*5d00*/  ISETP.GT.AND P1, PT, R8, UR42, PT ;  /* 0x0000002a08007c0c */ /* 0x000fda000bf24270 */
        /* <DEDUP_REMOVED lines=14> */
.L_x_2514:
[----:B------:R-:W-:Y:S01]  /*5df0*/  MOV R8, UR11 ;  /* 0x0000000b00087c02 */ /* 0x000fe20008000f00 */
[----:B------:R-:W-:Y:S01]  /*5e00*/  BSSY.RECONVERGENT B1, `(.L_x_2523) ;  /* 0x0000024000017945 */ /* 0x000fe20003800200 */
[----:B------:R-:W-:Y:S02]  /*5e10*/  LOP3.LUT R9, RZ, R0, RZ, 0x33, !PT ;  /* 0x00000000ff097212 */ /* 0x000fe400078e33ff */
[----:B------:R-:W-:-:S04]  /*5e20*/  VIADDMNMX R8, R5, 0x80, R8, !PT ;  /* 0x0000008005087846 */ /* 0x000fc80007800108 */
        /* <DEDUP_REMOVED lines=9> */
[----:B------:R-:W-:Y:S02]  /*5ec0*/  UMOV UR6, 0x400 ;  /* 0x0000040000067882 */ /* 0x000fe40000000000 */
[C---:B------:R-:W-:Y:S01]  /*5ed0*/  IMAD.SHL.U32 R9, R8.reuse, 0x80, RZ ;  /* 0x0000008008097824 */ /* 0x040fe200078e00ff */
[----:B------:R-:W-:Y:S01]  /*5ee0*/  UIADD3 UR6, UPT, UPT, UR6, 0x120, URZ ;  /* 0x0000012006067890 */ /* 0x000fe2000fffe0ff */
[----:B------:R-:W-:Y:S02]  /*5ef0*/  IADD3.X R14, PT, PT, RZ, R7, RZ, P0, !PT ;  /* 0x00000007ff0e7210 */ /* 0x000fe400007fe4ff */
[----:B------:R-:W-:-:S02]  /*5f00*/  LOP3.LUT R8, R8, 0x3, RZ, 0xc0, !PT ;  /* 0x0000000308087812 */ /* 0x000fc400078ec0ff */
[----:B------:R-:W-:Y:S02]  /*5f10*/  LOP3.LUT R10, R9, 0x180, RZ, 0xc0, !PT ;  /* 0x00000180090a7812 */ /* 0x000fe400078ec0ff */
[----:B------:R-:W-:-:S03]  /*5f20*/  IADD3 R11, PT, PT, -R8, RZ, RZ ;  /* 0x000000ff080b7210 */ /* 0x000fc60007ffe1ff */
[----:B------:R-:W-:Y:S01]  /*5f30*/  IMAD.IADD R5, R5, 0x1, R10 ;  /* 0x0000000105057824 */ /* 0x000fe200078e020a */
[----:B--2---:R-:W-:-:S04]  /*5f40*/  LEA R12, P0, R15, UR12, 0x2 ;  /* 0x0000000c0f0c7c11 */ /* 0x004fc8000f8010ff */
[----:B------:R-:W-:Y:S01]  /*5f50*/  LEA.HI.X R15, R15, UR13, R14, 0x2, P0 ;  /* 0x0000000d0f0f7c11 */ /* 0x000fe200080f140e */
[----:B-1----:R-:W-:-:S06]  /*5f60*/  ULEA UR6, UR7, UR6, 0x18 ;  /* 0x0000000607067291 */ /* 0x002fcc000f8ec0ff */
[----:B------:R-:W-:-:S07]  /*5f70*/  LEA R10, R0, UR6, 0x2 ;  /* 0x00000006000a7c11 */ /* 0x000fce000f8e10ff */
.L_x_2525:
[----:B-1----:R-:W0:Y:S01]  /*5f80*/  LDS R9, [R10] ;  /* 0x000000000a097984 */ /* 0x002e220000000800 */
[----:B------:R-:W-:Y:S01]  /*5f90*/  IMAD.MOV.U32 R8, RZ, RZ, R12 ;  /* 0x000000ffff087224 */ /* 0x000fe200078e000c */
[----:B------:R-:W-:Y:S01]  /*5fa0*/  IADD3 R12, P2, PT, R12, 0x200, RZ ;  /* 0x000002000c0c7810 */ /* 0x000fe20007f5e0ff */
[----:B------:R-:W-:-:S05]  /*5fb0*/  VIADD R11, R11, 0x1 ;  /* 0x000000010b0b7836 */ /* 0x000fca0000000000 */
[----:B------:R-:W-:Y:S01]  /*5fc0*/  ISETP.NE.AND P0, PT, R11, RZ, PT ;  /* 0x000000ff0b00720c */ /* 0x000fe20003f05270 */
[----:B0-----:R-:W-:Y:S01]  /*5fd0*/  FMUL.FTZ R13, R9, R4 ;  /* 0x00000004090d7220 */ /* 0x001fe20000410000 */
[-C--:B------:R-:W-:Y:S02]  /*5fe0*/  MOV R9, R15.reuse ;  /* 0x0000000f00097202 */ /* 0x080fe40000000f00 */
[----:B------:R-:W-:Y:S02]  /*5ff0*/  IADD3.X R15, PT, PT, RZ, R15, RZ, P2, !PT ;  /* 0x0000000fff0f7210 */ /* 0x000fe400017fe4ff */
[----:B------:R0:W-:Y:S04]  /*6000*/  STS [R10], R13 ;  /* 0x0000000d0a007388 */ /* 0x0001e80000000800 */
[----:B------:R1:W-:Y:S01]  /*6010*/  STG.E desc[UR36][R8.64], R13 ;  /* 0x0000000d08007986 */ /* 0x0003e2000c101924 */
[----:B0-----:R-:W-:-:S02]  /*6020*/  VIADD R10, R10, 0x200 ;  /* 0x000002000a0a7836 */ /* 0x001fc40000000000 */
[----:B------:R-:W-:Y:S05]  /*6030*/  @P0 BRA `(.L_x_2525) ;  /* 0xfffffffc00d00947 */ /* 0x000fea000383ffff */
.L_x_2524:
[----:B------:R-:W-:Y:S05]  /*6040*/  BSYNC.RECONVERGENT B1 ;  /* 0x0000000000017941 */ /* 0x000fea0003800200 */
.L_x_2523:
[----:B------:R-:W-:Y:S05]  /*6050*/  @!P1 BRA `(.L_x_2513) ;  /* 0x0000000800749947 */ /* 0x000fea0003800000 */
[----:B-1----:R-:W1:Y:S01]  /*6060*/  S2R R8, SR_CgaCtaId ;  /* 0x0000000000087919 */ /* 0x002e620000008800 */
[----:B------:R-:W2:Y:S01]  /*6070*/  LDCU.64 UR6, c[0x0][0x480] ;  /* 0x00009000ff0677ac */ /* 0x000ea20008000a00 */
[C---:B------:R-:W-:Y:S01]  /*6080*/  IADD3 R12, PT, PT, -R5.reuse, UR42, RZ ;  /* 0x0000002a050c7c10 */ /* 0x040fe2000fffe1ff */
[----:B------:R-:W-:Y:S01]  /*6090*/  BSSY.RECONVERGENT B1, `(.L_x_2526) ;  /* 0x000005b000017945 */ /* 0x000fe20003800200 */
[----:B------:R-:W-:Y:S02]  /*60a0*/  IADD3 R9, P0, PT, R5, R6, RZ ;  /* 0x0000000605097210 */ /* 0x000fe40007f1e0ff */
[----:B------:R-:W-:Y:S02]  /*60b0*/  MOV R6, 0x400 ;  /* 0x0000040000067802 */ /* 0x000fe40000000f00 */
[----:B------:R-:W-:Y:S02]  /*60c0*/  ISETP.GT.AND P1, PT, R12, 0x5ff, PT ;  /* 0x000005ff0c00780c */ /* 0x000fe40003f24270 */
[----:B------:R-:W-:Y:S01]  /*60d0*/  IADD3.X R10, PT, PT, RZ, R7, RZ, P0, !PT ;  /* 0x00000007ff0a7210 */ /* 0x000fe200007fe4ff */
[----:B------:R-:W-:Y:S01]  /*60e0*/  VIADD R7, R6, 0x120 ;  /* 0x0000012006077836 */ /* 0x000fe20000000000 */
[----:B--2---:R-:W-:Y:S01]  /*60f0*/  LEA R11, P0, R9, UR6, 0x2 ;  /* 0x00000006090b7c11 */ /* 0x004fe2000f8010ff */
[----:B------:R-:W-:-:S03]  /*6100*/  USHF.L.U32 UR6, UR39, 0x2, URZ ;  /* 0x0000000227067899 */ /* 0x000fc600080006ff */
[----:B------:R-:W-:Y:S02]  /*6110*/  LEA.HI.X R10, R9, UR7, R10, 0x2, P0 ;  /* 0x00000007090a7c11 */ /* 0x000fe400080f140a */
[----:B------:R-:W-:Y:S02]  /*6120*/  IADD3 R6, P0, PT, R11, 0x400, RZ ;  /* 0x000004000b067810 */ /* 0x000fe40007f1e0ff */
[----:B-1----:R-:W-:Y:S02]  /*6130*/  LEA R9, R8, R7, 0x18 ;  /* 0x0000000708097211 */ /* 0x002fe400078ec0ff */
[----:B------:R-:W-:Y:S02]  /*6140*/  LEA R8, R5, -UR6, 0x2 ;  /* 0x8000000605087c11 */ /* 0x000fe4000f8e10ff */
[----:B------:R-:W-:Y:S02]  /*6150*/  IADD3.X R7, PT, PT, RZ, R10, RZ, P0, !PT ;  /* 0x0000000aff077210 */ /* 0x000fe400007fe4ff */
[----:B------:R-:W-:-:S02]  /*6160*/  IADD3 R8, PT, PT, R8, 0x400, R9 ;  /* 0x0000040008087810 */ /* 0x000fc40007ffe009 */
[----:B------:R-:W-:Y:S01]  /*6170*/  PLOP3.LUT P0, PT, PT, PT, PT, 0x80, 0x8 ;  /* 0x000000000008781c */ /* 0x000fe20003f0f070 */
[----:B------:R-:W-:-:S12]  /*6180*/  @!P1 BRA `(.L_x_2527) ;  /* 0x00000004002c9947 */ /* 0x000fd80003800000 */
[----:B------:R-:W-:Y:S01]  /*6190*/  IMAD.U32 R12, RZ, RZ, UR42 ;  /* 0x0000002aff0c7e24 */ /* 0x000fe2000f8e00ff */
[----:B------:R-:W-:-:S04]  /*61a0*/  PLOP3.LUT P0, PT, PT, PT, PT, 0x8, 0x80 ;  /* 0x000000000080781c */ /* 0x000fc80003f0e170 */
[----:B------:R-:W-:-:S09]  /*61b0*/  IADD3 R12, PT, PT, R12, -0x5ff, RZ ;  /* 0xfffffa010c0c7810 */ /* 0x000fd20007ffe0ff */
.L_x_2528:
        /* <DEDUP_REMOVED lines=32> */
[----:B-----5:R-:W-:Y:S01]  /*63c0*/  IADD3 R9, P2, PT, R6, 0x2000, RZ ;  /* 0x0000200006097810 */ /* 0x020fe20007f5e0ff */
[C---:B------:R-:W-:Y:S02]  /*63d0*/  FMUL.FTZ R31, R4.reuse, R31 ;  /* 0x0000001f041f7220 */ /* 0x040fe40000410000 */
[----:B------:R-:W-:Y:S01]  /*63e0*/  STG.E desc[UR36][R6.64], R13 ;  /* 0x0000000d06007986 */ /* 0x000fe2000c101924 */
[----:B------:R-:W-:Y:S01]  /*63f0*/  IADD3.X R10, PT, PT, RZ, R7, RZ, P2, !PT ;  /* 0x00000007ff0a7210 */ /* 0x000fe200017fe4ff */
[C---:B0-----:R-:W-:Y:S02]  /*6400*/  FMUL.FTZ R33, R4.reuse, R33 ;  /* 0x0000002104217220 */ /* 0x041fe40000410000 */
        /* <DEDUP_REMOVED lines=35> */
.L_x_2527:
[----:B------:R-:W-:Y:S05]  /*6640*/  BSYNC.RECONVERGENT B1 ;  /* 0x0000000000017941 */ /* 0x000fea0003800200 */
.L_x_2526:
        /* <DEDUP_REMOVED lines=23> */
[----:B0-----:R-:W-:Y:S01]  /*67c0*/  IADD3 R9, P1, PT, R6, 0x1000, RZ ;  /* 0x0000100006097810 */ /* 0x001fe20007f3e0ff */
[C---:B-----5:R-:W-:Y:S02]  /*67d0*/  FMUL.FTZ R19, R4.reuse, R19 ;  /* 0x0000001304137220 */ /* 0x060fe40000410000 */
        /* <DEDUP_REMOVED lines=18> */
.L_x_2530:
[----:B------:R-:W-:Y:S05]  /*6900*/  BSYNC.RECONVERGENT B1 ;  /* 0x0000000000017941 */ /* 0x000fea0003800200 */
.L_x_2529:
[----:B------:R-:W-:-:S13]  /*6910*/  ISETP.LE.OR P0, PT, R5, UR42, P0 ;  /* 0x0000002a05007c0c */ /* 0x000fda0008703670 */
        /* <DEDUP_REMOVED lines=17> */
.L_x_2513:
[----:B------:R-:W-:Y:S05]  /*6a30*/  BSYNC.RECONVERGENT B0 ;  /* 0x0000000000007941 */ /* 0x000fea0003800200 */
.L_x_2512:
[----:B------:R-:W2:Y:S01]  /*6a40*/  LDCU.64 UR10, c[0x0][0x3b0] ;  /* 0x00007600ff0a77ac */ /* 0x000ea20008000a00 */
[----:B------:R-:W-:Y:S01]  /*6a50*/  SHF.R.U32.HI R17, RZ, 0x4, R0 ;  /* 0x00000004ff117819 */ /* 0x000fe20000011600 */
[----:B------:R-:W3:Y:S01]  /*6a60*/  LDC.64 R18, c[0x0][0x3c0] ;  /* 0x0000f000ff127b82 */ /* 0x000ee20000000a00 */
[----:B------:R-:W-:Y:S01]  /*6a70*/  SHF.L.U32 R20, R0, 0x2, RZ ;  /* 0x0000000200147819 */ /* 0x000fe200000006ff */
[----:B------:R-:W-:Y:S01]  /*6a80*/  USHF.R.S32.HI UR6, URZ, 0x1f, UR42 ;  /* 0x0000001fff067899 */ /* 0x000fe2000801142a */
[----:B01--4-:R-:W-:Y:S02]  /*6a90*/  CS2R R10, SRZ ;  /* 0x00000000000a7805 */ /* 0x013fe4000001ff00 */
[----:B------:R-:W-:Y:S02]  /*6aa0*/  CS2R R8, SRZ ;  /* 0x0000000000087805 */ /* 0x000fe4000001ff00 */
[----:B------:R-:W-:Y:S01]  /*6ab0*/  LOP3.LUT R20, R20, 0x3c, RZ, 0xc0, !PT ;  /* 0x0000003c14147812 */ /* 0x000fe200078ec0ff */
[----:B------:R-:W-:-:S04]  /*6ac0*/  ULEA.HI UR6, UR6, UR42, URZ, 0x3 ;  /* 0x0000002a06067291 */ /* 0x000fc8000f8f18ff */
[----:B------:R-:W-:-:S06]  /*6ad0*/  ULOP3.LUT UR6, UR6, 0xfffffff8, URZ, 0xc0, !UPT ;  /* 0xfffffff806067892 */ /* 0x000fcc000f8ec0ff */
[----:B------:R-:W-:Y:S01]  /*6ae0*/  IMAD.U32 R22, RZ, RZ, UR6 ;  /* 0x00000006ff167e24 */ /* 0x000fe2000f8e00ff */
[----:B--2---:R-:W-:-:S04]  /*6af0*/  ISETP.NE.U32.AND P0, PT, RZ, UR10, PT ;  /* 0x0000000aff007c0c */ /* 0x004fc8000bf05070 */
[----:B------:R-:W-:Y:S01]  /*6b00*/  ISETP.NE.AND.EX P0, PT, RZ, UR11, PT, P0 ;  /* 0x0000000bff007c0c */ /* 0x000fe2000bf05300 */
[----:B------:R-:W0:Y:S01]  /*6b10*/  LDCU UR6, c[0x0][0x3f4] ;  /* 0x00007e80ff0677ac */ /* 0x000e220008000800 */
[----:B------:R-:W-:Y:S01]  /*6b20*/  IADD3 R22, PT, PT, -R22, UR42, RZ ;  /* 0x0000002a16167c10 */ /* 0x000fe2000fffe1ff */
[C---:B------:R-:W-:Y:S01]  /*6b30*/  VIADD R26, R17.reuse, UR39 ;  /* 0x00000027111a7c36 */ /* 0x040fe20008000000 */
[----:B------:R-:W-:Y:S01]  /*6b40*/  BSSY.RECONVERGENT B0, `(.L_x_2531) ;  /* 0x000009b000007945 */ /* 0x000fe20003800200 */
[----:B------:R-:W1:Y:S01]  /*6b50*/  LDCU.64 UR10, c[0x0][0x3c8] ;  /* 0x00007900ff0a77ac */ /* 0x000e620008000a00 */
[----:B------:R-:W-:-:S13]  /*6b60*/  ISETP.NE.OR P0, PT, R17, R22, !P0 ;  /* 0x000000161100720c */ /* 0x000fda0004705670 */
[----:B------:R-:W2:Y:S01]  /*6b70*/  @!P0 LDC.64 R4, c[0x0][0x3b0] ;  /* 0x0000ec00ff048b82 */ /* 0x000ea20000000a00 */
[----:B------:R-:W-:Y:S01]  /*6b80*/  @!P0 IMAD R7, R3, 0x40, R20 ;  /* 0x0000004003078824 */ /* 0x000fe200078e0214 */
[----:B0-----:R-:W-:-:S04]  /*6b90*/  MOV R21, UR6 ;  /* 0x0000000600157c02 */ /* 0x001fc80008000f00 */
[----:B------:R-:W-:Y:S01]  /*6ba0*/  VIMNMX R13, PT, PT, R21, UR42, PT ;  /* 0x0000002a150d7c48 */ /* 0x000fe2000bfe0100 */
[----:B--2---:R-:W-:-:S05]  /*6bb0*/  @!P0 IMAD.WIDE.U32 R4, R7, 0x4, R4 ;  /* 0x0000000407048825 */ /* 0x004fca00078e0004 */
[----:B------:R0:W5:Y:S01]  /*6bc0*/  @!P0 LDG.E.128 R8, desc[UR36][R4.64] ;  /* 0x0000002404088981 */ /* 0x000162000c1e1d00 */
[----:B------:R-:W-:Y:S01]  /*6bd0*/  BAR.SYNC.DEFER_BLOCKING 0x0 ;  /* 0x0000000000007b1d */ /* 0x000fe20000010000 */
[----:B------:R-:W-:Y:S01]  /*6be0*/  ISETP.GE.AND P0, PT, R26, R13, PT ;  /* 0x0000000d1a00720c */ /* 0x000fe20003f06270 */
[----:B------:R-:W-:Y:S01]  /*6bf0*/  IMAD R7, R21, UR4, R20 ;  /* 0x0000000415077c24 */ /* 0x000fe2000f8e0214 */
[----:B------:R-:W-:-:S03]  /*6c00*/  SHF.L.U32 R23, R23, 0x6, RZ ;  /* 0x0000000617177819 */ /* 0x000fc600000006ff */
[----:B---3--:R-:W-:Y:S01]  /*6c10*/  IMAD.WIDE R18, R7, 0x4, R18 ;  /* 0x0000000407127825 */ /* 0x008fe200078e0212 */
[----:B------:R-:W-:Y:S02]  /*6c20*/  CS2R R6, SRZ ;  /* 0x0000000000067805 */ /* 0x000fe4000001ff00 */
[----:B0-----:R-:W-:-:S05]  /*6c30*/  CS2R R4, SRZ ;  /* 0x0000000000047805 */ /* 0x001fca000001ff00 */
[----:B-1----:R-:W-:Y:S05]  /*6c40*/  @P0 BRA `(.L_x_2532) ;  /* 0x0000000800280947 */ /* 0x002fea0003800000 */
[----:B------:R-:W-:Y:S01]  /*6c50*/  ULOP3.LUT UR4, URZ, UR39, URZ, 0x33, !UPT ;  /* 0x00000027ff047292 */ /* 0x000fe2000f8e33ff */
[----:B------:R-:W-:Y:S01]  /*6c60*/  VIADDMNMX R4, R26, 0x8, R13, !PT ;  /* 0x000000081a047846 */ /* 0x000fe2000780010d */
[----:B------:R-:W-:Y:S01]  /*6c70*/  BSSY.RECONVERGENT B1, `(.L_x_2533) ;  /* 0x000004a000017945 */ /* 0x000fe20003800200 */
[----:B------:R-:W-:Y:S01]  /*6c80*/  IMAD R40, R24, R21, RZ ;  /* 0x0000001518287224 */ /* 0x000fe200078e02ff */
[----:B------:R-:W-:Y:S01]  /*6c90*/  CS2R R6, SRZ ;  /* 0x0000000000067805 */ /* 0x000fe2000001ff00 */
[----:B------:R-:W-:Y:S01]  /*6ca0*/  IMAD.MOV.U32 R25, RZ, RZ, R26 ;  /* 0x000000ffff197224 */ /* 0x000fe200078e001a */
[----:B------:R-:W-:Y:S02]  /*6cb0*/  IADD3 R48, PT, PT, -R17, UR4, R4 ;  /* 0x0000000411307c10 */ /* 0x000fe4000fffe104 */
        /* <DEDUP_REMOVED lines=9> */
[----:B------:R-:W-:Y:S01]  /*6d50*/  MOV R25, R26 ;  /* 0x0000001a00197202 */ /* 0x000fe20000000f00 */
[----:B------:R-:W-:Y:S01]  /*6d60*/  IMAD.MOV.U32 R4, RZ, RZ, RZ ;  /* 0x000000ffff047224 */ /* 0x000fe200078e00ff */
[----:B------:R-:W-:Y:S01]  /*6d70*/  IADD3 R27, PT, PT, -R12, RZ, RZ ;  /* 0x000000ff0c1b7210 */ /* 0x000fe20007ffe1ff */
[----:B0-----:R-:W-:Y:S02]  /*6d80*/  ULEA UR4, UR6, UR4, 0x18 ;  /* 0x0000000406047291 */ /* 0x001fe4000f8ec0ff */
[----:B------:R-:W-:-:S04]  /*6d90*/  USHF.L.U32 UR6, UR39, 0x6, URZ ;  /* 0x0000000627067899 */ /* 0x000fc800080006ff */
[----:B------:R-:W-:Y:S02]  /*6da0*/  LEA R13, R17, UR4, 0x2 ;  /* 0x00000004110d7c11 */ /* 0x000fe4000f8e10ff */
[----:B------:R-:W-:Y:S02]  /*6db0*/  IMAD.U32 R42, RZ, RZ, UR6 ;  /* 0x00000006ff2a7e24 */ /* 0x000fe4000f8e00ff */
[----:B------:R-:W-:-:S07]  /*6dc0*/  IADD3 R41, PT, PT, R13, 0x40, RZ ;  /* 0x000000400d297810 */ /* 0x000fce0007ffe0ff */
.L_x_2535:
[----:B------:R-:W-:Y:S01]  /*6dd0*/  IADD3 R13, P0, PT, R25, UR5, RZ ;  /* 0x00000005190d7c10 */ /* 0x000fe2000ff1e0ff */
[C---:B------:R-:W-:Y:S01]  /*6de0*/  IMAD.SHL.U32 R15, R40.reuse, 0x40, RZ ;  /* 0x00000040280f7824 */ /* 0x040fe200078e00ff */
[----:B------:R-:W-:Y:S01]  /*6df0*/  LEA R29, R17, R42, 0x6 ;  /* 0x0000002a111d7211 */ /* 0x000fe200078e30ff */
        /* <DEDUP_REMOVED lines=35> */
[----:B------:R-:W-:Y:S01]  /*7030*/  FFMA.FTZ R6, R15, R43, R7 ;  /* 0x0000002b0f067223 */ /* 0x000fe20000010007 */
        /* <DEDUP_REMOVED lines=13> */
.L_x_2534:
[----:B------:R-:W-:Y:S05]  /*7110*/  BSYNC.RECONVERGENT B1 ;  /* 0x0000000000017941 */ /* 0x000fea0003800200 */
.L_x_2533:
        /* <DEDUP_REMOVED lines=11> */
[----:B------:R-:W3:Y:S01]  /*71d0*/  LDG.E R12, desc[UR36][R32.64] ;  /* 0x00000024200c7981 */ /* 0x000ee2000c1e1900 */
[----:B------:R-:W-:Y:S01]  /*71e0*/  SHF.L.U32 R15, R40, 0x6, RZ ;  /* 0x00000006280f7819 */ /* 0x000fe200000006ff */
[C---:B------:R-:W-:Y:S01]  /*71f0*/  IMAD.SHL.U32 R13, R25.reuse, 0x40, RZ ;  /* 0x00000040190d7824 */ /* 0x040fe200078e00ff */
[----:B------:R-:W0:Y:S01]  /*7200*/  S2UR UR6, SR_CgaCtaId ;  /* 0x00000000000679c3 */ /* 0x000e220000008800 */
[----:B------:R-:W-:Y:S02]  /*7210*/  UMOV UR4, 0x400 ;  /* 0x0000040000047882 */ /* 0x000fe40000000000 */
[----:B------:R-:W-:Y:S01]  /*7220*/  UIADD3 UR4, UPT, UPT, UR4, 0x120, URZ ;  /* 0x0000012004047890 */ /* 0x000fe2000fffe0ff */
[----:B------:R-:W-:-:S03]  /*7230*/  IADD3 R27, PT, PT, R25, -UR39, RZ ;  /* 0x80000027191b7c10 */ /* 0x000fc6000fffe0ff */
[----:B0-----:R-:W-:Y:S01]  /*7240*/  ULEA UR4, UR6, UR4, 0x18 ;  /* 0x0000000406047291 */ /* 0x001fe2000f8ec0ff */
[-CC-:B--2---:R-:W-:Y:S02]  /*7250*/  IMAD R14, R14, R15.reuse, R13.reuse ;  /* 0x0000000f0e0e7224 */ /* 0x184fe400078e020d */
[----:B---3--:R-:W-:Y:S02]  /*7260*/  IMAD R13, R12, R15, R13 ;  /* 0x0000000f0c0d7224 */ /* 0x008fe400078e020d */
[----:B------:R-:W-:Y:S02]  /*7270*/  VIADD R29, R14, 0x200 ;  /* 0x000002000e1d7836 */ /* 0x000fe40000000000 */
[----:B------:R-:W-:-:S04]  /*7280*/  IMAD.WIDE R12, R13, 0x4, R18 ;  /* 0x000000040d0c7825 */ /* 0x000fc800078e0212 */
[----:B------:R-:W-:Y:S02]  /*7290*/  IMAD.WIDE R28, R29, 0x4, R18 ;  /* 0x000000041d1c7825 */ /* 0x000fe400078e0212 */
[----:B------:R-:W2:Y:S04]  /*72a0*/  LDG.E.128 R12, desc[UR36][R12.64] ;  /* 0x000000240c0c7981 */ /* 0x000ea8000c1e1d00 */
[----:B------:R-:W3:Y:S01]  /*72b0*/  LDG.E.128 R28, desc[UR36][R28.64] ;  /* 0x000000241c1c7981 */ /* 0x000ee2000c1e1d00 */
[----:B------:R-:W-:Y:S01]  /*72c0*/  LEA R27, R27, UR4, 0x2 ;  /* 0x000000041b1b7c11 */ /* 0x000fe2000f8e10ff */
[----:B------:R-:W-:-:S04]  /*72d0*/  VIADD R25, R25, 0x10 ;  /* 0x0000001019197836 */ /* 0x000fc80000000000 */
[----:B------:R-:W2:Y:S04]  /*72e0*/  LDS R32, [R27] ;  /* 0x000000001b207984 */ /* 0x000ea80000000800 */
[----:B------:R-:W3:Y:S01]  /*72f0*/  LDS R34, [R27+0x20] ;  /* 0x000020001b227984 */ /* 0x000ee20000000800 */
[-C--:B--2---:R-:W-:Y:S01]  /*7300*/  FFMA.FTZ R33, R12, R32.reuse, R4 ;  /* 0x000000200c217223 */ /* 0x084fe20000010004 */
[-C--:B------:R-:W-:Y:S01]  /*7310*/  FFMA.FTZ R12, R13, R32.reuse, R5 ;  /* 0x000000200d0c7223 */ /* 0x080fe20000010005 */
[-C--:B------:R-:W-:Y:S01]  /*7320*/  FFMA.FTZ R13, R14, R32.reuse, R6 ;  /* 0x000000200e0d7223 */ /* 0x080fe20000010006 */
[----:B------:R-:W-:Y:S01]  /*7330*/  FFMA.FTZ R32, R15, R32, R7 ;  /* 0x000000200f207223 */ /* 0x000fe20000010007 */
[-C--:B---3--:R-:W-:Y:S01]  /*7340*/  FFMA.FTZ R4, R28, R34.reuse, R33 ;  /* 0x000000221c047223 */ /* 0x088fe20000010021 */
[-C--:B------:R-:W-:Y:S01]  /*7350*/  FFMA.FTZ R5, R29, R34.reuse, R12 ;  /* 0x000000221d057223 */ /* 0x080fe2000001000c */
[-C--:B------:R-:W-:Y:S01]  /*7360*/  FFMA.FTZ R6, R30, R34.reuse, R13 ;  /* 0x000000221e067223 */ /* 0x080fe2000001000d */
[----:B------:R-:W-:-:S07]  /*7370*/  FFMA.FTZ R7, R31, R34, R32 ;  /* 0x000000221f077223 */ /* 0x000fce0000010020 */
.L_x_2537:
[----:B------:R-:W-:Y:S05]  /*7380*/  BSYNC.RECONVERGENT B1 ;  /* 0x0000000000017941 */ /* 0x000fea0003800200 */
.L_x_2536:
[----:B------:R-:W-:Y:S05]  /*7390*/  @P0 BRA `(.L_x_2532) ;  /* 0x0000000000540947 */ /* 0x000fea0003800000 */
[----:B------:R-:W0:Y:S01]  /*73a0*/  LDCU.64 UR6, c[0x0][0x3c8] ;  /* 0x00007900ff0677ac */ /* 0x000e220008000a00 */
[----:B------:R-:W-:-:S04]  /*73b0*/  IADD3 R12, P0, PT, R25, UR5, RZ ;  /* 0x00000005190c7c10 */ /* 0x000fc8000ff1e0ff */
[----:B------:R-:W-:Y:S02]  /*73c0*/  IADD3.X R13, PT, PT, RZ, UR8, RZ, P0, !PT ;  /* 0x00000008ff0d7c10 */ /* 0x000fe400087fe4ff */
[----:B0-----:R-:W-:-:S04]  /*73d0*/  LEA R14, P0, R12, UR6, 0x2 ;  /* 0x000000060c0e7c11 */ /* 0x001fc8000f8010ff */
[----:B------:R-:W-:-:S05]  /*73e0*/  LEA.HI.X R15, R12, UR7, R13, 0x2, P0 ;  /* 0x000000070c0f7c11 */ /* 0x000fca00080f140d */
        /* <DEDUP_REMOVED lines=9> */
[----:B------:R-:W-:-:S04]  /*7480*/  IADD3 R25, PT, PT, R25, -UR39, RZ ;  /* 0x8000002719197c10 */ /* 0x000fc8000fffe0ff */
[----:B------:R-:W-:-:S06]  /*7490*/  LEA R25, R25, UR4, 0x2 ;  /* 0x0000000419197c11 */ /* 0x000fcc000f8e10ff */
[----:B------:R-:W2:Y:S02]  /*74a0*/  LDS R25, [R25] ;  /* 0x0000000019197984 */ /* 0x000ea40000000800 */
[-C--:B--2---:R-:W-:Y:S01]  /*74b0*/  FFMA.FTZ R4, R28, R25.reuse, R4 ;  /* 0x000000191c047223 */ /* 0x084fe20000010004 */
[-C--:B------:R-:W-:Y:S01]  /*74c0*/  FFMA.FTZ R5, R29, R25.reuse, R5 ;  /* 0x000000191d057223 */ /* 0x080fe20000010005 */
[-C--:B------:R-:W-:Y:S01]  /*74d0*/  FFMA.FTZ R6, R30, R25.reuse, R6 ;  /* 0x000000191e067223 */ /* 0x080fe20000010006 */
[----:B------:R-:W-:-:S07]  /*74e0*/  FFMA.FTZ R7, R31, R25, R7 ;  /* 0x000000191f077223 */ /* 0x000fce0000010007 */
.L_x_2532:
[----:B------:R-:W-:Y:S05]  /*74f0*/  BSYNC.RECONVERGENT B0 ;  /* 0x0000000000007941 */ /* 0x000fea0003800200 */
.L_x_2531:
[----:B------:R-:W-:Y:S01]  /*7500*/  ISETP.GE.AND P0, PT, R26, UR42, PT ;  /* 0x0000002a1a007c0c */ /* 0x000fe2000bf06270 */
[----:B------:R-:W0:Y:S01]  /*7510*/  LDCU.64 UR10, c[0x0][0x3c8] ;  /* 0x00007900ff0a77ac */ /* 0x000e220008000a00 */
[----:B------:R-:W-:Y:S11]  /*7520*/  BSSY.RECONVERGENT B2, `(.L_x_2538) ;  /* 0x000014c000027945 */ /* 0x000ff60003800200 */
[----:B------:R-:W-:Y:S05]  /*7530*/  @P0 BRA `(.L_x_2539) ;  /* 0x0000001400280947 */ /* 0x000fea0003800000 */
[----:B------:R-:W-:Y:S01]  /*7540*/  IMAD.MOV.U32 R13, RZ, RZ, 0x8 ;  /* 0x00000008ff0d7424 */ /* 0x000fe200078e00ff */
[----:B------:R-:W-:Y:S01]  /*7550*/  ULOP3.LUT UR4, URZ, UR39, URZ, 0x33, !UPT ;  /* 0x00000027ff047292 */ /* 0x000fe2000f8e33ff */
[----:B------:R-:W-:Y:S01]  /*7560*/  BSSY.RECONVERGENT B1, `(.L_x_2540) ;  /* 0x00000b8000017945 */ /* 0x000fe20003800200 */
[----:B------:R-:W-:Y:S02]  /*7570*/  IMAD R24, R24, R21, RZ ;  /* 0x0000001518187224 */ /* 0x000fe400078e02ff */
[----:B------:R-:W-:-:S04]  /*7580*/  VIADDMNMX R12, R26, R13, UR42, !PT ;  /* 0x0000002a1a0c7e46 */ /* 0x000fc8000f80010d */
[----:B------:R-:W-:-:S04]  /*7590*/  IADD3 R12, PT, PT, -R17, UR4, R12 ;  /* 0x00000004110c7c10 */ /* 0x000fc8000fffe10c */
        /* <DEDUP_REMOVED lines=8> */
[----:B------:R-:W-:Y:S02]  /*7620*/  IADD3 R26, PT, PT, R26, 0x10, RZ ;  /* 0x000000101a1a7810 */ /* 0x000fe40007ffe0ff */
[----:B------:R-:W-:Y:S01]  /*7630*/  IMAD.MOV R14, RZ, RZ, -R14 ;  /* 0x000000ffff0e7224 */ /* 0x000fe200078e0a0e */
[----:B------:R-:W2:Y:S01]  /*7640*/  LDC R21, c[0x0][0x3f4] ;  /* 0x0000fd00ff157b82 */ /* 0x000ea20000000800 */
[----:B-1----:R-:W-:-:S06]  /*7650*/  ULEA UR4, UR6, UR4, 0x18 ;  /* 0x0000000406047291 */ /* 0x002fcc000f8ec0ff */
[----:B------:R-:W-:-:S04]  /*7660*/  LEA R15, R17, UR4, 0x2 ;  /* 0x00000004110f7c11 */ /* 0x000fc8000f8e10ff */
[----:B------:R-:W-:-:S07]  /*7670*/  IADD3 R15, PT, PT, R15, 0x40, RZ ;  /* 0x000000400f0f7810 */ /* 0x000fce0007ffe0ff */
.L_x_2551:
[----:B------:R-:W-:Y:S01]  /*7680*/  IADD3 R32, PT, PT, R26, -0x10, RZ ;  /* 0xfffffff01a207810 */ /* 0x000fe20007ffe0ff */
[----:B------:R-:W-:Y:S01]  /*7690*/  VIADD R14, R14, 0x4 ;  /* 0x000000040e0e7836 */ /* 0x000fe20000000000 */
[C---:B------:R-:W-:Y:S01]  /*76a0*/  IADD3 R28, PT, PT, R26.reuse, 0x8, RZ ;  /* 0x000000081a1c7810 */ /* 0x040fe20007ffe0ff */
[----:B------:R-:W-:Y:S01]  /*76b0*/  VIADD R36, R26, 0xfffffff8 ;  /* 0xfffffff81a247836 */ /* 0x000fe20000000000 */
[-C--:B--2---:R-:W-:Y:S01]  /*76c0*/  ISETP.GE.AND P4, PT, R32, R21.reuse, PT ;  /* 0x000000152000720c */ /* 0x084fe20003f86270 */
[----:B------:R-:W-:Y:S01]  /*76d0*/  BSSY.RECONVERGENT B3, `(.L_x_2543) ;  /* 0x0000029000037945 */ /* 0x000fe20003800200 */
[----:B------:R-:W-:Y:S02]  /*76e0*/  ISETP.NE.AND P0, PT, R14, RZ, PT ;  /* 0x000000ff0e00720c */ /* 0x000fe40003f05270 */
[-C--:B------:R-:W-:Y:S02]  /*76f0*/  ISETP.GE.AND P1, PT, R36, R21.reuse, PT ;  /* 0x000000152400720c */ /* 0x080fe40003f26270 */
[----:B------:R-:W-:-:S02]  /*7700*/  ISETP.GE.AND P2, PT, R26, R21, PT ;  /* 0x000000151a00720c */ /* 0x000fc40003f46270 */
[----:B------:R-:W-:-:S05]  /*7710*/  ISETP.GE.AND P3, PT, R28, R21, PT ;  /* 0x000000151c00720c */ /* 0x000fca0003f66270 */
[----:B------:R-:W-:Y:S08]  /*7720*/  @!P4 BRA `(.L_x_2544) ;  /* 0x00000000008cc947 */ /* 0x000ff00003800000 */
[----:B------:R-:W-:Y:S01]  /*7730*/  IABS R34, R21 ;  /* 0x0000001500227213 */ /* 0x000fe20000000000 */
[----:B------:R-:W-:Y:S01]  /*7740*/  IMAD.MOV.U32 R30, RZ, RZ, RZ ;  /* 0x000000ffff1e7224 */ /* 0x000fe200078e00ff */
        /* <DEDUP_REMOVED lines=22> */
[----:B------:R-:W-:-:S05]  /*78b0*/  LEA.HI.X R31, R27, UR11, R32, 0x2, P4 ;  /* 0x0000000b1b1f7c11 */ /* 0x000fca000a0f1420 */
[----:B------:R-:W2:Y:S02]  /*78c0*/  LDG.E R30, desc[UR36][R30.64] ;  /* 0x000000241e1e7981 */ /* 0x000ea4000c1e1900 */
[----:B--2---:R-:W-:Y:S02]  /*78d0*/  IMAD R33, R24, R30, R25 ;  /* 0x0000001e18217224 */ /* 0x004fe400078e0219 */
[----:B------:R-:W0:Y:S02]  /*78e0*/  LDS R25, [R15+-0x40] ;  /* 0xffffc0000f197984 */ /* 0x000e240000000800 */
[----:B------:R-:W-:-:S04]  /*78f0*/  IMAD.SHL.U32 R33, R33, 0x40, RZ ;  /* 0x0000004021217824 */ /* 0x000fc800078e00ff */
[----:B------:R-:W-:-:S06]  /*7900*/  IMAD.WIDE R32, R33, 0x4, R18 ;  /* 0x0000000421207825 */ /* 0x000fcc00078e0212 */
[----:B------:R-:W0:Y:S02]  /*7910*/  LDG.E.128 R32, desc[UR36][R32.64] ;  /* 0x0000002420207981 */ /* 0x000e24000c1e1d00 */
[-C--:B0-----:R-:W-:Y:S01]  /*7920*/  FFMA.FTZ R4, R32, R25.reuse, R4 ;  /* 0x0000001920047223 */ /* 0x081fe20000010004 */
[-C--:B------:R-:W-:Y:S01]  /*7930*/  FFMA.FTZ R5, R33, R25.reuse, R5 ;  /* 0x0000001921057223 */ /* 0x080fe20000010005 */
[-C--:B------:R-:W-:Y:S01]  /*7940*/  FFMA.FTZ R6, R34, R25.reuse, R6 ;  /* 0x0000001922067223 */ /* 0x080fe20000010006 */
[----:B------:R-:W-:-:S07]  /*7950*/  FFMA.FTZ R7, R35, R25, R7 ;  /* 0x0000001923077223 */ /* 0x000fce0000010007 */
.L_x_2544:
[----:B0-----:R-:W-:Y:S05]  /*7960*/  BSYNC.RECONVERGENT B3 ;  /* 0x0000000000037941 */ /* 0x001fea0003800200 */
.L_x_2543:
[----:B------:R-:W-:Y:S04]  /*7970*/  BSSY.RECONVERGENT B3, `(.L_x_2545) ;  /* 0x0000025000037945 */ /* 0x000fe80003800200 */
[----:B------:R-:W-:Y:S05]  /*7980*/  @!P1 BRA `(.L_x_2546) ;  /* 0x00000000008c9947 */ /* 0x000fea0003800000 */
[----:B------:R-:W-:Y:S01]  /*7990*/  IABS R32, R21 ;  /* 0x0000001500207213 */ /* 0x000fe20000000000 */
[----:B------:R-:W-:Y:S01]  /*79a0*/  HFMA2 R30, -RZ, RZ, 0, 0 ;  /* 0x00000000ff1e7431 */ /* 0x000fe200000001ff */
        /* <DEDUP_REMOVED lines=8> */
[----:B------:R-:W-:-:S04]  /*7a30*/  IMAD R25, R25, R32, RZ ;  /* 0x0000002019197224 */ /* 0x000fc800078e02ff */
[----:B------:R-:W-:-:S06]  /*7a40*/  IMAD.HI.U32 R30, R31, R25, R30 ;  /* 0x000000191f1e7227 */ /* 0x000fcc00078e001e */
        /* <DEDUP_REMOVED lines=8> */
[----:B------:R-:W-:-:S04]  /*7ad0*/  @!P5 LOP3.LUT R25, RZ, R21, RZ, 0x33, !PT ;  /* 0x00000015ff19d212 */ /* 0x000fc800078e33ff */
[----:B------:R-:W-:-:S05]  /*7ae0*/  IADD3 R27, P1, PT, R25, UR5, RZ ;  /* 0x00000005191b7c10 */ /* 0x000fca000ff3e0ff */
[----:B------:R-:W-:Y:S01]  /*7af0*/  IMAD.X R30, RZ, RZ, UR8, P1 ;  /* 0x00000008ff1e7e24 */ /* 0x000fe200088e06ff */
[----:B------:R-:W-:-:S04]  /*7b00*/  LEA R32, P1, R27, UR10, 0x2 ;  /* 0x0000000a1b207c11 */ /* 0x000fc8000f8210ff */
[----:B------:R-:W-:-:S05]  /*7b10*/  LEA.HI.X R33, R27, UR11, R30, 0x2, P1 ;  /* 0x0000000b1b217c11 */ /* 0x000fca00088f141e */
[----:B------:R-:W2:Y:S02]  /*7b20*/  LDG.E R32, desc[UR36][R32.64] ;  /* 0x0000002420207981 */ /* 0x000ea4000c1e1900 */
[----:B--2---:R-:W-:Y:S02]  /*7b30*/  IMAD R31, R24, R32, R25 ;  /* 0x00000020181f7224 */ /* 0x004fe400078e0219 */
[----:B------:R-:W0:Y:S03]  /*7b40*/  LDS R25, [R15+-0x20] ;  /* 0xffffe0000f197984 */ /* 0x000e260000000800 */
[----:B------:R-:W-:-:S05]  /*7b50*/  SHF.L.U32 R31, R31, 0x6, RZ ;  /* 0x000000061f1f7819 */ /* 0x000fca00000006ff */
[----:B------:R-:W-:-:S05]  /*7b60*/  IMAD.WIDE R30, R31, 0x4, R18 ;  /* 0x000000041f1e7825 */ /* 0x000fca00078e0212 */
[----:B------:R-:W0:Y:S02]  /*7b70*/  LDG.E.128 R36, desc[UR36][R30.64] ;  /* 0x000000241e247981 */ /* 0x000e24000c1e1d00 */
[-C--:B0-----:R-:W-:Y:S01]  /*7b80*/  FFMA.FTZ R4, R36, R25.reuse, R4 ;  /* 0x0000001924047223 */ /* 0x081fe20000010004 */
[-C--:B------:R-:W-:Y:S01]  /*7b90*/  FFMA.FTZ R5, R37, R25.reuse, R5 ;  /* 0x0000001925057223 */ /* 0x080fe20000010005 */
[-C--:B------:R-:W-:Y:S01]  /*7ba0*/  FFMA.FTZ R6, R38, R25.reuse, R6 ;  /* 0x0000001926067223 */ /* 0x080fe20000010006 */
[----:B------:R-:W-:-:S07]  /*7bb0*/  FFMA.FTZ R7, R39, R25, R7 ;  /* 0x0000001927077223 */ /* 0x000fce0000010007 */
.L_x_2546:
[----:B------:R-:W-:Y:S05]  /*7bc0*/  BSYNC.RECONVERGENT B3 ;  /* 0x0000000000037941 */ /* 0x000fea0003800200 */
.L_x_2545:
[----:B------:R-:W-:Y:S04]  /*7bd0*/  BSSY.RECONVERGENT B3, `(.L_x_2547) ;  /* 0x0000025000037945 */ /* 0x000fe80003800200 */
[----:B------:R-:W-:Y:S05]  /*7be0*/  @!P2 BRA `(.L_x_2548) ;  /* 0x00000000008ca947 */ /* 0x000fea0003800000 */
[----:B------:R-:W-:Y:S01]  /*7bf0*/  IABS R32, R21 ;  /* 0x0000001500207213 */ /* 0x000fe20000000000 */
[----:B------:R-:W-:Y:S01]  /*7c00*/  IMAD.MOV.U32 R30, RZ, RZ, RZ ;  /* 0x000000ffff1e7224 */ /* 0x000fe200078e00ff */
        /* <DEDUP_REMOVED lines=21> */
[----:B------:R-:W-:-:S04]  /*7d60*/  LEA R32, P1, R27, UR10, 0x2 ;  /* 0x0000000a1b207c11 */ /* 0x000fc8000f8210ff */
[----:B------:R-:W-:-:S05]  /*7d70*/  LEA.HI.X R33, R27, UR11, R30, 0x2, P1 ;  /* 0x0000000b1b217c11 */ /* 0x000fca00088f141e */
[----:B------:R-:W2:Y:S02]  /*7d80*/  LDG.E R32, desc[UR36][R32.64] ;  /* 0x0000002420207981 */ /* 0x000ea4000c1e1900 */
[----:B--2---:R-:W-:Y:S02]  /*7d90*/  IMAD R31, R24, R32, R25 ;  /* 0x00000020181f7224 */ /* 0x004fe400078e0219 */
[----:B------:R-:W0:Y:S02]  /*7da0*/  LDS R25, [R15] ;  /* 0x000000000f197984 */ /* 0x000e240000000800 */
[----:B------:R-:W-:-:S04]  /*7db0*/  IMAD.SHL.U32 R31, R31, 0x40, RZ ;  /* 0x000000401f1f7824 */ /* 0x000fc800078e00ff */
[----:B------:R-:W-:-:S05]  /*7dc0*/  IMAD.WIDE R30, R31, 0x4, R18 ;  /* 0x000000041f1e7825 */ /* 0x000fca00078e0212 */
[----:B------:R-:W0:Y:S02]  /*7dd0*/  LDG.E.128 R36, desc[UR36][R30.64] ;  /* 0x000000241e247981 */ /* 0x000e24000c1e1d00 */
[-C--:B0-----:R-:W-:Y:S01]  /*7de0*/  FFMA.FTZ R4, R36, R25.reuse, R4 ;  /* 0x0000001924047223 */ /* 0x081fe20000010004 */
[-C--:B------:R-:W-:Y:S01]  /*7df0*/  FFMA.FTZ R5, R37, R25.reuse, R5 ;  /* 0x0000001925057223 */ /* 0x080fe20000010005 */
[-C--:B------:R-:W-:Y:S01]  /*7e00*/  FFMA.FTZ R6, R38, R25.reuse, R6 ;  /* 0x0000001926067223 */ /* 0x080fe20000010006 */
[----:B------:R-:W-:-:S07]  /*7e10*/  FFMA.FTZ R7, R39, R25, R7 ;  /* 0x0000001927077223 */ /* 0x000fce0000010007 */
.L_x_2548:
[----:B------:R-:W-:Y:S05]  /*7e20*/  BSYNC.RECONVERGENT B3 ;  /* 0x0000000000037941 */ /* 0x000fea0003800200 */
.L_x_2547:
[----:B------:R-:W-:Y:S04]  /*7e30*/  BSSY.RECONVERGENT B3, `(.L_x_2549) ;  /* 0x0000025000037945 */ /* 0x000fe80003800200 */
[----:B------:R-:W-:Y:S05]  /*7e40*/  @!P3 BRA `(.L_x_2550) ;  /* 0x00000000008cb947 */ /* 0x000fea0003800000 */
[----:B------:R-:W-:Y:S02]  /*7e50*/  IABS R32, R21 ;  /* 0x0000001500207213 */ /* 0x000fe40000000000 */
[----:B------:R-:W-:Y:S02]  /*7e60*/  MOV R30, RZ ;  /* 0x000000ff001e7202 */ /* 0x000fe40000000f00 */
[----:B------:R-:W0:Y:S01]  /*7e70*/  I2F.RP R29, R32 ;  /* 0x00000020001d7306 */ /* 0x000e220000209400 */
[----:B------:R-:W-:Y:S02]  /*7e80*/  IABS R27, R28 ;  /* 0x0000001c001b7213 */ /* 0x000fe40000000000 */
[----:B------:R-:W-:Y:S02]  /*7e90*/  ISETP.GE.AND P2, PT, R28, RZ, PT ;  /* 0x000000ff1c00720c */ /* 0x000fe40003f46270 */
[----:B------:R-:W-:-:S03]  /*7ea0*/  ISETP.NE.AND P3, PT, R21, RZ, PT ;  /* 0x000000ff1500720c */ /* 0x000fc60003f65270 */
        /* <DEDUP_REMOVED lines=21> */
[----:B------:R-:W0:Y:S03]  /*8000*/  LDS R25, [R15+0x20] ;  /* 0x000020000f197984 */ /* 0x000e260000000800 */
[----:B------:R-:W-:-:S05]  /*8010*/  SHF.L.U32 R29, R29, 0x6, RZ ;  /* 0x000000061d1d7819 */ /* 0x000fca00000006ff */
[----:B------:R-:W-:-:S05]  /*8020*/  IMAD.WIDE R28, R29, 0x4, R18 ;  /* 0x000000041d1c7825 */ /* 0x000fca00078e0212 */
[----:B------:R-:W0:Y:S02]  /*8030*/  LDG.E.128 R32, desc[UR36][R28.64] ;  /* 0x000000241c207981 */ /* 0x000e24000c1e1d00 */
[-C--:B0-----:R-:W-:Y:S01]  /*8040*/  FFMA.FTZ R4, R32, R25.reuse, R4 ;  /* 0x0000001920047223 */ /* 0x081fe20000010004 */
[-C--:B------:R-:W-:Y:S01]  /*8050*/  FFMA.FTZ R5, R33, R25.reuse, R5 ;  /* 0x0000001921057223 */ /* 0x080fe20000010005 */
[-C--:B------:R-:W-:Y:S01]  /*8060*/  FFMA.FTZ R6, R34, R25.reuse, R6 ;  /* 0x0000001922067223 */ /* 0x080fe20000010006 */
[----:B------:R-:W-:-:S07]  /*8070*/  FFMA.FTZ R7, R35, R25, R7 ;  /* 0x0000001923077223 */ /* 0x000fce0000010007 */
.L_x_2550:
[----:B------:R-:W-:Y:S05]  /*8080*/  BSYNC.RECONVERGENT B3 ;  /* 0x0000000000037941 */ /* 0x000fea0003800200 */
.L_x_2549:
[----:B------:R-:W-:Y:S01]  /*8090*/  VIADD R26, R26, 0x20 ;  /* 0x000000201a1a7836 */ /* 0x000fe20000000000 */
[----:B------:R-:W-:Y:S01]  /*80a0*/  IADD3 R15, PT, PT, R15, 0x80, RZ ;  /* 0x000000800f0f7810 */ /* 0x000fe20007ffe0ff */
[----:B------:R-:W-:Y:S06]  /*80b0*/  @P0 BRA `(.L_x_2551) ;  /* 0xfffffff400700947 */ /* 0x000fec000383ffff */
[----:B------:R-:W-:Y:S05]  /*80c0*/  BSYNC.RECONVERGENT B0 ;  /* 0x0000000000007941 */ /* 0x000fea0003800200 */
.L_x_2542:
[----:B------:R-:W-:-:S07]  /*80d0*/  VIADD R26, R26, 0xfffffff0 ;  /* 0xfffffff01a1a7836 */ /* 0x000fce0000000000 */
.L_x_2541:
[----:B0-----:R-:W-:Y:S05]  /*80e0*/  BSYNC.RECONVERGENT B1 ;  /* 0x0000000000017941 */ /* 0x001fea0003800200 */
.L_x_2540:
[----:B------:R-:W-:-:S13]  /*80f0*/  LOP3.LUT P0, R13, R13, 0x3, RZ, 0xc0, !PT ;  /* 0x000000030d0d7812 */ /* 0x000fda000780c0ff */
[----:B------:R-:W-:Y:S05]  /*8100*/  @!P0 BRA `(.L_x_2539) ;  /* 0x0000000800348947 */ /* 0x000fea0003800000 */
[----:B------:R-:W-:Y:S01]  /*8110*/  ISETP.NE.AND P0, PT, R13, 0x1, PT ;  /* 0x000000010d00780c */ /* 0x000fe20003f05270 */
[----:B------:R-:W-:-:S12]  /*8120*/  BSSY.RECONVERGENT B0, `(.L_x_2552) ;  /* 0x000005c000007945 */ /* 0x000fd80003800200 */
[----:B------:R-:W-:Y:S05]  /*8130*/  @!P0 BRA `(.L_x_2553) ;  /* 0x0000000400688947 */ /* 0x000fea0003800000 */
[----:B------:R-:W0:Y:S01]  /*8140*/  S2UR UR6, SR_CgaCtaId ;  /* 0x00000000000679c3 */ /* 0x000e220000008800 */
[----:B------:R-:W-:Y:S01]  /*8150*/  UMOV UR4, 0x400 ;  /* 0x0000040000047882 */ /* 0x000fe20000000000 */
[CC--:B------:R-:W-:Y:S01]  /*8160*/  ISETP.GE.AND P1, PT, R26.reuse, R21.reuse, PT ;  /* 0x000000151a00720c */ /* 0x0c0fe20003f26270 */
[----:B------:R-:W-:Y:S01]  /*8170*/  UIADD3 UR4, UPT, UPT, UR4, 0x120, URZ ;  /* 0x0000012004047890 */ /* 0x000fe2000fffe0ff */
[C---:B------:R-:W-:Y:S01]  /*8180*/  VIADD R13, R26.reuse, -UR39 ;  /* 0x800000271a0d7c36 */ /* 0x040fe20008000000 */
[----:B------:R-:W-:Y:S01]  /*8190*/  IADD3 R30, PT, PT, R26, 0x8, RZ ;  /* 0x000000081a1e7810 */ /* 0x000fe20007ffe0ff */
[----:B------:R-:W-:Y:S03]  /*81a0*/  BSSY.RECONVERGENT B1, `(.L_x_2554) ;  /* 0x000002a000017945 */ /* 0x000fe60003800200 */
[----:B------:R-:W-:Y:S01]  /*81b0*/  ISETP.GE.AND P0, PT, R30, R21, PT ;  /* 0x000000151e00720c */ /* 0x000fe20003f06270 */
[----:B0-----:R-:W-:-:S06]  /*81c0*/  ULEA UR4, UR6, UR4, 0x18 ;  /* 0x0000000406047291 */ /* 0x001fcc000f8ec0ff */
[----:B------:R-:W-:Y:S01]  /*81d0*/  LEA R25, R13, UR4, 0x2 ;  /* 0x000000040d197c11 */ /* 0x000fe2000f8e10ff */
[----:B------:R-:W-:Y:S06]  /*81e0*/  @!P1 BRA `(.L_x_2555) ;  /* 0x0000000000949947 */ /* 0x000fec0003800000 */
[----:B------:R-:W-:Y:S01]  /*81f0*/  IABS R28, R21 ;  /* 0x00000015001c7213 */ /* 0x000fe20000000000 */
[----:B------:R-:W-:Y:S01]  /*8200*/  HFMA2 R14, -RZ, RZ, 0, 0 ;  /* 0x00000000ff0e7431 */ /* 0x000fe200000001ff */
[----:B------:R-:W-:Y:S01]  /*8210*/  IABS R29, R26 ;  /* 0x0000001a001d7213 */ /* 0x000fe20000000000 */
[----:B------:R-:W0:Y:S01]  /*8220*/  LDCU.64 UR6, c[0x0][0x3c8] ;  /* 0x00007900ff0677ac */ /* 0x000e220008000a00 */
[----:B------:R-:W1:Y:S01]  /*8230*/  I2F.RP R27, R28 ;  /* 0x0000001c001b7306 */ /* 0x000e620000209400 */
[----:B------:R-:W-:Y:S02]  /*8240*/  ISETP.GE.AND P2, PT, R26, RZ, PT ;  /* 0x000000ff1a00720c */ /* 0x000fe40003f46270 */
[----:B------:R-:W-:-:S05]  /*8250*/  ISETP.NE.AND P3, PT, R21, RZ, PT ;  /* 0x000000ff1500720c */ /* 0x000fca0003f65270 */
[----:B-1----:R-:W1:Y:S02]  /*8260*/  MUFU.RCP R27, R27 ;  /* 0x0000001b001b7308 */ /* 0x002e640000001000 */
[----:B-1----:R-:W-:-:S06]  /*8270*/  IADD3 R15, PT, PT, R27, 0xffffffe, RZ ;  /* 0x0ffffffe1b0f7810 */ /* 0x002fcc0007ffe0ff */
[----:B------:R-:W1:Y:S02]  /*8280*/  F2I.FTZ.U32.TRUNC.NTZ R15, R15 ;  /* 0x0000000f000f7305 */ /* 0x000e64000021f000 */
[----:B-1----:R-:W-:-:S04]  /*8290*/  IMAD.MOV R13, RZ, RZ, -R15 ;  /* 0x000000ffff0d7224 */ /* 0x002fc800078e0a0f */
[----:B------:R-:W-:-:S04]  /*82a0*/  IMAD R13, R13, R28, RZ ;  /* 0x0000001c0d0d7224 */ /* 0x000fc800078e02ff */
        /* <DEDUP_REMOVED lines=25> */
.L_x_2555:
[----:B------:R-:W-:Y:S05]  /*8440*/  BSYNC.RECONVERGENT B1 ;  /* 0x0000000000017941 */ /* 0x000fea0003800200 */
.L_x_2554:
[----:B------:R-:W-:Y:S04]  /*8450*/  BSSY.RECONVERGENT B1, `(.L_x_2556) ;  /* 0x0000027000017945 */ /* 0x000fe80003800200 */
[----:B------:R-:W-:Y:S05]  /*8460*/  @!P0 BRA `(.L_x_2557) ;  /* 0x0000000000948947 */ /* 0x000fea0003800000 */
[----:B------:R-:W-:Y:S01]  /*8470*/  IABS R28, R21 ;  /* 0x00000015001c7213 */ /* 0x000fe20000000000 */
[----:B------:R-:W0:Y:S01]  /*8480*/  LDCU.64 UR6, c[0x0][0x3c8] ;  /* 0x00007900ff0677ac */ /* 0x000e220008000a00 */
[----:B------:R-:W-:Y:S02]  /*8490*/  MOV R14, RZ ;  /* 0x000000ff000e7202 */ /* 0x000fe40000000f00 */
[----:B------:R-:W1:Y:S01]  /*84a0*/  I2F.RP R27, R28 ;  /* 0x0000001c001b7306 */ /* 0x000e620000209400 */
[----:B------:R-:W-:Y:S02]  /*84b0*/  IABS R29, R30 ;  /* 0x0000001e001d7213 */ /* 0x000fe40000000000 */
[----:B------:R-:W-:Y:S02]  /*84c0*/  ISETP.GE.AND P1, PT, R30, RZ, PT ;  /* 0x000000ff1e00720c */ /* 0x000fe40003f26270 */
[----:B------:R-:W-:-:S03]  /*84d0*/  ISETP.NE.AND P2, PT, R21, RZ, PT ;  /* 0x000000ff1500720c */ /* 0x000fc60003f45270 */
        /* <DEDUP_REMOVED lines=22> */
[----:B------:R-:W0:Y:S02]  /*8640*/  LDS R13, [R25+0x20] ;  /* 0x00002000190d7984 */ /* 0x000e240000000800 */
[----:B------:R-:W-:-:S04]  /*8650*/  IMAD.SHL.U32 R15, R15, 0x40, RZ ;  /* 0x000000400f0f7824 */ /* 0x000fc800078e00ff */
[----:B------:R-:W-:-:S05]  /*8660*/  IMAD.WIDE R14, R15, 0x4, R18 ;  /* 0x000000040f0e7825 */ /* 0x000fca00078e0212 */
[----:B------:R-:W0:Y:S02]  /*8670*/  LDG.E.128 R32, desc[UR36][R14.64] ;  /* 0x000000240e207981 */ /* 0x000e24000c1e1d00 */
[-C--:B0-----:R-:W-:Y:S01]  /*8680*/  FFMA.FTZ R4, R32, R13.reuse, R4 ;  /* 0x0000000d20047223 */ /* 0x081fe20000010004 */
[-C--:B------:R-:W-:Y:S01]  /*8690*/  FFMA.FTZ R5, R33, R13.reuse, R5 ;  /* 0x0000000d21057223 */ /* 0x080fe20000010005 */
[-C--:B------:R-:W-:Y:S01]  /*86a0*/  FFMA.FTZ R6, R34, R13.reuse, R6 ;  /* 0x0000000d22067223 */ /* 0x080fe20000010006 */
[----:B------:R-:W-:-:S07]  /*86b0*/  FFMA.FTZ R7, R35, R13, R7 ;  /* 0x0000000d23077223 */ /* 0x000fce0000010007 */
.L_x_2557:
[----:B------:R-:W-:Y:S05]  /*86c0*/  BSYNC.RECONVERGENT B1 ;  /* 0x0000000000017941 */ /* 0x000fea0003800200 */
.L_x_2556:
[----:B------:R-:W-:-:S07]  /*86d0*/  IADD3 R26, PT, PT, R26, 0x10, RZ ;  /* 0x000000101a1a7810 */ /* 0x000fce0007ffe0ff */
.L_x_2553:
[----:B------:R-:W-:Y:S05]  /*86e0*/  BSYNC.RECONVERGENT B0 ;  /* 0x0000000000007941 */ /* 0x000fea0003800200 */
.L_x_2552:
[----:B------:R-:W-:-:S04]  /*86f0*/  LOP3.LUT P0, RZ, R12, 0x8, RZ, 0xc0, !PT ;  /* 0x000000080cff7812 */ /* 0x000fc8000780c0ff */
[----:B------:R-:W-:-:S13]  /*8700*/  ISETP.LT.OR P0, PT, R26, R21, P0 ;  /* 0x000000151a00720c */ /* 0x000fda0000701670 */
[----:B------:R-:W-:Y:S05]  /*8710*/  @P0 BRA `(.L_x_2539) ;  /* 0x0000000000b00947 */ /* 0x000fea0003800000 */
[----:B------:R-:W-:Y:S01]  /*8720*/  IABS R15, R21 ;  /* 0x00000015000f7213 */ /* 0x000fe20000000000 */
[----:B------:R-:W0:Y:S01]  /*8730*/  LDCU.64 UR6, c[0x0][0x3c8] ;  /* 0x00007900ff0677ac */ /* 0x000e220008000a00 */
        /* <DEDUP_REMOVED lines=22> */
[----:B------:R-:W-:-:S04]  /*88a0*/  IADD3 R13, P0, PT, R15, UR5, RZ ;  /* 0x000000050f0d7c10 */ /* 0x000fc8000ff1e0ff */
[----:B------:R-:W-:Y:S02]  /*88b0*/  IADD3.X R14, PT, PT, RZ, UR8, RZ, P0, !PT ;  /* 0x00000008ff0e7c10 */ /* 0x000fe400087fe4ff */
[----:B0-----:R-:W-:-:S04]  /*88c0*/  LEA R12, P0, R13, UR6, 0x2 ;  /* 0x000000060d0c7c11 */ /* 0x001fc8000f8010ff */
[----:B------:R-:W-:-:S05]  /*88d0*/  LEA.HI.X R13, R13, UR7, R14, 0x2, P0 ;  /* 0x000000070d0d7c11 */ /* 0x000fca00080f140e */
[----:B------:R-:W2:Y:S01]  /*88e0*/  LDG.E R12, desc[UR36][R12.64] ;  /* 0x000000240c0c7981 */ /* 0x000ea2000c1e1900 */
[----:B------:R-:W0:Y:S01]  /*88f0*/  S2UR UR6, SR_CgaCtaId ;  /* 0x00000000000679c3 */ /* 0x000e220000008800 */
[----:B------:R-:W-:Y:S02]  /*8900*/  UMOV UR4, 0x400 ;  /* 0x0000040000047882 */ /* 0x000fe40000000000 */
[----:B------:R-:W-:Y:S01]  /*8910*/  UIADD3 UR4, UPT, UPT, UR4, 0x120, URZ ;  /* 0x0000012004047890 */ /* 0x000fe2000fffe0ff */
[----:B------:R-:W-:-:S03]  /*8920*/  IADD3 R26, PT, PT, R26, -UR39, RZ ;  /* 0x800000271a1a7c10 */ /* 0x000fc6000fffe0ff */
        /* <DEDUP_REMOVED lines=11> */
.L_x_2539:
[----:B0-----:R-:W-:Y:S05]  /*89e0*/  BSYNC.RECONVERGENT B2 ;  /* 0x0000000000027941 */ /* 0x001fea0003800200 */
.L_x_2538:
[----:B------:R-:W-:Y:S01]  /*89f0*/  ISETP.NE.AND P0, PT, R17, R22, PT ;  /* 0x000000161100720c */ /* 0x000fe20003f05270 */
[----:B------:R-:W-:-:S12]  /*8a00*/  BSSY.RECONVERGENT B0, `(.L_x_2558) ;  /* 0x0000035000007945 */ /* 0x000fd80003800200 */
[----:B------:R-:W-:Y:S05]  /*8a10*/  @P0 BRA `(.L_x_2559) ;  /* 0x0000000000cc0947 */ /* 0x000fea0003800000 */
[----:B------:R-:W0:Y:S01]  /*8a20*/  LDC R12, c[0x0][0x478] ;  /* 0x00011e00ff0c7b82 */ /* 0x000e220000000800 */
[----:B------:R-:W-:Y:S01]  /*8a30*/  VIADD R27, R20, UR41 ;  /* 0x00000029141b7c36 */ /* 0x000fe20008000000 */
[----:B------:R-:W1:Y:S01]  /*8a40*/  LDCU.64 UR4, c[0x0][0x460] ;  /* 0x00008c00ff0477ac */ /* 0x000e620008000a00 */
[----:B0-----:R-:W-:-:S13]  /*8a50*/  ISETP.NE.AND P1, PT, R12, 0x2, PT ;  /* 0x000000020c00780c */ /* 0x001fda0003f25270 */
[----:B------:R-:W0:Y:S08]  /*8a60*/  @!P1 LDC.64 R12, c[0x0][0x3a8] ;  /* 0x0000ea00ff0c9b82 */ /* 0x000e300000000a00 */
[----:B------:R-:W2:Y:S08]  /*8a70*/  @!P1 LDC.64 R14, c[0x0][0x468] ;  /* 0x00011a00ff0e9b82 */ /* 0x000eb00000000a00 */
[----:B------:R-:W3:Y:S01]  /*8a80*/  @P1 LDC.64 R18, c[0x0][0x3a8] ;  /* 0x0000ea00ff121b82 */ /* 0x000ee20000000a00 */
[----:B0-----:R-:W-:-:S04]  /*8a90*/  @!P1 IADD3 R12, P0, PT, R27, R12, RZ ;  /* 0x0000000c1b0c9210 */ /* 0x001fc80007f1e0ff */
[----:B------:R-:W-:Y:S01]  /*8aa0*/  @!P1 LEA.HI.X.SX32 R13, R27, R13, 0x1, P0 ;  /* 0x0000000d1b0d9211 */ /* 0x000fe200000f0eff */
[----:B--2---:R-:W2:Y:S04]  /*8ab0*/  @!P1 LDG.E R15, desc[UR36][R14.64+0x8] ;  /* 0x000008240e0f9981 */ /* 0x004ea8000c1e1900 */
[----:B------:R-:W4:Y:S01]  /*8ac0*/  @!P1 LDG.E R22, desc[UR36][R12.64] ;  /* 0x000000240c169981 */ /* 0x000f22000c1e1900 */
[----:B-1----:R-:W-:-:S04]  /*8ad0*/  ISETP.NE.U32.AND P0, PT, RZ, UR4, PT ;  /* 0x00000004ff007c0c */ /* 0x002fc8000bf05070 */
[----:B------:R-:W-:Y:S01]  /*8ae0*/  ISETP.NE.AND.EX P0, PT, RZ, UR5, PT, P0 ;  /* 0x00000005ff007c0c */ /* 0x000fe2000bf05300 */
[----:B---3--:R-:W-:Y:S01]  /*8af0*/  @P1 IMAD.WIDE R18, R27, 0x4, R18 ;  /* 0x000000041b121825 */ /* 0x008fe200078e0212 */
[----:B------:R-:W0:Y:S11]  /*8b00*/  LDCU.64 UR4, c[0x0][0x3c0] ;  /* 0x00007800ff0477ac */ /* 0x000e360008000a00 */
[----:B------:R-:W1:Y:S08]  /*8b10*/  @P0 LDC R29, c[0x0][0x3f8] ;  /* 0x0000fe00ff1d0b82 */ /* 0x000e700000000800 */
[----:B------:R-:W3:Y:S01]  /*8b20*/  @P0 LDC.64 R24, c[0x0][0x458] ;  /* 0x00011600ff180b82 */ /* 0x000ee20000000a00 */
[----:B-1----:R-:W-:-:S02]  /*8b30*/  @P0 IMAD R3, R16, R29, R3 ;  /* 0x0000001d10030224 */ /* 0x002fc400078e0203 */
[----:B------:R-:W-:Y:S01]  /*8b40*/  IMAD R21, R23, R21, R20 ;  /* 0x0000001517157224 */ /* 0x000fe200078e0214 */
[----:B------:R-:W1:Y:S02]  /*8b50*/  LDS R29, [UR9] ;  /* 0x00000009ff1d7984 */ /* 0x000e640008000800 */
[----:B------:R-:W-:-:S05]  /*8b60*/  @P0 LEA R3, R3, R20, 0x6 ;  /* 0x0000001403030211 */ /* 0x000fca00078e30ff */
[----:B---3--:R-:W-:Y:S01]  /*8b70*/  @P0 IMAD.WIDE R24, R3, 0x4, R24 ;  /* 0x0000000403180825 */ /* 0x008fe200078e0218 */
[----:B----4-:R-:W2:Y:S08]  /*8b80*/  @!P1 I2F.S8 R26, R22 ;  /* 0x00000016001a9306 */ /* 0x010eb00000001400 */
[----:B------:R-:W3:Y:S08]  /*8b90*/  @!P1 I2F.S8 R28, R22.B1 ;  /* 0x10000016001c9306 */ /* 0x000ef00000001400 */
[----:B------:R-:W4:Y:S08]  /*8ba0*/  @!P1 I2F.S8 R30, R22.B2 ;  /* 0x20000016001e9306 */ /* 0x000f300000001400 */
[----:B------:R-:W0:Y:S01]  /*8bb0*/  @!P1 I2F.S8 R32, R22.B3 ;  /* 0x3000001600209306 */ /* 0x000e220000001400 */
[C---:B--2---:R-:W-:Y:S01]  /*8bc0*/  @!P1 FMUL.FTZ R12, R15.reuse, R26 ;  /* 0x0000001a0f0c9220 */ /* 0x044fe20000410000 */
[C---:B---3--:R-:W-:Y:S01]  /*8bd0*/  @!P1 FMUL.FTZ R13, R15.reuse, R28 ;  /* 0x0000001c0f0d9220 */ /* 0x048fe20000410000 */
[----:B------:R-:W2:Y:S01]  /*8be0*/  @P0 LDG.E.128 R24, desc[UR36][R24.64] ;  /* 0x0000002418180981 */ /* 0x000ea2000c1e1d00 */
[C---:B----4-:R-:W-:Y:S01]  /*8bf0*/  @!P1 FMUL.FTZ R14, R15.reuse, R30 ;  /* 0x0000001e0f0e9220 */ /* 0x050fe20000410000 */
[----:B0-----:R-:W-:-:S06]  /*8c00*/  @!P1 FMUL.FTZ R15, R15, R32 ;  /* 0x000000200f0f9220 */ /* 0x001fcc0000410000 */
[----:B------:R-:W3:Y:S01]  /*8c10*/  @P1 LDG.E.128 R12, desc[UR36][R18.64] ;  /* 0x00000024120c1981 */ /* 0x000ee2000c1e1d00 */
[----:B------:R-:W-:Y:S01]  /*8c20*/  IMAD.SHL.U32 R2, R2, 0x40, RZ ;  /* 0x0000004002027824 */ /* 0x000fe200078e00ff */
[----:B------:R-:W-:-:S04]  /*8c30*/  SHF.R.S32.HI R3, RZ, 0x1f, R21 ;  /* 0x0000001fff037819 */ /* 0x000fc80000011415 */
[----:B------:R-:W-:-:S04]  /*8c40*/  IADD3 R21, P1, PT, R2, R21, RZ ;  /* 0x0000001502157210 */ /* 0x000fc80007f3e0ff */
[----:B------:R-:W-:Y:S02]  /*8c50*/  LEA.HI.X.SX32 R16, R2, R3, 0x1, P1 ;  /* 0x0000000302107211 */ /* 0x000fe400008f0eff */
[----:B------:R-:W-:-:S04]  /*8c60*/  LEA R2, P1, R21, UR4, 0x2 ;  /* 0x0000000415027c11 */ /* 0x000fc8000f8210ff */
[----:B------:R-:W-:Y:S01]  /*8c70*/  LEA.HI.X R3, R21, UR5, R16, 0x2, P1 ;  /* 0x0000000515037c11 */ /* 0x000fe200088f1410 */
[----:B---3-5:R-:W-:Y:S01]  /*8c80*/  FADD.FTZ R8, R12, R8 ;  /* 0x000000080c087221 */ /* 0x028fe20000010000 */
        /* <DEDUP_REMOVED lines=8> */
[C---:B-1----:R-:W-:Y:S01]  /*8d10*/  FFMA.FTZ R4, R29.reuse, R8, R4 ;  /* 0x000000081d047223 */ /* 0x042fe20000010004 */
[C---:B------:R-:W-:Y:S01]  /*8d20*/  FFMA.FTZ R5, R29.reuse, R9, R5 ;  /* 0x000000091d057223 */ /* 0x040fe20000010005 */
[C---:B------:R-:W-:Y:S01]  /*8d30*/  FFMA.FTZ R6, R29.reuse, R10, R6 ;  /* 0x0000000a1d067223 */ /* 0x040fe20000010006 */
[----:B------:R-:W-:-:S07]  /*8d40*/  FFMA.FTZ R7, R29, R11, R7 ;  /* 0x0000000b1d077223 */ /* 0x000fce0000010007 */
.L_x_2559:
[----:B------:R-:W-:Y:S05]  /*8d50*/  BSYNC.RECONVERGENT B0 ;  /* 0x0000000000007941 */ /* 0x000fea0003800200 */
.L_x_2558:
[----:B------:R-:W1:Y:S08]  /*8d60*/  S2UR UR5, SR_CgaCtaId ;  /* 0x00000000000579c3 */ /* 0x000e700000008800 */
[----:B------:R-:W-:Y:S01]  /*8d70*/  BAR.SYNC.DEFER_BLOCKING 0x0 ;  /* 0x0000000000007b1d */ /* 0x000fe20000010000 */
[C---:B0-----:R-:W-:Y:S02]  /*8d80*/  LOP3.LUT R2, R0.reuse, 0x3c0, RZ, 0xc0, !PT ;  /* 0x000003c000027812 */ /* 0x041fe400078ec0ff */
        /* <DEDUP_REMOVED lines=13> */
[----:B-----5:R-:W0:Y:S02]  /*8e60*/  @!P1 LDS.128 R8, [R17+UR4] ;  /* 0x0000000411089984 */ /* 0x020e240008000c00 */
        /* <DEDUP_REMOVED lines=45> */
[----:B0-----:R-:W-:Y:S02]  /*9140*/  PRMT R8, R5, 0x8880, RZ ;  /* 0x0000888005087816 */ /* 0x001fe400000000ff */
[----:B------:R-:W-:Y:S02]  /*9150*/  LEA R3, R0, R3, 0x18 ;  /* 0x0000000300037211 */ /* 0x000fe400078ec0ff */
[----:B------:R-:W-:-:S02]  /*9160*/  PRMT R2, R8, 0x7710, RZ ;  /* 0x0000771008027816 */ /* 0x000fc400000000ff */
[----:B--2---:R-:W-:Y:S02]  /*9170*/  PRMT R5, R4, 0x8880, RZ ;  /* 0x0000888004057816 */ /* 0x004fe400000000ff */
[----:B------:R-:W-:Y:S02]  /*9180*/  LOP3.LUT R4, R2, 0xff, RZ, 0xc0, !PT ;  /* 0x000000ff02047812 */ /* 0x000fe400078ec0ff */
[----:B------:R-:W-:Y:S02]  /*9190*/  PRMT R0, R5, 0x7710, RZ ;  /* 0x0000771005007816 */ /* 0x000fe400000000ff */
[----:B-1----:R-:W-:Y:S01]  /*91a0*/  IADD3 R2, P0, PT, R20, UR4, RZ ;  /* 0x0000000414027c10 */ /* 0x002fe2000ff1e0ff */
[----:B------:R-:W-:Y:S01]  /*91b0*/  IMAD R4, R4, 0x100, R3 ;  /* 0x0000010004047824 */ /* 0x000fe200078e0203 */
[----:B------:R-:W-:Y:S02]  /*91c0*/  LOP3.LUT R5, R0, 0xff, RZ, 0xc0, !PT ;  /* 0x000000ff00057812 */ /* 0x000fe400078ec0ff */
[----:B------:R-:W-:-:S02]  /*91d0*/  LEA.HI.X.SX32 R3, R20, UR5, 0x1, P0 ;  /* 0x0000000514037c11 */ /* 0x000fc400080f0eff */
[----:B------:R-:W-:-:S05]  /*91e0*/  IADD3 R5, PT, PT, R4, R5, RZ ;  /* 0x0000000504057210 */ /* 0x000fca0007ffe0ff */
[----:B------:R-:W-:Y:S01]  /*91f0*/  STG.E desc[UR36][R2.64], R5 ;  /* 0x0000000502007986 */ /* 0x000fe2000c101924 */
[----:B------:R-:W-:Y:S05]  /*9200*/  EXIT ;  /* 0x000000000000794d */ /* 0x000fea0003800000 */
.L_x_2560:
[----:B------:R-:W0:Y:S01]  /*9210*/  LDC.64 R2, c[0x0][0x380] ;  /* 0x0000e000ff027b82 */ /* 0x000e220000000a00 */
[----:B------:R-:W-:-:S04]  /*9220*/  IMAD.IADD R23, R23, 0x1, R20 ;  /* 0x0000000117177824 */ /* 0x000fc800078e0214 */
[----:B0-----:R-:W-:-:S05]  /*9230*/  IMAD.WIDE R2, R23, 0x4, R2 ;  /* 0x0000000417027825 */ /* 0x001fca00078e0202 */
[----:B------:R-:W-:Y:S01]  /*9240*/  STG.E.128 desc[UR36][R2.64], R4 ;  /* 0x0000000402007986 */ /* 0x000fe2000c101d24 */
[----:B------:R-:W-:Y:S05]  /*9250*/  EXIT ;  /* 0x000000000000794d */ /* 0x000fea0003800000 */
.L_x_2461:
[----:B------:R-:W-:Y:S02]  /*9260*/  HFMA2 R12, -RZ, RZ, 0, 9.5367431640625e-07 ;  /* 0x00000010ff0c7431 */ /* 0x000fe400000001ff */
[----:B------:R-:W-:Y:S01]  /*9270*/  IMAD.MOV.U32 R11, RZ, RZ, 0x1f ;  /* 0x0000001fff0b7424 */ /* 0x000fe200078e00ff */
[----:B------:R-:W-:-:S07]  /*9280*/  MOV R15, 0xffffffff ;  /* 0xffffffff000f7802 */ /* 0x000fce0000000f00 */
[----:B0-----:R-:W-:Y:S05]  /*9290*/  WARPSYNC.COLLECTIVE R15, `(.L_x_2561) ;  /* 0x000000000f087348 */ /* 0x001fea0003c00000 */
[----:B------:R1:W2:Y:S02]  /*92a0*/  SHFL.BFLY P6, R14, R13, R12, R11 ;  /* 0x0c00000c0d0e7389 */ /* 0x0002a400000c000b */
[----:B012---:R-:W-:Y:S05]  /*92b0*/  ENDCOLLECTIVE ;  /* 0x000000000000791b */ /* 0x007fea0003800000 */
.L_x_2561:
[----:B------:R-:W-:Y:S02]  /*92c0*/  HFMA2 R12, -RZ, RZ, 0, 4.76837158203125e-07 ;  /* 0x00000008ff0c7431 */ /* 0x000fe400000001ff */
[----:B------:R-:W-:-:S04]  /*92d0*/  FADD.FTZ R3, R13, R14 ;  /* 0x0000000e0d037221 */ /* 0x000fc80000010000 */
[----:B------:R-:W-:-:S07]  /*92e0*/  IMAD.MOV.U32 R13, RZ, RZ, R3 ;  /* 0x000000ffff0d7224 */ /* 0x000fce00078e0003 */
[----:B------:R-:W-:Y:S05]  /*92f0*/  WARPSYNC.COLLECTIVE R15, `(.L_x_2562) ;  /* 0x000000000f087348 */ /* 0x000fea0003c00000 */
[----:B------:R0:W1:Y:S02]  /*9300*/  SHFL.BFLY P6, R14, R13, R12, R11 ;  /* 0x0c00000c0d0e7389 */ /* 0x00006400000c000b */
[----:B01----:R-:W-:Y:S05]  /*9310*/  ENDCOLLECTIVE ;  /* 0x000000000000791b */ /* 0x003fea0003800000 */
.L_x_2562:
[----:B------:R-:W-:Y:S01]  /*9320*/  MOV R12, 0x4 ;  /* 0x00000004000c7802 */ /* 0x000fe20000000f00 */
[----:B------:R-:W-:-:S04]  /*9330*/  FADD.FTZ R4, R3, R14 ;  /* 0x0000000e03047221 */ /* 0x000fc80000010000 */
[----:B------:R-:W-:-:S07]  /*9340*/  IMAD.MOV.U32 R13, RZ, RZ, R4 ;  /* 0x000000ffff0d7224 */ /* 0x000fce00078e0004 */
[----:B------:R-:W-:Y:S05]  /*9350*/  WARPSYNC.COLLECTIVE R15, `(.L_x_2563) ;  /* 0x000000000f087348 */ /* 0x000fea0003c00000 */
[----:B------:R0:W1:Y:S02]  /*9360*/  SHFL.BFLY P6, R14, R13, R12, R11 ;  /* 0x0c00000c0d0e7389 */ /* 0x00006400000c000b */
[----:B01----:R-:W-:Y:S05]  /*9370*/  ENDCOLLECTIVE ;  /* 0x000000000000791b */ /* 0x003fea0003800000 */
.L_x_2563:
[----:B------:R-:W-:Y:S02]  /*9380*/  HFMA2 R12, -RZ, RZ, 0, 1.1920928955078125e-07 ;  /* 0x00000002ff0c7431 */ /* 0x000fe400000001ff */
[----:B------:R-:W-:-:S04]  /*9390*/  FADD.FTZ R5, R4, R14 ;  /* 0x0000000e04057221 */ /* 0x000fc80000010000 */
[----:B------:R-:W-:-:S07]  /*93a0*/  IMAD.MOV.U32 R13, RZ, RZ, R5 ;  /* 0x000000ffff0d7224 */ /* 0x000fce00078e0005 */
[----:B------:R-:W-:Y:S05]  /*93b0*/  WARPSYNC.COLLECTIVE R15, `(.L_x_2564) ;  /* 0x000000000f087348 */ /* 0x000fea0003c00000 */
[----:B------:R0:W1:Y:S02]  /*93c0*/  SHFL.BFLY P6, R14, R13, R12, R11 ;  /* 0x0c00000c0d0e7389 */ /* 0x00006400000c000b */
[----:B01----:R-:W-:Y:S05]  /*93d0*/  ENDCOLLECTIVE ;  /* 0x000000000000791b */ /* 0x003fea0003800000 */
.L_x_2564:
[----:B------:R-:W-:Y:S01]  /*93e0*/  MOV R12, 0x1 ;  /* 0x00000001000c7802 */ /* 0x000fe20000000f00 */
[----:B------:R-:W-:-:S04]  /*93f0*/  FADD.FTZ R6, R5, R14 ;  /* 0x0000000e05067221 */ /* 0x000fc80000010000 */
[----:B------:R-:W-:-:S07]  /*9400*/  IMAD.MOV.U32 R13, RZ, RZ, R6 ;  /* 0x000000ffff0d7224 */ /* 0x000fce00078e0006 */
[----:B------:R-:W-:Y:S05]  /*9410*/  WARPSYNC.COLLECTIVE R15, `(.L_x_2565) ;  /* 0x000000000f087348 */ /* 0x000fea0003c00000 */
[----:B------:R0:W1:Y:S02]  /*9420*/  SHFL.BFLY P6, R14, R13, R12, R11 ;  /* 0x0c00000c0d0e7389 */ /* 0x00006400000c000b */
[----:B01----:R-:W-:Y:S05]  /*9430*/  ENDCOLLECTIVE ;  /* 0x000000000000791b */ /* 0x003fea0003800000 */
.L_x_2565:
[----:B------:R-:W-:Y:S05]  /*9440*/  BRA `(.L_x_2566) ;  /* 0xffffff8000d87947 */ /* 0x000fea000383ffff */
.L_x_2491:
[----:B------:R-:W-:Y:S01]  /*9450*/  HFMA2 R11, -RZ, RZ, 0, 1.847743988037109375e-06 ;  /* 0x0000001fff0b7431 */ /* 0x000fe200000001ff */
[----:B------:R-:W-:Y:S01]  /*9460*/  BSSY B1, `(.L_x_2567) ;  /* 0x0000006000017945 */ /* 0x000fe20003800000 */
[----:B------:R-:W-:Y:S02]  /*9470*/  IMAD.MOV.U32 R12, RZ, RZ, 0x1 ;  /* 0x00000001ff0c7424 */ /* 0x000fe400078e00ff */
[----:B------:R-:W-:-:S07]  /*9480*/  IMAD.MOV.U32 R15, RZ, RZ, -0x1 ;  /* 0xffffffffff0f7424 */ /* 0x000fce00078e00ff */
[----:B------:R-:W-:Y:S05]  /*9490*/  WARPSYNC.COLLECTIVE R15, `(.L_x_2568) ;  /* 0x000000000f087348 */ /* 0x000fea0003c00000 */
[----:B------:R0:W1:Y:S02]  /*94a0*/  SHFL.BFLY P6, R14, R13, R12, R11 ;  /* 0x0c00000c0d0e7389 */ /* 0x00006400000c000b */
[----:B01----:R-:W-:Y:S05]  /*94b0*/  ENDCOLLECTIVE ;  /* 0x000000000000791b */ /* 0x003fea0003800000 */
.L_x_2568:
[----:B------:R-:W-:Y:S05]  /*94c0*/  BSYNC B1 ;  /* 0x0000000000017941 */ /* 0x000fea0003800000 */
.L_x_2567:
[----:B------:R-:W-:Y:S05]  /*94d0*/  BRA `(.L_x_2569) ;  /* 0xffffffa000647947 */ /* 0x000fea000383ffff */
.L_x_2495:
[----:B------:R-:W-:Y:S01]  /*94e0*/  HFMA2 R11, -RZ, RZ, 0, 1.847743988037109375e-06 ;  /* 0x0000001fff0b7431 */ /* 0x000fe200000001ff */
[----:B------:R-:W-:Y:S01]  /*94f0*/  BSSY B0, `(.L_x_2570) ;  /* 0x0000007000007945 */ /* 0x000fe20003800000 */
[----:B------:R-:W-:Y:S01]  /*9500*/  MOV R13, R0 ;  /* 0x00000000000d7202 */ /* 0x000fe20000000f00 */
[----:B------:R-:W-:Y:S02]  /*9510*/  IMAD.MOV.U32 R12, RZ, RZ, 0x10 ;  /* 0x00000010ff0c7424 */ /* 0x000fe400078e00ff */
[----:B------:R-:W-:-:S07]  /*9520*/  IMAD.MOV.U32 R15, RZ, RZ, -0x1 ;  /* 0xffffffffff0f7424 */ /* 0x000fce00078e00ff */
[----:B--23--:R-:W-:Y:S05]  /*9530*/  WARPSYNC.COLLECTIVE R15, `(.L_x_2571) ;  /* 0x000000000f087348 */ /* 0x00cfea0003c00000 */
[----:B------:R0:W1:Y:S02]  /*9540*/  SHFL.BFLY P6, R14, R13, R12, R11 ;  /* 0x0c00000c0d0e7389 */ /* 0x00006400000c000b */
[----:B0123--:R-:W-:Y:S05]  /*9550*/  ENDCOLLECTIVE ;  /* 0x000000000000791b */ /* 0x00ffea0003800000 */
.L_x_2571:
[----:B------:R-:W-:Y:S05]  /*9560*/  BSYNC B0 ;  /* 0x0000000000007941 */ /* 0x000fea0003800000 */
.L_x_2570:
[----:B------:R-:W-:Y:S01]  /*9570*/  FMNMX.FTZ R13, R14, R0, !PT ;  /* 0x000000000e0d7209 */ /* 0x000fe20007810000 */
[----:B------:R-:W-:Y:S01]  /*9580*/  IMAD.MOV.U32 R11, RZ, RZ, 0x1f ;  /* 0x0000001fff0b7424 */ /* 0x000fe200078e00ff */
[----:B------:R-:W-:Y:S02]  /*9590*/  MOV R12, 0x8 ;  /* 0x00000008000c7802 */ /* 0x000fe40000000f00 */
[----:B------:R-:W-:-:S07]  /*95a0*/  MOV R15, 0xffffffff ;  /* 0xffffffff000f7802 */ /* 0x000fce0000000f00 */
[----:B------:R-:W-:Y:S05]  /*95b0*/  WARPSYNC.COLLECTIVE R15, `(.L_x_2572) ;  /* 0x000000000f087348 */ /* 0x000fea0003c00000 */
[----:B------:R0:W1:Y:S02]  /*95c0*/  SHFL.BFLY P6, R14, R13, R12, R11 ;  /* 0x0c00000c0d0e7389 */ /* 0x00006400000c000b */
[----:B01----:R-:W-:Y:S05]  /*95d0*/  ENDCOLLECTIVE ;  /* 0x000000000000791b */ /* 0x003fea0003800000 */
.L_x_2572:
[----:B------:R-:W-:Y:S01]  /*95e0*/  HFMA2 R12, -RZ, RZ, 0, 2.384185791015625e-07 ;  /* 0x00000004ff0c7431 */ /* 0x000fe200000001ff */
[----:B------:R-:W-:-:S05]  /*95f0*/  FMNMX.FTZ R3, R13, R14, !PT ;  /* 0x0000000e0d037209 */ /* 0x000fca0007810000 */
[----:B------:R-:W-:-:S07]  /*9600*/  IMAD.MOV.U32 R13, RZ, RZ, R3 ;  /* 0x000000ffff0d7224 */ /* 0x000fce00078e0003 */
[----:B------:R-:W-:Y:S05]  /*9610*/  WARPSYNC.COLLECTIVE R15, `(.L_x_2573) ;  /* 0x000000000f087348 */ /* 0x000fea0003c00000 */
[----:B------:R0:W1:Y:S02]  /*9620*/  SHFL.BFLY P6, R14, R13, R12, R11 ;  /* 0x0c00000c0d0e7389 */ /* 0x00006400000c000b */
[----:B01----:R-:W-:Y:S05]  /*9630*/  ENDCOLLECTIVE ;  /* 0x000000000000791b */ /* 0x003fea0003800000 */
.L_x_2573:
[----:B------:R-:W-:Y:S02]  /*9640*/  MOV R12, 0x2 ;  /* 0x00000002000c7802 */ /* 0x000fe40000000f00 */
[----:B------:R-:W-:-:S05]  /*9650*/  FMNMX.FTZ R4, R3, R14, !PT ;  /* 0x0000000e03047209 */ /* 0x000fca0007810000 */
[----:B------:R-:W-:-:S07]  /*9660*/  IMAD.MOV.U32 R13, RZ, RZ, R4 ;  /* 0x000000ffff0d7224 */ /* 0x000fce00078e0004 */
[----:B------:R-:W-:Y:S05]  /*9670*/  WARPSYNC.COLLECTIVE R15, `(.L_x_2574) ;  /* 0x000000000f087348 */ /* 0x000fea0003c00000 */
[----:B------:R0:W1:Y:S02]  /*9680*/  SHFL.BFLY P6, R14, R13, R12, R11 ;  /* 0x0c00000c0d0e7389 */ /* 0x00006400000c000b */
[----:B01----:R-:W-:Y:S05]  /*9690*/  ENDCOLLECTIVE ;  /* 0x000000000000791b */ /* 0x003fea0003800000 */
.L_x_2574:
[----:B------:R-:W-:Y:S05]  /*96a0*/  BRA `(.L_x_2575) ;  /* 0xffffffa000a47947 */ /* 0x000fea000383ffff */
.L_x_2576:
        /* <DEDUP_REMOVED lines=13> */
.L_x_3019:


//--------------------- .text._ZN4mmha33masked_multihead_attention_kernelIfLi64ELi64ELi4ELi16ELi64ELb0ELb1EEEv26Multihead_attention_paramsIT_XT5_EE --------------------------
	.section	.text._ZN4mmha33masked_multihead_attention_kernelIfLi64ELi64ELi4ELi16ELi64ELb0ELb1EEEv26Multihead_attention_paramsIT_XT5_EE,"ax",@progbits
	.align	128
        .global         _ZN4mmha33masked_multihead_attention_kernelIfLi64ELi64ELi4ELi16ELi64ELb0ELb1EEEv26Multihead_attention_paramsIT_XT5_EE
        .type           _ZN4mmha33masked_multihead_attention_kernelIfLi64ELi64ELi4ELi16ELi64ELb0ELb1EEEv26Multihead_attention_paramsIT_XT5_EE,@function
        .size           _ZN4mmha33masked_multihead_attention_kernelIfLi64ELi64ELi4ELi16ELi64ELb0ELb1EEEv26Multihead_attention_paramsIT_XT5_EE,(.L_x_3020 - _ZN4mmha33masked_multihead_attention_kernelIfLi64ELi64ELi4ELi16ELi64ELb0ELb1EEEv26Multihead_attention_paramsIT_XT5_EE)
        .other          _ZN4mmha33masked_multihead_attention_kernelIfLi64ELi64ELi4ELi16ELi64ELb0ELb1EEEv26Multihead_attention_paramsIT_XT5_EE,@"STO_CUDA_ENTRY STV_DEFAULT"
_ZN4mmha33masked_multihead_attention_kernelIfLi64ELi64ELi4ELi16ELi64ELb0ELb1EEEv26Multihead_attention_paramsIT_XT5_EE:
.text._ZN4mmha33masked_multihead_attention_kernelIfLi64ELi64ELi4ELi16ELi64ELb0ELb1EEEv26Multihead_attention_paramsIT_XT5_EE:
        /* <DEDUP_REMOVED lines=14> */
.L_x_2577:
[----:B------:R-:W1:Y:S01]  /*00e0*/  LDCU.64 UR4, c[0x0][0x4a0] ;  /* 0x00009400ff0477ac */ /* 0x000e620008000a00 */
[----:B------:R-:W2:Y:S01]  /*00f0*/  LDC R6, c[0x0][0x3f0] ;  /* 0x0000fc00ff067b82 */ /* 0x000ea20000000800 */
[----:B------:R-:W3:Y:S01]  /*0100*/  S2R R8, SR_CTAID.Y ;  /* 0x0000000000087919 */ /* 0x000ee20000002600 */
[----:B------:R-:W4:Y:S01]  /*0110*/  LDCU UR9, c[0x0][0x3f4] ;  /* 0x00007e80ff0977ac */ /* 0x000f220008000800 */
[----:B------:R-:W0:Y:S05]  /*0120*/  LDCU UR8, c[0x0][0x3e8] ;  /* 0x00007d00ff0877ac */ /* 0x000e2a0008000800 */
[----:B------:R-:W4:Y:S01]  /*0130*/  LDC.64 R12, c[0x0][0x460] ;  /* 0x00011800ff0c7b82 */ /* 0x000f220000000a00 */
[----:B-1----:R-:W-:-:S04]  /*0140*/  UISETP.NE.U32.AND UP0, UPT, UR4, URZ, UPT ;  /* 0x000000ff0400728c */ /* 0x002fc8000bf05070 */
[----:B------:R-:W-:Y:S01]  /*0150*/  UISETP.NE.AND.EX UP0, UPT, UR5, URZ, UPT, UP0 ;  /* 0x000000ff0500728c */ /* 0x000fe2000bf05300 */
[----:B--2---:R-:W-:-:S05]  /*0160*/  IABS R7, R6 ;  /* 0x0000000600077213 */ /* 0x004fca0000000000 */
[----:B------:R-:W-:Y:S01]  /*0170*/  PLOP3.LUT P5, PT, PT, PT, UP0, 0x80, 0x8 ;  /* 0x000000000008781c */ /* 0x000fe20003faf008 */
[----:B------:R-:W1:Y:S04]  /*0180*/  I2F.RP R0, R7 ;  /* 0x0000000700007306 */ /* 0x000e680000209400 */
[----:B------:R-:W2:Y:S01]  /*0190*/  @UP0 LDCU.64 UR4, c[0x0][0x4a0] ;  /* 0x00009400ff0407ac */ /* 0x000ea20008000a00 */
[----:B----4-:R-:W-:Y:S02]  /*01a0*/  ISETP.NE.U32.AND P1, PT, R12, RZ, PT ;  /* 0x000000ff0c00720c */ /* 0x010fe40003f25070 */
[----:B------:R-:W-:Y:S01]  /*01b0*/  ISETP.NE.AND P2, PT, R6, RZ, PT ;  /* 0x000000ff0600720c */ /* 0x000fe20003f45270 */
[----:B------:R-:W4:Y:S01]  /*01c0*/  @UP0 LDCU UR7, c[0x0][0x430] ;  /* 0x00008600ff0707ac */ /* 0x000f220008000800 */
[----:B-1----:R-:W1:Y:S01]  /*01d0*/  MUFU.RCP R0, R0 ;  /* 0x0000000000007308 */ /* 0x002e620000001000 */
[----:B--2---:R-:W-:-:S06]  /*01e0*/  @UP0 UIMAD.WIDE.U32 UR4, UR6, 0x4, UR4 ;  /* 0x00000004060408a5 */ /* 0x004fcc000f8e0004 */
[----:B------:R-:W-:Y:S02]  /*01f0*/  IMAD.U32 R2, RZ, RZ, UR4 ;  /* 0x00000004ff027e24 */ /* 0x000fe4000f8e00ff */
[----:B------:R-:W-:Y:S01]  /*0200*/  IMAD.U32 R3, RZ, RZ, UR5 ;  /* 0x00000005ff037e24 */ /* 0x000fe2000f8e00ff */
[----:B-1----:R-:W-:-:S04]  /*0210*/  IADD3 R4, PT, PT, R0, 0xffffffe, RZ ;  /* 0x0ffffffe00047810 */ /* 0x002fc80007ffe0ff */
[----:B------:R1:W2:Y:S01]  /*0220*/  @P5 LDG.E R11, desc[UR36][R2.64] ;  /* 0x00000024020b5981 */ /* 0x0002a2000c1e1900 */
[----:B------:R0:W4:Y:S01]  /*0230*/  F2I.FTZ.U32.TRUNC.NTZ R5, R4 ;  /* 0x0000000400057305 */ /* 0x000122000021f000 */
[----:B---3--:R-:W-:Y:S01]  /*0240*/  IABS R0, R8 ;  /* 0x0000000800007213 */ /* 0x008fe20000000000 */
[----:B0-----:R-:W-:Y:S01]  /*0250*/  IMAD.MOV.U32 R4, RZ, RZ, RZ ;  /* 0x000000ffff047224 */ /* 0x001fe200078e00ff */
[----:B----4-:R-:W-:-:S05]  /*0260*/  IADD3 R10, PT, PT, RZ, -R5, RZ ;  /* 0x80000005ff0a7210 */ /* 0x010fca0007ffe0ff */
[----:B------:R-:W-:-:S04]  /*0270*/  IMAD R9, R10, R7, RZ ;  /* 0x000000070a097224 */ /* 0x000fc800078e02ff */
[----:B------:R-:W-:-:S06]  /*0280*/  IMAD.HI.U32 R5, R5, R9, R4 ;  /* 0x0000000905057227 */ /* 0x000fcc00078e0004 */
[----:B------:R-:W-:-:S04]  /*0290*/  IMAD.HI.U32 R5, R5, R0, RZ ;  /* 0x0000000005057227 */ /* 0x000fc800078e00ff */
[----:B------:R-:W-:-:S04]  /*02a0*/  IMAD.MOV R4, RZ, RZ, -R5 ;  /* 0x000000ffff047224 */ /* 0x000fc800078e0a05 */
[----:B------:R-:W-:-:S05]  /*02b0*/  IMAD R0, R7, R4, R0 ;  /* 0x0000000407007224 */ /* 0x000fca00078e0200 */
[----:B------:R-:W-:Y:S02]  /*02c0*/  ISETP.GT.U32.AND P3, PT, R7, R0, PT ;  /* 0x000000000700720c */ /* 0x000fe40003f64070 */
[----:B------:R-:W-:-:S11]  /*02d0*/  ISETP.NE.AND.EX P1, PT, R13, RZ, PT, P1 ;  /* 0x000000ff0d00720c */ /* 0x000fd60003f25310 */
[-C--:B------:R-:W-:Y:S01]  /*02e0*/  @!P3 IADD3 R0, PT, PT, R0, -R7.reuse, RZ ;  /* 0x800000070000b210 */ /* 0x080fe20007ffe0ff */
[----:B------:R-:W-:Y:S01]  /*02f0*/  @!P3 VIADD R5, R5, 0x1 ;  /* 0x000000010505b836 */ /* 0x000fe20000000000 */
[----:B-1----:R-:W0:Y:S02]  /*0300*/  @P1 LDC.64 R2, c[0x0][0x460] ;  /* 0x00011800ff021b82 */ /* 0x002e240000000a00 */
[----:B------:R-:W-:Y:S02]  /*0310*/  ISETP.GE.U32.AND P0, PT, R0, R7, PT ;  /* 0x000000070000720c */ /* 0x000fe40003f06070 */
[----:B------:R-:W-:-:S04]  /*0320*/  LOP3.LUT R0, R6, UR6, RZ, 0x3c, !PT ;  /* 0x0000000606007c12 */ /* 0x000fc8000f8e3cff */
[----:B------:R-:W-:-:S07]  /*0330*/  ISETP.GE.AND P4, PT, R0, RZ, PT ;  /* 0x000000ff0000720c */ /* 0x000fce0003f86270 */
[----:B------:R-:W-:Y:S01]  /*0340*/  @P0 VIADD R5, R5, 0x1 ;  /* 0x0000000105050836 */ /* 0x000fe20000000000 */
[----:B------:R-:W-:-:S05]  /*0350*/  @!P2 LOP3.LUT R6, RZ, R6, RZ, 0x33, !PT ;  /* 0x00000006ff06a212 */ /* 0x000fca00078e33ff */
[----:B------:R-:W-:-:S04]  /*0360*/  @!P4 IADD3 R5, PT, PT, -R5, RZ, RZ ;  /* 0x000000ff0505c210 */ /* 0x000fc80007ffe1ff */
[----:B------:R-:W-:Y:S02]  /*0370*/  R2UR UR42, R5 ;  /* 0x00000000052a72ca */ /* 0x000fe400000e0000 */
[----:B------:R-:W-:-:S13]  /*0380*/  @!P2 R2UR UR42, R6 ;  /* 0x00000000062aa2ca */ /* 0x000fda00000e0000 */
[----:B------:R-:W-:-:S04]  /*0390*/  IMAD.U32 R5, RZ, RZ, UR42 ;  /* 0x0000002aff057e24 */ /* 0x000fc8000f8e00ff */
[----:B0-----:R-:W-:-:S04]  /*03a0*/  @P1 IMAD.WIDE R2, R5, 0x4, R2 ;  /* 0x0000000405021825 */ /* 0x001fc800078e0202 */
[----:B------:R-:W-:Y:S01]  /*03b0*/  IMAD.U32 R5, RZ, RZ, UR9 ;  /* 0x00000009ff057e24 */ /* 0x000fe2000f8e00ff */
[----:B------:R-:W0:Y:S01]  /*03c0*/  @!UP0 LDCU UR43, c[0x0][0x40c] ;  /* 0x00008180ff2b87ac */ /* 0x000e220008000800 */
[----:B------:R1:W5:Y:S03]  /*03d0*/  @P1 LDG.E R8, desc[UR36][R2.64] ;  /* 0x0000002402081981 */ /* 0x000366000c1e1900 */
[----:B------:R-:W-:-:S04]  /*03e0*/  IABS R0, R5 ;  /* 0x0000000500007213 */ /* 0x000fc80000000000 */
[----:B------:R-:W-:-:S13]  /*03f0*/  R2UR UR10, R0 ;  /* 0x00000000000a72ca */ /* 0x000fda00000e0000 */
[----:B------:R-:W3:Y:S08]  /*0400*/  I2F.RP R0, UR10 ;  /* 0x0000000a00007d06 */ /* 0x000ef00008209400 */
[----:B---3--:R-:W3:Y:S02]  /*0410*/  MUFU.RCP R0, R0 ;  /* 0x0000000000007308 */ /* 0x008ee40000001000 */
[----:B---3--:R-:W-:-:S06]  /*0420*/  IADD3 R4, PT, PT, R0, 0xffffffe, RZ ;  /* 0x0ffffffe00047810 */ /* 0x008fcc0007ffe0ff */
[----:B------:R-:W3:Y:S02]  /*0430*/  F2I.FTZ.U32.TRUNC.NTZ R4, R4 ;  /* 0x0000000400047305 */ /* 0x000ee4000021f000 */
[----:B---3--:R-:W-:Y:S01]  /*0440*/  R2UR UR5, R4 ;  /* 0x00000000040572ca */ /* 0x008fe200000e0000 */
[----:B------:R-:W3:Y:S01]  /*0450*/  S2R R16, SR_TID.X ;  /* 0x0000000000107919 */ /* 0x000ee20000002100 */
[----:B------:R-:W4:Y:S01]  /*0460*/  S2UR UR44, SR_CTAID.X ;  /* 0x00000000002c79c3 */ /* 0x000f220000002500 */
[----:B------:R-:W-:Y:S01]  /*0470*/  IMAD.MOV R0, RZ, RZ, -R5 ;  /* 0x000000ffff007224 */ /* 0x000fe200078e0a05 */
[----:B------:R-:W-:Y:S01]  /*0480*/  UMOV UR38, URZ ;  /* 0x000000ff00267c82 */ /* 0x000fe20008000000 */
[----:B------:R-:W-:Y:S01]  /*0490*/  UIMAD UR45, UR6, UR9, URZ ;  /* 0x00000009062d72a4 */ /* 0x000fe2000f8e02ff */
[----:B------:R-:W-:Y:S01]  /*04a0*/  BSSY.RECONVERGENT B0, `(.L_x_2578) ;  /* 0x0000031000007945 */ /* 0x000fe20003800200 */
[----:B------:R-:W-:Y:S02]  /*04b0*/  CS2R R22, SRZ ;  /* 0x0000000000167805 */ /* 0x000fe4000001ff00 */
[C---:B---3--:R-:W-:Y:S01]  /*04c0*/  ISETP.GT.U32.AND P0, PT, R16.reuse, 0x1f, PT ;  /* 0x0000001f1000780c */ /* 0x048fe20003f04070 */
[----:B------:R-:W-:Y:S01]  /*04d0*/  IMAD.SHL.U32 R17, R16, 0x2, RZ ;  /* 0x0000000210117824 */ /* 0x000fe200078e00ff */
[----:B--2---:R-:W-:-:S13]  /*04e0*/  @P5 R2UR UR4, R11 ;  /* 0x000000000b0452ca */ /* 0x004fda00000e0000 */
[----:B0-----:R-:W-:-:S06]  /*04f0*/  @UP0 UIADD3 UR43, UPT, UPT, UR4, UR7, URZ ;  /* 0x00000007042b0290 */ /* 0x001fcc000fffe0ff */
[----:B-1----:R-:W-:Y:S01]  /*0500*/  IABS R2, UR43 ;  /* 0x0000002b00027c13 */ /* 0x002fe20008000000 */
[----:B------:R-:W-:-:S03]  /*0510*/  UIADD3 UR7, UPT, UPT, URZ, -UR5, URZ ;  /* 0x80000005ff077290 */ /* 0x000fc6000fffe0ff */
[----:B------:R-:W-:Y:S01]  /*0520*/  R2UR UR41, R2 ;  /* 0x00000000022972ca */ /* 0x000fe200000e0000 */
[----:B------:R-:W-:Y:S01]  /*0530*/  UIMAD UR7, UR7, UR10, URZ ;  /* 0x0000000a070772a4 */ /* 0x000fe2000f8e02ff */
[----:B------:R-:W-:-:S03]  /*0540*/  UMOV UR4, URZ ;  /* 0x000000ff00047c82 */ /* 0x000fc60008000000 */
[----:B------:R-:W-:-:S07]  /*0550*/  UIMAD.WIDE.U32 UR4, UR5, UR7, UR4 ;  /* 0x00000007050472a5 */ /* 0x000fce000f8e0004 */
[----:B------:R-:W4:Y:S01]  /*0560*/  LDCU UR7, c[0x0][0x3f8] ;  /* 0x00007f00ff0777ac */ /* 0x000f220008000800 */
[----:B------:R-:W-:-:S04]  /*0570*/  UIMAD.WIDE.U32 UR4, UR5, UR41, URZ ;  /* 0x00000029050472a5 */ /* 0x000fc8000f8e00ff */
[----:B------:R-:W-:-:S04]  /*0580*/  UIADD3 UR5, UPT, UPT, -UR5, URZ, URZ ;  /* 0x000000ff05057290 */ /* 0x000fc8000fffe1ff */
[----:B------:R-:W-:-:S04]  /*0590*/  UIMAD UR41, UR10, UR5, UR41 ;  /* 0x000000050a2972a4 */ /* 0x000fc8000f8e0229 */
[----:B------:R-:W-:Y:S02]  /*05a0*/  UISETP.GT.U32.AND UP1, UPT, UR10, UR41, UPT ;  /* 0x000000290a00728c */ /* 0x000fe4000bf24070 */
[----:B------:R-:W-:-:S09]  /*05b0*/  UISETP.NE.AND UP0, UPT, UR8, URZ, UPT ;  /* 0x000000ff0800728c */ /* 0x000fd2000bf05270 */
[----:B------:R-:W-:-:S04]  /*05c0*/  @!UP1 UIADD3 UR41, UPT, UPT, UR41, -UR10, URZ ;  /* 0x8000000a29299290 */ /* 0x000fc8000fffe0ff */
[----:B------:R-:W-:Y:S02]  /*05d0*/  UISETP.GT.U32.AND UP2, UPT, UR10, UR41, UPT ;  /* 0x000000290a00728c */ /* 0x000fe4000bf44070 */
[----:B----4-:R-:W-:Y:S02]  /*05e0*/  UIMAD UR40, UR6, UR7, UR44 ;  /* 0x00000007062872a4 */ /* 0x010fe4000f8e022c */
[----:B------:R-:W-:Y:S02]  /*05f0*/  UISETP.GE.AND UP1, UPT, UR43, URZ, UPT ;  /* 0x000000ff2b00728c */ /* 0x000fe4000bf26270 */
[----:B------:R-:W-:-:S05]  /*0600*/  @UP0 USHF.L.U32 UR4, UR44, 0x6, URZ ;  /* 0x000000062c040899 */ /* 0x000fca00080006ff */
[----:B------:R-:W-:Y:S02]  /*0610*/  @!UP2 UIADD3 UR41, UPT, UPT, UR41, -UR10, URZ ;  /* 0x8000000a2929a290 */ /* 0x000fe4000fffe0ff */
[----:B------:R-:W-:Y:S02]  /*0620*/  UISETP.NE.AND UP2, UPT, UR9, URZ, UPT ;  /* 0x000000ff0900728c */ /* 0x000fe4000bf45270 */
[----:B------:R-:W-:Y:S02]  /*0630*/  @!UP0 USHF.L.U32 UR46, UR40, 0x6, URZ ;  /* 0x00000006282e8899 */ /* 0x000fe400080006ff */
[----:B------:R-:W-:Y:S02]  /*0640*/  @UP0 UIMAD UR46, UR6, UR8, UR4 ;  /* 0x00000008062e02a4 */ /* 0x000fe4000f8e0204 */
[----:B------:R-:W-:Y:S02]  /*0650*/  UIADD3 UR4, UPT, UPT, UR43, 0x1, URZ ;  /* 0x000000012b047890 */ /* 0x000fe4000fffe0ff */
[----:B------:R-:W-:-:S02]  /*0660*/  @!UP1 UIADD3 UR41, UPT, UPT, -UR41, URZ, URZ ;  /* 0x000000ff29299290 */ /* 0x000fc4000fffe1ff */
[----:B------:R-:W-:Y:S02]  /*0670*/  UIMAD UR42, UR42, UR7, URZ ;  /* 0x000000072a2a72a4 */ /* 0x000fe4000f8e02ff */
[----:B------:R-:W-:Y:S01]  /*0680*/  VIADDMNMX R0, R0, UR4, RZ, !PT ;  /* 0x0000000400007c46 */ /* 0x000fe2000f8001ff */
[----:B------:R-:W-:Y:S01]  /*0690*/  @!UP2 ULOP3.LUT UR41, URZ, UR9, URZ, 0x33, !UPT ;  /* 0x00000009ff29a292 */ /* 0x000fe2000f8e33ff */
[----:B------:R-:W-:Y:S01]  /*06a0*/  IADD3 R15, PT, PT, R17, UR46, RZ ;  /* 0x0000002e110f7c10 */ /* 0x000fe2000fffe0ff */
        /* <DEDUP_REMOVED lines=16> */
.L_x_2579:
[----:B------:R-:W-:Y:S05]  /*07b0*/  BSYNC.RECONVERGENT B0 ;  /* 0x0000000000007941 */ /* 0x000fea0003800200 */
.L_x_2578:
[----:B------:R-:W1:Y:S01]  /*07c0*/  LDCU UR4, c[0x0][0x478] ;  /* 0x00008f00ff0477ac */ /* 0x000e620008000800 */
[----:B-----5:R-:W-:Y:S02]  /*07d0*/  @P1 R2UR UR38, R8 ;  /* 0x00000000082612ca */ /* 0x020fe400000e0000 */
[----:B------:R-:W-:Y:S01]  /*07e0*/  R2UR UR48, R0 ;  /* 0x00000000003072ca */ /* 0x000fe200000e0000 */
[----:B------:R-:W-:Y:S01]  /*07f0*/  IMAD.U32 R0, RZ, RZ, UR44 ;  /* 0x0000002cff007e24 */ /* 0x000fe2000f8e00ff */
[----:B------:R-:W-:-:S03]  /*0800*/  USHF.R.S32.HI UR47, URZ, 0x1f, UR45 ;  /* 0x0000001fff2f7899 */ /* 0x000fc6000801142d */
        /* <DEDUP_REMOVED lines=14> */
.L_x_2580:
[----:B------:R-:W-:Y:S01]  /*08f0*/  BSSY.RECONVERGENT B0, `(.L_x_2581) ;  /* 0x0000006000007945 */ /* 0x000fe20003800200 */
[----:B------:R-:W-:-:S03]  /*0900*/  CS2R R18, SRZ ;  /* 0x0000000000127805 */ /* 0x000fc6000001ff00 */
[----:B------:R-:W-:Y:S05]  /*0910*/  @P0 BRA `(.L_x_2582) ;  /* 0x00000000000c0947 */ /* 0x000fea0003800000 */
[----:B------:R-:W1:Y:S02]  /*0920*/  LDC.64 R2, c[0x0][0x398] ;  /* 0x0000e600ff027b82 */ /* 0x000e640000000a00 */
[----:B-1----:R-:W-:-:S05]  /*0930*/  IMAD.WIDE R2, R15, 0x4, R2 ;  /* 0x000000040f027825 */ /* 0x002fca00078e0202 */
[----:B------:R1:W5:Y:S02]  /*0940*/  LDG.E.64 R18, desc[UR36][R2.64] ;  /* 0x0000002402127981 */ /* 0x000364000c1e1b00 */
.L_x_2582:
[----:B------:R-:W-:Y:S05]  /*0950*/  BSYNC.RECONVERGENT B0 ;  /* 0x0000000000007941 */ /* 0x000fea0003800200 */
.L_x_2581:
[----:B------:R-:W2:Y:S01]  /*0960*/  LDCU.64 UR10, c[0x0][0x418] ;  /* 0x00008300ff0a77ac */ /* 0x000ea20008000a00 */
[----:B------:R-:W-:Y:S01]  /*0970*/  ISETP.EQ.U32.AND P3, PT, R12, RZ, PT ;  /* 0x000000ff0c00720c */ /* 0x000fe20003f62070 */
[----:B------:R-:W3:Y:S01]  /*0980*/  LDC R14, c[0x0][0x400] ;  /* 0x00010000ff0e7b82 */ /* 0x000ee20000000800 */
[----:B------:R-:W4:Y:S02]  /*0990*/  LDCU.64 UR8, c[0x0][0x3a0] ;  /* 0x00007400ff0877ac */ /* 0x000f240008000a00 */
[----:B------:R-:W-:Y:S01]  /*09a0*/  ISETP.EQ.OR.EX P0, PT, R13, RZ, P0, P3 ;  /* 0x000000ff0d00720c */ /* 0x000fe20000702730 */
[----:B------:R-:W0:Y:S01]  /*09b0*/  LDCU.64 UR4, c[0x0][0x390] ;  /* 0x00007200ff0477ac */ /* 0x000e220008000a00 */
[----:B--2---:R-:W-:-:S11]  /*09c0*/  UISETP.NE.U32.AND UP0, UPT, UR10, URZ, UPT ;  /* 0x000000ff0a00728c */ /* 0x004fd6000bf05070 */
[----:B------:R-:W2:Y:S01]  /*09d0*/  @!P0 LDC.64 R6, c[0x0][0x450] ;  /* 0x00011400ff068b82 */ /* 0x000ea20000000a00 */
[----:B------:R-:W-:Y:S01]  /*09e0*/  VOTEU.ALL UP1, P0 ;  /* 0x0000000000ff7886 */ /* 0x000fe20000020000 */
[----:B----4-:R-:W-:Y:S01]  /*09f0*/  ISETP.NE.U32.AND P2, PT, RZ, UR8, PT ;  /* 0x00000008ff007c0c */ /* 0x010fe2000bf45070 */
[----:B------:R-:W-:Y:S01]  /*0a00*/  UISETP.NE.AND.EX UP0, UPT, UR11, URZ, UPT, UP0 ;  /* 0x000000ff0b00728c */ /* 0x000fe2000bf05300 */
[----:B0-----:R-:W-:Y:S02]  /*0a10*/  ISETP.NE.U32.AND P1, PT, RZ, UR4, PT ;  /* 0x00000004ff007c0c */ /* 0x001fe4000bf25070 */
[----:B------:R-:W-:Y:S02]  /*0a20*/  ISETP.NE.AND.EX P2, PT, RZ, UR9, PT, P2 ;  /* 0x00000009ff007c0c */ /* 0x000fe4000bf45320 */
[----:B------:R-:W-:Y:S02]  /*0a30*/  ISETP.NE.AND.EX P1, PT, RZ, UR5, PT, P1 ;  /* 0x00000005ff007c0c */ /* 0x000fe4000bf25310 */
[----:B------:R-:W-:-:S02]  /*0a40*/  ISETP.GT.U32.OR P2, PT, R16, 0x1f, !P2 ;  /* 0x0000001f1000780c */ /* 0x000fc40005744470 */
[----:B------:R-:W-:Y:S02]  /*0a50*/  ISETP.GT.U32.OR P1, PT, R16, 0x1f, !P1 ;  /* 0x0000001f1000780c */ /* 0x000fe40004f24470 */
[----:B------:R-:W0:Y:S01]  /*0a60*/  @UP0 LDCU.64 UR4, c[0x0][0x418] ;  /* 0x00008300ff0407ac */ /* 0x000e220008000a00 */
[----:B------:R-:W-:-:S08]  /*0a70*/  PLOP3.LUT P3, PT, PT, PT, UP0, 0x80, 0x8 ;  /* 0x000000000008781c */ /* 0x000fd00003f6f008 */
[----:B------:R-:W4:Y:S08]  /*0a80*/  @!P2 LDC.64 R4, c[0x0][0x3a0] ;  /* 0x0000e800ff04ab82 */ /* 0x000f300000000a00 */
[----:B-1----:R-:W1:Y:S01]  /*0a90*/  @!P1 LDC.64 R2, c[0x0][0x390] ;  /* 0x0000e400ff029b82 */ /* 0x002e620000000a00 */
[----:B0-----:R-:W-:Y:S02]  /*0aa0*/  @UP0 UIMAD.WIDE.U32 UR4, UR6, 0x4, UR4 ;  /* 0x00000004060408a5 */ /* 0x001fe4000f8e0004 */
[----:B------:R-:W-:Y:S01]  /*0ab0*/  @!UP1 UIMAD UR6, UR38, UR7, URZ ;  /* 0x00000007260692a4 */ /* 0x000fe2000f8e02ff */
[----:B------:R-:W-:-:S03]  /*0ac0*/  CS2R R12, SRZ ;  /* 0x00000000000c7805 */ /* 0x000fc6000001ff00 */
[----:B------:R-:W-:Y:S01]  /*0ad0*/  MOV R8, UR4 ;  /* 0x0000000400087c02 */ /* 0x000fe20008000f00 */
[----:B------:R-:W-:Y:S02]  /*0ae0*/  IMAD.U32 R9, RZ, RZ, UR5 ;  /* 0x00000005ff097e24 */ /* 0x000fe4000f8e00ff */
[----:B------:R-:W-:Y:S02]  /*0af0*/  IMAD.U32 R0, RZ, RZ, UR6 ;  /* 0x00000006ff007e24 */ /* 0x000fe4000f8e00ff */
[----:B------:R-:W0:Y:S01]  /*0b00*/  LDCU.U8 UR4, c[0x0][0x404] ;  /* 0x00008080ff0477ac */ /* 0x000e220008000000 */
[----:B------:R-:W3:Y:S02]  /*0b10*/  @P3 LDG.E R8, desc[UR36][R8.64] ;  /* 0x0000002408083981 */ /* 0x000ee4000c1e1900 */
[----:B------:R-:W-:Y:S01]  /*0b20*/  @!P0 LEA R15, R0, R11, 0x6 ;  /* 0x0000000b000f8211 */ /* 0x000fe200078e30ff */
[----:B----4-:R-:W-:-:S04]  /*0b30*/  @!P2 IMAD.WIDE.U32 R4, R11, 0x4, R4 ;  /* 0x000000040b04a825 */ /* 0x010fc800078e0004 */
[----:B--2---:R-:W-:Y:S01]  /*0b40*/  @!P0 IMAD.WIDE R6, R15, 0x4, R6 ;  /* 0x000000040f068825 */ /* 0x004fe200078e0206 */
[----:B------:R-:W2:Y:S03]  /*0b50*/  @!P2 LDG.E.64 R12, desc[UR36][R4.64] ;  /* 0x00000024040ca981 */ /* 0x000ea6000c1e1b00 */
[----:B-1----:R-:W-:Y:S01]  /*0b60*/  @!P1 IMAD.WIDE.U32 R2, R11, 0x4, R2 ;  /* 0x000000040b029825 */ /* 0x002fe200078e0002 */
[----:B------:R-:W-:Y:S01]  /*0b70*/  CS2R R10, SRZ ;  /* 0x00000000000a7805 */ /* 0x000fe2000001ff00 */
[----:B------:R-:W4:Y:S05]  /*0b80*/  @!P0 LDG.E.64 R6, desc[UR36][R6.64] ;  /* 0x0000002406068981 */ /* 0x000f2a000c1e1b00 */
[----:B------:R-:W4:Y:S01]  /*0b90*/  @!P1 LDG.E.64 R10, desc[UR36][R2.64] ;  /* 0x00000024020a9981 */ /* 0x000f22000c1e1b00 */
[----:B0-----:R-:W-:-:S04]  /*0ba0*/  ISETP.NE.AND P1, PT, RZ, UR4, PT ;  /* 0x00000004ff007c0c */ /* 0x001fc8000bf25270 */
[----:B---3--:R-:W-:Y:S01]  /*0bb0*/  ISETP.LT.OR P1, PT, R14, 0x1, P1 ;  /* 0x000000010e00780c */ /* 0x008fe20000f21670 */
[----:B------:R-:W-:Y:S01]  /*0bc0*/  UMOV UR39, URZ ;  /* 0x000000ff00277c82 */ /* 0x000fe20008000000 */
[----:B------:R-:W-:Y:S01]  /*0bd0*/  BSSY.RECONVERGENT B6, `(.L_x_2583) ;  /* 0x000009a000067945 */ /* 0x000fe20003800200 */
[----:B------:R-:W-:Y:S01]  /*0be0*/  @P3 R2UR UR39, R8 ;  /* 0x00000000082732ca */ /* 0x000fe200000e0000 */
[----:B--2--5:R-:W-:Y:S01]  /*0bf0*/  FADD.FTZ R18, R12, R18 ;  /* 0x000000120c127221 */ /* 0x024fe20000010000 */
[----:B------:R-:W-:-:S03]  /*0c00*/  FADD.FTZ R19, R13, R19 ;  /* 0x000000130d137221 */ /* 0x000fc60000010000 */
[----:B----4-:R-:W-:Y:S01]  /*0c10*/  @!P0 FMUL.FTZ R18, R18, R6 ;  /* 0x0000000612128220 */ /* 0x010fe20000410000 */
[----:B------:R-:W-:Y:S01]  /*0c20*/  @!P0 FMUL.FTZ R19, R19, R7 ;  /* 0x0000000713138220 */ /* 0x000fe20000410000 */
[----:B------:R-:W-:Y:S01]  /*0c30*/  FADD.FTZ R22, R10, R22 ;  /* 0x000000160a167221 */ /* 0x000fe20000010000 */
[----:B------:R-:W-:Y:S02]  /*0c40*/  FADD.FTZ R23, R11, R23 ;  /* 0x000000170b177221 */ /* 0x000fe40000010000 */
[----:B------:R-:W-:Y:S05]  /*0c50*/  @P1 BRA `(.L_x_2584) ;  /* 0x0000000000601947 */ /* 0x000fea0003800000 */
[----:B------:R-:W-:-:S13]  /*0c60*/  ISETP.GE.AND P0, PT, R17, R14, PT ;  /* 0x0000000e1100720c */ /* 0x000fda0003f06270 */
[----:B------:R-:W-:Y:S05]  /*0c70*/  @P0 BRA `(.L_x_2585) ;  /* 0x00000008003c0947 */ /* 0x000fea0003800000 */
[----:B------:R-:W-:Y:S01]  /*0c80*/  I2FP.F32.U32 R2, R14 ;  /* 0x0000000e00027245 */ /* 0x000fe20000201000 */
[----:B------:R-:W0:Y:S01]  /*0c90*/  LDCU UR4, c[0x0][0x40c] ;  /* 0x00008180ff0477ac */ /* 0x000e220008000800 */
[----:B------:R-:W-:Y:S02]  /*0ca0*/  I2FP.F32.U32 R0, R17 ;  /* 0x0000001100007245 */ /* 0x000fe40000201000 */
[----:B------:R-:W1:Y:S01]  /*0cb0*/  MUFU.RCP R3, R2 ;  /* 0x0000000200037308 */ /* 0x000e620000001000 */
[----:B0-----:R-:W-:Y:S02]  /*0cc0*/  UIADD3 UR4, UPT, UPT, -UR39, UR4, URZ ;  /* 0x0000000427047290 */ /* 0x001fe4000fffe1ff */
[----:B-1----:R-:W-:-:S04]  /*0cd0*/  FMUL.FTZ R0, R0, R3 ;  /* 0x0000000300007220 */ /* 0x002fc80000410000 */
        /* <DEDUP_REMOVED lines=16> */
.L_x_2584:
        /* <DEDUP_REMOVED lines=48> */
[----:B---3--:R-:W-:-:S02]  /*10e0*/  IMAD.U32 R6, RZ, RZ, UR6 ;  /* 0x00000006ff067e24 */ /* 0x008fc4000f8e00ff */
[----:B------:R-:W-:Y:S01]  /*10f0*/  IMAD.U32 R7, RZ, RZ, UR7 ;  /* 0x00000007ff077e24 */ /* 0x000fe2000f8e00ff */
[----:B----4-:R-:W-:Y:S01]  /*1100*/  MOV R10, UR8 ;  /* 0x00000008000a7c02 */ /* 0x010fe20008000f00 */
[----:B-1----:R-:W-:-:S07]  /*1110*/  IMAD.U32 R11, RZ, RZ, UR9 ;  /* 0x00000009ff0b7e24 */ /* 0x002fce000f8e00ff */
[----:B------:R-:W-:-:S07]  /*1120*/  LEPC R20, `(.L_x_2586) ;  /* 0x000000001014794e */ /* 0x000fce0000000000 */
[----:B--2---:R-:W-:Y:S05]  /*1130*/  CALL.ABS.NOINC R2 ;  /* 0x0000000002007343 */ /* 0x004fea0003c00000 */
.L_x_2586:
[----:B------:R-:W0:Y:S01]  /*1140*/  S2R R3, SR_CgaCtaId ;  /* 0x0000000000037919 */ /* 0x000e220000008800 */
[----:B------:R-:W1:Y:S01]  /*1150*/  LDC R6, c[0x0][0x400] ;  /* 0x00010000ff067b82 */ /* 0x000e620000000800 */
[----:B------:R-:W-:Y:S01]  /*1160*/  MOV R0, 0x400 ;  /* 0x0000040000007802 */ /* 0x000fe20000000f00 */
[----:B------:R-:W-:Y:S05]  /*1170*/  WARPSYNC.ALL ;  /* 0x0000000000007948 */ /* 0x000fea0003800000 */
[----:B------:R-:W-:Y:S01]  /*1180*/  ISETP.NE.AND P6, PT, R27, RZ, PT ;  /* 0x000000ff1b00720c */ /* 0x000fe20003fc5270 */
[----:B------:R-:W-:-:S05]  /*1190*/  VIADD R0, R0, 0x110 ;  /* 0x0000011000007836 */ /* 0x000fca0000000000 */
[----:B0-----:R-:W-:-:S07]  /*11a0*/  LEA R0, R3, R0, 0x18 ;  /* 0x0000000003007211 */ /* 0x001fce00078ec0ff */
[----:B------:R-:W-:Y:S01]  /*11b0*/  @!P6 IMAD R3, R24, R25, R26 ;  /* 0x000000191803e224 */ /* 0x000fe200078e021a */
[----:B-1----:R-:W-:-:S03]  /*11c0*/  LEA R2, R6, R0, 0x2 ;  /* 0x0000000006027211 */ /* 0x002fc600078e10ff */
[C---:B------:R-:W-:Y:S02]  /*11d0*/  @!P6 IMAD R4, R3.reuse, 0x4, R0 ;  /* 0x000000040304e824 */ /* 0x040fe400078e0200 */
[----:B------:R-:W-:-:S03]  /*11e0*/  @!P6 IMAD R3, R3, 0x4, R2 ;  /* 0x000000040303e824 */ /* 0x000fc600078e0202 */
        /* <DEDUP_REMOVED lines=12> */
[C---:B------:R-:W-:Y:S02]  /*12b0*/  IMAD R13, R3.reuse, 0x4, R2 ;  /* 0x00000004030d7824 */ /* 0x040fe400078e0202 */
[----:B------:R-:W-:Y:S01]  /*12c0*/  IMAD.SHL.U32 R3, R3, 0x2, RZ ;  /* 0x0000000203037824 */ /* 0x000fe200078e00ff */
[C---:B------:R-:W-:Y:S01]  /*12d0*/  LEA R12, R24.reuse, R11, 0x2 ;  /* 0x0000000b180c7211 */ /* 0x040fe200078e10ff */
[----:B------:R-:W-:Y:S01]  /*12e0*/  IMAD R14, R24, 0x4, R13 ;  /* 0x00000004180e7824 */ /* 0x000fe200078e020d */
[----:B------:R0:W1:Y:S02]  /*12f0*/  LDS R22, [R11] ;  /* 0x000000000b167984 */ /* 0x0000640000000800 */
        /* <DEDUP_REMOVED lines=9> */
[----:B-----5:R-:W-:Y:S01]  /*1390*/  UIADD3 UR4, UPT, UPT, -UR39, UR4, URZ ;  /* 0x0000000427047290 */ /* 0x020fe2000fffe1ff */
[----:B0-----:R-:W-:-:S05]  /*13a0*/  FMUL.FTZ R3, R3, R4 ;  /* 0x0000000403037220 */ /* 0x001fca0000410000 */
[----:B------:R-:W-:Y:S01]  /*13b0*/  I2FP.F32.S32 R6, UR4 ;  /* 0x0000000400067c45 */ /* 0x000fe20008201400 */
        /* <DEDUP_REMOVED lines=14> */
.L_x_2590:
[----:B------:R-:W-:Y:S05]  /*14a0*/  BSYNC.RECONVERGENT B1 ;  /* 0x0000000000017941 */ /* 0x000fea0003800200 */
.L_x_2589:
[----:B--2---:R2:W-:Y:S04]  /*14b0*/  STS [R13], R18 ;  /* 0x000000120d007388 */ /* 0x0045e80000000800 */
[----:B----4-:R2:W-:Y:S04]  /*14c0*/  STS [R14], R19 ;  /* 0x000000130e007388 */ /* 0x0105e80000000800 */
[----:B-1----:R2:W-:Y:S04]  /*14d0*/  STS [R11], R22 ;  /* 0x000000160b007388 */ /* 0x0025e80000000800 */
[----:B---3--:R2:W-:Y:S02]  /*14e0*/  STS [R12], R23 ;  /* 0x000000170c007388 */ /* 0x0085e40000000800 */
.L_x_2588:
[----:B------:R-:W-:Y:S05]  /*14f0*/  BSYNC.RECONVERGENT B0 ;  /* 0x0000000000007941 */ /* 0x000fea0003800200 */
.L_x_2587:
[----:B------:R-:W-:Y:S01]  /*1500*/  BAR.SYNC.DEFER_BLOCKING 0x0 ;  /* 0x0000000000007b1d */ /* 0x000fe20000010000 */
[----:B------:R-:W-:-:S04]  /*1510*/  @!P6 IMAD R25, R24, R25, R26 ;  /* 0x000000191819e224 */ /* 0x000fc800078e021a */
[C---:B------:R-:W-:Y:S01]  /*1520*/  @!P6 IMAD R0, R25.reuse, 0x4, R0 ;  /* 0x000000041900e824 */ /* 0x040fe200078e0200 */
[----:B------:R-:W-:-:S04]  /*1530*/  @!P6 LEA R2, R25, R2, 0x2 ;  /* 0x000000021902e211 */ /* 0x000fc800078e10ff */
[----:B--2---:R1:W2:Y:S04]  /*1540*/  @!P6 LDS.64 R22, [R0] ;  /* 0x000000000016e984 */ /* 0x0042a80000000a00 */
[----:B------:R1:W3:Y:S01]  /*1550*/  @!P6 LDS.64 R18, [R2] ;  /* 0x000000000212e984 */ /* 0x0002e20000000a00 */
[----:B------:R-:W-:Y:S06]  /*1560*/  BAR.SYNC.DEFER_BLOCKING 0x0 ;  /* 0x0000000000007b1d */ /* 0x000fec0000010000 */
.L_x_2585:
[----:B------:R-:W-:Y:S05]  /*1570*/  BSYNC.RECONVERGENT B6 ;  /* 0x0000000000067941 */ /* 0x000fea0003800200 */
.L_x_2583:
[----:B------:R-:W4:Y:S01]  /*1580*/  S2UR UR21, SR_CgaCtaId ;  /* 0x00000000001579c3 */ /* 0x000f220000008800 */
[----:B------:R-:W-:Y:S01]  /*1590*/  ISETP.GT.U32.AND P0, PT, R16, 0x1f, PT ;  /* 0x0000001f1000780c */ /* 0x000fe20003f04070 */
[----:B------:R-:W-:Y:S01]  /*15a0*/  UMOV UR20, 0x400 ;  /* 0x0000040000147882 */ /* 0x000fe20000000000 */
[----:B------:R-:W-:Y:S01]  /*15b0*/  UIADD3 UR9, UPT, UPT, -UR48, UR43, URZ ;  /* 0x0000002b30097290 */ /* 0x000fe2000fffe1ff */
[----:B------:R-:W-:Y:S01]  /*15c0*/  IMAD.MOV.U32 R48, RZ, RZ, -0x800001 ;  /* 0xff7fffffff307424 */ /* 0x000fe200078e00ff */
[----:B------:R-:W-:-:S04]  /*15d0*/  UIADD3 UR4, UPT, UPT, UR20, 0x110, URZ ;  /* 0x0000011014047890 */ /* 0x000fc8000fffe0ff */
[----:B----4-:R-:W-:-:S04]  /*15e0*/  ULEA UR10, UR21, UR4, 0x18 ;  /* 0x00000004150a7291 */ /* 0x010fc8000f8ec0ff */
[----:B------:R-:W-:Y:S01]  /*15f0*/  ULEA UR11, UR9, UR10, 0x2 ;  /* 0x0000000a090b7291 */ /* 0x000fe2000f8e10ff */
[----:B------:R-:W-:Y:S11]  /*1600*/  @P0 BRA `(.L_x_2591) ;  /* 0x0000000000c40947 */ /* 0x000ff60003800000 */
[----:B------:R-:W4:Y:S01]  /*1610*/  LDCU UR5, c[0x0][0x3f4] ;  /* 0x00007e80ff0577ac */ /* 0x000f220008000800 */
[----:B-1----:R-:W1:Y:S01]  /*1620*/  LDC.64 R2, c[0x0][0x3b8] ;  /* 0x0000ee00ff027b82 */ /* 0x002e620000000a00 */
[----:B------:R-:W-:Y:S01]  /*1630*/  SHF.R.U32.HI R0, RZ, 0x1, R16 ;  /* 0x00000001ff007819 */ /* 0x000fe20000011610 */
[----:B0-23--:R-:W-:Y:S01]  /*1640*/  FMUL.FTZ R13, R19, R23 ;  /* 0x00000017130d7220 */ /* 0x00dfe20000410000 */
[----:B------:R-:W-:-:S03]  /*1650*/  LOP3.LUT R17, R17, 0x2, RZ, 0xc0, !PT ;  /* 0x0000000211117812 */ /* 0x000fc600078ec0ff */
[----:B------:R-:W-:Y:S01]  /*1660*/  FFMA.FTZ R13, R18, R22, R13 ;  /* 0x00000016120d7223 */ /* 0x000fe2000001000d */
[----:B----4-:R-:W-:Y:S02]  /*1670*/  UIMAD UR4, UR40, UR5, URZ ;  /* 0x00000005280472a4 */ /* 0x010fe4000f8e02ff */
[----:B------:R-:W-:-:S04]  /*1680*/  IMAD.U32 R5, RZ, RZ, UR5 ;  /* 0x00000005ff057e24 */ /* 0x000fc8000f8e00ff */
[----:B------:R-:W-:Y:S01]  /*1690*/  IMAD R0, R0, R5, UR41 ;  /* 0x0000002900007e24 */ /* 0x000fe2000f8e0205 */
[----:B------:R-:W-:Y:S01]  /*16a0*/  MOV R4, UR4 ;  /* 0x0000000400047c02 */ /* 0x000fe20008000f00 */
[----:B------:R-:W-:-:S04]  /*16b0*/  UIADD3 UR4, UPT, UPT, UR20, 0x10, URZ ;  /* 0x0000001014047890 */ /* 0x000fc8000fffe0ff */
[----:B------:R-:W-:Y:S01]  /*16c0*/  IMAD R17, R4, 0x40, R17 ;  /* 0x0000004004117824 */ /* 0x000fe200078e0211 */
[----:B------:R-:W-:-:S03]  /*16d0*/  ULEA UR4, UR21, UR4, 0x18 ;  /* 0x0000000415047291 */ /* 0x000fc6000f8ec0ff */
[----:B------:R-:W-:-:S03]  /*16e0*/  IMAD R17, R0, 0x4, R17 ;  /* 0x0000000400117824 */ /* 0x000fc600078e0211 */
[----:B------:R-:W-:Y:S01]  /*16f0*/  LEA R0, R16, UR4, 0x3 ;  /* 0x0000000410007c11 */ /* 0x000fe2000f8e18ff */
[----:B-1----:R-:W-:Y:S01]  /*1700*/  IMAD.WIDE R2, R17, 0x4, R2 ;  /* 0x0000000411027825 */ /* 0x002fe200078e0202 */
[----:B------:R-:W-:-:S03]  /*1710*/  UMOV UR4, 0xffffffff ;  /* 0xffffffff00047882 */ /* 0x000fc60000000000 */
        /* <DEDUP_REMOVED lines=12> */
.L_x_2673:
        /* <DEDUP_REMOVED lines=11> */
[----:B------:R-:W-:-:S04]  /*1890*/  UIADD3 UR6, UPT, UPT, -UR39, UR43, URZ ;  /* 0x0000002b27067290 */ /* 0x000fc8000fffe1ff */
[----:B-1----:R-:W-:-:S04]  /*18a0*/  UIMAD UR7, UR44, UR8, UR6 ;  /* 0x000000082c0772a4 */ /* 0x002fc8000f8e0206 */
[----:B------:R-:W-:-:S04]  /*18b0*/  UIMAD UR7, UR7, UR8, UR6 ;  /* 0x00000008070772a4 */ /* 0x000fc8000f8e0206 */
[----:B--2---:R-:W-:-:S06]  /*18c0*/  UIMAD.WIDE UR4, UR7, 0x4, UR4 ;  /* 0x00000004070478a5 */ /* 0x004fcc000f8e0204 */
[----:B------:R-:W-:Y:S01]  /*18d0*/  IMAD.U32 R3, RZ, RZ, UR5 ;  /* 0x00000005ff037e24 */ /* 0x000fe2000f8e00ff */
[----:B------:R-:W-:-:S05]  /*18e0*/  MOV R2, UR4 ;  /* 0x0000000400027c02 */ /* 0x000fca0008000f00 */
[----:B------:R-:W2:Y:S02]  /*18f0*/  LDG.E R3, desc[UR36][R2.64] ;  /* 0x0000002402037981 */ /* 0x000ea4000c1e1900 */
[----:B--2---:R-:W-:-:S07]  /*1900*/  FADD.FTZ R48, R48, R3 ;  /* 0x0000000330307221 */ /* 0x004fce0000010000 */
.L_x_2593:
[----:B------:R4:W-:Y:S02]  /*1910*/  STS [UR11], R48 ;  /* 0x00000030ff007988 */ /* 0x0009e4000800080b */
.L_x_2591:
[----:B------:R-:W-:Y:S05]  /*1920*/  WARPSYNC.ALL ;  /* 0x0000000000007948 */ /* 0x000fea0003800000 */
[----:B------:R-:W-:Y:S01]  /*1930*/  UIADD3 UR6, UPT, UPT, UR9, 0x7, URZ ;  /* 0x0000000709067890 */ /* 0x000fe2000fffe0ff */
[----:B------:R-:W-:Y:S01]  /*1940*/  SHF.R.U32.HI R8, RZ, 0x2, R16 ;  /* 0x00000002ff087819 */ /* 0x000fe20000011610 */
[----:B------:R-:W5:Y:S01]  /*1950*/  LDCU.64 UR4, c[0x0][0x3f0] ;  /* 0x00007e00ff0477ac */ /* 0x000f620008000a00 */
[----:B------:R-:W-:Y:S01]  /*1960*/  BSSY B0, `(.L_x_2594) ;  /* 0x0000140000007945 */ /* 0x000fe20003800000 */
[----:B------:R-:W-:Y:S01]  /*1970*/  USHF.R.S32.HI UR7, URZ, 0x1f, UR6 ;  /* 0x0000001fff077899 */ /* 0x000fe20008011406 */
[----:B------:R-:W0:Y:S03]  /*1980*/  LDCU UR24, c[0x0][0x3f4] ;  /* 0x00007e80ff1877ac */ /* 0x000e260008000800 */
[----:B------:R-:W-:Y:S01]  /*1990*/  ULEA.HI UR7, UR7, UR6, URZ, 0x3 ;  /* 0x0000000607077291 */ /* 0x000fe2000f8f18ff */
[----:B------:R-:W0:Y:S03]  /*19a0*/  LDCU UR23, c[0x0][0x410] ;  /* 0x00008200ff1777ac */ /* 0x000e260008000800 */
[----:B------:R-:W-:-:S02]  /*19b0*/  ULOP3.LUT UR7, UR7, 0xfffffff8, URZ, 0xc0, !UPT ;  /* 0xfffffff807077892 */ /* 0x000fc4000f8ec0ff */
[----:B-----5:R-:W-:Y:S01]  /*19c0*/  UIMAD UR4, UR42, UR4, UR44 ;  /* 0x000000042a0472a4 */ /* 0x020fe2000f8e022c */
[----:B------:R-:W0:Y:S01]  /*19d0*/  LDCU.64 UR12, c[0x0][0x3c8] ;  /* 0x00007900ff0c77ac */ /* 0x000e220008000a00 */
[----:B------:R-:W-:Y:S02]  /*19e0*/  BAR.SYNC.DEFER_BLOCKING 0x0 ;  /* 0x0000000000007b1d */ /* 0x000fe40000010000 */
[----:B------:R-:W-:Y:S01]  /*19f0*/  ISETP.GE.AND P0, PT, R8, UR7, PT ;  /* 0x0000000708007c0c */ /* 0x000fe2000bf06270 */
[----:B------:R-:W-:-:S03]  /*1a00*/  USHF.L.U32 UR6, UR4, 0x6, URZ ;  /* 0x0000000604067899 */ /* 0x000fc600080006ff */
[----:B------:R-:W0:Y:S01]  /*1a10*/  LDCU.64 UR14, c[0x0][0x438] ;  /* 0x00008700ff0e77ac */ /* 0x000e220008000a00 */
[----:B------:R-:W0:Y:S01]  /*1a20*/  LDCU.64 UR16, c[0x0][0x3b8] ;  /* 0x00007700ff1077ac */ /* 0x000e220008000a00 */
[----:B------:R-:W0:Y:S07]  /*1a30*/  LDCU.64 UR18, c[0x0][0x448] ;  /* 0x00008900ff1277ac */ /* 0x000e2e0008000a00 */
[----:B------:R-:W-:Y:S05]  /*1a40*/  @P0 BRA `(.L_x_2595) ;  /* 0x0000001000c40947 */ /* 0x000fea0003800000 */
[----:B------:R-:W0:Y:S01]  /*1a50*/  LDCU.64 UR8, c[0x0][0x420] ;  /* 0x00008400ff0877ac */ /* 0x000e220008000a00 */
[----:B------:R-:W5:Y:S01]  /*1a60*/  LDC R17, c[0x0][0x430] ;  /* 0x00010c00ff117b82 */ /* 0x000f620000000800 */
[----:B------:R-:W-:Y:S01]  /*1a70*/  LOP3.LUT R9, R16, 0x3, RZ, 0xc0, !PT ;  /* 0x0000000310097812 */ /* 0x000fe200078ec0ff */
[----:B------:R-:W-:Y:S01]  /*1a80*/  IMAD.U32 R16, RZ, RZ, UR5 ;  /* 0x00000005ff107e24 */ /* 0x000fe2000f8e00ff */
[----:B------:R-:W1:Y:S01]  /*1a90*/  LDCU UR22, c[0x0][0x440] ;  /* 0x00008800ff1677ac */ /* 0x000e620008000800 */
[C---:B------:R-:W-:Y:S01]  /*1aa0*/  VIADD R47, R8.reuse, UR48 ;  /* 0x00000030082f7c36 */ /* 0x040fe20008000000 */
[----:B------:R-:W-:Y:S01]  /*1ab0*/  LEA R8, R8, UR10, 0x2 ;  /* 0x0000000a08087c11 */ /* 0x000fe2000f8e10ff */
[----:B------:R-:W-:Y:S01]  /*1ac0*/  UIADD3 UR4, UPT, UPT, UR20, 0x10, URZ ;  /* 0x0000001014047890 */ /* 0x000fe2000fffe0ff */
[----:B---3--:R-:W-:Y:S01]  /*1ad0*/  IABS R18, R16 ;  /* 0x0000001000127213 */ /* 0x008fe20000000000 */
[----:B------:R-:W3:Y:S01]  /*1ae0*/  LDCU UR11, c[0x0][0x3f8] ;  /* 0x00007f00ff0b77ac */ /* 0x000ee20008000800 */
[----:B------:R-:W5:Y:S01]  /*1af0*/  LDCU UR7, c[0x0][0x408] ;  /* 0x00008100ff0777ac */ /* 0x000f620008000800 */
[----:B------:R-:W-:Y:S01]  /*1b00*/  ULEA UR4, UR21, UR4, 0x18 ;  /* 0x0000000415047291 */ /* 0x000fe2000f8ec0ff */
[----:B0-----:R-:W-:Y:S01]  /*1b10*/  MOV R12, UR8 ;  /* 0x00000008000c7c02 */ /* 0x001fe20008000f00 */
[----:B------:R-:W-:Y:S01]  /*1b20*/  IMAD.U32 R21, RZ, RZ, UR9 ;  /* 0x00000009ff157e24 */ /* 0x000fe2000f8e00ff */
[----:B------:R-:W-:-:S02]  /*1b30*/  ISETP.NE.U32.AND P0, PT, RZ, UR8, PT ;  /* 0x00000008ff007c0c */ /* 0x000fc4000bf05070 */
[----:B-1----:R-:W-:Y:S02]  /*1b40*/  MOV R14, UR22 ;  /* 0x00000016000e7c02 */ /* 0x002fe40008000f00 */
[----:B------:R-:W-:Y:S01]  /*1b50*/  LEA R10, R9, UR4, 0x2 ;  /* 0x00000004090a7c11 */ /* 0x000fe2000f8e10ff */
[----:B------:R-:W-:Y:S01]  /*1b60*/  UIMAD UR4, UR44, UR22, UR43 ;  /* 0x000000162c0472a4 */ /* 0x000fe2000f8e022b */
[C---:B------:R-:W-:Y:S01]  /*1b70*/  IMAD R9, R16.reuse, UR6, R9 ;  /* 0x0000000610097c24 */ /* 0x040fe2000f8e0209 */
[----:B------:R-:W-:Y:S01]  /*1b80*/  ISETP.NE.AND.EX P0, PT, RZ, UR9, PT, P0 ;  /* 0x00000009ff007c0c */ /* 0x000fe2000bf05300 */
[----:B---3--:R-:W-:Y:S01]  /*1b90*/  IMAD R16, R16, UR11, RZ ;  /* 0x0000000b10107c24 */ /* 0x008fe2000f8e02ff */
[----:B------:R-:W0:Y:S01]  /*1ba0*/  LDS R46, [R10] ;  /* 0x000000000a2e7984 */ /* 0x000e220000000800 */
[----:B-----5:R-:W-:Y:S01]  /*1bb0*/  VIADD R17, R17, UR7 ;  /* 0x0000000711117c36 */ /* 0x020fe20008000000 */
[----:B------:R-:W-:Y:S02]  /*1bc0*/  SHF.R.S32.HI R20, RZ, 0x1f, R9 ;  /* 0x0000001fff147819 */ /* 0x000fe40000011409 */
[----:B------:R-:W1:Y:S01]  /*1bd0*/  LDS R45, [R10+0x10] ;  /* 0x000010000a2d7984 */ /* 0x000e620000000800 */
[----:B------:R-:W-:-:S03]  /*1be0*/  IMAD R19, R14, UR4, R47 ;  /* 0x000000040e137c24 */ /* 0x000fc6000f8e022f */
[----:B------:R-:W3:Y:S04]  /*1bf0*/  LDS R44, [R10+0x20] ;  /* 0x000020000a2c7984 */ /* 0x000ee80000000800 */
[----:B------:R-:W0:Y:S04]  /*1c00*/  LDS R43, [R10+0x30] ;  /* 0x000030000a2b7984 */ /* 0x000e280000000800 */
        /* <DEDUP_REMOVED lines=11> */
[----:B------:R5:W0:Y:S02]  /*1cc0*/  LDS R7, [R10+0xf0] ;  /* 0x0000f0000a077984 */ /* 0x000a240000000800 */
[----:B-----5:R-:W-:-:S04]  /*1cd0*/  IADD3 R10, P1, P2, R12, UR45, R47 ;  /* 0x0000002d0c0a7c10 */ /* 0x020fc8000fa3e02f */
[----:B-1-3--:R-:W-:-:S09]  /*1ce0*/  IADD3.X R21, PT, PT, R21, UR47, RZ, P1, P2 ;  /* 0x0000002f15157c10 */ /* 0x00afd20008fe44ff */
.L_x_2601:
[----:B------:R-:W1:Y:S01]  /*1cf0*/  I2F.RP R14, R18 ;  /* 0x00000012000e7306 */ /* 0x000e620000209400 */
[----:B------:R-:W3:Y:S01]  /*1d00*/  LDC R11, c[0x0][0x3f4] ;  /* 0x0000fd00ff0b7b82 */ /* 0x000ee20000000800 */
[----:B------:R-:W-:Y:S01]  /*1d10*/  HFMA2 R12, -RZ, RZ, 0, 0 ;  /* 0x00000000ff0c7431 */ /* 0x000fe200000001ff */
[----:B------:R-:W-:Y:S02]  /*1d20*/  IABS R49, R47 ;  /* 0x0000002f00317213 */ /* 0x000fe40000000000 */
[----:B------:R-:W-:-:S03]  /*1d30*/  ISETP.GE.AND P2, PT, R47, RZ, PT ;  /* 0x000000ff2f00720c */ /* 0x000fc60003f46270 */
[----:B-1----:R-:W1:Y:S01]  /*1d40*/  MUFU.RCP R14, R14 ;  /* 0x0000000e000e7308 */ /* 0x002e620000001000 */
[----:B---3--:R-:W-:Y:S02]  /*1d50*/  ISETP.NE.AND P3, PT, R11, RZ, PT ;  /* 0x000000ff0b00720c */ /* 0x008fe40003f65270 */
[----:B-1----:R-:W-:Y:S02]  /*1d60*/  IADD3 R13, PT, PT, R14, 0xffffffe, RZ ;  /* 0x0ffffffe0e0d7810 */ /* 0x002fe40007ffe0ff */
[----:B------:R-:W-:-:S04]  /*1d70*/  IABS R14, R11 ;  /* 0x0000000b000e7213 */ /* 0x000fc80000000000 */
[----:B------:R-:W1:Y:S02]  /*1d80*/  F2I.FTZ.U32.TRUNC.NTZ R13, R13 ;  /* 0x0000000d000d7305 */ /* 0x000e64000021f000 */
[----:B-1----:R-:W-:-:S04]  /*1d90*/  IMAD.MOV R15, RZ, RZ, -R13 ;  /* 0x000000ffff0f7224 */ /* 0x002fc800078e0a0d */
        /* <DEDUP_REMOVED lines=8> */
[----:B------:R-:W-:Y:S01]  /*1e20*/  @!P1 IMAD.IADD R49, R49, 0x1, -R14 ;  /* 0x0000000131319824 */ /* 0x000fe200078e0a0e */
[----:B------:R-:W-:-:S04]  /*1e30*/  ISETP.GE.AND P1, PT, R47, UR43, PT ;  /* 0x0000002b2f007c0c */ /* 0x000fc8000bf26270 */
[----:B------:R-:W-:Y:S02]  /*1e40*/  @!P2 IADD3 R49, PT, PT, -R49, RZ, RZ ;  /* 0x000000ff3131a210 */ /* 0x000fe40007ffe1ff */
[----:B------:R-:W-:-:S04]  /*1e50*/  @!P3 LOP3.LUT R49, RZ, R11, RZ, 0x33, !PT ;  /* 0x0000000bff31b212 */ /* 0x000fc800078e33ff */
[----:B------:R-:W-:-:S05]  /*1e60*/  IADD3 R12, P2, PT, R49, UR45, RZ ;  /* 0x0000002d310c7c10 */ /* 0x000fca000ff5e0ff */
[----:B------:R-:W-:Y:S01]  /*1e70*/  IMAD.X R13, RZ, RZ, UR47, P2 ;  /* 0x0000002fff0d7e24 */ /* 0x000fe200090e06ff */
[----:B------:R-:W-:-:S04]  /*1e80*/  LEA R14, P2, R12, UR12, 0x2 ;  /* 0x0000000c0c0e7c11 */ /* 0x000fc8000f8410ff */
[----:B------:R-:W-:Y:S02]  /*1e90*/  LEA.HI.X R15, R12, UR13, R13, 0x2, P2 ;  /* 0x0000000d0c0f7c11 */ /* 0x000fe400090f140d */
[----:B------:R-:W1:Y:S03]  /*1ea0*/  @!P1 LDC.64 R12, c[0x0][0x3b8] ;  /* 0x0000ee00ff0c9b82 */ /* 0x000e660000000a00 */
[----:B------:R-:W3:Y:S01]  /*1eb0*/  @!P1 LDG.E R51, desc[UR36][R14.64] ;  /* 0x000000240e339981 */ /* 0x000ee2000c1e1900 */
[----:B------:R-:W-:Y:S02]  /*1ec0*/  IADD3 R54, PT, PT, R49, R11, RZ ;  /* 0x0000000b31367210 */ /* 0x000fe40007ffe0ff */
[----:B------:R-:W-:Y:S01]  /*1ed0*/  @!P1 LEA R52, R11, R49, 0x1 ;  /* 0x000000310b349211 */ /* 0x000fe200078e08ff */
[----:B---3--:R-:W-:-:S04]  /*1ee0*/  @!P1 IMAD R51, R16, R51, RZ ;  /* 0x0000003310339224 */ /* 0x008fc800078e02ff */
[----:B------:R-:W-:-:S04]  /*1ef0*/  @!P1 IMAD.SHL.U32 R51, R51, 0x40, RZ ;  /* 0x0000004033339824 */ /* 0x000fc800078e00ff */
[----:B------:R-:W-:Y:S01]  /*1f00*/  @!P1 IMAD R50, R54, 0x4, R51 ;  /* 0x0000000436329824 */ /* 0x000fe200078e0233 */
[----:B------:R-:W-:-:S04]  /*1f10*/  @!P1 LEA R51, R52, R51, 0x2 ;  /* 0x0000003334339211 */ /* 0x000fc800078e10ff */
[C---:B------:R-:W-:Y:S02]  /*1f20*/  @!P1 IADD3 R53, P2, PT, R9.reuse, R50, RZ ;  /* 0x0000003209359210 */ /* 0x040fe40007f5e0ff */
[----:B------:R-:W-:Y:S02]  /*1f30*/  @!P1 IADD3 R55, P3, PT, R9, R51, RZ ;  /* 0x0000003309379210 */ /* 0x000fe40007f7e0ff */
[-C--:B------:R-:W-:Y:S02]  /*1f40*/  @!P1 LEA.HI.X.SX32 R56, R50, R20.reuse, 0x1, P2 ;  /* 0x0000001432389211 */ /* 0x080fe400010f0eff */
[----:B------:R-:W-:Y:S02]  /*1f50*/  @!P1 LEA.HI.X.SX32 R50, R51, R20, 0x1, P3 ;  /* 0x0000001433329211 */ /* 0x000fe400018f0eff */
[-C--:B-1----:R-:W-:Y:S02]  /*1f60*/  @!P1 LEA R52, P2, R53, R12.reuse, 0x2 ;  /* 0x0000000c35349211 */ /* 0x082fe400078410ff */
[----:B------:R-:W-:-:S02]  /*1f70*/  @!P1 LEA R12, P3, R55, R12, 0x2 ;  /* 0x0000000c370c9211 */ /* 0x000fc400078610ff */
[-C--:B------:R-:W-:Y:S02]  /*1f80*/  @!P1 LEA.HI.X R53, R53, R13.reuse, R56, 0x2, P2 ;  /* 0x0000000d35359211 */ /* 0x080fe400010f1438 */
[----:B------:R-:W-:Y:S02]  /*1f90*/  @!P1 LEA.HI.X R13, R55, R13, R50, 0x2, P3 ;  /* 0x0000000d370d9211 */ /* 0x000fe400018f1432 */
[----:B------:R1:W5:Y:S04]  /*1fa0*/  @!P1 LDG.E R50, desc[UR36][R14.64] ;  /* 0x000000240e329981 */ /* 0x000368000c1e1900 */
[----:B--2---:R1:W5:Y:S04]  /*1fb0*/  @!P1 LDG.E R22, desc[UR36][R52.64] ;  /* 0x0000002434169981 */ /* 0x004368000c1e1900 */
[----:B------:R1:W5:Y:S04]  /*1fc0*/  @!P1 LDG.E R23, desc[UR36][R12.64] ;  /* 0x000000240c179981 */ /* 0x000368000c1e1900 */
[----:B------:R1:W5:Y:S04]  /*1fd0*/  @!P1 LDG.E R55, desc[UR36][R14.64] ;  /* 0x000000240e379981 */ /* 0x000368000c1e1900 */
[----:B------:R1:W5:Y:S04]  /*1fe0*/  @!P1 LDG.E R53, desc[UR36][R14.64] ;  /* 0x000000240e359981 */ /* 0x000368000c1e1900 */
[----:B------:R1:W5:Y:S01]  /*1ff0*/  @!P1 LDG.E R52, desc[UR36][R14.64] ;  /* 0x000000240e349981 */ /* 0x000362000c1e1900 */
[----:B------:R-:W-:Y:S04]  /*2000*/  BSSY.RECONVERGENT B1, `(.L_x_2596) ;  /* 0x0000014000017945 */ /* 0x000fe80003800200 */
[----:B------:R-:W-:Y:S05]  /*2010*/  @P1 BRA `(.L_x_2597) ;  /* 0x0000000000481947 */ /* 0x000fea0003800000 */
[----:B-1----:R-:W2:Y:S01]  /*2020*/  LDG.E R13, desc[UR36][R14.64] ;  /* 0x000000240e0d7981 */ /* 0x002ea2000c1e1900 */
[C---:B------:R-:W-:Y:S02]  /*2030*/  IMAD R12, R11.reuse, 0x2, R54 ;  /* 0x000000020b0c7824 */ /* 0x040fe400078e0236 */
[----:B--2---:R-:W-:Y:S01]  /*2040*/  IMAD R24, R16, R13, RZ ;  /* 0x0000000d10187224 */ /* 0x004fe200078e02ff */
[----:B------:R-:W-:-:S03]  /*2050*/  LEA R13, R11, R49, 0x2 ;  /* 0x000000310b0d7211 */ /* 0x000fc600078e10ff */
[C---:B------:R-:W-:Y:S01]  /*2060*/  IMAD R12, R24.reuse, 0x10, R12 ;  /* 0x00000010180c7824 */ /* 0x040fe200078e020c */
        /* <DEDUP_REMOVED lines=13> */
.L_x_2597:
[----:B------:R-:W-:Y:S05]  /*2140*/  BSYNC.RECONVERGENT B1 ;  /* 0x0000000000017941 */ /* 0x000fea0003800200 */
.L_x_2596:
[----:B-12---:R-:W1:Y:S01]  /*2150*/  @!P1 LDC.64 R12, c[0x0][0x3b8] ;  /* 0x0000ee00ff0c9b82 */ /* 0x006e620000000a00 */
[C---:B-----5:R-:W-:Y:S01]  /*2160*/  @!P1 IMAD R50, R16.reuse, R50, RZ ;  /* 0x0000003210329224 */ /* 0x060fe200078e02ff */
[----:B------:R-:W2:Y:S01]  /*2170*/  @!P1 LDG.E R57, desc[UR36][R14.64] ;  /* 0x000000240e399981 */ /* 0x000ea2000c1e1900 */
[----:B------:R-:W-:Y:S02]  /*2180*/  @!P1 IMAD R55, R16, R55, RZ ;  /* 0x0000003710379224 */ /* 0x000fe400078e02ff */
[----:B------:R-:W-:Y:S02]  /*2190*/  @!P1 IMAD R50, R50, 0x10, R49 ;  /* 0x0000001032329824 */ /* 0x000fe400078e0231 */
[----:B------:R-:W-:-:S03]  /*21a0*/  IMAD R58, R11, 0x4, R54 ;  /* 0x000000040b3a7824 */ /* 0x000fc600078e0236 */
[----:B------:R-:W-:Y:S02]  /*21b0*/  @!P1 SHF.L.U32 R50, R50, 0x2, RZ ;  /* 0x0000000232329819 */ /* 0x000fe400000006ff */
[----:B------:R-:W-:Y:S02]  /*21c0*/  @!P1 LEA R54, R55, R58, 0x4 ;  /* 0x0000003a37369211 */ /* 0x000fe400078e20ff */
[----:B------:R-:W-:-:S03]  /*21d0*/  @!P1 IADD3 R51, P2, PT, R9, R50, RZ ;  /* 0x0000003209339210 */ /* 0x000fc60007f5e0ff */
[----:B------:R-:W-:Y:S01]  /*21e0*/  @!P1 IMAD.SHL.U32 R54, R54, 0x4, RZ ;  /* 0x0000000436369824 */ /* 0x000fe200078e00ff */
[----:B------:R-:W-:Y:S02]  /*21f0*/  @!P1 LEA.HI.X.SX32 R56, R50, R20, 0x1, P2 ;  /* 0x0000001432389211 */ /* 0x000fe400010f0eff */
[----:B-1----:R-:W-:-:S04]  /*2200*/  @!P1 LEA R50, P2, R51, R12, 0x2 ;  /* 0x0000000c33329211 */ /* 0x002fc800078410ff */
[----:B------:R-:W-:Y:S02]  /*2210*/  @!P1 LEA.HI.X R51, R51, R13, R56, 0x2, P2 ;  /* 0x0000000d33339211 */ /* 0x000fe400010f1438 */
[----:B------:R-:W1:Y:S01]  /*2220*/  @!P1 LDC.64 R12, c[0x0][0x3b8] ;  /* 0x0000ee00ff0c9b82 */ /* 0x000e620000000a00 */
[----:B------:R-:W-:Y:S01]  /*2230*/  @!P1 IADD3 R55, P2, PT, R9, R54, RZ ;  /* 0x0000003609379210 */ /* 0x000fe20007f5e0ff */
[----:B------:R-:W-:Y:S01]  /*2240*/  @!P1 IMAD R53, R16, R53, RZ ;  /* 0x0000003510359224 */ /* 0x000fe200078e02ff */
[----:B------:R-:W-:Y:S01]  /*2250*/  IADD3 R58, PT, PT, R58, R11, RZ ;  /* 0x0000000b3a3a7210 */ /* 0x000fe20007ffe0ff */
[----:B------:R-:W-:Y:S01]  /*2260*/  @!P1 IMAD R60, R16, R52, RZ ;  /* 0x00000034103c9224 */ /* 0x000fe200078e02ff */
[----:B------:R-:W-:Y:S01]  /*2270*/  @!P1 LEA.HI.X.SX32 R56, R54, R20, 0x1, P2 ;  /* 0x0000001436389211 */ /* 0x000fe200010f0eff */
[----:B------:R-:W-:Y:S01]  /*2280*/  @!P1 IMAD R59, R11, 0x8, R49 ;  /* 0x000000080b3b9824 */ /* 0x000fe200078e0231 */
[----:B------:R-:W3:Y:S01]  /*2290*/  @!P1 LDG.E R52, desc[UR36][R14.64] ;  /* 0x000000240e349981 */ /* 0x000ee2000c1e1900 */
[----:B------:R-:W-:Y:S01]  /*22a0*/  @!P1 IMAD R53, R53, 0x10, R58 ;  /* 0x0000001035359824 */ /* 0x000fe200078e023a */
[----:B------:R-:W-:-:S02]  /*22b0*/  @!P1 SHF.L.U32 R60, R60, 0x6, RZ ;  /* 0x000000063c3c9819 */ /* 0x000fc400000006ff */
[----:B------:R-:W4:Y:S04]  /*22c0*/  @!P1 LDG.E R49, desc[UR36][R14.64] ;  /* 0x000000240e319981 */ /* 0x000f28000c1e1900 */
[----:B------:R-:W0:Y:S01]  /*22d0*/  @!P1 LDG.E R26, desc[UR36][R50.64] ;  /* 0x00000024321a9981 */ /* 0x000e22000c1e1900 */
[----:B-1----:R-:W-:-:S04]  /*22e0*/  @!P1 LEA R54, P2, R55, R12, 0x2 ;  /* 0x0000000c37369211 */ /* 0x002fc800078410ff */
[----:B------:R-:W-:Y:S02]  /*22f0*/  @!P1 LEA.HI.X R55, R55, R13, R56, 0x2, P2 ;  /* 0x0000000d37379211 */ /* 0x000fe400010f1438 */
[----:B------:R-:W1:Y:S01]  /*2300*/  @!P1 LDC.64 R12, c[0x0][0x3b8] ;  /* 0x0000ee00ff0c9b82 */ /* 0x000e620000000a00 */
[----:B------:R-:W-:Y:S01]  /*2310*/  @!P1 SHF.L.U32 R53, R53, 0x2, RZ ;  /* 0x0000000235359819 */ /* 0x000fe200000006ff */
[----:B------:R-:W-:Y:S01]  /*2320*/  IMAD.IADD R58, R58, 0x1, R11 ;  /* 0x000000013a3a7824 */ /* 0x000fe200078e020b */
[----:B------:R-:W-:Y:S01]  /*2330*/  @!P1 LEA R59, R59, R60, 0x2 ;  /* 0x0000003c3b3b9211 */ /* 0x000fe200078e10ff */
[----:B------:R-:W4:Y:S01]  /*2340*/  @!P1 LDG.E R27, desc[UR36][R54.64] ;  /* 0x00000024361b9981 */ /* 0x000f22000c1e1900 */
[----:B------:R-:W-:-:S04]  /*2350*/  @!P1 IADD3 R56, P2, PT, R9, R53, RZ ;  /* 0x0000003509389210 */ /* 0x000fc80007f5e0ff */
[----:B------:R-:W-:Y:S02]  /*2360*/  @!P1 LEA.HI.X.SX32 R53, R53, R20, 0x1, P2 ;  /* 0x0000001435359211 */ /* 0x000fe400010f0eff */
[----:B-1----:R-:W-:-:S04]  /*2370*/  @!P1 LEA R12, P2, R56, R12, 0x2 ;  /* 0x0000000c380c9211 */ /* 0x002fc800078410ff */
[----:B------:R-:W-:Y:S02]  /*2380*/  @!P1 LEA.HI.X R13, R56, R13, R53, 0x2, P2 ;  /* 0x0000000d380d9211 */ /* 0x000fe400010f1435 */
[----:B------:R-:W3:Y:S04]  /*2390*/  @!P1 LDG.E R56, desc[UR36][R14.64] ;  /* 0x000000240e389981 */ /* 0x000ee8000c1e1900 */
[----:B------:R-:W4:Y:S04]  /*23a0*/  @!P1 LDG.E R53, desc[UR36][R14.64] ;  /* 0x000000240e359981 */ /* 0x000f28000c1e1900 */
[----:B------:R1:W4:Y:S02]  /*23b0*/  @!P1 LDG.E R28, desc[UR36][R12.64] ;  /* 0x000000240c1c9981 */ /* 0x000324000c1e1900 */
[----:B-1----:R-:W1:Y:S01]  /*23c0*/  @!P1 LDC.64 R12, c[0x0][0x3b8] ;  /* 0x0000ee00ff0c9b82 */ /* 0x002e620000000a00 */
[----:B------:R-:W-:-:S05]  /*23d0*/  @!P1 IMAD R60, R58, 0x4, R60 ;  /* 0x000000043a3c9824 */ /* 0x000fca00078e023c */
[----:B------:R-:W-:-:S04]  /*23e0*/  @!P1 IADD3 R50, P2, PT, R9, R60, RZ ;  /* 0x0000003c09329210 */ /* 0x000fc80007f5e0ff */
[----:B------:R-:W-:Y:S02]  /*23f0*/  @!P1 LEA.HI.X.SX32 R51, R60, R20, 0x1, P2 ;  /* 0x000000143c339211 */ /* 0x000fe400010f0eff */
[----:B-1----:R-:W-:-:S04]  /*2400*/  @!P1 LEA R60, P2, R50, R12, 0x2 ;  /* 0x0000000c323c9211 */ /* 0x002fc800078410ff */
[----:B------:R-:W-:Y:S02]  /*2410*/  @!P1 LEA.HI.X R61, R50, R13, R51, 0x2, P2 ;  /* 0x0000000d323d9211 */ /* 0x000fe400010f1433 */
[----:B------:R-:W-:Y:S01]  /*2420*/  @!P1 IADD3 R50, P2, PT, R9, R59, RZ ;  /* 0x0000003b09329210 */ /* 0x000fe20007f5e0ff */
[----:B------:R-:W4:Y:S03]  /*2430*/  @!P1 LDG.E R51, desc[UR36][R14.64] ;  /* 0x000000240e339981 */ /* 0x000f26000c1e1900 */
[----:B------:R-:W-:Y:S01]  /*2440*/  @!P1 LEA.HI.X.SX32 R59, R59, R20, 0x1, P2 ;  /* 0x000000143b3b9211 */ /* 0x000fe200010f0eff */
[----:B------:R-:W4:Y:S01]  /*2450*/  @!P1 LDG.E R29, desc[UR36][R60.64] ;  /* 0x000000243c1d9981 */ /* 0x000f22000c1e1900 */
[----:B------:R-:W-:-:S04]  /*2460*/  @!P1 LEA R54, P2, R50, R12, 0x2 ;  /* 0x0000000c32369211 */ /* 0x000fc800078410ff */
[----:B------:R-:W-:Y:S02]  /*2470*/  @!P1 LEA.HI.X R55, R50, R13, R59, 0x2, P2 ;  /* 0x0000000d32379211 */ /* 0x000fe400010f143b */
[----:B------:R1:W4:Y:S01]  /*2480*/  @!P1 LDG.E R50, desc[UR36][R14.64] ;  /* 0x000000240e329981 */ /* 0x000322000c1e1900 */
[----:B------:R-:W1:Y:S01]  /*2490*/  @!P1 LDC.64 R12, c[0x0][0x3b8] ;  /* 0x0000ee00ff0c9b82 */ /* 0x000e620000000a00 */
[----:B------:R-:W-:Y:S02]  /*24a0*/  LEA R58, R11, R58, 0x1 ;  /* 0x0000003a0b3a7211 */ /* 0x000fe400078e08ff */
[----:B------:R-:W4:Y:S01]  /*24b0*/  @!P1 LDG.E R30, desc[UR36][R54.64] ;  /* 0x00000024361e9981 */ /* 0x000f22000c1e1900 */
[----:B--2---:R-:W-:-:S04]  /*24c0*/  @!P1 IMAD R57, R16, R57, RZ ;  /* 0x0000003910399224 */ /* 0x004fc800078e02ff */
[----:B------:R-:W-:-:S05]  /*24d0*/  @!P1 IMAD R57, R57, 0x10, R58 ;  /* 0x0000001039399824 */ /* 0x000fca00078e023a */
[----:B------:R-:W-:-:S04]  /*24e0*/  @!P1 SHF.L.U32 R57, R57, 0x2, RZ ;  /* 0x0000000239399819 */ /* 0x000fc800000006ff */
[----:B------:R-:W-:-:S04]  /*24f0*/  @!P1 IADD3 R59, P2, PT, R9, R57, RZ ;  /* 0x00000039093b9210 */ /* 0x000fc80007f5e0ff */
[----:B------:R-:W-:Y:S02]  /*2500*/  @!P1 LEA.HI.X.SX32 R57, R57, R20, 0x1, P2 ;  /* 0x0000001439399211 */ /* 0x000fe400010f0eff */
[----:B-1----:R-:W-:-:S04]  /*2510*/  @!P1 LEA R14, P2, R59, R12, 0x2 ;  /* 0x0000000c3b0e9211 */ /* 0x002fc800078410ff */
[----:B------:R-:W-:Y:S02]  /*2520*/  @!P1 LEA.HI.X R15, R59, R13, R57, 0x2, P2 ;  /* 0x0000000d3b0f9211 */ /* 0x000fe400010f1439 */
[----:B------:R-:W1:Y:S03]  /*2530*/  @!P1 LDC.64 R12, c[0x0][0x3b8] ;  /* 0x0000ee00ff0c9b82 */ /* 0x000e660000000a00 */
[----:B------:R2:W4:Y:S05]  /*2540*/  @!P1 LDG.E R31, desc[UR36][R14.64] ;  /* 0x000000240e1f9981 */ /* 0x00052a000c1e1900 */
[----:B--2---:R-:W2:Y:S01]  /*2550*/  @!P1 LDC.64 R14, c[0x0][0x3b8] ;  /* 0x0000ee00ff0e9b82 */ /* 0x004ea20000000a00 */
[----:B---3--:R-:W-:-:S02]  /*2560*/  @!P1 IMAD R57, R16, R56, RZ ;  /* 0x0000003810399224 */ /* 0x008fc400078e02ff */
[----:B------:R-:W-:-:S05]  /*2570*/  IMAD.IADD R56, R58, 0x1, R11 ;  /* 0x000000013a387824 */ /* 0x000fca00078e020b */
[----:B------:R-:W-:Y:S01]  /*2580*/  @!P1 LEA R54, R57, R56, 0x4 ;  /* 0x0000003839369211 */ /* 0x000fe200078e20ff */
[----:B----4-:R-:W-:Y:S01]  /*2590*/  @!P1 IMAD R53, R16, R53, RZ ;  /* 0x0000003510359224 */ /* 0x010fe200078e02ff */
[----:B------:R-:W-:-:S03]  /*25a0*/  IADD3 R56, PT, PT, R56, R11, RZ ;  /* 0x0000000b38387210 */ /* 0x000fc60007ffe0ff */
[----:B------:R-:W-:Y:S02]  /*25b0*/  @!P1 IMAD.SHL.U32 R54, R54, 0x4, RZ ;  /* 0x0000000436369824 */ /* 0x000fe400078e00ff */
[----:B------:R-:W-:-:S03]  /*25c0*/  @!P1 IMAD R53, R53, 0x10, R56 ;  /* 0x0000001035359824 */ /* 0x000fc600078e0238 */
[----:B------:R-:W-:Y:S02]  /*25d0*/  @!P1 IADD3 R55, P2, PT, R9, R54, RZ ;  /* 0x0000003609379210 */ /* 0x000fe40007f5e0ff */
[----:B------:R-:W-:Y:S02]  /*25e0*/  @!P1 SHF.L.U32 R53, R53, 0x2, RZ ;  /* 0x0000000235359819 */ /* 0x000fe400000006ff */
[----:B------:R-:W-:Y:S02]  /*25f0*/  @!P1 LEA.HI.X.SX32 R54, R54, R20, 0x1, P2 ;  /* 0x0000001436369211 */ /* 0x000fe400010f0eff */
[----:B-1----:R-:W-:-:S04]  /*2600*/  @!P1 LEA R12, P2, R55, R12, 0x2 ;  /* 0x0000000c370c9211 */ /* 0x002fc800078410ff */
[----:B------:R-:W-:Y:S02]  /*2610*/  @!P1 LEA.HI.X R13, R55, R13, R54, 0x2, P2 ;  /* 0x0000000d370d9211 */ /* 0x000fe400010f1436 */
[----:B------:R-:W-:-:S03]  /*2620*/  @!P1 IADD3 R55, P2, PT, R9, R53, RZ ;  /* 0x0000003509379210 */ /* 0x000fc60007f5e0ff */
[----:B------:R1:W3:Y:S01]  /*2630*/  @!P1 LDG.E R32, desc[UR36][R12.64] ;  /* 0x000000240c209981 */ /* 0x0002e2000c1e1900 */
[----:B------:R-:W-:Y:S02]  /*2640*/  @!P1 LEA.HI.X.SX32 R58, R53, R20, 0x1, P2 ;  /* 0x00000014353a9211 */ /* 0x000fe400010f0eff */
[C---:B--2---:R-:W-:Y:S01]  /*2650*/  @!P1 LEA R54, P2, R55.reuse, R14, 0x2 ;  /* 0x0000000e37369211 */ /* 0x044fe200078410ff */
[----:B------:R-:W-:Y:S01]  /*2660*/  @!P1 IMAD R53, R16, R52, RZ ;  /* 0x0000003410359224 */ /* 0x000fe200078e02ff */
[----:B-1----:R-:W1:Y:S02]  /*2670*/  @!P1 LDC.64 R12, c[0x0][0x3b8] ;  /* 0x0000ee00ff0c9b82 */ /* 0x002e640000000a00 */
[----:B------:R-:W-:Y:S01]  /*2680*/  @!P1 LEA.HI.X R55, R55, R15, R58, 0x2, P2 ;  /* 0x0000000f37379211 */ /* 0x000fe200010f143a */
[----:B------:R-:W-:Y:S02]  /*2690*/  IMAD.IADD R56, R56, 0x1, R11 ;  /* 0x0000000138387824 */ /* 0x000fe400078e020b */
[----:B------:R-:W-:-:S02]  /*26a0*/  @!P1 IMAD R57, R16, R49, RZ ;  /* 0x0000003110399224 */ /* 0x000fc400078e02ff */
[----:B------:R2:W4:Y:S01]  /*26b0*/  @!P1 LDG.E R33, desc[UR36][R54.64] ;  /* 0x0000002436219981 */ /* 0x000522000c1e1900 */
[----:B------:R-:W2:Y:S01]  /*26c0*/  @!P1 LDC.64 R14, c[0x0][0x3b8] ;  /* 0x0000ee00ff0e9b82 */ /* 0x000ea20000000a00 */
[----:B------:R-:W-:Y:S01]  /*26d0*/  @!P1 LEA R52, R53, R56, 0x4 ;  /* 0x0000003835349211 */ /* 0x000fe200078e20ff */
[----:B------:R-:W-:-:S03]  /*26e0*/  IMAD.IADD R56, R56, 0x1, R11 ;  /* 0x0000000138387824 */ /* 0x000fc600078e020b */
[----:B------:R-:W-:Y:S01]  /*26f0*/  @!P1 SHF.L.U32 R49, R52, 0x2, RZ ;  /* 0x0000000234319819 */ /* 0x000fe200000006ff */
[----:B------:R-:W-:-:S03]  /*2700*/  @!P1 IMAD R57, R57, 0x10, R56 ;  /* 0x0000001039399824 */ /* 0x000fc600078e0238 */
[----:B------:R-:W-:Y:S02]  /*2710*/  @!P1 IADD3 R53, P2, PT, R9, R49, RZ ;  /* 0x0000003109359210 */ /* 0x000fe40007f5e0ff */
[----:B------:R-:W-:Y:S02]  /*2720*/  @!P1 SHF.L.U32 R57, R57, 0x2, RZ ;  /* 0x0000000239399819 */ /* 0x000fe400000006ff */
[----:B------:R-:W-:Y:S02]  /*2730*/  @!P1 LEA.HI.X.SX32 R58, R49, R20, 0x1, P2 ;  /* 0x00000014313a9211 */ /* 0x000fe400010f0eff */
[----:B------:R-:W-:Y:S02]  /*2740*/  @!P1 IADD3 R49, P3, PT, R9, R57, RZ ;  /* 0x0000003909319210 */ /* 0x000fe40007f7e0ff */
[----:B-1----:R-:W-:-:S04]  /*2750*/  @!P1 LEA R52, P2, R53, R12, 0x2 ;  /* 0x0000000c35349211 */ /* 0x002fc800078410ff */
[----:B------:R-:W-:Y:S02]  /*2760*/  @!P1 LEA.HI.X R53, R53, R13, R58, 0x2, P2 ;  /* 0x0000000d35359211 */ /* 0x000fe400010f143a */
[----:B------:R-:W-:Y:S01]  /*2770*/  @!P1 LEA.HI.X.SX32 R58, R57, R20, 0x1, P3 ;  /* 0x00000014393a9211 */ /* 0x000fe200018f0eff */
[----:B------:R-:W1:Y:S01]  /*2780*/  @!P1 LDC.64 R12, c[0x0][0x3b8] ;  /* 0x0000ee00ff0c9b82 */ /* 0x000e620000000a00 */
[C---:B--2---:R-:W-:Y:S01]  /*2790*/  @!P1 LEA R54, P2, R49.reuse, R14, 0x2 ;  /* 0x0000000e31369211 */ /* 0x044fe200078410ff */
[----:B------:R-:W-:Y:S01]  /*27a0*/  IMAD.IADD R56, R56, 0x1, R11 ;  /* 0x0000000138387824 */ /* 0x000fe200078e020b */
[----:B------:R-:W2:Y:S02]  /*27b0*/  @!P1 LDG.E R34, desc[UR36][R52.64] ;  /* 0x0000002434229981 */ /* 0x000ea4000c1e1900 */
[----:B------:R-:W-:Y:S01]  /*27c0*/  @!P1 LEA.HI.X R55, R49, R15, R58, 0x2, P2 ;  /* 0x0000000f31379211 */ /* 0x000fe200010f143a */
[----:B------:R-:W-:Y:S02]  /*27d0*/  @!P1 IMAD R57, R16, R50, RZ ;  /* 0x0000003210399224 */ /* 0x000fe400078e02ff */
[----:B------:R-:W0:Y:S01]  /*27e0*/  @!P1 LDC.64 R14, c[0x0][0x3b8] ;  /* 0x0000ee00ff0e9b82 */ /* 0x000e220000000a00 */
[----:B------:R-:W-:Y:S01]  /*27f0*/  @!P1 IADD3 R49, PT, PT, R56, R11, RZ ;  /* 0x0000000b38319210 */ /* 0x000fe20007ffe0ff */
[----:B------:R-:W-:Y:S01]  /*2800*/  @!P1 IMAD R11, R57, 0x10, R56 ;  /* 0x00000010390b9824 */ /* 0x000fe200078e0238 */
[----:B------:R-:W2:Y:S01]  /*2810*/  @!P1 LDG.E R35, desc[UR36][R54.64] ;  /* 0x0000002436239981 */ /* 0x000ea2000c1e1900 */
[----:B------:R-:W-:-:S03]  /*2820*/  @!P1 IMAD R50, R16, R51, RZ ;  /* 0x0000003310329224 */ /* 0x000fc600078e02ff */
[----:B------:R-:W-:Y:S01]  /*2830*/  @!P1 SHF.L.U32 R11, R11, 0x2, RZ ;  /* 0x000000020b0b9819 */ /* 0x000fe200000006ff */
[----:B------:R-:W-:-:S03]  /*2840*/  @!P1 IMAD R49, R50, 0x10, R49 ;  /* 0x0000001032319824 */ /* 0x000fc600078e0231 */
[----:B------:R-:W-:Y:S02]  /*2850*/  @!P1 IADD3 R51, P2, PT, R9, R11, RZ ;  /* 0x0000000b09339210 */ /* 0x000fe40007f5e0ff */
[----:B------:R-:W-:Y:S02]  /*2860*/  @!P1 SHF.L.U32 R49, R49, 0x2, RZ ;  /* 0x0000000231319819 */ /* 0x000fe400000006ff */
[----:B------:R-:W-:Y:S02]  /*2870*/  @!P1 LEA.HI.X.SX32 R56, R11, R20, 0x1, P2 ;  /* 0x000000140b389211 */ /* 0x000fe400010f0eff */
[----:B-1----:R-:W-:Y:S02]  /*2880*/  @!P1 LEA R12, P2, R51, R12, 0x2 ;  /* 0x0000000c330c9211 */ /* 0x002fe400078410ff */
[----:B------:R-:W-:Y:S02]  /*2890*/  @!P1 IADD3 R50, P3, PT, R9, R49, RZ ;  /* 0x0000003109329210 */ /* 0x000fe40007f7e0ff */
[----:B------:R-:W-:-:S02]  /*28a0*/  @!P1 LEA.HI.X R13, R51, R13, R56, 0x2, P2 ;  /* 0x0000000d330d9211 */ /* 0x000fc400010f1438 */
[----:B------:R-:W-:Y:S02]  /*28b0*/  @!P1 LEA.HI.X.SX32 R49, R49, R20, 0x1, P3 ;  /* 0x0000001431319211 */ /* 0x000fe400018f0eff */
[C---:B0-----:R-:W-:Y:S01]  /*28c0*/  @!P1 LEA R14, P2, R50.reuse, R14, 0x2 ;  /* 0x0000000e320e9211 */ /* 0x041fe200078410ff */
[----:B------:R-:W-:Y:S01]  /*28d0*/  @P0 IMAD.MOV.U32 R11, RZ, RZ, R21 ;  /* 0x000000ffff0b0224 */ /* 0x000fe200078e0015 */
[----:B------:R3:W2:Y:S02]  /*28e0*/  @!P1 LDG.E R36, desc[UR36][R12.64] ;  /* 0x000000240c249981 */ /* 0x0006a4000c1e1900 */
[----:B------:R-:W-:-:S03]  /*28f0*/  @!P1 LEA.HI.X R15, R50, R15, R49, 0x2, P2 ;  /* 0x0000000f320f9211 */ /* 0x000fc600010f1431 */
[----:B------:R-:W2:Y:S04]  /*2900*/  @P0 LDG.E.U8 R11, desc[UR36][R10.64] ;  /* 0x000000240a0b0981 */ /* 0x000ea8000c1e1100 */
[----:B------:R-:W2:Y:S01]  /*2910*/  @!P1 LDG.E R37, desc[UR36][R14.64] ;  /* 0x000000240e259981 */ /* 0x000ea2000c1e1900 */
[----:B------:R-:W-:-:S04]  /*2920*/  FMUL.FTZ R49, R45, R22 ;  /* 0x000000162d317220 */ /* 0x000fc80000410000 */
[----:B------:R-:W-:-:S04]  /*2930*/  FFMA.FTZ R49, R46, R26, R49 ;  /* 0x0000001a2e317223 */ /* 0x000fc80000010031 */
[----:B------:R-:W-:-:S04]  /*2940*/  FFMA.FTZ R50, R44, R23, R49 ;  /* 0x000000172c327223 */ /* 0x000fc80000010031 */
[----:B------:R-:W-:-:S04]  /*2950*/  FFMA.FTZ R49, R43, R24, R50 ;  /* 0x000000182b317223 */ /* 0x000fc80000010032 */
[----:B------:R-:W-:-:S04]  /*2960*/  FFMA.FTZ R50, R42, R25, R49 ;  /* 0x000000192a327223 */ /* 0x000fc80000010031 */
[----:B------:R-:W-:-:S04]  /*2970*/  FFMA.FTZ R49, R41, R27, R50 ;  /* 0x0000001b29317223 */ /* 0x000fc80000010032 */
[----:B------:R-:W-:Y:S01]  /*2980*/  FFMA.FTZ R50, R40, R28, R49 ;  /* 0x0000001c28327223 */ /* 0x000fe20000010031 */
[----:B------:R-:W0:Y:S03]  /*2990*/  S2R R51, SR_TID.X ;  /* 0x0000000000337919 */ /* 0x000e260000002100 */
[----:B------:R-:W-:-:S04]  /*29a0*/  FFMA.FTZ R49, R39, R29, R50 ;  /* 0x0000001d27317223 */ /* 0x000fc80000010032 */
[----:B------:R-:W-:Y:S01]  /*29b0*/  FFMA.FTZ R49, R38, R30, R49 ;  /* 0x0000001e26317223 */ /* 0x000fe20000010031 */
[----:B------:R-:W-:Y:S01]  /*29c0*/  UMOV UR4, 0xffffffff ;  /* 0xffffffff00047882 */ /* 0x000fe20000000000 */
[----:B0-----:R-:W-:Y:S02]  /*29d0*/  LOP3.LUT R51, R51, 0x3, RZ, 0xc0, !PT ;  /* 0x0000000333337812 */ /* 0x001fe400078ec0ff */
[----:B------:R-:W-:-:S04]  /*29e0*/  FFMA.FTZ R49, R0, R31, R49 ;  /* 0x0000001f00317223 */ /* 0x000fc80000010031 */
[----:B---3--:R-:W-:-:S04]  /*29f0*/  FFMA.FTZ R12, R2, R32, R49 ;  /* 0x00000020020c7223 */ /* 0x008fc80000010031 */
[----:B----4-:R-:W-:-:S04]  /*2a00*/  FFMA.FTZ R13, R3, R33, R12 ;  /* 0x00000021030d7223 */ /* 0x010fc8000001000c */
[----:B--2---:R-:W-:-:S04]  /*2a10*/  FFMA.FTZ R12, R4, R34, R13 ;  /* 0x00000022040c7223 */ /* 0x004fc8000001000d */
[----:B------:R-:W-:-:S04]  /*2a20*/  FFMA.FTZ R13, R5, R35, R12 ;  /* 0x00000023050d7223 */ /* 0x000fc8000001000c */
[----:B------:R-:W-:Y:S01]  /*2a30*/  FFMA.FTZ R12, R6, R36, R13 ;  /* 0x00000024060c7223 */ /* 0x000fe2000001000d */
[----:B------:R-:W-:-:S03]  /*2a40*/  ISETP.NE.AND P2, PT, R11, RZ, P0 ;  /* 0x000000ff0b00720c */ /* 0x000fc60000745270 */
[----:B------:R-:W-:Y:S01]  /*2a50*/  FFMA.FTZ R13, R7, R37, R12 ;  /* 0x00000025070d7223 */ /* 0x000fe2000001000c */
[----:B------:R-:W-:Y:S09]  /*2a60*/  BRA.DIV UR4, `(.L_x_2598) ;  /* 0x0000005e04907947 */ /* 0x000ff2000b800000 */
[----:B------:R-:W0:Y:S02]  /*2a70*/  SHFL.BFLY PT, R14, R13, 0x2, 0x1f ;  /* 0x0c401f000d0e7f89 */ /* 0x000e2400000e0000 */
[----:B0-----:R-:W-:-:S05]  /*2a80*/  FADD.FTZ R13, R13, R14 ;  /* 0x0000000e0d0d7221 */ /* 0x001fca0000010000 */
[----:B------:R0:W1:Y:S02]  /*2a90*/  SHFL.BFLY PT, R14, R13, 0x1, 0x1f ;  /* 0x0c201f000d0e7f89 */ /* 0x00006400000e0000 */
.L_x_2677:
[----:B------:R-:W-:Y:S01]  /*2aa0*/  ISETP.NE.OR P1, PT, R51, RZ, P1 ;  /* 0x000000ff3300720c */ /* 0x000fe20000f25670 */
        /* <DEDUP_REMOVED lines=14> */
[----:B0-----:R-:W-:Y:S02]  /*2b90*/  IMAD.U32 R13, RZ, RZ, UR9 ;  /* 0x00000009ff0d7e24 */ /* 0x001fe4000f8e00ff */
        /* <DEDUP_REMOVED lines=10> */
.L_x_2600:
[----:B------:R-:W-:Y:S05]  /*2c40*/  BSYNC.RECONVERGENT B1 ;  /* 0x0000000000017941 */ /* 0x000fea0003800200 */
.L_x_2599:
[----:B-1----:R-:W-:Y:S01]  /*2c50*/  MOV R11, UR24 ;  /* 0x00000018000b7c02 */ /* 0x002fe20008000f00 */
[----:B------:R-:W-:Y:S01]  /*2c60*/  UIADD3 UR4, UPT, UPT, UR43, 0x1, URZ ;  /* 0x000000012b047890 */ /* 0x000fe2000fffe0ff */
[----:B------:R-:W-:Y:S01]  /*2c70*/  VIADD R47, R47, 0x10 ;  /* 0x000000102f2f7836 */ /* 0x000fe20000000000 */
[----:B------:R-:W-:Y:S01]  /*2c80*/  IADD3 R10, P2, PT, R10, 0x10, RZ ;  /* 0x000000100a0a7810 */ /* 0x000fe20007f5e0ff */
[----:B------:R-:W-:Y:S01]  /*2c90*/  VIADD R8, R8, 0x40 ;  /* 0x0000004008087836 */ /* 0x000fe20000000000 */
[----:B------:R-:W-:Y:S01]  /*2ca0*/  IADD3 R19, PT, PT, R19, 0x10, RZ ;  /* 0x0000001013137810 */ /* 0x000fe20007ffe0ff */
[----:B------:R-:W-:Y:S02]  /*2cb0*/  IMAD.MOV R11, RZ, RZ, -R11 ;  /* 0x000000ffff0b7224 */ /* 0x000fe400078e0a0b */
[----:B------:R-:W-:-:S03]  /*2cc0*/  IMAD.X R21, RZ, RZ, R21, P2 ;  /* 0x000000ffff157224 */ /* 0x000fc600010e0615 */
[----:B------:R-:W-:-:S04]  /*2cd0*/  VIADDMNMX R11, R11, UR4, RZ, !PT ;  /* 0x000000040b0b7c46 */ /* 0x000fc8000f8001ff */
[----:B------:R-:W-:-:S04]  /*2ce0*/  IADD3 R12, PT, PT, -R11, UR43, RZ ;  /* 0x0000002b0b0c7c10 */ /* 0x000fc8000fffe1ff */
[----:B------:R-:W-:-:S04]  /*2cf0*/  IADD3 R12, PT, PT, R12, 0x7, RZ ;  /* 0x000000070c0c7810 */ /* 0x000fc80007ffe0ff */
[----:B0-----:R-:W-:-:S04]  /*2d00*/  SHF.R.S32.HI R13, RZ, 0x1f, R12 ;  /* 0x0000001fff0d7819 */ /* 0x001fc8000001140c */
[----:B------:R-:W-:-:S04]  /*2d10*/  LEA.HI R13, R13, R12, RZ, 0x3 ;  /* 0x0000000c0d0d7211 */ /* 0x000fc800078f18ff */
[----:B------:R-:W-:-:S04]  /*2d20*/  LOP3.LUT R12, R13, 0xfffffff8, RZ, 0xc0, !PT ;  /* 0xfffffff80d0c7812 */ /* 0x000fc800078ec0ff */
[----:B------:R-:W-:-:S04]  /*2d30*/  IADD3 R12, PT, PT, R11, R12, RZ ;  /* 0x0000000c0b0c7210 */ /* 0x000fc80007ffe0ff */
[----:B------:R-:W-:-:S13]  /*2d40*/  ISETP.GE.AND P1, PT, R47, R12, PT ;  /* 0x0000000c2f00720c */ /* 0x000fda0003f26270 */
[----:B------:R-:W-:Y:S05]  /*2d50*/  @!P1 BRA `(.L_x_2601) ;  /* 0xffffffec00e49947 */ /* 0x000fea000383ffff */
.L_x_2595:
[----:B0-----:R-:W-:Y:S05]  /*2d60*/  BSYNC B0 ;  /* 0x0000000000007941 */ /* 0x001fea0003800000 */
.L_x_2594:
[----:B------:R-:W1:Y:S01]  /*2d70*/  LDCU UR4, c[0x0][0x3f4] ;  /* 0x00007e80ff0477ac */ /* 0x000e620008000800 */
[----:B------:R-:W0:Y:S01]  /*2d80*/  S2R R3, SR_TID.X ;  /* 0x0000000000037919 */ /* 0x000e220000002100 */
[----:B------:R-:W-:-:S05]  /*2d90*/  MOV R4, UR43 ;  /* 0x0000002b00047c02 */ /* 0x000fca0008000f00 */
[----:B------:R-:W-:-:S05]  /*2da0*/  VIADD R4, R4, 0x1 ;  /* 0x0000000104047836 */ /* 0x000fca0000000000 */
[----:B-1----:R-:W-:Y:S01]  /*2db0*/  VIADDMNMX R2, R4, -UR4, RZ, !PT ;  /* 0x8000000404027c46 */ /* 0x002fe2000f8001ff */
[----:B------:R-:W-:-:S03]  /*2dc0*/  UMOV UR4, 0xffffffff ;  /* 0xffffffff00047882 */ /* 0x000fc60000000000 */
[----:B------:R-:W-:Y:S05]  /*2dd0*/  BRA.DIV UR4, `(.L_x_2602) ;  /* 0x0000005a04f47947 */ /* 0x000fea000b800000 */
[----:B------:R-:W1:Y:S02]  /*2de0*/  SHFL.BFLY PT, R14, R48, 0x10, 0x1f ;  /* 0x0e001f00300e7f89 */ /* 0x000e6400000e0000 */
[----:B-1----:R-:W-:-:S05]  /*2df0*/  FMNMX.FTZ R13, R14, R48, !PT ;  /* 0x000000300e0d7209 */ /* 0x002fca0007810000 */
[----:B------:R-:W1:Y:S02]  /*2e00*/  SHFL.BFLY PT, R14, R13, 0x8, 0x1f ;  /* 0x0d001f000d0e7f89 */ /* 0x000e6400000e0000 */
[----:B-1----:R-:W-:-:S05]  /*2e10*/  FMNMX.FTZ R0, R13, R14, !PT ;  /* 0x0000000e0d007209 */ /* 0x002fca0007810000 */
[----:B------:R1:W0:Y:S02]  /*2e20*/  SHFL.BFLY PT, R14, R0, 0x4, 0x1f ;  /* 0x0c801f00000e7f89 */ /* 0x00022400000e0000 */
.L_x_2682:
[----:B------:R-:W5:Y:S01]  /*2e30*/  S2R R16, SR_CgaCtaId ;  /* 0x0000000000107919 */ /* 0x000f620000008800 */
[----:B0-----:R-:W-:Y:S01]  /*2e40*/  LOP3.LUT P0, R5, R3, 0x1f, RZ, 0xc0, !PT ;  /* 0x0000001f03057812 */ /* 0x001fe2000780c0ff */
[----:B------:R-:W-:Y:S05]  /*2e50*/  WARPSYNC.ALL ;  /* 0x0000000000007948 */ /* 0x000fea0003800000 */
[----:B------:R-:W-:Y:S02]  /*2e60*/  MOV R15, 0x400 ;  /* 0x00000400000f7802 */ /* 0x000fe40000000f00 */
[----:B------:R-:W-:Y:S02]  /*2e70*/  FMNMX.FTZ R7, R0, R14, !PT ;  /* 0x0000000e00077209 */ /* 0x000fe40007810000 */
[----:B-----5:R-:W-:-:S04]  /*2e80*/  LEA R6, R16, R15, 0x18 ;  /* 0x0000000f10067211 */ /* 0x020fc800078ec0ff */
[----:B-1----:R-:W-:-:S05]  /*2e90*/  LEA.HI R0, R3, R6, RZ, 0x1d ;  /* 0x0000000603007211 */ /* 0x002fca00078fe8ff */
        /* <DEDUP_REMOVED lines=8> */
[----:B0-----:R-:W0:Y:S02]  /*2f20*/  SHFL.BFLY PT, R7, R10, 0x1, 0x1f ;  /* 0x0c201f000a077f89 */ /* 0x001e2400000e0000 */
[----:B0-----:R-:W-:-:S02]  /*2f30*/  FMNMX.FTZ R8, R7, R10, !PT ;  /* 0x0000000a07087209 */ /* 0x001fc40007810000 */
[----:B------:R-:W-:-:S04]  /*2f40*/  IADD3 R7, PT, PT, R2, R3, RZ ;  /* 0x0000000302077210 */ /* 0x000fc80007ffe0ff */
[----:B------:R-:W-:Y:S01]  /*2f50*/  ISETP.GT.AND P0, PT, R7, UR43, PT ;  /* 0x0000002b07007c0c */ /* 0x000fe2000bf04270 */
        /* <DEDUP_REMOVED lines=24> */
.L_x_2608:
        /* <DEDUP_REMOVED lines=11> */
.L_x_2607:
[----:B------:R-:W-:Y:S05]  /*3190*/  BSYNC.RECONVERGENT B1 ;  /* 0x0000000000017941 */ /* 0x000fea0003800200 */
.L_x_2606:
[----:B------:R-:W-:Y:S05]  /*31a0*/  @!P1 BRA `(.L_x_2604) ;  /* 0x0000001400089947 */ /* 0x000fea0003800000 */
[----:B------:R-:W-:Y:S01]  /*31b0*/  IMAD.SHL.U32 R11, R2, 0x4, RZ ;  /* 0x00000004020b7824 */ /* 0x000fe200078e00ff */
[----:B------:R-:W-:-:S04]  /*31c0*/  IADD3 R15, PT, PT, R15, 0x110, RZ ;  /* 0x000001100f0f7810 */ /* 0x000fc80007ffe0ff */
[----:B------:R-:W-:Y:S02]  /*31d0*/  LEA R12, R16, R15, 0x18 ;  /* 0x0000000f100c7211 */ /* 0x000fe400078ec0ff */
[C---:B------:R-:W-:Y:S02]  /*31e0*/  LEA R11, R10.reuse, -R11, 0x2 ;  /* 0x8000000b0a0b7211 */ /* 0x040fe400078e10ff */
[----:B------:R-:W-:-:S03]  /*31f0*/  IADD3 R10, PT, PT, R10, 0x100, RZ ;  /* 0x000001000a0a7810 */ /* 0x000fc60007ffe0ff */
[----:B------:R-:W-:Y:S01]  /*3200*/  IMAD.IADD R12, R12, 0x1, R11 ;  /* 0x000000010c0c7824 */ /* 0x000fe200078e020b */
[----:B------:R-:W-:-:S04]  /*3210*/  ISETP.GT.AND P0, PT, R10, UR43, PT ;  /* 0x0000002b0a007c0c */ /* 0x000fc8000bf04270 */
[----:B------:R-:W0:Y:S04]  /*3220*/  LDS R11, [R12] ;  /* 0x000000000c0b7984 */ /* 0x000e280000000800 */
[----:B------:R-:W1:Y:S04]  /*3230*/  LDS R13, [R12+0x100] ;  /* 0x000100000c0d7984 */ /* 0x000e680000000800 */
[----:B------:R-:W5:Y:S04]  /*3240*/  LDS R15, [R12+0x200] ;  /* 0x000200000c0f7984 */ /* 0x000f680000000800 */
        /* <DEDUP_REMOVED lines=12> */
[----:B0-----:R0:W-:Y:S01]  /*3310*/  STS [R12], R11 ;  /* 0x0000000b0c007388 */ /* 0x0011e20000000800 */
[----:B------:R-:W-:-:S06]  /*3320*/  FADD.FTZ R9, R9, R11 ;  /* 0x0000000b09097221 */ /* 0x000fcc0000010000 */
[----:B------:R-:W5:Y:S01]  /*3330*/  MUFU.EX2 R17, R17 ;  /* 0x0000001100117308 */ /* 0x000f620000000800 */
[----:B-1----:R0:W-:Y:S01]  /*3340*/  STS [R12+0x100], R13 ;  /* 0x0001000d0c007388 */ /* 0x0021e20000000800 */
[----:B------:R-:W-:-:S03]  /*3350*/  FADD.FTZ R9, R9, R13 ;  /* 0x0000000d09097221 */ /* 0x000fc60000010000 */
[----:B--2---:R0:W-:Y:S01]  /*3360*/  STS [R12+0x200], R15 ;  /* 0x0002000f0c007388 */ /* 0x0041e20000000800 */
        /* <DEDUP_REMOVED lines=14> */
.L_x_2611:
[----:B------:R-:W0:Y:S01]  /*3450*/  LDS R13, [R10+-0x200] ;  /* 0xfffe00000a0d7984 */ /* 0x000e220000000800 */
[----:B------:R-:W-:-:S03]  /*3460*/  VIADD R11, R11, 0x400 ;  /* 0x000004000b0b7836 */ /* 0x000fc60000000000 */
[----:B------:R-:W1:Y:S02]  /*3470*/  LDS R15, [R10+-0x100] ;  /* 0xffff00000a0f7984 */ /* 0x000e640000000800 */
[----:B------:R-:W-:Y:S02]  /*3480*/  ISETP.GE.AND P1, PT, R11, R12, PT ;  /* 0x0000000c0b00720c */ /* 0x000fe40003f26270 */
[----:B------:R-:W2:Y:S04]  /*3490*/  LDS R17, [R10] ;  /* 0x000000000a117984 */ /* 0x000ea80000000800 */
[----:B---3--:R-:W3:Y:S04]  /*34a0*/  LDS R19, [R10+0x100] ;  /* 0x000100000a137984 */ /* 0x008ee80000000800 */
[----:B------:R-:W5:Y:S04]  /*34b0*/  LDS R21, [R10+0x200] ;  /* 0x000200000a157984 */ /* 0x000f680000000800 */
[----:B------:R-:W4:Y:S04]  /*34c0*/  LDS R23, [R10+0x300] ;  /* 0x000300000a177984 */ /* 0x000f280000000800 */
[----:B------:R-:W4:Y:S04]  /*34d0*/  LDS R25, [R10+0x400] ;  /* 0x000400000a197984 */ /* 0x000f280000000800 */
[----:B------:R-:W4:Y:S04]  /*34e0*/  LDS R27, [R10+0x500] ;  /* 0x000500000a1b7984 */ /* 0x000f280000000800 */
[----:B------:R-:W4:Y:S04]  /*34f0*/  LDS R29, [R10+0x600] ;  /* 0x000600000a1d7984 */ /* 0x000f280000000800 */
[----:B------:R-:W4:Y:S01]  /*3500*/  LDS R31, [R10+0x700] ;  /* 0x000700000a1f7984 */ /* 0x000f220000000800 */
        /* <DEDUP_REMOVED lines=12> */
[----:B-----5:R-:W-:-:S02]  /*35d0*/  FADD.FTZ R21, -R8, R21 ;  /* 0x0000001508157221 */ /* 0x020fc40000010100 */
        /* <DEDUP_REMOVED lines=37> */
[C---:B-----5:R-:W-:Y:S01]  /*3830*/  FADD.FTZ R41, -R8.reuse, R41 ;  /* 0x0000002908297221 */ /* 0x060fe20000010100 */
        /* <DEDUP_REMOVED lines=37> */
.L_x_2610:
[----:B------:R-:W-:Y:S05]  /*3a90*/  BSYNC.RECONVERGENT B1 ;  /* 0x0000000000017941 */ /* 0x000fea0003800200 */
.L_x_2609:
        /* <DEDUP_REMOVED lines=9> */
[----:B---3--:R-:W3:Y:S04]  /*3b30*/  LDS R19, [R10+0x100] ;  /* 0x000100000a137984 */ /* 0x008ee80000000800 */
[----:B------:R-:W5:Y:S04]  /*3b40*/  LDS R21, [R10+0x200] ;  /* 0x000200000a157984 */ /* 0x000f680000000800 */
        /* <DEDUP_REMOVED lines=11> */
[----:B-----5:R-:W-:-:S03]  /*3c00*/  FADD.FTZ R21, -R8, R21 ;  /* 0x0000001508157221 */ /* 0x020fc60000010100 */
        /* <DEDUP_REMOVED lines=32> */
.L_x_2613:
[----:B------:R-:W-:Y:S05]  /*3e10*/  BSYNC.RECONVERGENT B1 ;  /* 0x0000000000017941 */ /* 0x000fea0003800200 */
.L_x_2612:
[----:B------:R-:W-:-:S13]  /*3e20*/  ISETP.GT.AND P1, PT, R11, UR43, PT ;  /* 0x0000002b0b007c0c */ /* 0x000fda000bf24270 */
[----:B------:R-:W-:Y:S05]  /*3e30*/  @!P0 BRA P1, `(.L_x_2604) ;  /* 0x0000000400e48947 */ /* 0x000fea0000800000 */
[----:B------:R-:W0:Y:S04]  /*3e40*/  LDS R11, [R10+-0x200] ;  /* 0xfffe00000a0b7984 */ /* 0x000e280000000800 */
[----:B------:R-:W1:Y:S04]  /*3e50*/  LDS R13, [R10+-0x100] ;  /* 0xffff00000a0d7984 */ /* 0x000e680000000800 */
[----:B------:R-:W2:Y:S04]  /*3e60*/  LDS R15, [R10] ;  /* 0x000000000a0f7984 */ /* 0x000ea80000000800 */
[----:B------:R-:W5:Y:S01]  /*3e70*/  LDS R17, [R10+0x100] ;  /* 0x000100000a117984 */ /* 0x000f620000000800 */
[C---:B0-----:R-:W-:Y:S01]  /*3e80*/  FADD.FTZ R11, -R8.reuse, R11 ;  /* 0x0000000b080b7221 */ /* 0x041fe20000010100 */
[----:B-1----:R-:W-:-:S03]  /*3e90*/  FADD.FTZ R13, -R8, R13 ;  /* 0x0000000d080d7221 */ /* 0x002fc60000010100 */
[----:B------:R-:W-:Y:S01]  /*3ea0*/  FMUL.FTZ R11, R11, 1.4426950216293334961 ;  /* 0x3fb8aa3b0b0b7820 */ /* 0x000fe20000410000 */
[----:B--2---:R-:W-:Y:S01]  /*3eb0*/  FADD.FTZ R15, -R8, R15 ;  /* 0x0000000f080f7221 */ /* 0x004fe20000010100 */
[----:B------:R-:W-:-:S04]  /*3ec0*/  FMUL.FTZ R13, R13, 1.4426950216293334961 ;  /* 0x3fb8aa3b0d0d7820 */ /* 0x000fc80000410000 */
[----:B------:R-:W0:Y:S01]  /*3ed0*/  MUFU.EX2 R11, R11 ;  /* 0x0000000b000b7308 */ /* 0x000e220000000800 */
[----:B-----5:R-:W-:Y:S01]  /*3ee0*/  FADD.FTZ R17, -R8, R17 ;  /* 0x0000001108117221 */ /* 0x020fe20000010100 */
        /* <DEDUP_REMOVED lines=14> */
.L_x_2605:
        /* <DEDUP_REMOVED lines=14> */
[----:B------:R-:W-:Y:S01]  /*40b0*/  LOP3.LUT R10, R9, 0x3, RZ, 0xc0, !PT ;  /* 0x00000003090a7812 */ /* 0x000fe200078ec0ff */
[----:B------:R-:W-:Y:S01]  /*40c0*/  HFMA2 R9, -RZ, RZ, 0, 0 ;  /* 0x00000000ff097431 */ /* 0x000fe200000001ff */
[----:B------:R-:W-:Y:S02]  /*40d0*/  LEA R16, R16, R15, 0x18 ;  /* 0x0000000f10107211 */ /* 0x000fe400078ec0ff */
[----:B------:R-:W-:Y:S01]  /*40e0*/  IADD3.X R11, PT, PT, R11, UR47, RZ, P0, P2 ;  /* 0x0000002f0b0b7c10 */ /* 0x000fe200087e44ff */
[----:B------:R-:W-:Y:S01]  /*40f0*/  IMAD.MOV R14, RZ, RZ, -R10 ;  /* 0x000000ffff0e7224 */ /* 0x000fe200078e0a0a */
[----:B------:R-:W-:-:S07]  /*4100*/  LEA R13, R3, R16, 0x2 ;  /* 0x00000010030d7211 */ /* 0x000fce00078e10ff */
.L_x_2616:
[----:B------:R-:W-:-:S06]  /*4110*/  MOV R10, R17 ;  /* 0x00000011000a7202 */ /* 0x000fcc0000000f00 */
[----:B------:R1:W5:Y:S01]  /*4120*/  LDG.E.U8 R10, desc[UR36][R10.64] ;  /* 0x000000240a0a7981 */ /* 0x000362000c1e1100 */
[----:B------:R-:W-:Y:S01]  /*4130*/  IMAD.MOV.U32 R16, RZ, RZ, RZ ;  /* 0x000000ffff107224 */ /* 0x000fe200078e00ff */
[----:B------:R-:W-:Y:S01]  /*4140*/  IADD3 R14, PT, PT, R14, 0x1, RZ ;  /* 0x000000010e0e7810 */ /* 0x000fe20007ffe0ff */
[----:B------:R-:W-:Y:S01]  /*4150*/  VIADD R12, R12, 0x40 ;  /* 0x000000400c0c7836 */ /* 0x000fe20000000000 */
[----:B------:R-:W-:-:S04]  /*4160*/  IADD3 R17, P2, PT, R17, 0x40, RZ ;  /* 0x0000004011117810 */ /* 0x000fc80007f5e0ff */
[----:B-1----:R-:W-:Y:S02]  /*4170*/  IADD3.X R11, PT, PT, RZ, R11, RZ, P2, !PT ;  /* 0x0000000bff0b7210 */ /* 0x002fe400017fe4ff */
        /* <DEDUP_REMOVED lines=10> */
.L_x_2615:
[----:B------:R-:W-:Y:S05]  /*4220*/  BSYNC.RECONVERGENT B1 ;  /* 0x0000000000017941 */ /* 0x000fea0003800200 */
.L_x_2614:
[----:B------:R-:W-:Y:S05]  /*4230*/  @!P1 BRA `(.L_x_2604) ;  /* 0x0000000000e49947 */ /* 0x000fea0003800000 */
[----:B------:R-:W1:Y:S01]  /*4240*/  S2R R13, SR_CgaCtaId ;  /* 0x00000000000d7919 */ /* 0x000e620000008800 */
[----:B------:R-:W5:Y:S01]  /*4250*/  LDCU.64 UR4, c[0x0][0x420] ;  /* 0x00008400ff0477ac */ /* 0x000f620008000a00 */
[----:B------:R-:W-:Y:S02]  /*4260*/  MOV R10, 0x400 ;  /* 0x00000400000a7802 */ /* 0x000fe40000000f00 */
[----:B------:R-:W-:-:S03]  /*4270*/  SHF.L.U32 R11, R2, 0x2, RZ ;  /* 0x00000002020b7819 */ /* 0x000fc600000006ff */
[----:B------:R-:W-:Y:S01]  /*4280*/  VIADD R10, R10, 0x110 ;  /* 0x000001100a0a7836 */ /* 0x000fe20000000000 */
[----:B-----5:R-:W-:Y:S01]  /*4290*/  MOV R15, UR4 ;  /* 0x00000004000f7c02 */ /* 0x020fe20008000f00 */
[----:B------:R-:W-:-:S03]  /*42a0*/  IMAD.U32 R14, RZ, RZ, UR5 ;  /* 0x00000005ff0e7e24 */ /* 0x000fc6000f8e00ff */
[----:B------:R-:W-:-:S04]  /*42b0*/  IADD3 R15, P0, P1, R15, UR45, R12 ;  /* 0x0000002d0f0f7c10 */ /* 0x000fc8000f91e00c */
[----:B------:R-:W-:Y:S02]  /*42c0*/  IADD3 R15, P2, PT, R15, 0x80, RZ ;  /* 0x000000800f0f7810 */ /* 0x000fe40007f5e0ff */
[----:B-1----:R-:W-:Y:S02]  /*42d0*/  LEA R13, R13, R10, 0x18 ;  /* 0x0000000a0d0d7211 */ /* 0x002fe400078ec0ff */
[----:B------:R-:W-:Y:S02]  /*42e0*/  LEA R10, R12, -R11, 0x2 ;  /* 0x8000000b0c0a7211 */ /* 0x000fe400078e10ff */
[----:B------:R-:W-:Y:S02]  /*42f0*/  IADD3.X R11, PT, PT, R14, UR47, RZ, P0, P1 ;  /* 0x0000002f0e0b7c10 */ /* 0x000fe400087e24ff */
[----:B------:R-:W-:-:S03]  /*4300*/  IADD3 R13, PT, PT, R10, 0x200, R13 ;  /* 0x000002000a0d7810 */ /* 0x000fc60007ffe00d */
[----:B------:R-:W-:-:S07]  /*4310*/  IMAD.X R11, RZ, RZ, R11, P2 ;  /* 0x000000ffff0b7224 */ /* 0x000fce00010e060b */
.L_x_2617:
[----:B------:R-:W-:-:S05]  /*4320*/  MOV R10, R15 ;  /* 0x0000000f000a7202 */ /* 0x000fca0000000f00 */
[----:B------:R-:W5:Y:S04]  /*4330*/  LDG.E.U8 R15, desc[UR36][R10.64+-0x80] ;  /* 0xffff80240a0f7981 */ /* 0x000f68000c1e1100 */
[----:B------:R-:W2:Y:S04]  /*4340*/  LDG.E.U8 R14, desc[UR36][R10.64+-0x40] ;  /* 0xffffc0240a0e7981 */ /* 0x000ea8000c1e1100 */
[----:B------:R-:W4:Y:S04]  /*4350*/  LDG.E.U8 R16, desc[UR36][R10.64] ;  /* 0x000000240a107981 */ /* 0x000f28000c1e1100 */
[----:B---3--:R-:W3:Y:S01]  /*4360*/  LDG.E.U8 R18, desc[UR36][R10.64+0x40] ;  /* 0x000040240a127981 */ /* 0x008ee2000c1e1100 */
[----:B------:R-:W-:Y:S01]  /*4370*/  MOV R20, RZ ;  /* 0x000000ff00147202 */ /* 0x000fe20000000f00 */
[----:B------:R-:W-:Y:S01]  /*4380*/  VIADD R12, R12, 0x100 ;  /* 0x000001000c0c7836 */ /* 0x000fe20000000000 */
[----:B-----5:R-:W-:-:S02]  /*4390*/  ISETP.NE.AND P0, PT, R15, RZ, PT ;  /* 0x000000ff0f00720c */ /* 0x020fc40003f05270 */
[----:B--2---:R-:W-:Y:S01]  /*43a0*/  ISETP.NE.AND P1, PT, R14, RZ, PT ;  /* 0x000000ff0e00720c */ /* 0x004fe20003f25270 */
[----:B------:R-:W-:Y:S01]  /*43b0*/  IMAD.MOV.U32 R14, RZ, RZ, RZ ;  /* 0x000000ffff0e7224 */ /* 0x000fe200078e00ff */
[----:B----4-:R-:W-:Y:S01]  /*43c0*/  ISETP.NE.AND P2, PT, R16, RZ, PT ;  /* 0x000000ff1000720c */ /* 0x010fe20003f45270 */
[----:B------:R-:W-:Y:S01]  /*43d0*/  HFMA2 R16, -RZ, RZ, 0, 0 ;  /* 0x00000000ff107431 */ /* 0x000fe200000001ff */
[----:B---3--:R-:W-:-:S07]  /*43e0*/  ISETP.NE.AND P3, PT, R18, RZ, PT ;  /* 0x000000ff1200720c */ /* 0x008fce0003f65270 */
[----:B------:R-:W0:Y:S01]  /*43f0*/  @!P0 LDS R15, [R13+-0x200] ;  /* 0xfffe00000d0f8984 */ /* 0x000e220000000800 */
[----:B------:R-:W-:-:S03]  /*4400*/  IMAD.MOV.U32 R18, RZ, RZ, RZ ;  /* 0x000000ffff127224 */ /* 0x000fc600078e00ff */
        /* <DEDUP_REMOVED lines=28> */
.L_x_2604:
[----:B------:R-:W-:Y:S05]  /*45d0*/  BSYNC.RECONVERGENT B0 ;  /* 0x0000000000007941 */ /* 0x000fea0003800200 */
.L_x_2603:
[----:B0-----:R-:W0:Y:S01]  /*45e0*/  SHFL.BFLY PT, R8, R9, 0x10, 0x1f ;  /* 0x0e001f0009087f89 */ /* 0x001e2200000e0000 */
[C---:B------:R-:W-:Y:S01]  /*45f0*/  ISETP.NE.AND P0, PT, R5.reuse, RZ, PT ;  /* 0x000000ff0500720c */ /* 0x040fe20003f05270 */
[----:B------:R-:W1:Y:S01]  /*4600*/  LDCU.U8 UR9, c[0x0][0x48c] ;  /* 0x00009180ff0977ac */ /* 0x000e620008000000 */
[----:B------:R-:W-:Y:S01]  /*4610*/  ISETP.GT.U32.AND P1, PT, R5, 0x1, PT ;  /* 0x000000010500780c */ /* 0x000fe20003f24070 */
        /* <DEDUP_REMOVED lines=15> */
[----:B------:R-:W0:Y:S04]  /*4710*/  @!P1 LDS R9, [R6+0x8] ;  /* 0x0000080006099984 */ /* 0x000e280000000800 */
[----:B0-----:R-:W0:Y:S02]  /*4720*/  SHFL.BFLY PT, R8, R9, 0x1, 0x1f ;  /* 0x0c201f0009087f89 */ /* 0x001e2400000e0000 */
[----:B0-----:R-:W-:-:S06]  /*4730*/  FADD.FTZ R8, R8, R9 ;  /* 0x0000000908087221 */ /* 0x001fcc0000010000 */
[----:B------:R-:W0:Y:S02]  /*4740*/  SHFL.IDX PT, R8, R8, RZ, 0x1f ;  /* 0x00001fff08087589 */ /* 0x000e2400000e0000 */
[----:B0-----:R-:W-:-:S06]  /*4750*/  FADD.FTZ R5, R8, 9.9999999747524270788e-07 ;  /* 0x358637bd08057421 */ /* 0x001fcc0000010000 */
[----:B------:R-:W0:Y:S01]  /*4760*/  MUFU.RCP R5, R5 ;  /* 0x0000000500057308 */ /* 0x000e220000001000 */
[----:B------:R-:W-:Y:S05]  /*4770*/  BRA.U !UP0, `(.L_x_2618) ;  /* 0x0000000108187547 */ /* 0x000fea000b800000 */
[----:B------:R-:W1:Y:S01]  /*4780*/  LDCU UR4, c[0x0][0x488] ;  /* 0x00009100ff0477ac */ /* 0x000e620008000800 */
[----:B------:R-:W1:Y:S01]  /*4790*/  LDCU UR5, c[0x0][0x40c] ;  /* 0x00008180ff0577ac */ /* 0x000e620008000800 */
[----:B------:R-:W5:Y:S01]  /*47a0*/  LDCU UR7, c[0x0][0x3f4] ;  /* 0x00007e80ff0777ac */ /* 0x000f620008000800 */
[----:B-1----:R-:W-:-:S04]  /*47b0*/  UIMAD UR4, UR40, UR4, UR5 ;  /* 0x00000004280472a4 */ /* 0x002fc8000f8e0205 */
[----:B-----5:R-:W-:-:S04]  /*47c0*/  UIMAD UR4, UR4, UR7, URZ ;  /* 0x00000007040472a4 */ /* 0x020fc8000f8e02ff */
[----:B------:R-:W-:-:S12]  /*47d0*/  USHF.R.S32.HI UR5, URZ, 0x1f, UR4 ;  /* 0x0000001fff057899 */ /* 0x000fd80008011404 */
.L_x_2618:
        /* <DEDUP_REMOVED lines=23> */
.L_x_2624:
[----:B------:R-:W0:Y:S01]  /*4950*/  LDS R4, [R0] ;  /* 0x0000000000047984 */ /* 0x000e220000000800 */
[----:B------:R-:W-:-:S05]  /*4960*/  VIADD R6, R6, 0x1 ;  /* 0x0000000106067836 */ /* 0x000fca0000000000 */
[----:B------:R-:W-:Y:S01]  /*4970*/  ISETP.NE.AND P0, PT, R6, RZ, PT ;  /* 0x000000ff0600720c */ /* 0x000fe20003f05270 */
[----:B0-----:R-:W-:-:S05]  /*4980*/  FMUL.FTZ R9, R4, R5 ;  /* 0x0000000504097220 */ /* 0x001fca0000410000 */
[----:B------:R0:W-:Y:S02]  /*4990*/  STS [R0], R9 ;  /* 0x0000000900007388 */ /* 0x0001e40000000800 */
[----:B0-----:R-:W-:-:S05]  /*49a0*/  IADD3 R0, PT, PT, R0, 0x100, RZ ;  /* 0x0000010000007810 */ /* 0x001fca0007ffe0ff */
[----:B------:R-:W-:Y:S05]  /*49b0*/  @P0 BRA `(.L_x_2624) ;  /* 0xfffffffc00e40947 */ /* 0x000fea000383ffff */
.L_x_2623:
[----:B------:R-:W-:Y:S05]  /*49c0*/  BSYNC.RECONVERGENT B1 ;  /* 0x0000000000017941 */ /* 0x000fea0003800200 */
.L_x_2622:
[----:B------:R-:W-:Y:S05]  /*49d0*/  @!P1 BRA `(.L_x_2620) ;  /* 0x0000001400189947 */ /* 0x000fea0003800000 */
[----:B------:R-:W1:Y:S01]  /*49e0*/  S2UR UR8, SR_CgaCtaId ;  /* 0x00000000000879c3 */ /* 0x000e620000008800 */
[----:B------:R-:W-:Y:S01]  /*49f0*/  UMOV UR7, 0x400 ;  /* 0x0000040000077882 */ /* 0x000fe20000000000 */
[----:B------:R-:W-:Y:S01]  /*4a00*/  IMAD.SHL.U32 R0, R2, 0x4, RZ ;  /* 0x0000000402007824 */ /* 0x000fe200078e00ff */
[----:B------:R-:W-:-:S04]  /*4a10*/  UIADD3 UR7, UPT, UPT, UR7, 0x110, URZ ;  /* 0x0000011007077890 */ /* 0x000fc8000fffe0ff */
[C---:B------:R-:W-:Y:S01]  /*4a20*/  LEA R0, R7.reuse, -R0, 0x2 ;  /* 0x8000000007007211 */ /* 0x040fe200078e10ff */
[----:B------:R-:W-:-:S05]  /*4a30*/  VIADD R7, R7, 0x100 ;  /* 0x0000010007077836 */ /* 0x000fca0000000000 */
[----:B------:R-:W-:Y:S01]  /*4a40*/  ISETP.GT.AND P0, PT, R7, UR43, PT ;  /* 0x0000002b07007c0c */ /* 0x000fe2000bf04270 */
[----:B-1----:R-:W-:-:S09]  /*4a50*/  ULEA UR7, UR8, UR7, 0x18 ;  /* 0x0000000708077291 */ /* 0x002fd2000f8ec0ff */
[----:B------:R-:W0:Y:S04]  /*4a60*/  LDS R4, [R0+UR7] ;  /* 0x0000000700047984 */ /* 0x000e280008000800 */
[----:B------:R-:W1:Y:S04]  /*4a70*/  LDS R6, [R0+UR7+0x100] ;  /* 0x0001000700067984 */ /* 0x000e680008000800 */
[----:B------:R-:W5:Y:S04]  /*4a80*/  LDS R8, [R0+UR7+0x200] ;  /* 0x0002000700087984 */ /* 0x000f680008000800 */
[----:B------:R-:W2:Y:S01]  /*4a90*/  LDS R10, [R0+UR7+0x300] ;  /* 0x00030007000a7984 */ /* 0x000ea20008000800 */
[-C--:B0-----:R-:W-:Y:S01]  /*4aa0*/  FMUL.FTZ R9, R4, R5.reuse ;  /* 0x0000000504097220 */ /* 0x081fe20000410000 */
[----:B------:R-:W-:Y:S01]  /*4ab0*/  IADD3 R4, PT, PT, R0, UR7, RZ ;  /* 0x0000000700047c10 */ /* 0x000fe2000fffe0ff */
[----:B-1----:R-:W-:-:S03]  /*4ac0*/  FMUL.FTZ R11, R6, R5 ;  /* 0x00000005060b7220 */ /* 0x002fc60000410000 */
[----:B------:R0:W-:Y:S01]  /*4ad0*/  STS [R0+UR7], R9 ;  /* 0x0000000900007988 */ /* 0x0001e20008000807 */
[----:B-----5:R-:W-:-:S03]  /*4ae0*/  FMUL.FTZ R13, R8, R5 ;  /* 0x00000005080d7220 */ /* 0x020fc60000410000 */
[----:B------:R0:W-:Y:S01]  /*4af0*/  STS [R0+UR7+0x100], R11 ;  /* 0x0001000b00007988 */ /* 0x0001e20008000807 */
[----:B--2---:R-:W-:-:S03]  /*4b00*/  FMUL.FTZ R15, R10, R5 ;  /* 0x000000050a0f7220 */ /* 0x004fc60000410000 */
[----:B------:R0:W-:Y:S04]  /*4b10*/  STS [R0+UR7+0x200], R13 ;  /* 0x0002000d00007988 */ /* 0x0001e80008000807 */
[----:B------:R0:W-:Y:S01]  /*4b20*/  STS [R0+UR7+0x300], R15 ;  /* 0x0003000f00007988 */ /* 0x0001e20008000807 */
[----:B------:R-:W-:Y:S05]  /*4b30*/  @P0 BRA `(.L_x_2620) ;  /* 0x0000001000c00947 */ /* 0x000fea0003800000 */
[----:B0-----:R-:W-:Y:S01]  /*4b40*/  IADD3 R0, PT, PT, -R7, UR43, RZ ;  /* 0x0000002b07007c10 */ /* 0x001fe2000fffe1ff */
[----:B------:R-:W-:Y:S01]  /*4b50*/  BSSY.RECONVERGENT B1, `(.L_x_2625) ;  /* 0x000003c000017945 */ /* 0x000fe20003800200 */
[----:B------:R-:W-:Y:S02]  /*4b60*/  PLOP3.LUT P0, PT, PT, PT, PT, 0x80, 0x8 ;  /* 0x000000000008781c */ /* 0x000fe40003f0f070 */
[----:B------:R-:W-:Y:S01]  /*4b70*/  ISETP.GT.AND P1, PT, R0, 0x2ff, PT ;  /* 0x000002ff0000780c */ /* 0x000fe20003f24270 */
[----:B------:R-:W-:-:S12]  /*4b80*/  VIADD R0, R4, 0x600 ;  /* 0x0000060004007836 */ /* 0x000fd80000000000 */
[----:B------:R-:W-:Y:S05]  /*4b90*/  @!P1 BRA `(.L_x_2626) ;  /* 0x0000000000dc9947 */ /* 0x000fea0003800000 */
[----:B------:R-:W-:Y:S02]  /*4ba0*/  MOV R36, UR43 ;  /* 0x0000002b00247c02 */ /* 0x000fe40008000f00 */
[----:B------:R-:W-:-:S03]  /*4bb0*/  PLOP3.LUT P0, PT, PT, PT, PT, 0x8, 0x80 ;  /* 0x000000000080781c */ /* 0x000fc60003f0e170 */
[----:B------:R-:W-:-:S10]  /*4bc0*/  VIADD R36, R36, 0xfffffd01 ;  /* 0xfffffd0124247836 */ /* 0x000fd40000000000 */
.L_x_2627:
[----:B------:R-:W0:Y:S01]  /*4bd0*/  LDS R4, [R0+-0x200] ;  /* 0xfffe000000047984 */ /* 0x000e220000000800 */
[----:B------:R-:W-:-:S03]  /*4be0*/  IADD3 R7, PT, PT, R7, 0x400, RZ ;  /* 0x0000040007077810 */ /* 0x000fc60007ffe0ff */
[----:B------:R-:W1:Y:S01]  /*4bf0*/  LDS R6, [R0+-0x100] ;  /* 0xffff000000067984 */ /* 0x000e620000000800 */
[----:B------:R-:W-:-:S03]  /*4c00*/  ISETP.GE.AND P1, PT, R7, R36, PT ;  /* 0x000000240700720c */ /* 0x000fc60003f26270 */
[----:B------:R-:W2:Y:S04]  /*4c10*/  LDS R8, [R0] ;  /* 0x0000000000087984 */ /* 0x000ea80000000800 */
[----:B------:R-:W5:Y:S04]  /*4c20*/  LDS R10, [R0+0x100] ;  /* 0x00010000000a7984 */ /* 0x000f680000000800 */
[----:B------:R-:W4:Y:S04]  /*4c30*/  LDS R12, [R0+0x200] ;  /* 0x00020000000c7984 */ /* 0x000f280000000800 */
[----:B------:R-:W4:Y:S04]  /*4c40*/  LDS R14, [R0+0x300] ;  /* 0x00030000000e7984 */ /* 0x000f280000000800 */
[----:B------:R-:W-:Y:S04]  /*4c50*/  LDS R16, [R0+0x400] ;  /* 0x0004000000107984 */ /* 0x000fe80000000800 */
[----:B---3--:R-:W3:Y:S04]  /*4c60*/  LDS R18, [R0+0x500] ;  /* 0x0005000000127984 */ /* 0x008ee80000000800 */
[----:B------:R-:W3:Y:S04]  /*4c70*/  LDS R20, [R0+0x600] ;  /* 0x0006000000147984 */ /* 0x000ee80000000800 */
[----:B------:R-:W3:Y:S04]  /*4c80*/  LDS R22, [R0+0x700] ;  /* 0x0007000000167984 */ /* 0x000ee80000000800 */
[----:B------:R-:W3:Y:S01]  /*4c90*/  LDS R24, [R0+0x800] ;  /* 0x0008000000187984 */ /* 0x000ee20000000800 */
[----:B0-----:R-:W-:-:S03]  /*4ca0*/  FMUL.FTZ R9, R5, R4 ;  /* 0x0000000405097220 */ /* 0x001fc60000410000 */
[----:B------:R-:W0:Y:S01]  /*4cb0*/  LDS R26, [R0+0x900] ;  /* 0x00090000001a7984 */ /* 0x000e220000000800 */
[----:B-1----:R-:W-:-:S03]  /*4cc0*/  FMUL.FTZ R11, R5, R6 ;  /* 0x00000006050b7220 */ /* 0x002fc60000410000 */
[----:B------:R-:W1:Y:S01]  /*4cd0*/  LDS R28, [R0+0xa00] ;  /* 0x000a0000001c7984 */ /* 0x000e620000000800 */
[----:B--2---:R-:W-:-:S03]  /*4ce0*/  FMUL.FTZ R13, R5, R8 ;  /* 0x00000008050d7220 */ /* 0x004fc60000410000 */
[----:B------:R-:W2:Y:S01]  /*4cf0*/  LDS R30, [R0+0xb00] ;  /* 0x000b0000001e7984 */ /* 0x000ea20000000800 */
[----:B-----5:R-:W-:-:S03]  /*4d00*/  FMUL.FTZ R15, R5, R10 ;  /* 0x0000000a050f7220 */ /* 0x020fc60000410000 */
[----:B------:R-:W5:Y:S01]  /*4d10*/  LDS R32, [R0+0xc00] ;  /* 0x000c000000207984 */ /* 0x000f620000000800 */
[----:B----4-:R-:W-:-:S03]  /*4d20*/  FMUL.FTZ R17, R5, R12 ;  /* 0x0000000c05117220 */ /* 0x010fc60000410000 */
[----:B------:R-:W4:Y:S01]  /*4d30*/  LDS R34, [R0+0xd00] ;  /* 0x000d000000227984 */ /* 0x000f220000000800 */
[----:B------:R-:W-:-:S03]  /*4d40*/  FMUL.FTZ R19, R5, R14 ;  /* 0x0000000e05137220 */ /* 0x000fc60000410000 */
[----:B------:R3:W-:Y:S04]  /*4d50*/  STS [R0+-0x200], R9 ;  /* 0xfffe000900007388 */ /* 0x0007e80000000800 */
[----:B------:R0:W-:Y:S01]  /*4d60*/  STS [R0+-0x100], R11 ;  /* 0xffff000b00007388 */ /* 0x0001e20000000800 */
[----:B---3--:R-:W-:-:S03]  /*4d70*/  FMUL.FTZ R21, R5, R18 ;  /* 0x0000001205157220 */ /* 0x008fc60000410000 */
        /* <DEDUP_REMOVED lines=13> */
[----:B-----5:R-:W-:-:S03]  /*4e50*/  FMUL.FTZ R17, R5, R32 ;  /* 0x0000002005117220 */ /* 0x020fc60000410000 */
        /* <DEDUP_REMOVED lines=11> */
.L_x_2626:
[----:B------:R-:W-:Y:S05]  /*4f10*/  BSYNC.RECONVERGENT B1 ;  /* 0x0000000000017941 */ /* 0x000fea0003800200 */
.L_x_2625:
        /* <DEDUP_REMOVED lines=9> */
[----:B------:R-:W5:Y:S04]  /*4fb0*/  LDS R10, [R0+0x100] ;  /* 0x00010000000a7984 */ /* 0x000f680000000800 */
[----:B------:R-:W4:Y:S04]  /*4fc0*/  LDS R12, [R0+0x200] ;  /* 0x00020000000c7984 */ /* 0x000f280000000800 */
[----:B------:R-:W4:Y:S04]  /*4fd0*/  LDS R14, [R0+0x300] ;  /* 0x00030000000e7984 */ /* 0x000f280000000800 */
[----:B------:R-:W4:Y:S04]  /*4fe0*/  LDS R16, [R0+0x400] ;  /* 0x0004000000107984 */ /* 0x000f280000000800 */
[----:B---3--:R-:W3:Y:S01]  /*4ff0*/  LDS R18, [R0+0x500] ;  /* 0x0005000000127984 */ /* 0x008ee20000000800 */
[C---:B0-----:R-:W-:Y:S01]  /*5000*/  FMUL.FTZ R9, R5.reuse, R4 ;  /* 0x0000000405097220 */ /* 0x041fe20000410000 */
[----:B-1----:R-:W-:-:S04]  /*5010*/  FMUL.FTZ R11, R5, R6 ;  /* 0x00000006050b7220 */ /* 0x002fc80000410000 */
[----:B------:R-:W-:Y:S01]  /*5020*/  STS [R0+-0x200], R9 ;  /* 0xfffe000900007388 */ /* 0x000fe20000000800 */
[----:B--2---:R-:W-:-:S03]  /*5030*/  FMUL.FTZ R13, R5, R8 ;  /* 0x00000008050d7220 */ /* 0x004fc60000410000 */
[----:B------:R-:W-:Y:S01]  /*5040*/  STS [R0+-0x100], R11 ;  /* 0xffff000b00007388 */ /* 0x000fe20000000800 */
[----:B-----5:R-:W-:-:S03]  /*5050*/  FMUL.FTZ R15, R5, R10 ;  /* 0x0000000a050f7220 */ /* 0x020fc60000410000 */
[----:B------:R-:W-:Y:S01]  /*5060*/  STS [R0], R13 ;  /* 0x0000000d00007388 */ /* 0x000fe20000000800 */
[----:B----4-:R-:W-:-:S03]  /*5070*/  FMUL.FTZ R17, R5, R12 ;  /* 0x0000000c05117220 */ /* 0x010fc60000410000 */
[----:B------:R-:W-:Y:S01]  /*5080*/  STS [R0+0x100], R15 ;  /* 0x0001000f00007388 */ /* 0x000fe20000000800 */
[----:B------:R-:W-:-:S03]  /*5090*/  FMUL.FTZ R19, R5, R14 ;  /* 0x0000000e05137220 */ /* 0x000fc60000410000 */
[----:B------:R-:W-:Y:S01]  /*50a0*/  STS [R0+0x200], R17 ;  /* 0x0002001100007388 */ /* 0x000fe20000000800 */
[----:B------:R-:W-:-:S03]  /*50b0*/  FMUL.FTZ R21, R5, R16 ;  /* 0x0000001005157220 */ /* 0x000fc60000410000 */
[----:B------:R-:W-:Y:S01]  /*50c0*/  STS [R0+0x300], R19 ;  /* 0x0003001300007388 */ /* 0x000fe20000000800 */
[----:B---3--:R-:W-:-:S03]  /*50d0*/  FMUL.FTZ R23, R5, R18 ;  /* 0x0000001205177220 */ /* 0x008fc60000410000 */
[----:B------:R-:W-:Y:S04]  /*50e0*/  STS [R0+0x400], R21 ;  /* 0x0004001500007388 */ /* 0x000fe80000000800 */
[----:B------:R0:W-:Y:S02]  /*50f0*/  STS [R0+0x500], R23 ;  /* 0x0005001700007388 */ /* 0x0001e40000000800 */
[----:B0-----:R-:W-:-:S07]  /*5100*/  VIADD R0, R0, 0x800 ;  /* 0x0000080000007836 */ /* 0x001fce0000000000 */
.L_x_2629:
[----:B------:R-:W-:Y:S05]  /*5110*/  BSYNC.RECONVERGENT B1 ;  /* 0x0000000000017941 */ /* 0x000fea0003800200 */
.L_x_2628:
[----:B------:R-:W-:-:S13]  /*5120*/  ISETP.GT.AND P1, PT, R7, UR43, PT ;  /* 0x0000002b07007c0c */ /* 0x000fda000bf24270 */
[----:B------:R-:W-:Y:S05]  /*5130*/  @!P0 BRA P1, `(.L_x_2620) ;  /* 0x0000000c00408947 */ /* 0x000fea0000800000 */
[----:B------:R-:W0:Y:S04]  /*5140*/  LDS R4, [R0+-0x200] ;  /* 0xfffe000000047984 */ /* 0x000e280000000800 */
[----:B------:R-:W1:Y:S04]  /*5150*/  LDS R6, [R0+-0x100] ;  /* 0xffff000000067984 */ /* 0x000e680000000800 */
[----:B------:R-:W2:Y:S04]  /*5160*/  LDS R8, [R0] ;  /* 0x0000000000087984 */ /* 0x000ea80000000800 */
[----:B------:R-:W5:Y:S01]  /*5170*/  LDS R10, [R0+0x100] ;  /* 0x00010000000a7984 */ /* 0x000f620000000800 */
[C---:B0-----:R-:W-:Y:S01]  /*5180*/  FMUL.FTZ R7, R5.reuse, R4 ;  /* 0x0000000405077220 */ /* 0x041fe20000410000 */
[----:B-1----:R-:W-:-:S04]  /*5190*/  FMUL.FTZ R9, R5, R6 ;  /* 0x0000000605097220 */ /* 0x002fc80000410000 */
[----:B------:R0:W-:Y:S01]  /*51a0*/  STS [R0+-0x200], R7 ;  /* 0xfffe000700007388 */ /* 0x0001e20000000800 */
[----:B--2---:R-:W-:-:S03]  /*51b0*/  FMUL.FTZ R11, R5, R8 ;  /* 0x00000008050b7220 */ /* 0x004fc60000410000 */
[----:B------:R0:W-:Y:S01]  /*51c0*/  STS [R0+-0x100], R9 ;  /* 0xffff000900007388 */ /* 0x0001e20000000800 */
[----:B-----5:R-:W-:-:S03]  /*51d0*/  FMUL.FTZ R5, R5, R10 ;  /* 0x0000000a05057220 */ /* 0x020fc60000410000 */
[----:B------:R0:W-:Y:S04]  /*51e0*/  STS [R0], R11 ;  /* 0x0000000b00007388 */ /* 0x0001e80000000800 */
[----:B------:R0:W-:Y:S01]  /*51f0*/  STS [R0+0x100], R5 ;  /* 0x0001000500007388 */ /* 0x0001e20000000800 */
[----:B------:R-:W-:Y:S05]  /*5200*/  BRA `(.L_x_2620) ;  /* 0x0000000c000c7947 */ /* 0x000fea0003800000 */
.L_x_2621:
        /* <DEDUP_REMOVED lines=9> */
[----:B------:R-:W5:Y:S01]  /*52a0*/  LDCU.64 UR10, c[0x0][0x480] ;  /* 0x00009000ff0a77ac */ /* 0x000f620008000a00 */
[----:B------:R-:W-:Y:S02]  /*52b0*/  LEA.HI R0, R0, 0x1, RZ, 0x1a ;  /* 0x0000000100007811 */ /* 0x000fe400078fd0ff */
[----:B------:R-:W-:Y:S01]  /*52c0*/  IADD3 R13, P0, PT, R7, UR4, RZ ;  /* 0x00000004070d7c10 */ /* 0x000fe2000ff1e0ff */
[----:B------:R-:W-:Y:S01]  /*52d0*/  UMOV UR7, 0x400 ;  /* 0x0000040000077882 */ /* 0x000fe20000000000 */
[C---:B------:R-:W-:Y:S01]  /*52e0*/  SHF.L.U32 R4, R0.reuse, 0x6, RZ ;  /* 0x0000000600047819 */ /* 0x040fe200000006ff */
[----:B------:R-:W-:Y:S01]  /*52f0*/  UIADD3 UR7, UPT, UPT, UR7, 0x110, URZ ;  /* 0x0000011007077890 */ /* 0x000fe2000fffe0ff */
[----:B------:R-:W-:Y:S01]  /*5300*/  LOP3.LUT R0, R0, 0x3, RZ, 0xc0, !PT ;  /* 0x0000000300007812 */ /* 0x000fe200078ec0ff */
[----:B------:R-:W-:Y:S01]  /*5310*/  IMAD.X R6, RZ, RZ, UR5, P0 ;  /* 0x00000005ff067e24 */ /* 0x000fe200080e06ff */
[----:B------:R-:W-:-:S04]  /*5320*/  LOP3.LUT R4, R4, 0xc0, RZ, 0xc0, !PT ;  /* 0x000000c004047812 */ /* 0x000fc800078ec0ff */
[----:B------:R-:W-:Y:S01]  /*5330*/  IADD3 R7, PT, PT, R7, R4, RZ ;  /* 0x0000000407077210 */ /* 0x000fe20007ffe0ff */
[----:B------:R-:W-:Y:S01]  /*5340*/  IMAD.MOV R4, RZ, RZ, -R0 ;  /* 0x000000ffff047224 */ /* 0x000fe200078e0a00 */
[----:B-----5:R-:W-:-:S04]  /*5350*/  LEA R10, P0, R13, UR10, 0x2 ;  /* 0x0000000a0d0a7c11 */ /* 0x020fc8000f8010ff */
[----:B------:R-:W-:Y:S01]  /*5360*/  LEA.HI.X R13, R13, UR11, R6, 0x2, P0 ;  /* 0x0000000b0d0d7c11 */ /* 0x000fe200080f1406 */
[----:B-1----:R-:W-:-:S06]  /*5370*/  ULEA UR7, UR8, UR7, 0x18 ;  /* 0x0000000708077291 */ /* 0x002fcc000f8ec0ff */
[----:B------:R-:W-:-:S07]  /*5380*/  LEA R0, R3, UR7, 0x2 ;  /* 0x0000000703007c11 */ /* 0x000fce000f8e10ff */
.L_x_2632:
[----:B------:R-:W0:Y:S01]  /*5390*/  LDS R6, [R0] ;  /* 0x0000000000067984 */ /* 0x000e220000000800 */
[----:B------:R-:W-:Y:S01]  /*53a0*/  MOV R8, R10 ;  /* 0x0000000a00087202 */ /* 0x000fe20000000f00 */
[----:B------:R-:W-:Y:S01]  /*53b0*/  IMAD.MOV.U32 R9, RZ, RZ, R13 ;  /* 0x000000ffff097224 */ /* 0x000fe200078e000d */
[----:B------:R-:W-:Y:S02]  /*53c0*/  IADD3 R4, PT, PT, R4, 0x1, RZ ;  /* 0x0000000104047810 */ /* 0x000fe40007ffe0ff */
[----:B------:R-:W-:Y:S02]  /*53d0*/  IADD3 R10, P2, PT, R10, 0x100, RZ ;  /* 0x000001000a0a7810 */ /* 0x000fe40007f5e0ff */
[----:B------:R-:W-:-:S03]  /*53e0*/  ISETP.NE.AND P0, PT, R4, RZ, PT ;  /* 0x000000ff0400720c */ /* 0x000fc60003f05270 */
[----:B------:R-:W-:Y:S02]  /*53f0*/  IMAD.X R13, RZ, RZ, R13, P2 ;  /* 0x000000ffff0d7224 */ /* 0x000fe400010e060d */
[----:B0-----:R-:W-:-:S05]  /*5400*/  FMUL.FTZ R11, R6, R5 ;  /* 0x00000005060b7220 */ /* 0x001fca0000410000 */
[----:B------:R-:W-:Y:S04]  /*5410*/  STG.E desc[UR36][R8.64], R11 ;  /* 0x0000000b08007986 */ /* 0x000fe8000c101924 */
[----:B------:R0:W-:Y:S02]  /*5420*/  STS [R0], R11 ;  /* 0x0000000b00007388 */ /* 0x0001e40000000800 */
[----:B0-----:R-:W-:Y:S01]  /*5430*/  IADD3 R0, PT, PT, R0, 0x100, RZ ;  /* 0x0000010000007810 */ /* 0x001fe20007ffe0ff */
[----:B------:R-:W-:Y:S06]  /*5440*/  @P0 BRA `(.L_x_2632) ;  /* 0xfffffffc00d00947 */ /* 0x000fec000383ffff */
.L_x_2631:
[----:B------:R-:W-:Y:S05]  /*5450*/  BSYNC.RECONVERGENT B1 ;  /* 0x0000000000017941 */ /* 0x000fea0003800200 */
.L_x_2630:
[----:B------:R-:W-:Y:S05]  /*5460*/  @!P1 BRA `(.L_x_2620) ;  /* 0x0000000800749947 */ /* 0x000fea0003800000 */
[----:B------:R-:W1:Y:S01]  /*5470*/  S2R R9, SR_CgaCtaId ;  /* 0x0000000000097919 */ /* 0x000e620000008800 */
[----:B------:R-:W5:Y:S01]  /*5480*/  LDCU.64 UR10, c[0x0][0x480] ;  /* 0x00009000ff0a77ac */ /* 0x000f620008000a00 */
[C---:B------:R-:W-:Y:S01]  /*5490*/  IADD3 R4, P0, PT, R7.reuse, UR4, RZ ;  /* 0x0000000407047c10 */ /* 0x040fe2000ff1e0ff */
[----:B------:R-:W-:Y:S01]  /*54a0*/  BSSY.RECONVERGENT B1, `(.L_x_2633) ;  /* 0x000005b000017945 */ /* 0x000fe20003800200 */
[----:B------:R-:W-:Y:S02]  /*54b0*/  IADD3 R10, PT, PT, -R7, UR43, RZ ;  /* 0x0000002b070a7c10 */ /* 0x000fe4000fffe1ff */
[----:B------:R-:W-:Y:S01]  /*54c0*/  MOV R0, 0x400 ;  /* 0x0000040000007802 */ /* 0x000fe20000000f00 */
[----:B------:R-:W-:Y:S01]  /*54d0*/  IMAD.X R11, RZ, RZ, UR5, P0 ;  /* 0x00000005ff0b7e24 */ /* 0x000fe200080e06ff */
[----:B------:R-:W-:Y:S02]  /*54e0*/  ISETP.GT.AND P1, PT, R10, 0x2ff, PT ;  /* 0x000002ff0a00780c */ /* 0x000fe40003f24270 */
[----:B-----5:R-:W-:-:S04]  /*54f0*/  LEA R8, P0, R4, UR10, 0x2 ;  /* 0x0000000a04087c11 */ /* 0x020fc8000f8010ff */
[----:B------:R-:W-:Y:S02]  /*5500*/  LEA.HI.X R6, R4, UR11, R11, 0x2, P0 ;  /* 0x0000000b04067c11 */ /* 0x000fe400080f140b */
[----:B------:R-:W-:Y:S01]  /*5510*/  IADD3 R4, PT, PT, R0, 0x110, RZ ;  /* 0x0000011000047810 */ /* 0x000fe20007ffe0ff */
[----:B------:R-:W-:Y:S01]  /*5520*/  IMAD.SHL.U32 R0, R2, 0x4, RZ ;  /* 0x0000000402007824 */ /* 0x000fe200078e00ff */
[----:B------:R-:W-:-:S04]  /*5530*/  IADD3 R8, P0, PT, R8, 0x200, RZ ;  /* 0x0000020008087810 */ /* 0x000fc80007f1e0ff */
[----:B------:R-:W-:Y:S02]  /*5540*/  LEA R0, R7, -R0, 0x2 ;  /* 0x8000000007007211 */ /* 0x000fe400078e10ff */
[----:B-1----:R-:W-:Y:S01]  /*5550*/  LEA R11, R9, R4, 0x18 ;  /* 0x00000004090b7211 */ /* 0x002fe200078ec0ff */
[----:B------:R-:W-:Y:S01]  /*5560*/  IMAD.X R9, RZ, RZ, R6, P0 ;  /* 0x000000ffff097224 */ /* 0x000fe200000e0606 */
[----:B------:R-:W-:Y:S02]  /*5570*/  PLOP3.LUT P0, PT, PT, PT, PT, 0x80, 0x8 ;  /* 0x000000000008781c */ /* 0x000fe40003f0f070 */
[----:B------:R-:W-:Y:S01]  /*5580*/  IADD3 R0, PT, PT, R0, 0x200, R11 ;  /* 0x0000020000007810 */ /* 0x000fe20007ffe00b */
[----:B------:R-:W-:Y:S10]  /*5590*/  @!P1 BRA `(.L_x_2634) ;  /* 0x00000004002c9947 */ /* 0x000ff40003800000 */
[----:B------:R-:W-:Y:S02]  /*55a0*/  MOV R36, UR43 ;  /* 0x0000002b00247c02 */ /* 0x000fe40008000f00 */
[----:B------:R-:W-:-:S03]  /*55b0*/  PLOP3.LUT P0, PT, PT, PT, PT, 0x8, 0x80 ;  /* 0x000000000080781c */ /* 0x000fc60003f0e170 */
[----:B------:R-:W-:-:S10]  /*55c0*/  VIADD R36, R36, 0xfffffd01 ;  /* 0xfffffd0124247836 */ /* 0x000fd40000000000 */
.L_x_2635:
[----:B------:R-:W0:Y:S01]  /*55d0*/  LDS R4, [R0+-0x200] ;  /* 0xfffe000000047984 */ /* 0x000e220000000800 */
[----:B------:R-:W-:-:S03]  /*55e0*/  IADD3 R7, PT, PT, R7, 0x400, RZ ;  /* 0x0000040007077810 */ /* 0x000fc60007ffe0ff */
[----:B------:R-:W1:Y:S01]  /*55f0*/  LDS R6, [R0+-0x100] ;  /* 0xffff000000067984 */ /* 0x000e620000000800 */
[----:B------:R-:W-:-:S03]  /*5600*/  ISETP.GE.AND P1, PT, R7, R36, PT ;  /* 0x000000240700720c */ /* 0x000fc60003f26270 */
[----:B------:R-:W5:Y:S04]  /*5610*/  LDS R10, [R0] ;  /* 0x00000000000a7984 */ /* 0x000f680000000800 */
[----:B--2---:R-:W-:Y:S04]  /*5620*/  LDS R22, [R0+0x600] ;  /* 0x0006000000167984 */ /* 0x004fe80000000800 */
[----:B------:R-:W2:Y:S04]  /*5630*/  LDS R12, [R0+0x100] ;  /* 0x00010000000c7984 */ /* 0x000ea80000000800 */
[----:B------:R-:W4:Y:S04]  /*5640*/  LDS R14, [R0+0x200] ;  /* 0x00020000000e7984 */ /* 0x000f280000000800 */
[----:B------:R-:W4:Y:S04]  /*5650*/  LDS R16, [R0+0x300] ;  /* 0x0003000000107984 */ /* 0x000f280000000800 */
[----:B---3--:R-:W3:Y:S04]  /*5660*/  LDS R18, [R0+0x400] ;  /* 0x0004000000127984 */ /* 0x008ee80000000800 */
[----:B------:R-:W3:Y:S04]  /*5670*/  LDS R20, [R0+0x500] ;  /* 0x0005000000147984 */ /* 0x000ee80000000800 */
[----:B------:R-:W3:Y:S01]  /*5680*/  LDS R24, [R0+0x700] ;  /* 0x0007000000187984 */ /* 0x000ee20000000800 */
[----:B0-----:R-:W-:-:S03]  /*5690*/  FMUL.FTZ R11, R5, R4 ;  /* 0x00000004050b7220 */ /* 0x001fc60000410000 */
[----:B------:R-:W-:Y:S01]  /*56a0*/  LDS R26, [R0+0x800] ;  /* 0x00080000001a7984 */ /* 0x000fe20000000800 */
[----:B-1----:R-:W-:-:S03]  /*56b0*/  FMUL.FTZ R13, R5, R6 ;  /* 0x00000006050d7220 */ /* 0x002fc60000410000 */
[----:B------:R-:W0:Y:S01]  /*56c0*/  LDS R4, [R0+0xd00] ;  /* 0x000d000000047984 */ /* 0x000e220000000800 */
[----:B-----5:R-:W-:-:S03]  /*56d0*/  FMUL.FTZ R15, R5, R10 ;  /* 0x0000000a050f7220 */ /* 0x020fc60000410000 */
[----:B------:R-:W1:Y:S04]  /*56e0*/  LDS R28, [R0+0x900] ;  /* 0x00090000001c7984 */ /* 0x000e680000000800 */
[----:B------:R-:W5:Y:S01]  /*56f0*/  LDS R30, [R0+0xa00] ;  /* 0x000a0000001e7984 */ /* 0x000f620000000800 */
[----:B--2---:R-:W-:-:S03]  /*5700*/  FMUL.FTZ R17, R5, R12 ;  /* 0x0000000c05117220 */ /* 0x004fc60000410000 */
[----:B------:R-:W-:Y:S01]  /*5710*/  LDS R32, [R0+0xb00] ;  /* 0x000b000000207984 */ /* 0x000fe20000000800 */
[----:B----4-:R-:W-:-:S03]  /*5720*/  FMUL.FTZ R19, R5, R14 ;  /* 0x0000000e05137220 */ /* 0x010fc60000410000 */
[----:B------:R-:W2:Y:S01]  /*5730*/  LDS R34, [R0+0xc00] ;  /* 0x000c000000227984 */ /* 0x000ea20000000800 */
[----:B------:R-:W-:-:S03]  /*5740*/  FMUL.FTZ R21, R5, R16 ;  /* 0x0000001005157220 */ /* 0x000fc60000410000 */
[----:B------:R-:W-:Y:S01]  /*5750*/  STG.E desc[UR36][R8.64+-0x100], R13 ;  /* 0xffff000d08007986 */ /* 0x000fe2000c101924 */
[----:B---3--:R-:W-:-:S03]  /*5760*/  FMUL.FTZ R23, R5, R18 ;  /* 0x0000001205177220 */ /* 0x008fc60000410000 */
[----:B------:R3:W-:Y:S04]  /*5770*/  STS [R0+-0x100], R13 ;  /* 0xffff000d00007388 */ /* 0x0007e80000000800 */
[----:B------:R-:W-:Y:S04]  /*5780*/  STG.E desc[UR36][R8.64+-0x200], R11 ;  /* 0xfffe000b08007986 */ /* 0x000fe8000c101924 */
[----:B------:R4:W-:Y:S01]  /*5790*/  STS [R0+-0x200], R11 ;  /* 0xfffe000b00007388 */ /* 0x0009e20000000800 */
[----:B---3--:R-:W-:-:S03]  /*57a0*/  FMUL.FTZ R13, R5, R22 ;  /* 0x00000016050d7220 */ /* 0x008fc60000410000 */
[----:B------:R-:W-:Y:S04]  /*57b0*/  STG.E desc[UR36][R8.64], R15 ;  /* 0x0000000f08007986 */ /* 0x000fe8000c101924 */
[----:B------:R3:W-:Y:S01]  /*57c0*/  STS [R0], R15 ;  /* 0x0000000f00007388 */ /* 0x0007e20000000800 */
[----:B----4-:R-:W-:-:S03]  /*57d0*/  FMUL.FTZ R11, R5, R20 ;  /* 0x00000014050b7220 */ /* 0x010fc60000410000 */
[----:B------:R-:W-:Y:S04]  /*57e0*/  STG.E desc[UR36][R8.64+0x600], R13 ;  /* 0x0006000d08007986 */ /* 0x000fe8000c101924 */
[----:B------:R0:W-:Y:S01]  /*57f0*/  STS [R0+0x600], R13 ;  /* 0x0006000d00007388 */ /* 0x0001e20000000800 */
[----:B---3--:R-:W-:-:S03]  /*5800*/  FMUL.FTZ R15, R5, R24 ;  /* 0x00000018050f7220 */ /* 0x008fc60000410000 */
[----:B------:R-:W-:Y:S04]  /*5810*/  STG.E desc[UR36][R8.64+0x100], R17 ;  /* 0x0001001108007986 */ /* 0x000fe8000c101924 */
[----:B------:R3:W-:Y:S01]  /*5820*/  STS [R0+0x100], R17 ;  /* 0x0001001100007388 */ /* 0x0007e20000000800 */
[C---:B0-----:R-:W-:Y:S01]  /*5830*/  FMUL.FTZ R13, R5.reuse, R4 ;  /* 0x00000004050d7220 */ /* 0x041fe20000410000 */
[----:B------:R-:W-:Y:S02]  /*5840*/  IADD3 R4, P2, PT, R8, 0x1000, RZ ;  /* 0x0000100008047810 */ /* 0x000fe40007f5e0ff */
[----:B------:R-:W-:Y:S04]  /*5850*/  STG.E desc[UR36][R8.64+0x200], R19 ;  /* 0x0002001308007986 */ /* 0x000fe8000c101924 */
[----:B------:R1:W-:Y:S01]  /*5860*/  STS [R0+0x200], R19 ;  /* 0x0002001300007388 */ /* 0x0003e20000000800 */
[----:B---3--:R-:W-:-:S03]  /*5870*/  FMUL.FTZ R17, R5, R26 ;  /* 0x0000001a05117220 */ /* 0x008fc60000410000 */
[----:B------:R-:W-:Y:S04]  /*5880*/  STG.E desc[UR36][R8.64+0x300], R21 ;  /* 0x0003001508007986 */ /* 0x000fe8000c101924 */
[----:B------:R5:W-:Y:S01]  /*5890*/  STS [R0+0x300], R21 ;  /* 0x0003001500007388 */ /* 0x000be20000000800 */
[----:B-1----:R-:W-:-:S03]  /*58a0*/  FMUL.FTZ R19, R5, R28 ;  /* 0x0000001c05137220 */ /* 0x002fc60000410000 */
[----:B------:R-:W-:Y:S04]  /*58b0*/  STG.E desc[UR36][R8.64+0x400], R23 ;  /* 0x0004001708007986 */ /* 0x000fe8000c101924 */
[----:B------:R2:W-:Y:S01]  /*58c0*/  STS [R0+0x400], R23 ;  /* 0x0004001700007388 */ /* 0x0005e20000000800 */
[----:B-----5:R-:W-:-:S03]  /*58d0*/  FMUL.FTZ R21, R5, R30 ;  /* 0x0000001e05157220 */ /* 0x020fc60000410000 */
[----:B------:R-:W-:Y:S04]  /*58e0*/  STG.E desc[UR36][R8.64+0x500], R11 ;  /* 0x0005000b08007986 */ /* 0x000fe8000c101924 */
[----:B------:R0:W-:Y:S01]  /*58f0*/  STS [R0+0x500], R11 ;  /* 0x0005000b00007388 */ /* 0x0001e20000000800 */
[----:B--2---:R-:W-:-:S03]  /*5900*/  FMUL.FTZ R23, R5, R34 ;  /* 0x0000002205177220 */ /* 0x004fc60000410000 */
        /* <DEDUP_REMOVED lines=20> */
.L_x_2634:
[----:B------:R-:W-:Y:S05]  /*5a50*/  BSYNC.RECONVERGENT B1 ;  /* 0x0000000000017941 */ /* 0x000fea0003800200 */
.L_x_2633:
        /* <DEDUP_REMOVED lines=10> */
[----:B------:R-:W4:Y:S04]  /*5b00*/  LDS R14, [R0+0x200] ;  /* 0x00020000000e7984 */ /* 0x000f280000000800 */
[----:B------:R-:W4:Y:S04]  /*5b10*/  LDS R16, [R0+0x300] ;  /* 0x0003000000107984 */ /* 0x000f280000000800 */
[----:B---3--:R-:W3:Y:S04]  /*5b20*/  LDS R18, [R0+0x400] ;  /* 0x0004000000127984 */ /* 0x008ee80000000800 */
[----:B------:R-:W3:Y:S01]  /*5b30*/  LDS R20, [R0+0x500] ;  /* 0x0005000000147984 */ /* 0x000ee20000000800 */
[C---:B0-----:R-:W-:Y:S01]  /*5b40*/  FMUL.FTZ R11, R5.reuse, R4 ;  /* 0x00000004050b7220 */ /* 0x041fe20000410000 */
[----:B------:R-:W-:Y:S01]  /*5b50*/  IADD3 R4, P1, PT, R8, 0x800, RZ ;  /* 0x0000080008047810 */ /* 0x000fe20007f3e0ff */
[----:B-1----:R-:W-:-:S03]  /*5b60*/  FMUL.FTZ R13, R5, R6 ;  /* 0x00000006050d7220 */ /* 0x002fc60000410000 */
[----:B------:R-:W-:Y:S01]  /*5b70*/  STG.E desc[UR36][R8.64+-0x200], R11 ;  /* 0xfffe000b08007986 */ /* 0x000fe2000c101924 */
[----:B-----5:R-:W-:-:S03]  /*5b80*/  FMUL.FTZ R15, R5, R10 ;  /* 0x0000000a050f7220 */ /* 0x020fc60000410000 */
[----:B------:R-:W-:Y:S01]  /*5b90*/  STS [R0+-0x200], R11 ;  /* 0xfffe000b00007388 */ /* 0x000fe20000000800 */
[----:B--2---:R-:W-:-:S03]  /*5ba0*/  FMUL.FTZ R17, R5, R12 ;  /* 0x0000000c05117220 */ /* 0x004fc60000410000 */
[----:B------:R-:W-:Y:S01]  /*5bb0*/  STG.E desc[UR36][R8.64+-0x100], R13 ;  /* 0xffff000d08007986 */ /* 0x000fe2000c101924 */
[----:B----4-:R-:W-:-:S03]  /*5bc0*/  FMUL.FTZ R19, R5, R14 ;  /* 0x0000000e05137220 */ /* 0x010fc60000410000 */
[----:B------:R0:W-:Y:S01]  /*5bd0*/  STS [R0+-0x100], R13 ;  /* 0xffff000d00007388 */ /* 0x0001e20000000800 */
[----:B------:R-:W-:-:S03]  /*5be0*/  FMUL.FTZ R21, R5, R16 ;  /* 0x0000001005157220 */ /* 0x000fc60000410000 */
[----:B------:R-:W-:Y:S01]  /*5bf0*/  STG.E desc[UR36][R8.64], R15 ;  /* 0x0000000f08007986 */ /* 0x000fe2000c101924 */
[----:B---3--:R-:W-:-:S03]  /*5c00*/  FMUL.FTZ R23, R5, R18 ;  /* 0x0000001205177220 */ /* 0x008fc60000410000 */
[----:B------:R-:W-:Y:S01]  /*5c10*/  STS [R0], R15 ;  /* 0x0000000f00007388 */ /* 0x000fe20000000800 */
[----:B0-----:R-:W-:Y:S02]  /*5c20*/  IMAD.X R13, RZ, RZ, R9, P1 ;  /* 0x000000ffff0d7224 */ /* 0x001fe400008e0609 */
[----:B------:R-:W-:Y:S01]  /*5c30*/  FMUL.FTZ R11, R5, R20 ;  /* 0x00000014050b7220 */ /* 0x000fe20000410000 */
        /* <DEDUP_REMOVED lines=13> */
.L_x_2637:
[----:B------:R-:W-:Y:S05]  /*5d10*/  BSYNC.RECONVERGENT B1 ;  /* 0x0000000000017941 */ /* 0x000fea0003800200 */
.L_x_2636:
[----:B------:R-:W-:-:S13]  /*5d20*/  ISETP.LE.OR P0, PT, R7, UR43, P0 ;  /* 0x0000002b07007c0c */ /* 0x000fda0008703670 */
[----:B------:R-:W-:Y:S05]  /*5d30*/  @!P0 BRA `(.L_x_2620) ;  /* 0x0000000000408947 */ /* 0x000fea0003800000 */
[----:B------:R-:W0:Y:S04]  /*5d40*/  LDS R4, [R0+-0x200] ;  /* 0xfffe000000047984 */ /* 0x000e280000000800 */
[----:B------:R-:W1:Y:S04]  /*5d50*/  LDS R6, [R0+-0x100] ;  /* 0xffff000000067984 */ /* 0x000e680000000800 */
[----:B------:R-:W5:Y:S04]  /*5d60*/  LDS R10, [R0] ;  /* 0x00000000000a7984 */ /* 0x000f680000000800 */
[----:B------:R-:W2:Y:S01]  /*5d70*/  LDS R12, [R0+0x100] ;  /* 0x00010000000c7984 */ /* 0x000ea20000000800 */
[-C--:B0-----:R-:W-:Y:S01]  /*5d80*/  FMUL.FTZ R7, R4, R5.reuse ;  /* 0x0000000504077220 */ /* 0x081fe20000410000 */
[----:B-1----:R-:W-:-:S04]  /*5d90*/  FMUL.FTZ R11, R6, R5 ;  /* 0x00000005060b7220 */ /* 0x002fc80000410000 */
[----:B------:R1:W-:Y:S01]  /*5da0*/  STG.E desc[UR36][R8.64+-0x200], R7 ;  /* 0xfffe000708007986 */ /* 0x0003e2000c101924 */
[----:B-----5:R-:W-:-:S03]  /*5db0*/  FMUL.FTZ R13, R10, R5 ;  /* 0x000000050a0d7220 */ /* 0x020fc60000410000 */
        /* <DEDUP_REMOVED lines=8> */
.L_x_2620:
[----:B------:R-:W-:Y:S05]  /*5e40*/  BSYNC.RECONVERGENT B0 ;  /* 0x0000000000007941 */ /* 0x000fea0003800200 */
.L_x_2619:
[----:B------:R-:W2:Y:S01]  /*5e50*/  LDCU.64 UR8, c[0x0][0x3b0] ;  /* 0x00007600ff0877ac */ /* 0x000ea20008000a00 */
[----:B------:R-:W-:Y:S01]  /*5e60*/  SHF.R.U32.HI R31, RZ, 0x4, R3 ;  /* 0x00000004ff1f7819 */ /* 0x000fe20000011603 */
[----:B01----:R-:W-:Y:S01]  /*5e70*/  IMAD.U32 R5, RZ, RZ, UR44 ;  /* 0x0000002cff057e24 */ /* 0x003fe2000f8e00ff */
[----:B------:R-:W-:Y:S01]  /*5e80*/  SHF.L.U32 R0, R3, 0x2, RZ ;  /* 0x0000000203007819 */ /* 0x000fe200000006ff */
[----:B------:R-:W-:Y:S01]  /*5e90*/  USHF.R.S32.HI UR4, URZ, 0x1f, UR43 ;  /* 0x0000001fff047899 */ /* 0x000fe2000801142b */
[----:B------:R-:W0:Y:S01]  /*5ea0*/  LDC.64 R28, c[0x0][0x3c0] ;  /* 0x0000f000ff1c7b82 */ /* 0x000e220000000a00 */
[----:B------:R-:W1:Y:S01]  /*5eb0*/  LDCU UR5, c[0x0][0x3f4] ;  /* 0x00007e80ff0577ac */ /* 0x000e620008000800 */
[----:B------:R-:W-:Y:S02]  /*5ec0*/  LOP3.LUT R0, R0, 0x3c, RZ, 0xc0, !PT ;  /* 0x0000003c00007812 */ /* 0x000fe400078ec0ff */
[----:B------:R-:W-:Y:S01]  /*5ed0*/  CS2R R6, SRZ ;  /* 0x0000000000067805 */ /* 0x000fe2000001ff00 */
[----:B------:R-:W-:-:S04]  /*5ee0*/  ULEA.HI UR4, UR4, UR43, URZ, 0x2 ;  /* 0x0000002b04047291 */ /* 0x000fc8000f8f10ff */
[----:B------:R-:W-:Y:S01]  /*5ef0*/  ULOP3.LUT UR4, UR4, 0xfffffffc, URZ, 0xc0, !UPT ;  /* 0xfffffffc04047892 */ /* 0x000fe2000f8ec0ff */
[----:B--2---:R-:W-:-:S03]  /*5f00*/  ISETP.NE.U32.AND P0, PT, RZ, UR8, PT ;  /* 0x00000008ff007c0c */ /* 0x004fc6000bf05070 */
[----:B------:R-:W-:Y:S01]  /*5f10*/  UIADD3 UR4, UPT, UPT, -UR4, UR43, URZ ;  /* 0x0000002b04047290 */ /* 0x000fe2000fffe1ff */
[----:B------:R-:W-:Y:S01]  /*5f20*/  ISETP.NE.AND.EX P0, PT, RZ, UR9, PT, P0 ;  /* 0x00000009ff007c0c */ /* 0x000fe2000bf05300 */
[----:B------:R-:W2:Y:S04]  /*5f30*/  LDCU.64 UR8, c[0x0][0x3c8] ;  /* 0x00007900ff0877ac */ /* 0x000ea80008000a00 */
[----:B------:R-:W-:-:S13]  /*5f40*/  ISETP.NE.OR P0, PT, R31, UR4, !P0 ;  /* 0x000000041f007c0c */ /* 0x000fda000c705670 */
[----:B------:R-:W3:Y:S01]  /*5f50*/  @!P0 LDC.64 R8, c[0x0][0x3b0] ;  /* 0x0000ec00ff088b82 */ /* 0x000ee20000000a00 */
[----:B------:R-:W-:Y:S01]  /*5f60*/  @!P0 LEA R5, R5, R0, 0x6 ;  /* 0x0000000005058211 */ /* 0x000fe200078e30ff */
[----:B-1----:R-:W-:Y:S01]  /*5f70*/  IMAD.U32 R33, RZ, RZ, UR5 ;  /* 0x00000005ff217e24 */ /* 0x002fe2000f8e00ff */
[----:B------:R-:W-:-:S04]  /*5f80*/  IADD3 R30, PT, PT, R2, R31, RZ ;  /* 0x0000001f021e7210 */ /* 0x000fc80007ffe0ff */
[----:B------:R-:W-:Y:S01]  /*5f90*/  VIMNMX R13, PT, PT, R33, UR43, PT ;  /* 0x0000002b210d7c48 */ /* 0x000fe2000bfe0100 */
[----:B---3--:R-:W-:Y:S01]  /*5fa0*/  @!P0 IMAD.WIDE.U32 R8, R5, 0x4, R8 ;  /* 0x0000000405088825 */ /* 0x008fe200078e0008 */
[----:B------:R-:W-:-:S06]  /*5fb0*/  CS2R R4, SRZ ;  /* 0x0000000000047805 */ /* 0x000fcc000001ff00 */
[----:B------:R1:W5:Y:S01]  /*5fc0*/  @!P0 LDG.E.128 R4, desc[UR36][R8.64] ;  /* 0x0000002408048981 */ /* 0x000362000c1e1d00 */
[----:B------:R-:W-:Y:S01]  /*5fd0*/  BAR.SYNC.DEFER_BLOCKING 0x0 ;  /* 0x0000000000007b1d */ /* 0x000fe20000010000 */
[----:B------:R-:W-:Y:S01]  /*5fe0*/  ISETP.GE.AND P0, PT, R30, R13, PT ;  /* 0x0000000d1e00720c */ /* 0x000fe20003f06270 */
[----:B------:R-:W-:Y:S01]  /*5ff0*/  IMAD R11, R33, UR6, R0 ;  /* 0x00000006210b7c24 */ /* 0x000fe2000f8e0200 */
[----:B------:R-:W-:-:S03]  /*6000*/  USHF.L.U32 UR40, UR40, 0x6, URZ ;  /* 0x0000000628287899 */ /* 0x000fc600080006ff */
[----:B------:R-:W-:Y:S01]  /*6010*/  BSSY.RECONVERGENT B0, `(.L_x_2638) ;  /* 0x000008f000007945 */ /* 0x000fe20003800200 */
[----:B0-----:R-:W-:Y:S01]  /*6020*/  IMAD.WIDE R28, R11, 0x4, R28 ;  /* 0x000000040b1c7825 */ /* 0x001fe200078e021c */
[----:B------:R-:W-:Y:S02]  /*6030*/  CS2R R10, SRZ ;  /* 0x00000000000a7805 */ /* 0x000fe4000001ff00 */
[----:B-1----:R-:W-:-:S04]  /*6040*/  CS2R R8, SRZ ;  /* 0x0000000000087805 */ /* 0x002fc8000001ff00 */
[----:B--2---:R-:W-:Y:S05]  /*6050*/  @P0 BRA `(.L_x_2639) ;  /* 0x0000000800280947 */ /* 0x004fea0003800000 */
[----:B------:R-:W-:Y:S01]  /*6060*/  VIADDMNMX R34, R30, 0x4, R13, !PT ;  /* 0x000000041e227846 */ /* 0x000fe2000780010d */
[----:B------:R-:W0:Y:S01]  /*6070*/  LDCU UR5, c[0x0][0x3f8] ;  /* 0x00007f00ff0577ac */ /* 0x000e220008000800 */
[----:B------:R-:W-:Y:S01]  /*6080*/  LOP3.LUT R8, RZ, R2, RZ, 0x33, !PT ;  /* 0x00000002ff087212 */ /* 0x000fe200078e33ff */
[----:B------:R-:W-:Y:S01]  /*6090*/  BSSY.RECONVERGENT B1, `(.L_x_2640) ;  /* 0x0000049000017945 */ /* 0x000fe20003800200 */
[----:B------:R-:W-:Y:S01]  /*60a0*/  IMAD.MOV.U32 R35, RZ, RZ, R30 ;  /* 0x000000ffff237224 */ /* 0x000fe200078e001e */
[----:B------:R-:W-:Y:S02]  /*60b0*/  CS2R R10, SRZ ;  /* 0x00000000000a7805 */ /* 0x000fe4000001ff00 */
[----:B------:R-:W-:Y:S02]  /*60c0*/  IADD3 R34, PT, PT, -R31, R34, R8 ;  /* 0x000000221f227210 */ /* 0x000fe40007ffe108 */
[----:B------:R-:W-:Y:S02]  /*60d0*/  CS2R R8, SRZ ;  /* 0x0000000000087805 */ /* 0x000fe4000001ff00 */
[----:B------:R-:W-:-:S02]  /*60e0*/  ISETP.GE.U32.AND P0, PT, R34, 0xc, PT ;  /* 0x0000000c2200780c */ /* 0x000fc40003f06070 */
[----:B------:R-:W-:-:S04]  /*60f0*/  LEA.HI R37, R34, 0x1, RZ, 0x1e ;  /* 0x0000000122257811 */ /* 0x000fc800078ff0ff */
[----:B------:R-:W-:Y:S01]  /*6100*/  LOP3.LUT P1, R40, R37, 0x3, RZ, 0xc0, !PT ;  /* 0x0000000325287812 */ /* 0x000fe2000782c0ff */
[----:B0-----:R-:W-:-:S06]  /*6110*/  IMAD R32, R33, UR5, RZ ;  /* 0x0000000521207c24 */ /* 0x001fcc000f8e02ff */
        /* <DEDUP_REMOVED lines=12> */
.L_x_2642:
        /* <DEDUP_REMOVED lines=38> */
[----:B------:R-:W-:-:S03]  /*6440*/  FFMA.FTZ R10, R15, R39, R11 ;  /* 0x000000270f0a7223 */ /* 0x000fc6000001000b */
        /* <DEDUP_REMOVED lines=13> */
.L_x_2641:
[----:B------:R-:W-:Y:S05]  /*6520*/  BSYNC.RECONVERGENT B1 ;  /* 0x0000000000017941 */ /* 0x000fea0003800200 */
.L_x_2640:
        /* <DEDUP_REMOVED lines=13> */
[----:B------:R-:W-:Y:S01]  /*6600*/  IMAD.SHL.U32 R13, R35, 0x40, RZ ;  /* 0x00000040230d7824 */ /* 0x000fe200078e00ff */
        /* <DEDUP_REMOVED lines=24> */
.L_x_2644:
[----:B------:R-:W-:Y:S05]  /*6790*/  BSYNC.RECONVERGENT B1 ;  /* 0x0000000000017941 */ /* 0x000fea0003800200 */
.L_x_2643:
        /* <DEDUP_REMOVED lines=22> */
.L_x_2639:
[----:B------:R-:W-:Y:S05]  /*6900*/  BSYNC.RECONVERGENT B0 ;  /* 0x0000000000007941 */ /* 0x000fea0003800200 */
.L_x_2638:
[----:B------:R-:W-:Y:S01]  /*6910*/  ISETP.GE.AND P0, PT, R30, UR43, PT ;  /* 0x0000002b1e007c0c */ /* 0x000fe2000bf06270 */
[----:B------:R-:W0:Y:S01]  /*6920*/  LDCU.64 UR8, c[0x0][0x3c8] ;  /* 0x00007900ff0877ac */ /* 0x000e220008000a00 */
[----:B------:R-:W-:Y:S11]  /*6930*/  BSSY.RECONVERGENT B2, `(.L_x_2645) ;  /* 0x0000151000027945 */ /* 0x000ff60003800200 */
[----:B------:R-:W-:Y:S05]  /*6940*/  @P0 BRA `(.L_x_2646) ;  /* 0x00000014003c0947 */ /* 0x000fea0003800000 */
[----:B------:R-:W-:Y:S01]  /*6950*/  IMAD.MOV.U32 R13, RZ, RZ, 0x4 ;  /* 0x00000004ff0d7424 */ /* 0x000fe200078e00ff */
[----:B------:R-:W-:Y:S01]  /*6960*/  LOP3.LUT R12, RZ, R2, RZ, 0x33, !PT ;  /* 0x00000002ff0c7212 */ /* 0x000fe200078e33ff */
[----:B------:R-:W1:Y:S01]  /*6970*/  LDCU UR5, c[0x0][0x3f8] ;  /* 0x00007f00ff0577ac */ /* 0x000e620008000800 */
[----:B------:R-:W-:Y:S02]  /*6980*/  BSSY.RECONVERGENT B1, `(.L_x_2647) ;  /* 0x00000bc000017945 */ /* 0x000fe40003800200 */
[----:B------:R-:W-:-:S04]  /*6990*/  VIADDMNMX R16, R30, R13, UR43, !PT ;  /* 0x0000002b1e107e46 */ /* 0x000fc8000f80010d */
[----:B------:R-:W-:-:S04]  /*69a0*/  IADD3 R16, PT, PT, -R31, R16, R12 ;  /* 0x000000101f107210 */ /* 0x000fc80007ffe10c */
[C---:B------:R-:W-:Y:S02]  /*69b0*/  ISETP.GE.U32.AND P0, PT, R16.reuse, 0xc, PT ;  /* 0x0000000c1000780c */ /* 0x040fe40003f06070 */
[----:B------:R-:W-:Y:S01]  /*69c0*/  LEA.HI R18, R16, 0x1, RZ, 0x1e ;  /* 0x0000000110127811 */ /* 0x000fe200078ff0ff */
[----:B-1----:R-:W-:-:S10]  /*69d0*/  IMAD R17, R33, UR5, RZ ;  /* 0x0000000521117c24 */ /* 0x002fd4000f8e02ff */
        /* <DEDUP_REMOVED lines=12> */
.L_x_2658:
[C---:B------:R-:W-:Y:S01]  /*6aa0*/  IADD3 R14, PT, PT, R30.reuse, -0x8, RZ ;  /* 0xfffffff81e0e7810 */ /* 0x040fe20007ffe0ff */
        /* <DEDUP_REMOVED lines=10> */
[----:B------:R-:W-:Y:S02]  /*6b50*/  IABS R15, R33 ;  /* 0x00000021000f7213 */ /* 0x000fe40000000000 */
[----:B------:R-:W-:Y:S02]  /*6b60*/  IABS R26, R14 ;  /* 0x0000000e001a7213 */ /* 0x000fe40000000000 */
[----:B------:R-:W1:Y:S01]  /*6b70*/  I2F.RP R21, R15 ;  /* 0x0000000f00157306 */ /* 0x000e620000209400 */
[----:B------:R-:W-:Y:S02]  /*6b80*/  ISETP.GE.AND P5, PT, R14, RZ, PT ;  /* 0x000000ff0e00720c */ /* 0x000fe40003fa6270 */
[----:B------:R-:W-:-:S05]  /*6b90*/  ISETP.NE.AND P6, PT, R33, RZ, PT ;  /* 0x000000ff2100720c */ /* 0x000fca0003fc5270 */
[----:B-1----:R-:W1:Y:S02]  /*6ba0*/  MUFU.RCP R21, R21 ;  /* 0x0000001500157308 */ /* 0x002e640000001000 */
[----:B-1----:R-:W-:Y:S02]  /*6bb0*/  VIADD R23, R21, 0xffffffe ;  /* 0x0ffffffe15177836 */ /* 0x002fe40000000000 */
[----:B------:R-:W1:Y:S04]  /*6bc0*/  LDS R21, [R20+-0x20] ;  /* 0xffffe00014157984 */ /* 0x000e680000000800 */
[----:B------:R-:W2:Y:S02]  /*6bd0*/  F2I.FTZ.U32.TRUNC.NTZ R13, R23 ;  /* 0x00000017000d7305 */ /* 0x000ea4000021f000 */
[----:B--2---:R-:W-:-:S05]  /*6be0*/  IADD3 R12, PT, PT, RZ, -R13, RZ ;  /* 0x8000000dff0c7210 */ /* 0x004fca0007ffe0ff */
        /* <DEDUP_REMOVED lines=15> */
[----:B0-----:R-:W-:-:S04]  /*6ce0*/  LEA R26, P4, R13, UR8, 0x2 ;  /* 0x000000080d1a7c11 */ /* 0x001fc8000f8810ff */
[----:B------:R-:W-:-:S05]  /*6cf0*/  LEA.HI.X R27, R13, UR9, R14, 0x2, P4 ;  /* 0x000000090d1b7c11 */ /* 0x000fca000a0f140e */
[----:B------:R-:W2:Y:S02]  /*6d00*/  LDG.E R26, desc[UR36][R26.64] ;  /* 0x000000241a1a7981 */ /* 0x000ea4000c1e1900 */
[----:B--2---:R-:W-:-:S05]  /*6d10*/  IMAD R13, R17, R26, R12 ;  /* 0x0000001a110d7224 */ /* 0x004fca00078e020c */
[----:B------:R-:W-:-:S05]  /*6d20*/  SHF.L.U32 R13, R13, 0x6, RZ ;  /* 0x000000060d0d7819 */ /* 0x000fca00000006ff */
[----:B------:R-:W-:-:S06]  /*6d30*/  IMAD.WIDE R12, R13, 0x4, R28 ;  /* 0x000000040d0c7825 */ /* 0x000fcc00078e021c */
[----:B------:R-:W1:Y:S02]  /*6d40*/  LDG.E.128 R12, desc[UR36][R12.64] ;  /* 0x000000240c0c7981 */ /* 0x000e64000c1e1d00 */
[-C--:B-1----:R-:W-:Y:S01]  /*6d50*/  FFMA.FTZ R8, R12, R21.reuse, R8 ;  /* 0x000000150c087223 */ /* 0x082fe20000010008 */
[-C--:B------:R-:W-:Y:S01]  /*6d60*/  FFMA.FTZ R9, R13, R21.reuse, R9 ;  /* 0x000000150d097223 */ /* 0x080fe20000010009 */
[-C--:B------:R-:W-:Y:S01]  /*6d70*/  FFMA.FTZ R10, R14, R21.reuse, R10 ;  /* 0x000000150e0a7223 */ /* 0x080fe2000001000a */
[----:B------:R-:W-:-:S07]  /*6d80*/  FFMA.FTZ R11, R15, R21, R11 ;  /* 0x000000150f0b7223 */ /* 0x000fce000001000b */
.L_x_2651:
[----:B0-----:R-:W-:Y:S05]  /*6d90*/  BSYNC.RECONVERGENT B3 ;  /* 0x0000000000037941 */ /* 0x001fea0003800200 */
.L_x_2650:
        /* <DEDUP_REMOVED lines=10> */
[----:B0-----:R-:W0:Y:S01]  /*6e40*/  LDS R21, [R20+-0x10] ;  /* 0xfffff00014157984 */ /* 0x001e220000000800 */
        /* <DEDUP_REMOVED lines=19> */
[----:B--2---:R-:W-:-:S05]  /*6f80*/  IMAD R13, R17, R24, R12 ;  /* 0x00000018110d7224 */ /* 0x004fca00078e020c */
[----:B------:R-:W-:-:S05]  /*6f90*/  SHF.L.U32 R13, R13, 0x6, RZ ;  /* 0x000000060d0d7819 */ /* 0x000fca00000006ff */
[----:B------:R-:W-:-:S06]  /*6fa0*/  IMAD.WIDE R12, R13, 0x4, R28 ;  /* 0x000000040d0c7825 */ /* 0x000fcc00078e021c */
[----:B------:R-:W0:Y:S02]  /*6fb0*/  LDG.E.128 R12, desc[UR36][R12.64] ;  /* 0x000000240c0c7981 */ /* 0x000e24000c1e1d00 */
[-C--:B0-----:R-:W-:Y:S01]  /*6fc0*/  FFMA.FTZ R8, R12, R21.reuse, R8 ;  /* 0x000000150c087223 */ /* 0x081fe20000010008 */
[-C--:B------:R-:W-:Y:S01]  /*6fd0*/  FFMA.FTZ R9, R13, R21.reuse, R9 ;  /* 0x000000150d097223 */ /* 0x080fe20000010009 */
[-C--:B------:R-:W-:Y:S01]  /*6fe0*/  FFMA.FTZ R10, R14, R21.reuse, R10 ;  /* 0x000000150e0a7223 */ /* 0x080fe2000001000a */
[----:B------:R-:W-:-:S07]  /*6ff0*/  FFMA.FTZ R11, R15, R21, R11 ;  /* 0x000000150f0b7223 */ /* 0x000fce000001000b */
.L_x_2653:
[----:B------:R-:W-:Y:S05]  /*7000*/  BSYNC.RECONVERGENT B3 ;  /* 0x0000000000037941 */ /* 0x000fea0003800200 */
.L_x_2652:
        /* <DEDUP_REMOVED lines=10> */
[----:B0-----:R-:W0:Y:S01]  /*70b0*/  LDS R21, [R20] ;  /* 0x0000000014157984 */ /* 0x001e220000000800 */
        /* <DEDUP_REMOVED lines=27> */
.L_x_2655:
[----:B------:R-:W-:Y:S05]  /*7270*/  BSYNC.RECONVERGENT B3 ;  /* 0x0000000000037941 */ /* 0x000fea0003800200 */
.L_x_2654:
        /* <DEDUP_REMOVED lines=10> */
[----:B0-----:R-:W0:Y:S01]  /*7320*/  LDS R21, [R20+0x10] ;  /* 0x0000100014157984 */ /* 0x001e220000000800 */
        /* <DEDUP_REMOVED lines=27> */
.L_x_2657:
[----:B------:R-:W-:Y:S05]  /*74e0*/  BSYNC.RECONVERGENT B3 ;  /* 0x0000000000037941 */ /* 0x000fea0003800200 */
.L_x_2656:
[----:B------:R-:W-:Y:S01]  /*74f0*/  VIADD R30, R30, 0x10 ;  /* 0x000000101e1e7836 */ /* 0x000fe20000000000 */
[----:B------:R-:W-:Y:S01]  /*7500*/  IADD3 R20, PT, PT, R20, 0x40, RZ ;  /* 0x0000004014147810 */ /* 0x000fe20007ffe0ff */
[----:B------:R-:W-:Y:S06]  /*7510*/  @P0 BRA `(.L_x_2658) ;  /* 0xfffffff400600947 */ /* 0x000fec000383ffff */
[----:B------:R-:W-:Y:S05]  /*7520*/  BSYNC.RECONVERGENT B0 ;  /* 0x0000000000007941 */ /* 0x000fea0003800200 */
.L_x_2649:
[----:B------:R-:W-:-:S07]  /*7530*/  VIADD R30, R30, 0xfffffff8 ;  /* 0xfffffff81e1e7836 */ /* 0x000fce0000000000 */
.L_x_2648:
[----:B0-----:R-:W-:Y:S05]  /*7540*/  BSYNC.RECONVERGENT B1 ;  /* 0x0000000000017941 */ /* 0x001fea0003800200 */
.L_x_2647:
        /* <DEDUP_REMOVED lines=9> */
[C---:B------:R-:W-:Y:S01]  /*75e0*/  IMAD.IADD R18, R30.reuse, 0x1, -R2 ;  /* 0x000000011e127824 */ /* 0x040fe200078e0a02 */
[----:B------:R-:W-:Y:S01]  /*75f0*/  IADD3 R20, PT, PT, R30, 0x4, RZ ;  /* 0x000000041e147810 */ /* 0x000fe20007ffe0ff */
[----:B------:R-:W-:Y:S03]  /*7600*/  BSSY.RECONVERGENT B1, `(.L_x_2661) ;  /* 0x000002a000017945 */ /* 0x000fe60003800200 */
[----:B------:R-:W-:Y:S01]  /*7610*/  ISETP.GE.AND P0, PT, R20, R33, PT ;  /* 0x000000211400720c */ /* 0x000fe20003f06270 */
[----:B0-----:R-:W-:-:S06]  /*7620*/  ULEA UR5, UR6, UR5, 0x18 ;  /* 0x0000000506057291 */ /* 0x001fcc000f8ec0ff */
[----:B------:R-:W-:Y:S01]  /*7630*/  LEA R18, R18, UR5, 0x2 ;  /* 0x0000000512127c11 */ /* 0x000fe2000f8e10ff */
[----:B------:R-:W-:Y:S06]  /*7640*/  @!P1 BRA `(.L_x_2662) ;  /* 0x0000000000949947 */ /* 0x000fec0003800000 */
[----:B------:R-:W-:Y:S01]  /*7650*/  IABS R15, R33 ;  /* 0x00000021000f7213 */ /* 0x000fe20000000000 */
[----:B------:R-:W0:Y:S01]  /*7660*/  LDCU.64 UR6, c[0x0][0x3c8] ;  /* 0x00007900ff0677ac */ /* 0x000e220008000a00 */
[----:B------:R-:W-:Y:S02]  /*7670*/  IABS R22, R30 ;  /* 0x0000001e00167213 */ /* 0x000fe40000000000 */
[----:B------:R-:W1:Y:S01]  /*7680*/  I2F.RP R14, R15 ;  /* 0x0000000f000e7306 */ /* 0x000e620000209400 */
[----:B------:R-:W-:Y:S02]  /*7690*/  ISETP.GE.AND P2, PT, R30, RZ, PT ;  /* 0x000000ff1e00720c */ /* 0x000fe40003f46270 */
[----:B------:R-:W-:-:S05]  /*76a0*/  ISETP.NE.AND P3, PT, R33, RZ, PT ;  /* 0x000000ff2100720c */ /* 0x000fca0003f65270 */
[----:B-1----:R-:W1:Y:S02]  /*76b0*/  MUFU.RCP R14, R14 ;  /* 0x0000000e000e7308 */ /* 0x002e640000001000 */
[----:B-1----:R-:W-:-:S06]  /*76c0*/  IADD3 R19, PT, PT, R14, 0xffffffe, RZ ;  /* 0x0ffffffe0e137810 */ /* 0x002fcc0007ffe0ff */
[----:B------:R1:W2:Y:S02]  /*76d0*/  F2I.FTZ.U32.TRUNC.NTZ R13, R19 ;  /* 0x00000013000d7305 */ /* 0x0002a4000021f000 */
[----:B-1----:R-:W1:Y:S01]  /*76e0*/  LDS R19, [R18] ;  /* 0x0000000012137984 */ /* 0x002e620000000800 */
        /* <DEDUP_REMOVED lines=19> */
[----:B--2---:R-:W-:-:S04]  /*7820*/  IMAD R13, R17, R22, R12 ;  /* 0x00000016110d7224 */ /* 0x004fc800078e020c */
[----:B------:R-:W-:-:S04]  /*7830*/  IMAD.SHL.U32 R13, R13, 0x40, RZ ;  /* 0x000000400d0d7824 */ /* 0x000fc800078e00ff */
[----:B------:R-:W-:-:S06]  /*7840*/  IMAD.WIDE R12, R13, 0x4, R28 ;  /* 0x000000040d0c7825 */ /* 0x000fcc00078e021c */
[----:B------:R-:W1:Y:S02]  /*7850*/  LDG.E.128 R12, desc[UR36][R12.64] ;  /* 0x000000240c0c7981 */ /* 0x000e64000c1e1d00 */
[-C--:B-1----:R-:W-:Y:S01]  /*7860*/  FFMA.FTZ R8, R12, R19.reuse, R8 ;  /* 0x000000130c087223 */ /* 0x082fe20000010008 */
[-C--:B------:R-:W-:Y:S01]  /*7870*/  FFMA.FTZ R9, R13, R19.reuse, R9 ;  /* 0x000000130d097223 */ /* 0x080fe20000010009 */
[-C--:B------:R-:W-:Y:S01]  /*7880*/  FFMA.FTZ R10, R14, R19.reuse, R10 ;  /* 0x000000130e0a7223 */ /* 0x080fe2000001000a */
[----:B------:R-:W-:-:S07]  /*7890*/  FFMA.FTZ R11, R15, R19, R11 ;  /* 0x000000130f0b7223 */ /* 0x000fce000001000b */
.L_x_2662:
[----:B------:R-:W-:Y:S05]  /*78a0*/  BSYNC.RECONVERGENT B1 ;  /* 0x0000000000017941 */ /* 0x000fea0003800200 */
.L_x_2661:
[----:B------:R-:W-:Y:S04]  /*78b0*/  BSSY.RECONVERGENT B1, `(.L_x_2663) ;  /* 0x0000027000017945 */ /* 0x000fe80003800200 */
[----:B------:R-:W-:Y:S05]  /*78c0*/  @!P0 BRA `(.L_x_2664) ;  /* 0x0000000000948947 */ /* 0x000fea0003800000 */
[----:B------:R-:W-:Y:S01]  /*78d0*/  IABS R15, R33 ;  /* 0x00000021000f7213 */ /* 0x000fe20000000000 */
        /* <DEDUP_REMOVED lines=9> */
[----:B--2---:R-:W-:-:S04]  /*7970*/  IMAD.MOV R12, RZ, RZ, -R13 ;  /* 0x000000ffff0c7224 */ /* 0x004fc800078e0a0d */
        /* <DEDUP_REMOVED lines=26> */
.L_x_2664:
[----:B------:R-:W-:Y:S05]  /*7b20*/  BSYNC.RECONVERGENT B1 ;  /* 0x0000000000017941 */ /* 0x000fea0003800200 */
.L_x_2663:
[----:B------:R-:W-:-:S07]  /*7b30*/  IADD3 R30, PT, PT, R30, 0x8, RZ ;  /* 0x000000081e1e7810 */ /* 0x000fce0007ffe0ff */
.L_x_2660:
[----:B------:R-:W-:Y:S05]  /*7b40*/  BSYNC.RECONVERGENT B0 ;  /* 0x0000000000007941 */ /* 0x000fea0003800200 */
.L_x_2659:
        /* <DEDUP_REMOVED lines=47> */
.L_x_2646:
[----:B0-----:R-:W-:Y:S05]  /*7e40*/  BSYNC.RECONVERGENT B2 ;  /* 0x0000000000027941 */ /* 0x001fea0003800200 */
.L_x_2645:
[----:B------:R-:W-:Y:S01]  /*7e50*/  ISETP.NE.AND P0, PT, R31, UR4, PT ;  /* 0x000000041f007c0c */ /* 0x000fe2000bf05270 */
[----:B------:R-:W-:-:S12]  /*7e60*/  BSSY.RECONVERGENT B0, `(.L_x_2665) ;  /* 0x0000040000007945 */ /* 0x000fd80003800200 */
[----:B------:R-:W-:Y:S05]  /*7e70*/  @P0 BRA `(.L_x_2666) ;  /* 0x0000000000f80947 */ /* 0x000fea0003800000 */
[----:B------:R-:W0:Y:S01]  /*7e80*/  LDC R12, c[0x0][0x478] ;  /* 0x00011e00ff0c7b82 */ /* 0x000e220000000800 */
[----:B------:R-:W-:Y:S01]  /*7e90*/  VIADD R17, R0, UR46 ;  /* 0x0000002e00117c36 */ /* 0x000fe20008000000 */
[----:B------:R-:W1:Y:S01]  /*7ea0*/  LDCU.64 UR4, c[0x0][0x460] ;  /* 0x00008c00ff0477ac */ /* 0x000e620008000a00 */
[----:B0-----:R-:W-:-:S13]  /*7eb0*/  ISETP.NE.AND P1, PT, R12, 0x2, PT ;  /* 0x000000020c00780c */ /* 0x001fda0003f25270 */
[----:B------:R-:W0:Y:S08]  /*7ec0*/  @!P1 LDC.64 R12, c[0x0][0x3a8] ;  /* 0x0000ea00ff0c9b82 */ /* 0x000e300000000a00 */
[----:B------:R-:W2:Y:S01]  /*7ed0*/  @!P1 LDC.64 R14, c[0x0][0x468] ;  /* 0x00011a00ff0e9b82 */ /* 0x000ea20000000a00 */
[----:B-1----:R-:W-:-:S07]  /*7ee0*/  UISETP.NE.U32.AND UP0, UPT, UR4, URZ, UPT ;  /* 0x000000ff0400728c */ /* 0x002fce000bf05070 */
[----:B------:R-:W1:Y:S01]  /*7ef0*/  @P1 LDC.64 R20, c[0x0][0x3a8] ;  /* 0x0000ea00ff141b82 */ /* 0x000e620000000a00 */
[----:B0-----:R-:W-:-:S04]  /*7f00*/  @!P1 IADD3 R12, P0, PT, R17, R12, RZ ;  /* 0x0000000c110c9210 */ /* 0x001fc80007f1e0ff */
[----:B------:R-:W-:Y:S01]  /*7f10*/  @!P1 LEA.HI.X.SX32 R13, R17, R13, 0x1, P0 ;  /* 0x0000000d110d9211 */ /* 0x000fe200000f0eff */
[----:B--2---:R-:W2:Y:S04]  /*7f20*/  @!P1 LDG.E R15, desc[UR36][R14.64+0x8] ;  /* 0x000008240e0f9981 */ /* 0x004ea8000c1e1900 */
[----:B------:R-:W3:Y:S01]  /*7f30*/  @!P1 LDG.E R18, desc[UR36][R12.64] ;  /* 0x000000240c129981 */ /* 0x000ee2000c1e1900 */
[----:B------:R-:W-:-:S11]  /*7f40*/  UISETP.NE.AND.EX UP0, UPT, UR5, URZ, UPT, UP0 ;  /* 0x000000ff0500728c */ /* 0x000fd6000bf05300 */
[----:B------:R-:W0:Y:S01]  /*7f50*/  @UP0 LDCU UR4, c[0x0][0x3f8] ;  /* 0x00007f00ff0407ac */ /* 0x000e220008000800 */
[----:B------:R-:W4:Y:S01]  /*7f60*/  @UP0 LDCU.64 UR6, c[0x0][0x458] ;  /* 0x00008b00ff0607ac */ /* 0x000f220008000a00 */
[----:B------:R-:W-:Y:S01]  /*7f70*/  PLOP3.LUT P2, PT, PT, PT, UP0, 0x80, 0x8 ;  /* 0x000000000008781c */ /* 0x000fe20003f4f008 */
[----:B-1----:R-:W-:Y:S01]  /*7f80*/  @P1 IMAD.WIDE R20, R17, 0x4, R20 ;  /* 0x0000000411141825 */ /* 0x002fe200078e0214 */
[----:B0-----:R-:W-:-:S06]  /*7f90*/  @UP0 UIMAD UR4, UR38, UR4, UR44 ;  /* 0x00000004260402a4 */ /* 0x001fcc000f8e022c */
[----:B------:R-:W-:Y:S01]  /*7fa0*/  MOV R19, UR4 ;  /* 0x0000000400137c02 */ /* 0x000fe20008000f00 */
[----:B----4-:R-:W-:Y:S01]  /*7fb0*/  IMAD.U32 R16, RZ, RZ, UR6 ;  /* 0x00000006ff107e24 */ /* 0x010fe2000f8e00ff */
[----:B------:R-:W-:Y:S01]  /*7fc0*/  MOV R17, UR7 ;  /* 0x0000000700117c02 */ /* 0x000fe20008000f00 */
[----:B------:R-:W0:Y:S01]  /*7fd0*/  S2R R23, SR_CgaCtaId ;  /* 0x0000000000177919 */ /* 0x000e220000008800 */
[----:B------:R-:W-:Y:S01]  /*7fe0*/  IADD3 R2, PT, PT, -R2, UR43, RZ ;  /* 0x0000002b02027c10 */ /* 0x000fe2000fffe1ff */
[----:B------:R-:W-:Y:S01]  /*7ff0*/  @P2 IMAD R19, R19, 0x40, R0 ;  /* 0x0000004013132824 */ /* 0x000fe200078e0200 */
[----:B------:R-:W1:Y:S03]  /*8000*/  LDCU.64 UR6, c[0x0][0x3c0] ;  /* 0x00007800ff0677ac */ /* 0x000e660008000a00 */
[----:B------:R-:W-:Y:S01]  /*8010*/  @P2 IMAD.WIDE R16, R19, 0x4, R16 ;  /* 0x0000000413102825 */ /* 0x000fe200078e0210 */
[----:B---3--:R-:W2:Y:S08]  /*8020*/  @!P1 I2F.S8 R22, R18 ;  /* 0x0000001200169306 */ /* 0x008eb00000001400 */
[----:B------:R-:W3:Y:S08]  /*8030*/  @!P1 I2F.S8 R24, R18.B1 ;  /* 0x1000001200189306 */ /* 0x000ef00000001400 */
[----:B------:R-:W4:Y:S08]  /*8040*/  @!P1 I2F.S8 R26, R18.B2 ;  /* 0x20000012001a9306 */ /* 0x000f300000001400 */
[----:B------:R1:W0:Y:S01]  /*8050*/  @!P1 I2F.S8 R28, R18.B3 ;  /* 0x30000012001c9306 */ /* 0x0002220000001400 */
[C---:B--2---:R-:W-:Y:S01]  /*8060*/  @!P1 FMUL.FTZ R12, R15.reuse, R22 ;  /* 0x000000160f0c9220 */ /* 0x044fe20000410000 */
[C---:B---3--:R-:W-:Y:S01]  /*8070*/  @!P1 FMUL.FTZ R13, R15.reuse, R24 ;  /* 0x000000180f0d9220 */ /* 0x048fe20000410000 */
[C---:B----4-:R-:W-:Y:S01]  /*8080*/  @!P1 FMUL.FTZ R14, R15.reuse, R26 ;  /* 0x0000001a0f0e9220 */ /* 0x050fe20000410000 */
[----:B-1----:R-:W2:Y:S01]  /*8090*/  @P2 LDG.E.128 R16, desc[UR36][R16.64] ;  /* 0x0000002410102981 */ /* 0x002ea2000c1e1d00 */
[----:B0-----:R-:W-:-:S06]  /*80a0*/  @!P1 FMUL.FTZ R15, R15, R28 ;  /* 0x0000001c0f0f9220 */ /* 0x001fcc0000410000 */
[----:B------:R0:W3:Y:S01]  /*80b0*/  @P1 LDG.E.128 R12, desc[UR36][R20.64] ;  /* 0x00000024140c1981 */ /* 0x0000e2000c1e1d00 */
[----:B------:R-:W-:-:S04]  /*80c0*/  MOV R22, 0x400 ;  /* 0x0000040000167802 */ /* 0x000fc80000000f00 */
[----:B------:R-:W-:-:S04]  /*80d0*/  IADD3 R22, PT, PT, R22, 0x110, RZ ;  /* 0x0000011016167810 */ /* 0x000fc80007ffe0ff */
[----:B------:R-:W-:-:S05]  /*80e0*/  LEA R23, R23, R22, 0x18 ;  /* 0x0000001617177211 */ /* 0x000fca00078ec0ff */
[----:B------:R-:W-:Y:S01]  /*80f0*/  IMAD R23, R2, 0x4, R23 ;  /* 0x0000000402177824 */ /* 0x000fe200078e0217 */
[----:B------:R-:W-:Y:S01]  /*8100*/  USHF.L.U32 UR4, UR41, 0x6, URZ ;  /* 0x0000000629047899 */ /* 0x000fe200080006ff */
[----:B------:R-:W-:-:S04]  /*8110*/  IMAD R33, R33, UR40, R0 ;  /* 0x0000002821217c24 */ /* 0x000fc8000f8e0200 */
[----:B------:R-:W1:Y:S01]  /*8120*/  LDS R23, [R23] ;  /* 0x0000000017177984 */ /* 0x000e620000000800 */
[----:B------:R-:W-:Y:S02]  /*8130*/  SHF.R.S32.HI R2, RZ, 0x1f, R33 ;  /* 0x0000001fff027819 */ /* 0x000fe40000011421 */
[----:B------:R-:W-:Y:S02]  /*8140*/  IADD3 R33, P0, PT, R33, UR4, RZ ;  /* 0x0000000421217c10 */ /* 0x000fe4000ff1e0ff */
[----:B0-----:R-:W-:-:S04]  /*8150*/  MOV R21, UR4 ;  /* 0x0000000400157c02 */ /* 0x001fc80008000f00 */
        /* <DEDUP_REMOVED lines=16> */
.L_x_2666:
[----:B------:R-:W-:Y:S05]  /*8260*/  BSYNC.RECONVERGENT B0 ;  /* 0x0000000000007941 */ /* 0x000fea0003800200 */
.L_x_2665:
[----:B------:R-:W1:Y:S08]  /*8270*/  S2UR UR5, SR_CgaCtaId ;  /* 0x00000000000579c3 */ /* 0x000e700000008800 */
        /* <DEDUP_REMOVED lines=10> */
[----:B-1----:R-:W-:-:S09]  /*8320*/  ULEA UR4, UR5, UR4, 0x18 ;  /* 0x0000000405047291 */ /* 0x002fd2000f8ec0ff */
[----:B------:R-:W-:Y:S01]  /*8330*/  @!P0 STS.128 [R31+UR4+-0x200], R8 ;  /* 0xfffe00081f008988 */ /* 0x000fe20008000c04 */
[----:B------:R-:W-:Y:S01]  /*8340*/  BAR.SYNC.DEFER_BLOCKING 0x0 ;  /* 0x0000000000007b1d */ /* 0x000fe20000010000 */
[----:B------:R-:W-:-:S05]  /*8350*/  ISETP.NE.AND P0, PT, R12, 0x10, PT ;  /* 0x000000100c00780c */ /* 0x000fca0003f05270 */
[----:B0----5:R-:W0:Y:S02]  /*8360*/  @!P2 LDS.128 R4, [R31+UR4] ;  /* 0x000000041f04a984 */ /* 0x021e240008000c00 */
        /* <DEDUP_REMOVED lines=38> */
[----:B--2---:R-:W-:Y:S02]  /*85d0*/  PRMT R5, R8, 0x8880, RZ ;  /* 0x0000888008057816 */ /* 0x004fe400000000ff */
[----:B------:R-:W-:-:S02]  /*85e0*/  LOP3.LUT R4, R2, 0xff, RZ, 0xc0, !PT ;  /* 0x000000ff02047812 */ /* 0x000fc400078ec0ff */
[----:B------:R-:W-:Y:S02]  /*85f0*/  PRMT R0, R5, 0x7710, RZ ;  /* 0x0000771005007816 */ /* 0x000fe400000000ff */
[----:B------:R-:W-:Y:S02]  /*8600*/  LEA R4, R4, R3, 0x8 ;  /* 0x0000000304047211 */ /* 0x000fe400078e40ff */
[----:B------:R-:W-:Y:S02]  /*8610*/  LOP3.LUT R5, R0, 0xff, RZ, 0xc0, !PT ;  /* 0x000000ff00057812 */ /* 0x000fe400078ec0ff */
[----:B-1----:R-:W-:-:S03]  /*8620*/  IADD3 R2, P0, PT, R6, UR4, RZ ;  /* 0x0000000406027c10 */ /* 0x002fc6000ff1e0ff */
[----:B------:R-:W-:Y:S01]  /*8630*/  IMAD.IADD R5, R4, 0x1, R5 ;  /* 0x0000000104057824 */ /* 0x000fe200078e0205 */
[----:B------:R-:W-:-:S05]  /*8640*/  LEA.HI.X.SX32 R3, R6, UR5, 0x1, P0 ;  /* 0x0000000506037c11 */ /* 0x000fca00080f0eff */
[----:B------:R-:W-:Y:S01]  /*8650*/  STG.E desc[UR36][R2.64], R5 ;  /* 0x0000000502007986 */ /* 0x000fe2000c101924 */
[----:B------:R-:W-:Y:S05]  /*8660*/  EXIT ;  /* 0x000000000000794d */ /* 0x000fea0003800000 */
.L_x_2667:
[----:B------:R-:W0:Y:S01]  /*8670*/  LDC.64 R2, c[0x0][0x380] ;  /* 0x0000e000ff027b82 */ /* 0x000e220000000a00 */
[----:B------:R-:W-:-:S05]  /*8680*/  IADD3 R5, PT, PT, R0, UR40, RZ ;  /* 0x0000002800057c10 */ /* 0x000fca000fffe0ff */
[----:B0-----:R-:W-:-:S05]  /*8690*/  IMAD.WIDE R2, R5, 0x4, R2 ;  /* 0x0000000405027825 */ /* 0x001fca00078e0202 */
[----:B------:R-:W-:Y:S01]  /*86a0*/  STG.E.128 desc[UR36][R2.64], R8 ;  /* 0x0000000802007986 */ /* 0x000fe2000c101d24 */
[----:B------:R-:W-:Y:S05]  /*86b0*/  EXIT ;  /* 0x000000000000794d */ /* 0x000fea0003800000 */
.L_x_2592:
[----:B------:R-:W-:Y:S02]  /*86c0*/  HFMA2 R11, -RZ, RZ, 0, 1.847743988037109375e-06 ;  /* 0x0000001fff0b7431 */ /* 0x000fe400000001ff */
[----:B------:R-:W-:Y:S02]  /*86d0*/  IMAD.MOV.U32 R12, RZ, RZ, 0x10 ;  /* 0x00000010ff0c7424 */ /* 0x000fe400078e00ff */
[----:B------:R-:W-:-:S07]  /*86e0*/  IMAD.MOV.U32 R15, RZ, RZ, -0x1 ;  /* 0xffffffffff0f7424 */ /* 0x000fce00078e00ff */
[----:B0-----:R-:W-:Y:S05]  /*86f0*/  WARPSYNC.COLLECTIVE R15, `(.L_x_2668) ;  /* 0x000000000f087348 */ /* 0x001fea0003c00000 */
[----:B------:R1:W2:Y:S02]  /*8700*/  SHFL.BFLY P6, R14, R13, R12, R11 ;  /* 0x0c00000c0d0e7389 */ /* 0x0002a400000c000b */
[----:B012---:R-:W-:Y:S05]  /*8710*/  ENDCOLLECTIVE ;  /* 0x000000000000791b */ /* 0x007fea0003800000 */
.L_x_2668:
[----:B------:R-:W-:Y:S02]  /*8720*/  IMAD.MOV.U32 R12, RZ, RZ, 0x8 ;  /* 0x00000008ff0c7424 */ /* 0x000fe400078e00ff */
[----:B------:R-:W-:-:S05]  /*8730*/  FADD.FTZ R0, R13, R14 ;  /* 0x0000000e0d007221 */ /* 0x000fca0000010000 */
[----:B------:R-:W-:-:S07]  /*8740*/  MOV R13, R0 ;  /* 0x00000000000d7202 */ /* 0x000fce0000000f00 */
[----:B------:R-:W-:Y:S05]  /*8750*/  WARPSYNC.COLLECTIVE R15, `(.L_x_2669) ;  /* 0x000000000f087348 */ /* 0x000fea0003c00000 */
[----:B------:R0:W1:Y:S02]  /*8760*/  SHFL.BFLY P6, R14, R13, R12, R11 ;  /* 0x0c00000c0d0e7389 */ /* 0x00006400000c000b */
[----:B01----:R-:W-:Y:S05]  /*8770*/  ENDCOLLECTIVE ;  /* 0x000000000000791b */ /* 0x003fea0003800000 */
.L_x_2669:
[----:B------:R-:W-:Y:S02]  /*8780*/  IMAD.MOV.U32 R12, RZ, RZ, 0x4 ;  /* 0x00000004ff0c7424 */ /* 0x000fe400078e00ff */
[----:B------:R-:W-:-:S05]  /*8790*/  FADD.FTZ R2, R0, R14 ;  /* 0x0000000e00027221 */ /* 0x000fca0000010000 */
[----:B------:R-:W-:-:S07]  /*87a0*/  MOV R13, R2 ;  /* 0x00000002000d7202 */ /* 0x000fce0000000f00 */
[----:B------:R-:W-:Y:S05]  /*87b0*/  WARPSYNC.COLLECTIVE R15, `(.L_x_2670) ;  /* 0x000000000f087348 */ /* 0x000fea0003c00000 */
[----:B------:R0:W1:Y:S02]  /*87c0*/  SHFL.BFLY P6, R14, R13, R12, R11 ;  /* 0x0c00000c0d0e7389 */ /* 0x00006400000c000b */
[----:B01----:R-:W-:Y:S05]  /*87d0*/  ENDCOLLECTIVE ;  /* 0x000000000000791b */ /* 0x003fea0003800000 */
.L_x_2670:
[----:B------:R-:W-:Y:S02]  /*87e0*/  IMAD.MOV.U32 R12, RZ, RZ, 0x2 ;  /* 0x00000002ff0c7424 */ /* 0x000fe400078e00ff */
[----:B------:R-:W-:-:S05]  /*87f0*/  FADD.FTZ R3, R2, R14 ;  /* 0x0000000e02037221 */ /* 0x000fca0000010000 */
[----:B------:R-:W-:-:S07]  /*8800*/  MOV R13, R3 ;  /* 0x00000003000d7202 */ /* 0x000fce0000000f00 */
[----:B------:R-:W-:Y:S05]  /*8810*/  WARPSYNC.COLLECTIVE R15, `(.L_x_2671) ;  /* 0x000000000f087348 */ /* 0x000fea0003c00000 */
[----:B------:R0:W1:Y:S02]  /*8820*/  SHFL.BFLY P6, R14, R13, R12, R11 ;  /* 0x0c00000c0d0e7389 */ /* 0x00006400000c000b */
[----:B01----:R-:W-:Y:S05]  /*8830*/  ENDCOLLECTIVE ;  /* 0x000000000000791b */ /* 0x003fea0003800000 */
.L_x_2671:
[----:B------:R-:W-:Y:S02]  /*8840*/  IMAD.MOV.U32 R12, RZ, RZ, 0x1 ;  /* 0x00000001ff0c7424 */ /* 0x000fe400078e00ff */
[----:B------:R-:W-:-:S05]  /*8850*/  FADD.FTZ R4, R3, R14 ;  /* 0x0000000e03047221 */ /* 0x000fca0000010000 */
[----:B------:R-:W-:-:S07]  /*8860*/  MOV R13, R4 ;  /* 0x00000004000d7202 */ /* 0x000fce0000000f00 */
[----:B------:R-:W-:Y:S05]  /*8870*/  WARPSYNC.COLLECTIVE R15, `(.L_x_2672) ;  /* 0x000000000f087348 */ /* 0x000fea0003c00000 */
[----:B------:R0:W1:Y:S02]  /*8880*/  SHFL.BFLY P6, R14, R13, R12, R11 ;  /* 0x0c00000c0d0e7389 */ /* 0x00006400000c000b */
[----:B01----:R-:W-:Y:S05]  /*8890*/  ENDCOLLECTIVE ;  /* 0x000000000000791b */ /* 0x003fea0003800000 */
.L_x_2672:
[----:B------:R-:W-:Y:S05]  /*88a0*/  BRA `(.L_x_2673) ;  /* 0xffffff8c00cc7947 */ /* 0x000fea000383ffff */
.L_x_2598:
[----:B------:R-:W-:Y:S01]  /*88b0*/  HFMA2 R12, -RZ, RZ, 0, 1.1920928955078125e-07 ;  /* 0x00000002ff0c7431 */ /* 0x000fe200000001ff */
[----:B------:R-:W-:Y:S01]  /*88c0*/  BSSY B1, `(.L_x_2674) ;  /* 0x0000006000017945 */ /* 0x000fe20003800000 */
[----:B------:R-:W-:Y:S01]  /*88d0*/  IMAD.MOV.U32 R11, RZ, RZ, 0x1f ;  /* 0x0000001fff0b7424 */ /* 0x000fe200078e00ff */
[----:B------:R-:W-:-:S07]  /*88e0*/  MOV R15, 0xffffffff ;  /* 0xffffffff000f7802 */ /* 0x000fce0000000f00 */
[----:B------:R-:W-:Y:S05]  /*88f0*/  WARPSYNC.COLLECTIVE R15, `(.L_x_2675) ;  /* 0x000000000f087348 */ /* 0x000fea0003c00000 */
[----:B------:R0:W1:Y:S02]  /*8900*/  SHFL.BFLY P6, R14, R13, R12, R11 ;  /* 0x0c00000c0d0e7389 */ /* 0x00006400000c000b */
[----:B01----:R-:W-:Y:S05]  /*8910*/  ENDCOLLECTIVE ;  /* 0x000000000000791b */ /* 0x003fea0003800000 */
.L_x_2675:
[----:B------:R-:W-:Y:S05]  /*8920*/  BSYNC B1 ;  /* 0x0000000000017941 */ /* 0x000fea0003800000 */
.L_x_2674:
[----:B------:R-:W-:Y:S02]  /*8930*/  HFMA2 R11, -RZ, RZ, 0, 1.847743988037109375e-06 ;  /* 0x0000001fff0b7431 */ /* 0x000fe400000001ff */
[----:B------:R-:W-:Y:S01]  /*8940*/  FADD.FTZ R13, R13, R14 ;  /* 0x0000000e0d0d7221 */ /* 0x000fe20000010000 */
[----:B------:R-:W-:Y:S02]  /*8950*/  IMAD.MOV.U32 R12, RZ, RZ, 0x1 ;  /* 0x00000001ff0c7424 */ /* 0x000fe400078e00ff */
[----:B------:R-:W-:-:S07]  /*8960*/  IMAD.MOV.U32 R15, RZ, RZ, -0x1 ;  /* 0xffffffffff0f7424 */ /* 0x000fce00078e00ff */
[----:B------:R-:W-:Y:S05]  /*8970*/  WARPSYNC.COLLECTIVE R15, `(.L_x_2676) ;  /* 0x000000000f087348 */ /* 0x000fea0003c00000 */
[----:B------:R0:W1:Y:S02]  /*8980*/  SHFL.BFLY P6, R14, R13, R12, R11 ;  /* 0x0c00000c0d0e7389 */ /* 0x00006400000c000b */
[----:B01----:R-:W-:Y:S05]  /*8990*/  ENDCOLLECTIVE ;  /* 0x000000000000791b */ /* 0x003fea0003800000 */
.L_x_2676:
[----:B------:R-:W-:Y:S05]  /*89a0*/  BRA `(.L_x_2677) ;  /* 0xffffffa0003c7947 */ /* 0x000fea000383ffff */
.L_x_2602:
[----:B------:R-:W-:Y:S01]  /*89b0*/  HFMA2 R11, -RZ, RZ, 0, 1.847743988037109375e-06 ;  /* 0x0000001fff0b7431 */ /* 0x000fe200000001ff */
[----:B------:R-:W-:Y:S01]  /*89c0*/  BSSY B0, `(.L_x_2678) ;  /* 0x0000007000007945 */ /* 0x000fe20003800000 */
[----:B------:R-:W-:Y:S01]  /*89d0*/  MOV R13, R48 ;  /* 0x00000030000d7202 */ /* 0x000fe20000000f00 */
[----:B------:R-:W-:Y:S02]  /*89e0*/  IMAD.MOV.U32 R12, RZ, RZ, 0x10 ;  /* 0x00000010ff0c7424 */ /* 0x000fe400078e00ff */
[----:B------:R-:W-:-:S07]  /*89f0*/  IMAD.MOV.U32 R15, RZ, RZ, -0x1 ;  /* 0xffffffffff0f7424 */ /* 0x000fce00078e00ff */
[----:B0-234-:R-:W-:Y:S05]  /*8a00*/  WARPSYNC.COLLECTIVE R15, `(.L_x_2679) ;  /* 0x000000000f087348 */ /* 0x01dfea0003c00000 */
[----:B------:R1:W0:Y:S02]  /*8a10*/  SHFL.BFLY P6, R14, R13, R12, R11 ;  /* 0x0c00000c0d0e7389 */ /* 0x00022400000c000b */
[----:B01234-:R-:W-:Y:S05]  /*8a20*/  ENDCOLLECTIVE ;  /* 0x000000000000791b */ /* 0x01ffea0003800000 */
.L_x_2679:
[----:B------:R-:W-:Y:S05]  /*8a30*/  BSYNC B0 ;  /* 0x0000000000007941 */ /* 0x000fea0003800000 */
.L_x_2678:
[----:B------:R-:W-:Y:S01]  /*8a40*/  FMNMX.FTZ R13, R14, R48, !PT ;  /* 0x000000300e0d7209 */ /* 0x000fe20007810000 */
[----:B------:R-:W-:Y:S01]  /*8a50*/  IMAD.MOV.U32 R11, RZ, RZ, 0x1f ;  /* 0x0000001fff0b7424 */ /* 0x000fe200078e00ff */
[----:B------:R-:W-:Y:S02]  /*8a60*/  MOV R12, 0x8 ;  /* 0x00000008000c7802 */ /* 0x000fe40000000f00 */
[----:B------:R-:W-:-:S07]  /*8a70*/  MOV R15, 0xffffffff ;  /* 0xffffffff000f7802 */ /* 0x000fce0000000f00 */
[----:B------:R-:W-:Y:S05]  /*8a80*/  WARPSYNC.COLLECTIVE R15, `(.L_x_2680) ;  /* 0x000000000f087348 */ /* 0x000fea0003c00000 */
[----:B------:R0:W1:Y:S02]  /*8a90*/  SHFL.BFLY P6, R14, R13, R12, R11 ;  /* 0x0c00000c0d0e7389 */ /* 0x00006400000c000b */
[----:B01----:R-:W-:Y:S05]  /*8aa0*/  ENDCOLLECTIVE ;  /* 0x000000000000791b */ /* 0x003fea0003800000 */
.L_x_2680:
[----:B------:R-:W-:Y:S01]  /*8ab0*/  HFMA2 R12, -RZ, RZ, 0, 2.384185791015625e-07 ;  /* 0x00000004ff0c7431 */ /* 0x000fe200000001ff */
[----:B------:R-:W-:-:S05]  /*8ac0*/  FMNMX.FTZ R0, R13, R14, !PT ;  /* 0x0000000e0d007209 */ /* 0x000fca0007810000 */
[----:B------:R-:W-:-:S07]  /*8ad0*/  IMAD.MOV.U32 R13, RZ, RZ, R0 ;  /* 0x000000ffff0d7224 */ /* 0x000fce00078e0000 */
[----:B------:R-:W-:Y:S05]  /*8ae0*/  WARPSYNC.COLLECTIVE R15, `(.L_x_2681) ;  /* 0x000000000f087348 */ /* 0x000fea0003c00000 */
[----:B------:R0:W1:Y:S02]  /*8af0*/  SHFL.BFLY P6, R14, R13, R12, R11 ;  /* 0x0c00000c0d0e7389 */ /* 0x00006400000c000b */
[----:B01----:R-:W-:Y:S05]  /*8b00*/  ENDCOLLECTIVE ;  /* 0x000000000000791b */ /* 0x003fea0003800000 */
.L_x_2681:
[----:B------:R-:W-:Y:S05]  /*8b10*/  BRA `(.L_x_2682) ;  /* 0xffffffa000c47947 */ /* 0x000fea000383ffff */
.L_x_2683:
        /* <DEDUP_REMOVED lines=14> */
.L_x_3020:


//--------------------- .text._ZN4mmha33masked_multihead_attention_kernelIfLi64ELi64ELi1ELi16ELi256ELb0ELb0EEEv26Multihead_attention_paramsIT_XT5_EE --------------------------
	.section	.text._ZN4mmha33masked_multihead_attention_kernelIfLi64ELi64ELi1ELi16ELi256ELb0ELb0EEEv26Multihead_attention_paramsIT_XT5_EE,"ax",@progbits
	.align	128
        .global         _ZN4mmha33masked_multihead_attention_kernelIfLi64ELi64ELi1ELi16ELi256ELb0ELb0EEEv26Multihead_attention_paramsIT_XT5_EE
        .type           _ZN4mmha33masked_multihead_attention_kernelIfLi64ELi64ELi1ELi16ELi256ELb0ELb0EEEv26Multihead_attention_paramsIT_XT5_EE,@function
        .size           _ZN4mmha33masked_multihead_attention_kernelIfLi64ELi64ELi1ELi16ELi256ELb0ELb0EEEv26Multihead_attention_paramsIT_XT5_EE,(.L_x_3021 - _ZN4mmha33masked_multihead_attention_kernelIfLi64ELi64ELi1ELi16ELi256ELb0ELb0EEEv26Multihead_attention_paramsIT_XT5_EE)
        .other          _ZN4mmha33masked_multihead_attention_kernelIfLi64ELi64ELi1ELi16ELi256ELb0ELb0EEEv26Multihead_attention_paramsIT_XT5_EE,@"STO_CUDA_ENTRY STV_DEFAULT"
_ZN4mmha33masked_multihead_attention_kernelIfLi64ELi64ELi1ELi16ELi256ELb0ELb0EEEv26Multihead_attention_paramsIT_XT5_EE:
.text._ZN4mmha33masked_multihead_attention_kernelIfLi64ELi64ELi1ELi16ELi256ELb0ELb0EEEv26Multihead_attention_paramsIT_XT5_EE:
        /* <DEDUP_REMOVED lines=12> */
.L_x_2684:
        /* <DEDUP_REMOVED lines=88> */
.L_x_2686:
[----:B------:R-:W-:Y:S05]  /*0640*/  BSYNC.RECONVERGENT B0 ;  /* 0x0000000000007941 */ /* 0x000fea0003800200 */
.L_x_2685:
        /* <DEDUP_REMOVED lines=25> */
.L_x_2687:
[----:B------:R-:W-:Y:S01]  /*07e0*/  BSSY.RECONVERGENT B0, `(.L_x_2688) ;  /* 0x0000006000007945 */ /* 0x000fe20003800200 */
[----:B------:R-:W-:-:S03]  /*07f0*/  CS2R R24, SRZ ;  /* 0x0000000000187805 */ /* 0x000fc6000001ff00 */
[----:B------:R-:W-:Y:S05]  /*0800*/  @P0 BRA `(.L_x_2689) ;  /* 0x00000000000c0947 */ /* 0x000fea0003800000 */
[----:B------:R-:W1:Y:S02]  /*0810*/  LDC.64 R4, c[0x0][0x398] ;  /* 0x0000e600ff047b82 */ /* 0x000e640000000a00 */
[----:B-1----:R-:W-:-:S05]  /*0820*/  IMAD.WIDE R4, R21, 0x4, R4 ;  /* 0x0000000415047825 */ /* 0x002fca00078e0204 */
[----:B------:R1:W5:Y:S02]  /*0830*/  LDG.E.64 R24, desc[UR36][R4.64] ;  /* 0x0000002404187981 */ /* 0x000364000c1e1b00 */
.L_x_2689:
[----:B------:R-:W-:Y:S05]  /*0840*/  BSYNC.RECONVERGENT B0 ;  /* 0x0000000000007941 */ /* 0x000fea0003800200 */
.L_x_2688:
        /* <DEDUP_REMOVED lines=66> */
.L_x_2691:
        /* <DEDUP_REMOVED lines=55> */
.L_x_2693:
        /* <DEDUP_REMOVED lines=54> */
.L_x_2697:
[----:B------:R-:W-:Y:S05]  /*1340*/  BSYNC.RECONVERGENT B1 ;  /* 0x0000000000017941 */ /* 0x000fea0003800200 */
.L_x_2696:
[----:B--2---:R2:W-:Y:S04]  /*1350*/  STS [R13], R24 ;  /* 0x000000180d007388 */ /* 0x0045e80000000800 */
[----:B----4-:R2:W-:Y:S04]  /*1360*/  STS [R14], R25 ;  /* 0x000000190e007388 */ /* 0x0105e80000000800 */
[----:B-1----:R2:W-:Y:S04]  /*1370*/  STS [R11], R26 ;  /* 0x0000001a0b007388 */ /* 0x0025e80000000800 */
[----:B---3--:R2:W-:Y:S02]  /*1380*/  STS [R12], R27 ;  /* 0x0000001b0c007388 */ /* 0x0085e40000000800 */
.L_x_2695:
[----:B------:R-:W-:Y:S05]  /*1390*/  BSYNC.RECONVERGENT B0 ;  /* 0x0000000000007941 */ /* 0x000fea0003800200 */
.L_x_2694:
[----:B------:R-:W-:Y:S01]  /*13a0*/  BAR.SYNC.DEFER_BLOCKING 0x0 ;  /* 0x0000000000007b1d */ /* 0x000fe20000010000 */
[----:B------:R-:W-:-:S04]  /*13b0*/  @!P6 IMAD R31, R31, R32, R33 ;  /* 0x000000201f1fe224 */ /* 0x000fc800078e0221 */
[C---:B------:R-:W-:Y:S01]  /*13c0*/  @!P6 IMAD R0, R31.reuse, 0x4, R0 ;  /* 0x000000041f00e824 */ /* 0x040fe200078e0200 */
[----:B------:R-:W-:-:S04]  /*13d0*/  @!P6 LEA R3, R31, R3, 0x2 ;  /* 0x000000031f03e211 */ /* 0x000fc800078e10ff */
[----:B--2---:R1:W2:Y:S04]  /*13e0*/  @!P6 LDS.64 R26, [R0] ;  /* 0x00000000001ae984 */ /* 0x0042a80000000a00 */
[----:B------:R1:W3:Y:S01]  /*13f0*/  @!P6 LDS.64 R24, [R3] ;  /* 0x000000000318e984 */ /* 0x0002e20000000a00 */
[----:B------:R-:W-:Y:S06]  /*1400*/  BAR.SYNC.DEFER_BLOCKING 0x0 ;  /* 0x0000000000007b1d */ /* 0x000fec0000010000 */
.L_x_2692:
[----:B------:R-:W-:Y:S05]  /*1410*/  BSYNC.RECONVERGENT B6 ;  /* 0x0000000000067941 */ /* 0x000fea0003800200 */
.L_x_2690:
        /* <DEDUP_REMOVED lines=36> */
.L_x_2778:
        /* <DEDUP_REMOVED lines=17> */
.L_x_2700:
[----:B------:R1:W-:Y:S02]  /*1770*/  STS [R3], R0 ;  /* 0x0000000003007388 */ /* 0x0003e40000000800 */
.L_x_2698:
[----:B------:R-:W-:Y:S05]  /*1780*/  WARPSYNC.ALL ;  /* 0x0000000000007948 */ /* 0x000fea0003800000 */
[----:B------:R-:W-:Y:S01]  /*1790*/  IADD3 R4, PT, PT, R9, 0x1f, RZ ;  /* 0x0000001f09047810 */ /* 0x000fe20007ffe0ff */
[----:B------:R-:W4:Y:S01]  /*17a0*/  LDCU UR4, c[0x0][0x3f0] ;  /* 0x00007e00ff0477ac */ /* 0x000f220008000800 */
[----:B------:R-:W-:Y:S02]  /*17b0*/  BSSY.RECONVERGENT B0, `(.L_x_2701) ;  /* 0x000013c000007945 */ /* 0x000fe40003800200 */
[----:B------:R-:W-:Y:S01]  /*17c0*/  SHF.R.S32.HI R5, RZ, 0x1f, R4 ;  /* 0x0000001fff057819 */ /* 0x000fe20000011404 */
[----:B------:R-:W0:Y:S03]  /*17d0*/  LDCU UR9, c[0x0][0x410] ;  /* 0x00008200ff0977ac */ /* 0x000e260008000800 */
[----:B------:R-:W-:Y:S01]  /*17e0*/  LEA.HI R5, R5, R4, RZ, 0x5 ;  /* 0x0000000405057211 */ /* 0x000fe200078f28ff */
[----:B------:R-:W0:Y:S03]  /*17f0*/  LDCU.64 UR10, c[0x0][0x438] ;  /* 0x00008700ff0a77ac */ /* 0x000e260008000a00 */
[----:B------:R-:W-:Y:S01]  /*1800*/  LOP3.LUT R142, R5, 0xffffffe0, RZ, 0xc0, !PT ;  /* 0xffffffe0058e7812 */ /* 0x000fe200078ec0ff */
[----:B------:R-:W0:Y:S01]  /*1810*/  LDCU.64 UR6, c[0x0][0x448] ;  /* 0x00008900ff0677ac */ /* 0x000e220008000a00 */
[----:B------:R-:W-:Y:S02]  /*1820*/  BAR.SYNC.DEFER_BLOCKING 0x0 ;  /* 0x0000000000007b1d */ /* 0x000fe40000010000 */
[----:B------:R-:W-:Y:S01]  /*1830*/  ISETP.GE.AND P0, PT, R22, R142, PT ;  /* 0x0000008e1600720c */ /* 0x000fe20003f06270 */
[----:B----4-:R-:W-:-:S04]  /*1840*/  IMAD R20, R28, UR4, R77 ;  /* 0x000000041c147c24 */ /* 0x010fc8000f8e024d */
[----:B------:R-:W-:-:S08]  /*1850*/  IMAD.SHL.U32 R20, R20, 0x40, RZ ;  /* 0x0000004014147824 */ /* 0x000fd000078e00ff */
[----:B------:R-:W-:Y:S05]  /*1860*/  @P0 BRA `(.L_x_2702) ;  /* 0x0000001000c00947 */ /* 0x000fea0003800000 */
[----:B------:R-:W4:Y:S01]  /*1870*/  LDC R4, c[0x0][0x3f4] ;  /* 0x0000fd00ff047b82 */ /* 0x000f220000000800 */
[----:B------:R-:W-:Y:S01]  /*1880*/  LEA R76, R31, R76, 0x18 ;  /* 0x0000004c1f4c7211 */ /* 0x000fe200078ec0ff */
[----:B------:R-:W1:Y:S01]  /*1890*/  LDCU.64 UR4, c[0x0][0x420] ;  /* 0x00008400ff0477ac */ /* 0x000e620008000a00 */
[C---:B------:R-:W-:Y:S01]  /*18a0*/  IADD3 R151, PT, PT, R19.reuse, R22, RZ ;  /* 0x0000001613977210 */ /* 0x040fe20007ffe0ff */
[----:B------:R-:W-:Y:S02]  /*18b0*/  IMAD R22, R22, 0x4, R78 ;  /* 0x0000000416167824 */ /* 0x000fe400078e024e */
[----:B------:R-:W-:Y:S01]  /*18c0*/  HFMA2 R78, -RZ, RZ, 0, 0 ;  /* 0x00000000ff4e7431 */ /* 0x000fe200000001ff */
[----:B0-----:R0:W0:Y:S01]  /*18d0*/  LDS.128 R8, [R76+0x50] ;  /* 0x000050004c087984 */ /* 0x0010220000000c00 */
[----:B------:R-:W4:Y:S01]  /*18e0*/  LDCU UR8, c[0x0][0x440] ;  /* 0x00008800ff0877ac */ /* 0x000f220008000800 */
[----:B------:R-:W-:Y:S02]  /*18f0*/  IMAD.IADD R142, R19, 0x1, R142 ;  /* 0x00000001138e7824 */ /* 0x000fe400078e028e */
[----:B------:R0:W0:Y:S04]  /*1900*/  LDS.128 R12, [R76+0x60] ;  /* 0x000060004c0c7984 */ /* 0x0000280000000c00 */
[----:B--23--:R2:W3:Y:S04]  /*1910*/  LDS.128 R24, [R76+0x70] ;  /* 0x000070004c187984 */ /* 0x00c4e80000000c00 */
[----:B------:R2:W0:Y:S01]  /*1920*/  LDS.128 R28, [R76+0x80] ;  /* 0x000080004c1c7984 */ /* 0x0004220000000c00 */
[----:B-1----:R-:W-:-:S03]  /*1930*/  ISETP.NE.U32.AND P0, PT, RZ, UR4, PT ;  /* 0x00000004ff007c0c */ /* 0x002fc6000bf05070 */
[----:B------:R2:W1:Y:S01]  /*1940*/  LDS.128 R32, [R76+0x90] ;  /* 0x000090004c207984 */ /* 0x0004620000000c00 */
[--C-:B------:R-:W-:Y:S02]  /*1950*/  IADD3 R140, P1, P2, R140, UR4, R151.reuse ;  /* 0x000000048c8c7c10 */ /* 0x100fe4000fa3e097 */
[----:B----4-:R-:W-:Y:S01]  /*1960*/  IABS R21, R4 ;  /* 0x0000000400157213 */ /* 0x010fe20000000000 */
[----:B------:R2:W4:Y:S01]  /*1970*/  LDS.128 R36, [R76+0xa0] ;  /* 0x0000a0004c247984 */ /* 0x0005220000000c00 */
[----:B------:R-:W-:Y:S01]  /*1980*/  IMAD R144, R77, UR8, R16 ;  /* 0x000000084d907c24 */ /* 0x000fe2000f8e0210 */
[----:B------:R-:W-:Y:S01]  /*1990*/  ISETP.NE.AND.EX P0, PT, RZ, UR5, PT, P0 ;  /* 0x00000005ff007c0c */ /* 0x000fe2000bf05300 */
[----:B------:R-:W3:Y:S01]  /*19a0*/  I2F.RP R52, R21 ;  /* 0x0000001500347306 */ /* 0x000ee20000209400 */
[----:B------:R2:W0:Y:S01]  /*19b0*/  LDS.128 R4, [R76+0x40] ;  /* 0x000040004c047984 */ /* 0x0004220000000c00 */
[----:B------:R-:W-:Y:S01]  /*19c0*/  IADD3.X R143, PT, PT, R143, UR5, RZ, P1, P2 ;  /* 0x000000058f8f7c10 */ /* 0x000fe20008fe44ff */
[----:B------:R-:W-:-:S02]  /*19d0*/  IMAD R144, R144, UR8, R151 ;  /* 0x0000000890907c24 */ /* 0x000fc4000f8e0297 */
[----:B------:R2:W0:Y:S04]  /*19e0*/  LDS.128 R40, [R76+0xb0] ;  /* 0x0000b0004c287984 */ /* 0x0004280000000c00 */
[----:B------:R2:W0:Y:S04]  /*19f0*/  LDS.128 R44, [R76+0xc0] ;  /* 0x0000c0004c2c7984 */ /* 0x0004280000000c00 */
[----:B------:R2:W0:Y:S01]  /*1a00*/  LDS.128 R48, [R76+0xd0] ;  /* 0x0000d0004c307984 */ /* 0x0004220000000c00 */
[----:B---3--:R3:W1:Y:S03]  /*1a10*/  MUFU.RCP R68, R52 ;  /* 0x0000003400447308 */ /* 0x0086660000001000 */
[----:B------:R2:W0:Y:S04]  /*1a20*/  LDS.128 R56, [R76+0xf0] ;  /* 0x0000f0004c387984 */ /* 0x0004280000000c00 */
[----:B------:R2:W0:Y:S04]  /*1a30*/  LDS.128 R60, [R76+0x100] ;  /* 0x000100004c3c7984 */ /* 0x0004280000000c00 */
[----:B---3--:R2:W3:Y:S04]  /*1a40*/  LDS.128 R52, [R76+0xe0] ;  /* 0x0000e0004c347984 */ /* 0x0084e80000000c00 */
[----:B------:R2:W0:Y:S01]  /*1a50*/  LDS.128 R64, [R76+0x110] ;  /* 0x000110004c407984 */ /* 0x0004220000000c00 */
[----:B-1----:R-:W-:-:S03]  /*1a60*/  IADD3 R79, PT, PT, R68, 0xffffffe, RZ ;  /* 0x0ffffffe444f7810 */ /* 0x002fc60007ffe0ff */
[----:B------:R2:W1:Y:S04]  /*1a70*/  LDS.128 R72, [R76+0x130] ;  /* 0x000130004c487984 */ /* 0x0004680000000c00 */
[----:B------:R2:W0:Y:S01]  /*1a80*/  LDS.128 R68, [R76+0x120] ;  /* 0x000120004c447984 */ /* 0x0004220000000c00 */
[----:B------:R-:W4:Y:S02]  /*1a90*/  F2I.FTZ.U32.TRUNC.NTZ R79, R79 ;  /* 0x0000004f004f7305 */ /* 0x000f24000021f000 */
[----:B----4-:R-:W-:-:S04]  /*1aa0*/  IMAD.MOV R80, RZ, RZ, -R79 ;  /* 0x000000ffff507224 */ /* 0x010fc800078e0a4f */
[----:B------:R-:W-:-:S04]  /*1ab0*/  IMAD R141, R80, R21, RZ ;  /* 0x00000015508d7224 */ /* 0x000fc800078e02ff */
[----:B--2---:R-:W-:-:S07]  /*1ac0*/  IMAD.HI.U32 R141, R79, R141, R78 ;  /* 0x0000008d4f8d7227 */ /* 0x004fce00078e004e */
.L_x_2705:
[----:B------:R-:W2:Y:S01]  /*1ad0*/  LDC R145, c[0x0][0x3f4] ;  /* 0x0000fd00ff917b82 */ /* 0x000ea20000000800 */
[----:B------:R-:W-:Y:S02]  /*1ae0*/  IABS R156, R151 ;  /* 0x00000097009c7213 */ /* 0x000fe40000000000 */
[----:B------:R-:W-:-:S03]  /*1af0*/  ISETP.GE.AND P3, PT, R151, RZ, PT ;  /* 0x000000ff9700720c */ /* 0x000fc60003f66270 */
[----:B------:R-:W-:-:S05]  /*1b00*/  IMAD.HI.U32 R146, R141, R156, RZ ;  /* 0x0000009c8d927227 */ /* 0x000fca00078e00ff */
[----:B------:R-:W-:Y:S02]  /*1b10*/  IADD3 R147, PT, PT, -R146, RZ, RZ ;  /* 0x000000ff92937210 */ /* 0x000fe40007ffe1ff */
[----:B--2---:R-:W-:Y:S02]  /*1b20*/  IABS R149, R145 ;  /* 0x0000009100957213 */ /* 0x004fe40000000000 */
[----:B------:R-:W-:-:S03]  /*1b30*/  ISETP.NE.AND P4, PT, R145, RZ, PT ;  /* 0x000000ff9100720c */ /* 0x000fc60003f85270 */
[----:B------:R-:W-:-:S05]  /*1b40*/  IMAD R156, R149, R147, R156 ;  /* 0x00000093959c7224 */ /* 0x000fca00078e029c */
[----:B------:R-:W-:-:S13]  /*1b50*/  ISETP.GT.U32.AND P1, PT, R21, R156, PT ;  /* 0x0000009c1500720c */ /* 0x000fda0003f24070 */
[----:B------:R-:W-:Y:S01]  /*1b60*/  @!P1 IMAD.IADD R156, R156, 0x1, -R149 ;  /* 0x000000019c9c9824 */ /* 0x000fe200078e0a95 */
[----:B------:R-:W-:-:S04]  /*1b70*/  ISETP.GE.AND P1, PT, R151, R16, PT ;  /* 0x000000109700720c */ /* 0x000fc80003f26270 */
[----:B------:R-:W-:-:S09]  /*1b80*/  ISETP.GT.U32.AND P2, PT, R21, R156, PT ;  /* 0x0000009c1500720c */ /* 0x000fd20003f44070 */
[----:B------:R-:W2:Y:S01]  /*1b90*/  @!P1 LDC.64 R146, c[0x0][0x3b8] ;  /* 0x0000ee00ff929b82 */ /* 0x000ea20000000a00 */
[----:B------:R-:W-:-:S03]  /*1ba0*/  @!P1 IMAD R154, R20, R145, RZ ;  /* 0x00000091149a9224 */ /* 0x000fc600078e02ff */
[----:B------:R-:W-:Y:S02]  /*1bb0*/  @!P2 IADD3 R156, PT, PT, R156, -R149, RZ ;  /* 0x800000959c9ca210 */ /* 0x000fe40007ffe0ff */
[----:B------:R-:W-:-:S03]  /*1bc0*/  @!P1 SHF.R.S32.HI R152, RZ, 0x1f, R154 ;  /* 0x0000001fff989819 */ /* 0x000fc6000001149a */
[----:B------:R-:W-:Y:S01]  /*1bd0*/  @!P3 IMAD.MOV R156, RZ, RZ, -R156 ;  /* 0x000000ffff9cb224 */ /* 0x000fe200078e0a9c */
[----:B------:R-:W-:-:S04]  /*1be0*/  @!P4 LOP3.LUT R156, RZ, R145, RZ, 0x33, !PT ;  /* 0x00000091ff9cc212 */ /* 0x000fc800078e33ff */
[----:B------:R-:W-:Y:S02]  /*1bf0*/  IADD3 R150, PT, PT, R156, R145, RZ ;  /* 0x000000919c967210 */ /* 0x000fe40007ffe0ff */
[CC--:B------:R-:W-:Y:S02]  /*1c00*/  @!P1 LEA R149, R145.reuse, R156.reuse, 0x1 ;  /* 0x0000009c91959211 */ /* 0x0c0fe400078e08ff */
[----:B------:R-:W-:Y:S01]  /*1c10*/  @!P1 LEA R157, R145, R156, 0x2 ;  /* 0x0000009c919d9211 */ /* 0x000fe200078e10ff */
[----:B------:R-:W-:Y:S02]  /*1c20*/  @!P1 IMAD.SHL.U32 R148, R150, 0x4, RZ ;  /* 0x0000000496949824 */ /* 0x000fe400078e00ff */
[----:B------:R-:W-:Y:S02]  /*1c30*/  @!P1 IMAD.SHL.U32 R149, R149, 0x4, RZ ;  /* 0x0000000495959824 */ /* 0x000fe400078e00ff */
[----:B------:R-:W-:Y:S01]  /*1c40*/  @!P1 IMAD.SHL.U32 R157, R157, 0x4, RZ ;  /* 0x000000049d9d9824 */ /* 0x000fe200078e00ff */
[----:B------:R-:W-:-:S02]  /*1c50*/  @!P1 IADD3 R153, P2, PT, R154, R148, RZ ;  /* 0x000000949a999210 */ /* 0x000fc40007f5e0ff */
[----:B------:R-:W-:Y:S02]  /*1c60*/  @!P1 IADD3 R154, P3, PT, R154, R149, RZ ;  /* 0x000000959a9a9210 */ /* 0x000fe40007f7e0ff */
[-C--:B------:R-:W-:Y:S02]  /*1c70*/  @!P1 LEA.HI.X.SX32 R158, R148, R152.reuse, 0x1, P2 ;  /* 0x00000098949e9211 */ /* 0x080fe400010f0eff */
[----:B------:R-:W-:Y:S02]  /*1c80*/  @!P1 LEA.HI.X.SX32 R149, R149, R152, 0x1, P3 ;  /* 0x0000009895959211 */ /* 0x000fe400018f0eff */
[CC--:B--2---:R-:W-:Y:S02]  /*1c90*/  @!P1 LEA R152, P2, R153.reuse, R146.reuse, 0x2 ;  /* 0x0000009299989211 */ /* 0x0c4fe400078410ff */
[----:B------:R-:W-:Y:S02]  /*1ca0*/  @!P1 LEA R148, P3, R154, R146, 0x2 ;  /* 0x000000929a949211 */ /* 0x000fe400078610ff */
[----:B------:R-:W-:Y:S01]  /*1cb0*/  @!P1 LEA.HI.X R153, R153, R147, R158, 0x2, P2 ;  /* 0x0000009399999211 */ /* 0x000fe200010f149e */
[----:B------:R-:W-:Y:S01]  /*1cc0*/  @!P1 IMAD R158, R20, R145, RZ ;  /* 0x00000091149e9224 */ /* 0x000fe200078e02ff */
[----:B------:R-:W-:-:S02]  /*1cd0*/  @!P1 LEA.HI.X R149, R154, R147, R149, 0x2, P3 ;  /* 0x000000939a959211 */ /* 0x000fc400018f1495 */
[----:B------:R-:W2:Y:S01]  /*1ce0*/  @!P1 LDC.64 R146, c[0x0][0x3b8] ;  /* 0x0000ee00ff929b82 */ /* 0x000ea20000000a00 */
[----:B------:R-:W-:Y:S01]  /*1cf0*/  @!P1 IADD3 R154, PT, PT, R156, R145, RZ ;  /* 0x000000919c9a9210 */ /* 0x000fe20007ffe0ff */
[C---:B------:R-:W-:Y:S01]  /*1d00*/  IMAD R150, R145.reuse, 0x4, R150 ;  /* 0x0000000491967824 */ /* 0x040fe200078e0296 */
[----:B------:R-:W-:Y:S01]  /*1d10*/  @!P1 SHF.R.S32.HI R160, RZ, 0x1f, R158 ;  /* 0x0000001fffa09819 */ /* 0x000fe2000001149e */
[----:B0----5:R0:W5:Y:S02]  /*1d20*/  @!P1 LDG.E.128 R76, desc[UR36][R152.64] ;  /* 0x00000024984c9981 */ /* 0x021164000c1e1d00 */
[----:B------:R-:W-:Y:S01]  /*1d30*/  @!P1 IMAD R155, R145, 0x2, R154 ;  /* 0x00000002919b9824 */ /* 0x000fe200078e029a */
[----:B------:R-:W-:Y:S01]  /*1d40*/  @!P1 IADD3 R154, P3, PT, R158, R157, RZ ;  /* 0x0000009d9e9a9210 */ /* 0x000fe20007f7e0ff */
[----:B------:R4:W5:Y:S03]  /*1d50*/  @!P1 LDG.E.128 R80, desc[UR36][R148.64] ;  /* 0x0000002494509981 */ /* 0x000966000c1e1d00 */
[----:B------:R-:W-:-:S02]  /*1d60*/  @!P1 SHF.L.U32 R155, R155, 0x2, RZ ;  /* 0x000000029b9b9819 */ /* 0x000fc400000006ff */
[----:B------:R-:W-:Y:S02]  /*1d70*/  @!P1 LEA.HI.X.SX32 R157, R157, R160, 0x1, P3 ;  /* 0x000000a09d9d9211 */ /* 0x000fe400018f0eff */
[----:B------:R-:W-:-:S04]  /*1d80*/  @!P1 IADD3 R158, P2, PT, R158, R155, RZ ;  /* 0x0000009b9e9e9210 */ /* 0x000fc80007f5e0ff */
[----:B------:R-:W-:Y:S02]  /*1d90*/  @!P1 LEA.HI.X.SX32 R155, R155, R160, 0x1, P2 ;  /* 0x000000a09b9b9211 */ /* 0x000fe400010f0eff */
[-C--:B--2---:R-:W-:Y:S02]  /*1da0*/  @!P1 LEA R162, P3, R154, R146.reuse, 0x2 ;  /* 0x000000929aa29211 */ /* 0x084fe400078610ff */
[----:B------:R-:W-:Y:S02]  /*1db0*/  @!P1 LEA R160, P2, R158, R146, 0x2 ;  /* 0x000000929ea09211 */ /* 0x000fe400078410ff */
[-C--:B------:R-:W-:Y:S02]  /*1dc0*/  @!P1 LEA.HI.X R163, R154, R147.reuse, R157, 0x2, P3 ;  /* 0x000000939aa39211 */ /* 0x080fe400018f149d */
[----:B------:R-:W-:Y:S02]  /*1dd0*/  @!P1 LEA.HI.X R161, R158, R147, R155, 0x2, P2 ;  /* 0x000000939ea19211 */ /* 0x000fe400010f149b */
[----:B------:R-:W2:Y:S01]  /*1de0*/  @!P1 LDC.64 R146, c[0x0][0x3b8] ;  /* 0x0000ee00ff929b82 */ /* 0x000ea20000000a00 */
[----:B------:R-:W-:-:S02]  /*1df0*/  @!P1 LEA R155, R145, R156, 0x3 ;  /* 0x0000009c919b9211 */ /* 0x000fc400078e18ff */
[----:B------:R-:W-:Y:S01]  /*1e00*/  LEA R150, R145, R150, 0x1 ;  /* 0x0000009691967211 */ /* 0x000fe200078e08ff */
[----:B------:R-:W-:Y:S01]  /*1e10*/  @!P1 IMAD R158, R20, R145, RZ ;  /* 0x00000091149e9224 */ /* 0x000fe200078e02ff */
[----:B------:R3:W5:Y:S01]  /*1e20*/  @!P1 LDG.E.128 R84, desc[UR36][R162.64] ;  /* 0x00000024a2549981 */ /* 0x000762000c1e1d00 */
[----:B------:R-:W-:Y:S01]  /*1e30*/  @!P1 IMAD.SHL.U32 R155, R155, 0x4, RZ ;  /* 0x000000049b9b9824 */ /* 0x000fe200078e00ff */
[----:B------:R-:W-:Y:S02]  /*1e40*/  @!P1 SHF.L.U32 R154, R150, 0x2, RZ ;  /* 0x00000002969a9819 */ /* 0x000fe400000006ff */
[----:B------:R-:W-:Y:S01]  /*1e50*/  @!P1 SHF.R.S32.HI R159, RZ, 0x1f, R158 ;  /* 0x0000001fff9f9819 */ /* 0x000fe2000001149e */
[----:B------:R1:W5:Y:S01]  /*1e60*/  @!P1 LDG.E.128 R88, desc[UR36][R160.64] ;  /* 0x00000024a0589981 */ /* 0x000362000c1e1d00 */
[C---:B------:R-:W-:Y:S02]  /*1e70*/  @!P1 IADD3 R157, P3, PT, R158.reuse, R155, RZ ;  /* 0x0000009b9e9d9210 */ /* 0x040fe40007f7e0ff */
[----:B0-----:R-:W-:-:S02]  /*1e80*/  @!P1 IADD3 R153, P2, PT, R158, R154, RZ ;  /* 0x0000009a9e999210 */ /* 0x001fc40007f5e0ff */
[-C--:B----4-:R-:W-:Y:S02]  /*1e90*/  @!P1 LEA.HI.X.SX32 R148, R155, R159.reuse, 0x1, P3 ;  /* 0x0000009f9b949211 */ /* 0x090fe400018f0eff */
[----:B------:R-:W-:Y:S02]  /*1ea0*/  @!P1 LEA.HI.X.SX32 R154, R154, R159, 0x1, P2 ;  /* 0x0000009f9a9a9211 */ /* 0x000fe400010f0eff */
[----:B--2---:R-:W-:-:S04]  /*1eb0*/  @!P1 LEA R158, P2, R157, R146, 0x2 ;  /* 0x000000929d9e9211 */ /* 0x004fc800078410ff */
[----:B------:R-:W-:Y:S02]  /*1ec0*/  @!P1 LEA.HI.X R159, R157, R147, R148, 0x2, P2 ;  /* 0x000000939d9f9211 */ /* 0x000fe400010f1494 */
[----:B------:R-:W0:Y:S01]  /*1ed0*/  @!P1 LDC.64 R148, c[0x0][0x3b8] ;  /* 0x0000ee00ff949b82 */ /* 0x000e220000000a00 */
[C---:B------:R-:W-:Y:S01]  /*1ee0*/  @!P1 LEA R152, P2, R153.reuse, R146, 0x2 ;  /* 0x0000009299989211 */ /* 0x040fe200078410ff */
[C---:B---3--:R-:W-:Y:S01]  /*1ef0*/  @!P1 IMAD R163, R20.reuse, R145, RZ ;  /* 0x0000009114a39224 */ /* 0x048fe200078e02ff */
[----:B------:R2:W5:Y:S02]  /*1f00*/  @!P1 LDG.E.128 R92, desc[UR36][R158.64] ;  /* 0x000000249e5c9981 */ /* 0x000564000c1e1d00 */
[----:B------:R-:W-:Y:S01]  /*1f10*/  @!P1 LEA.HI.X R153, R153, R147, R154, 0x2, P2 ;  /* 0x0000009399999211 */ /* 0x000fe200010f149a */
[----:B------:R-:W-:Y:S02]  /*1f20*/  @!P1 IMAD R147, R20, R145, RZ ;  /* 0x0000009114939224 */ /* 0x000fe400078e02ff */
[----:B------:R-:W-:-:S02]  /*1f30*/  IMAD R150, R145, 0x2, R150 ;  /* 0x0000000291967824 */ /* 0x000fc400078e0296 */
[----:B------:R-:W5:Y:S01]  /*1f40*/  @!P1 LDG.E.128 R96, desc[UR36][R152.64] ;  /* 0x0000002498609981 */ /* 0x000f62000c1e1d00 */
[----:B------:R-:W-:-:S04]  /*1f50*/  @!P1 LEA R146, P2, R156, R147, 0x2 ;  /* 0x000000939c929211 */ /* 0x000fc800078410ff */
[----:B------:R-:W-:Y:S02]  /*1f60*/  @!P1 LEA.HI.X.SX32 R147, R147, RZ, 0x1, P2 ;  /* 0x000000ff93939211 */ /* 0x000fe400010f0eff */
[----:B0-----:R-:W-:-:S04]  /*1f70*/  @!P1 LEA R154, P2, R146, R148, 0x2 ;  /* 0x00000094929a9211 */ /* 0x001fc800078410ff */
[----:B------:R-:W-:Y:S02]  /*1f80*/  @!P1 LEA.HI.X R155, R146, R149, R147, 0x2, P2 ;  /* 0x00000095929b9211 */ /* 0x000fe400010f1493 */
[-C--:B------:R-:W-:Y:S01]  /*1f90*/  @!P1 IADD3 R146, PT, PT, R156, R145.reuse, RZ ;  /* 0x000000919c929210 */ /* 0x080fe20007ffe0ff */
[----:B------:R-:W-:Y:S01]  /*1fa0*/  @!P1 IMAD R148, R20, R145, RZ ;  /* 0x0000009114949224 */ /* 0x000fe200078e02ff */
[----:B-1----:R-:W-:Y:S01]  /*1fb0*/  @!P1 SHF.L.U32 R160, R150, 0x2, RZ ;  /* 0x0000000296a09819 */ /* 0x002fe200000006ff */
[----:B------:R-:W5:Y:S02]  /*1fc0*/  @!P1 LDG.E.128 R100, desc[UR36][R154.64] ;  /* 0x000000249a649981 */ /* 0x000f64000c1e1d00 */
[----:B------:R-:W-:-:S05]  /*1fd0*/  @!P1 IMAD R146, R145, 0x4, R146 ;  /* 0x0000000491929824 */ /* 0x000fca00078e0292 */
[----:B------:R-:W-:-:S04]  /*1fe0*/  @!P1 SHF.L.U32 R146, R146, 0x2, RZ ;  /* 0x0000000292929819 */ /* 0x000fc800000006ff */
[----:B------:R-:W-:Y:S02]  /*1ff0*/  @!P1 SHF.R.S32.HI R147, RZ, 0x1f, R146 ;  /* 0x0000001fff939819 */ /* 0x000fe40000011492 */
[----:B------:R-:W-:-:S04]  /*2000*/  @!P1 IADD3 R149, P2, PT, R148, R146, RZ ;  /* 0x0000009294959210 */ /* 0x000fc80007f5e0ff */
[----:B------:R-:W-:Y:S02]  /*2010*/  @!P1 LEA.HI.X.SX32 R162, R148, R147, 0x1, P2 ;  /* 0x0000009394a29211 */ /* 0x000fe400010f0eff */
[----:B------:R-:W0:Y:S01]  /*2020*/  @!P1 LDC.64 R146, c[0x0][0x3b8] ;  /* 0x0000ee00ff929b82 */ /* 0x000e220000000a00 */
[----:B------:R-:W-:-:S05]  /*2030*/  @!P1 IADD3 R156, PT, PT, R156, R145, RZ ;  /* 0x000000919c9c9210 */ /* 0x000fca0007ffe0ff */
[----:B------:R-:W-:Y:S01]  /*2040*/  @!P1 IMAD R156, R145, 0x4, R156 ;  /* 0x00000004919c9824 */ /* 0x000fe200078e029c */
[----:B0-----:R-:W-:-:S04]  /*2050*/  @!P1 LEA R148, P2, R149, R146, 0x2 ;  /* 0x0000009295949211 */ /* 0x001fc800078410ff */
[----:B------:R-:W-:Y:S02]  /*2060*/  @!P1 LEA.HI.X R149, R149, R147, R162, 0x2, P2 ;  /* 0x0000009395959211 */ /* 0x000fe400010f14a2 */
[----:B------:R-:W0:Y:S01]  /*2070*/  @!P1 LDC.64 R146, c[0x0][0x3b8] ;  /* 0x0000ee00ff929b82 */ /* 0x000e220000000a00 */
[----:B------:R-:W-:Y:S02]  /*2080*/  @!P1 IADD3 R156, PT, PT, R156, R145, RZ ;  /* 0x000000919c9c9210 */ /* 0x000fe40007ffe0ff */
[----:B------:R-:W-:Y:S01]  /*2090*/  @!P1 SHF.R.S32.HI R161, RZ, 0x1f, R160 ;  /* 0x0000001fffa19819 */ /* 0x000fe200000114a0 */
[----:B------:R-:W5:Y:S01]  /*20a0*/  @!P1 LDG.E.128 R104, desc[UR36][R148.64] ;  /* 0x0000002494689981 */ /* 0x000f62000c1e1d00 */
[----:B------:R-:W-:-:S04]  /*20b0*/  @!P1 SHF.L.U32 R156, R156, 0x2, RZ ;  /* 0x000000029c9c9819 */ /* 0x000fc800000006ff */
[----:B------:R-:W-:Y:S02]  /*20c0*/  @!P1 SHF.R.S32.HI R157, RZ, 0x1f, R156 ;  /* 0x0000001fff9d9819 */ /* 0x000fe4000001149c */
[----:B------:R-:W-:-:S04]  /*20d0*/  @!P1 IADD3 R162, P2, PT, R163, R156, RZ ;  /* 0x0000009ca3a29210 */ /* 0x000fc80007f5e0ff */
[----:B------:R-:W-:Y:S02]  /*20e0*/  @!P1 LEA.HI.X.SX32 R157, R163, R157, 0x1, P2 ;  /* 0x0000009da39d9211 */ /* 0x000fe400010f0eff */
[----:B0-----:R-:W-:-:S04]  /*20f0*/  @!P1 LEA R156, P2, R162, R146, 0x2 ;  /* 0x00000092a29c9211 */ /* 0x001fc800078410ff */
[----:B------:R-:W-:Y:S02]  /*2100*/  @!P1 LEA.HI.X R157, R162, R147, R157, 0x2, P2 ;  /* 0x00000093a29d9211 */ /* 0x000fe400010f149d */
[----:B------:R-:W0:Y:S01]  /*2110*/  @!P1 LDC.64 R146, c[0x0][0x3b8] ;  /* 0x0000ee00ff929b82 */ /* 0x000e220000000a00 */
[C---:B------:R-:W-:Y:S02]  /*2120*/  @!P1 IADD3 R162, P2, PT, R163.reuse, R160, RZ ;  /* 0x000000a0a3a29210 */ /* 0x040fe40007f5e0ff */
[----:B------:R-:W-:Y:S01]  /*2130*/  IADD3 R150, PT, PT, R150, R145, RZ ;  /* 0x0000009196967210 */ /* 0x000fe20007ffe0ff */
[----:B------:R-:W5:Y:S01]  /*2140*/  @!P1 LDG.E.128 R108, desc[UR36][R156.64] ;  /* 0x000000249c6c9981 */ /* 0x000f62000c1e1d00 */
[----:B------:R-:W-:Y:S02]  /*2150*/  @!P1 LEA.HI.X.SX32 R161, R163, R161, 0x1, P2 ;  /* 0x000000a1a3a19211 */ /* 0x000fe400010f0eff */
[----:B0-----:R-:W-:-:S04]  /*2160*/  @!P1 LEA R160, P2, R162, R146, 0x2 ;  /* 0x00000092a2a09211 */ /* 0x001fc800078410ff */
[----:B------:R-:W-:Y:S02]  /*2170*/  @!P1 LEA.HI.X R161, R162, R147, R161, 0x2, P2 ;  /* 0x00000093a2a19211 */ /* 0x000fe400010f14a1 */
[----:B------:R-:W0:Y:S01]  /*2180*/  @!P1 LDC.64 R146, c[0x0][0x3b8] ;  /* 0x0000ee00ff929b82 */ /* 0x000e220000000a00 */
[----:B--2---:R-:W-:Y:S02]  /*2190*/  @!P1 IMAD.SHL.U32 R158, R150, 0x4, RZ ;  /* 0x00000004969e9824 */ /* 0x004fe400078e00ff */
[----:B------:R1:W5:Y:S03]  /*21a0*/  @!P1 LDG.E.128 R112, desc[UR36][R160.64] ;  /* 0x00000024a0709981 */ /* 0x000366000c1e1d00 */
[----:B------:R-:W-:Y:S02]  /*21b0*/  @!P1 SHF.R.S32.HI R159, RZ, 0x1f, R158 ;  /* 0x0000001fff9f9819 */ /* 0x000fe4000001149e */
[----:B------:R-:W-:-:S04]  /*21c0*/  @!P1 IADD3 R162, P2, PT, R163, R158, RZ ;  /* 0x0000009ea3a29210 */ /* 0x000fc80007f5e0ff */
[----:B------:R-:W-:Y:S02]  /*21d0*/  @!P1 LEA.HI.X.SX32 R159, R163, R159, 0x1, P2 ;  /* 0x0000009fa39f9211 */ /* 0x000fe400010f0eff */
[----:B0-----:R-:W-:-:S04]  /*21e0*/  @!P1 LEA R158, P2, R162, R146, 0x2 ;  /* 0x00000092a29e9211 */ /* 0x001fc800078410ff */
[----:B------:R-:W-:Y:S02]  /*21f0*/  @!P1 LEA.HI.X R159, R162, R147, R159, 0x2, P2 ;  /* 0x00000093a29f9211 */ /* 0x000fe400010f149f */
[----:B------:R-:W0:Y:S01]  /*2200*/  @!P1 LDC.64 R146, c[0x0][0x3b8] ;  /* 0x0000ee00ff929b82 */ /* 0x000e220000000a00 */
[-C--:B------:R-:W-:Y:S01]  /*2210*/  IADD3 R150, PT, PT, R150, R145.reuse, RZ ;  /* 0x0000009196967210 */ /* 0x080fe20007ffe0ff */
[----:B-1----:R-:W-:Y:S01]  /*2220*/  @!P1 IMAD R160, R20, R145, RZ ;  /* 0x0000009114a09224 */ /* 0x002fe200078e02ff */
[----:B------:R1:W5:Y:S02]  /*2230*/  @!P1 LDG.E.128 R116, desc[UR36][R158.64] ;  /* 0x000000249e749981 */ /* 0x000364000c1e1d00 */
[----:B------:R-:W-:-:S04]  /*2240*/  @!P1 SHF.L.U32 R152, R150, 0x2, RZ ;  /* 0x0000000296989819 */ /* 0x000fc800000006ff */
[----:B------:R-:W-:Y:S02]  /*2250*/  @!P1 SHF.R.S32.HI R153, RZ, 0x1f, R152 ;  /* 0x0000001fff999819 */ /* 0x000fe40000011498 */
[----:B------:R-:W-:-:S04]  /*2260*/  @!P1 IADD3 R162, P2, PT, R163, R152, RZ ;  /* 0x00000098a3a29210 */ /* 0x000fc80007f5e0ff */
[----:B------:R-:W-:Y:S02]  /*2270*/  @!P1 LEA.HI.X.SX32 R153, R163, R153, 0x1, P2 ;  /* 0x00000099a3999211 */ /* 0x000fe400010f0eff */
[----:B0-----:R-:W-:-:S04]  /*2280*/  @!P1 LEA R152, P2, R162, R146, 0x2 ;  /* 0x00000092a2989211 */ /* 0x001fc800078410ff */
[----:B------:R-:W-:Y:S02]  /*2290*/  @!P1 LEA.HI.X R153, R162, R147, R153, 0x2, P2 ;  /* 0x00000093a2999211 */ /* 0x000fe400010f1499 */
[----:B------:R-:W0:Y:S01]  /*22a0*/  @!P1 LDC.64 R146, c[0x0][0x3b8] ;  /* 0x0000ee00ff929b82 */ /* 0x000e220000000a00 */
[----:B------:R-:W-:Y:S02]  /*22b0*/  IMAD.IADD R150, R150, 0x1, R145 ;  /* 0x0000000196967824 */ /* 0x000fe400078e0291 */
[----:B------:R-:W-:Y:S01]  /*22c0*/  @P0 IMAD.MOV.U32 R161, RZ, RZ, R143 ;  /* 0x000000ffffa10224 */ /* 0x000fe200078e008f */
        /* <DEDUP_REMOVED lines=8> */
[----:B------:R-:W-:Y:S02]  /*2350*/  IADD3 R150, PT, PT, R150, R145, RZ ;  /* 0x0000009196967210 */ /* 0x000fe40007ffe0ff */
[----:B------:R1:W5:Y:S03]  /*2360*/  @!P1 LDG.E.128 R124, desc[UR36][R154.64] ;  /* 0x000000249a7c9981 */ /* 0x000366000c1e1d00 */
        /* <DEDUP_REMOVED lines=16> */
[----:B------:R-:W-:Y:S02]  /*2470*/  @!P1 IMAD.IADD R150, R150, 0x1, R145 ;  /* 0x0000000196969824 */ /* 0x000fe400078e0291 */
[----:B------:R1:W5:Y:S03]  /*2480*/  @!P1 LDG.E.128 R132, desc[UR36][R156.64] ;  /* 0x000000249c849981 */ /* 0x000366000c1e1d00 */
[----:B------:R-:W-:-:S04]  /*2490*/  @!P1 SHF.L.U32 R150, R150, 0x2, RZ ;  /* 0x0000000296969819 */ /* 0x000fc800000006ff */
[----:B------:R-:W-:Y:S02]  /*24a0*/  @!P1 SHF.R.S32.HI R145, RZ, 0x1f, R150 ;  /* 0x0000001fff919819 */ /* 0x000fe40000011496 */
[----:B------:R-:W-:-:S04]  /*24b0*/  @!P1 IADD3 R150, P2, PT, R160, R150, RZ ;  /* 0x00000096a0969210 */ /* 0x000fc80007f5e0ff */
[----:B------:R-:W-:Y:S02]  /*24c0*/  @!P1 LEA.HI.X.SX32 R145, R160, R145, 0x1, P2 ;  /* 0x00000091a0919211 */ /* 0x000fe400010f0eff */
[----:B------:R-:W-:Y:S02]  /*24d0*/  @P0 MOV R160, R140 ;  /* 0x0000008c00a00202 */ /* 0x000fe40000000f00 */
[----:B0-----:R-:W-:-:S04]  /*24e0*/  @!P1 LEA R146, P2, R150, R146, 0x2 ;  /* 0x0000009296929211 */ /* 0x001fc800078410ff */
[----:B------:R-:W-:Y:S02]  /*24f0*/  @!P1 LEA.HI.X R147, R150, R147, R145, 0x2, P2 ;  /* 0x0000009396939211 */ /* 0x000fe400010f1491 */
[----:B------:R-:W2:Y:S04]  /*2500*/  @P0 LDG.E.U8 R145, desc[UR36][R160.64] ;  /* 0x00000024a0910981 */ /* 0x000ea8000c1e1100 */
[----:B------:R1:W5:Y:S01]  /*2510*/  @!P1 LDG.E.128 R136, desc[UR36][R146.64] ;  /* 0x0000002492889981 */ /* 0x000362000c1e1d00 */
[----:B------:R-:W-:Y:S01]  /*2520*/  BSSY.RECONVERGENT B1, `(.L_x_2703) ;  /* 0x000005d000017945 */ /* 0x000fe20003800200 */
[----:B--2---:R-:W-:-:S03]  /*2530*/  ISETP.NE.AND P3, PT, R145, RZ, P0 ;  /* 0x000000ff9100720c */ /* 0x004fc60000765270 */
[----:B-1----:R-:W-:Y:S10]  /*2540*/  @P1 BRA `(.L_x_2704) ;  /* 0x0000000400681947 */ /* 0x002ff40003800000 */
[----:B------:R-:W-:Y:S02]  /*2550*/  ISETP.NE.U32.AND P1, PT, RZ, UR6, PT ;  /* 0x00000006ff007c0c */ /* 0x000fe4000bf25070 */
[----:B------:R-:W-:Y:S02]  /*2560*/  ISETP.NE.U32.AND P2, PT, RZ, UR10, PT ;  /* 0x0000000aff007c0c */ /* 0x000fe4000bf45070 */
[----:B------:R-:W-:Y:S02]  /*2570*/  ISETP.NE.AND.EX P1, PT, RZ, UR7, PT, P1 ;  /* 0x00000007ff007c0c */ /* 0x000fe4000bf25310 */
[----:B------:R-:W-:-:S11]  /*2580*/  ISETP.NE.AND.EX P2, PT, RZ, UR11, PT, P2 ;  /* 0x0000000bff007c0c */ /* 0x000fd6000bf45320 */
[----:B------:R-:W0:Y:S01]  /*2590*/  @P1 S2R R145, SR_CTAID.X ;  /* 0x0000000000911919 */ /* 0x000e220000002500 */
[----:B------:R-:W0:Y:S08]  /*25a0*/  @P1 LDC.64 R148, c[0x0][0x448] ;  /* 0x00011200ff941b82 */ /* 0x000e300000000a00 */
[----:B------:R-:W1:Y:S01]  /*25b0*/  @P2 LDC.64 R146, c[0x0][0x438] ;  /* 0x00010e00ff922b82 */ /* 0x000e620000000a00 */
[----:B-----5:R-:W-:-:S07]  /*25c0*/  FMUL.FTZ R150, R9, R77 ;  /* 0x0000004d09967220 */ /* 0x020fce0000410000 */
[----:B------:R-:W2:Y:S01]  /*25d0*/  @P1 LDC R154, c[0x0][0x430] ;  /* 0x00010c00ff9a1b82 */ /* 0x000ea20000000800 */
[----:B0-----:R-:W-:-:S04]  /*25e0*/  @P1 IMAD.WIDE.U32 R148, R145, 0x4, R148 ;  /* 0x0000000491941825 */ /* 0x001fc800078e0094 */
[----:B-1----:R-:W-:Y:S02]  /*25f0*/  @P2 IMAD.WIDE R146, R144, 0x4, R146 ;  /* 0x0000000490922825 */ /* 0x002fe400078e0292 */
        /* <DEDUP_REMOVED lines=28> */
[----:B0-----:R-:W-:Y:S01]  /*27c0*/  FFMA.FTZ R147, R64, R128, R145 ;  /* 0x0000008040937223 */ /* 0x001fe20000010091 */
[----:B------:R-:W-:Y:S01]  /*27d0*/  FMUL.FTZ R145, R10, R78 ;  /* 0x0000004e0a917220 */ /* 0x000fe20000410000 */
[----:B------:R-:W-:Y:S02]  /*27e0*/  FFMA.FTZ R150, R69, R133, R150 ;  /* 0x0000008545967223 */ /* 0x000fe40000010096 */
[----:B------:R-:W-:Y:S01]  /*27f0*/  FFMA.FTZ R147, R68, R132, R147 ;  /* 0x0000008444937223 */ /* 0x000fe20000010093 */
[----:B------:R-:W-:Y:S01]  /*2800*/  FFMA.FTZ R145, R6, R102, R145 ;  /* 0x0000006606917223 */ /* 0x000fe20000010091 */
[----:B------:R-:W-:Y:S02]  /*2810*/  FFMA.FTZ R150, R73, R137, R150 ;  /* 0x0000008949967223 */ /* 0x000fe40000010096 */
[----:B------:R-:W-:Y:S01]  /*2820*/  FFMA.FTZ R149, R72, R136, R147 ;  /* 0x0000008848957223 */ /* 0x000fe20000010093 */
[----:B------:R-:W-:-:S03]  /*2830*/  FFMA.FTZ R147, R14, R82, R145 ;  /* 0x000000520e937223 */ /* 0x000fc60000010091 */
[----:B------:R-:W-:Y:S01]  /*2840*/  FADD.FTZ R145, R149, R150 ;  /* 0x0000009695917221 */ /* 0x000fe20000010000 */
[----:B------:R-:W-:Y:S01]  /*2850*/  FMUL.FTZ R150, R11, R79 ;  /* 0x0000004f0b967220 */ /* 0x000fe20000410000 */
[----:B------:R-:W-:Y:S01]  /*2860*/  FFMA.FTZ R147, R26, R90, R147 ;  /* 0x0000005a1a937223 */ /* 0x000fe20000010093 */
[----:B------:R-:W2:Y:S02]  /*2870*/  @P1 LDC R149, c[0x0][0x408] ;  /* 0x00010200ff951b82 */ /* 0x000ea40000000800 */
        /* <DEDUP_REMOVED lines=26> */
[----:B--2---:R-:W-:Y:S02]  /*2a20*/  @P1 IADD3 R152, PT, PT, R154, R149, RZ ;  /* 0x000000959a981210 */ /* 0x004fe40007ffe0ff */
[----:B------:R-:W-:Y:S02]  /*2a30*/  FFMA.FTZ R150, R71, R135, R150 ;  /* 0x0000008747967223 */ /* 0x000fe40000010096 */
[----:B------:R-:W-:Y:S02]  /*2a40*/  @P1 ISETP.GE.AND P4, PT, R151, R152, PT ;  /* 0x000000989700120c */ /* 0x000fe40003f86270 */
[----:B------:R-:W-:Y:S02]  /*2a50*/  FFMA.FTZ R150, R75, R139, R150 ;  /* 0x0000008b4b967223 */ /* 0x000fe40000010096 */
[----:B------:R-:W-:-:S02]  /*2a60*/  @P1 SEL R147, R23, RZ, !P4 ;  /* 0x000000ff17931207 */ /* 0x000fc40006000000 */
[----:B------:R-:W-:Y:S02]  /*2a70*/  FADD.FTZ R145, R150, R145 ;  /* 0x0000009196917221 */ /* 0x000fe40000010000 */
[----:B------:R-:W-:Y:S02]  /*2a80*/  @P1 IADD3 R147, PT, PT, R151, R147, -R16 ;  /* 0x0000009397931210 */ /* 0x000fe40007ffe810 */
[----:B------:R-:W-:Y:S02]  /*2a90*/  FMUL.FTZ R145, R145, UR9 ;  /* 0x0000000991917c20 */ /* 0x000fe40008410000 */
[----:B------:R-:W-:Y:S02]  /*2aa0*/  @P1 I2FP.F32.S32 R150, R147 ;  /* 0x0000009300961245 */ /* 0x000fe40000201400 */
[----:B----4-:R-:W-:-:S04]  /*2ab0*/  @P2 FADD.FTZ R145, R145, R146 ;  /* 0x0000009291912221 */ /* 0x010fc80000010000 */
[----:B---3--:R-:W-:-:S05]  /*2ac0*/  @P1 FFMA.FTZ R145, R150, R148, R145 ;  /* 0x0000009496911223 */ /* 0x008fca0000010091 */
[----:B------:R0:W-:Y:S01]  /*2ad0*/  STS [R22], R145 ;  /* 0x0000009116007388 */ /* 0x0001e20000000800 */
[----:B------:R-:W-:-:S07]  /*2ae0*/  @!P3 FMNMX.FTZ R0, R0, R145, !PT ;  /* 0x000000910000b209 */ /* 0x000fce0007810000 */
.L_x_2704:
[----:B------:R-:W-:Y:S05]  /*2af0*/  BSYNC.RECONVERGENT B1 ;  /* 0x0000000000017941 */ /* 0x000fea0003800200 */
.L_x_2703:
[----:B------:R-:W-:Y:S02]  /*2b00*/  IADD3 R151, PT, PT, R151, 0x100, RZ ;  /* 0x0000010097977810 */ /* 0x000fe40007ffe0ff */
[----:B------:R-:W-:Y:S02]  /*2b10*/  IADD3 R140, P2, PT, R140, 0x100, RZ ;  /* 0x000001008c8c7810 */ /* 0x000fe40007f5e0ff */
[----:B------:R-:W-:Y:S02]  /*2b20*/  ISETP.GE.AND P1, PT, R151, R142, PT ;  /* 0x0000008e9700720c */ /* 0x000fe40003f26270 */
[----:B0-----:R-:W-:Y:S01]  /*2b30*/  IADD3 R22, PT, PT, R22, 0x400, RZ ;  /* 0x0000040016167810 */ /* 0x001fe20007ffe0ff */
[----:B------:R-:W-:Y:S01]  /*2b40*/  IMAD.X R143, RZ, RZ, R143, P2 ;  /* 0x000000ffff8f7224 */ /* 0x000fe200010e068f */
[----:B------:R-:W-:-:S09]  /*2b50*/  IADD3 R144, PT, PT, R144, 0x100, RZ ;  /* 0x0000010090907810 */ /* 0x000fd20007ffe0ff */
[----:B------:R-:W-:Y:S05]  /*2b60*/  @!P1 BRA `(.L_x_2705) ;  /* 0xffffffec00d89947 */ /* 0x000fea000383ffff */
.L_x_2702:
[----:B0-----:R-:W-:Y:S05]  /*2b70*/  BSYNC.RECONVERGENT B0 ;  /* 0x0000000000007941 */ /* 0x001fea0003800200 */
.L_x_2701:
[----:B------:R-:W0:Y:S01]  /*2b80*/  SHFL.BFLY PT, R5, R0, 0x10, 0x1f ;  /* 0x0e001f0000057f89 */ /* 0x000e2200000e0000 */
[----:B------:R-:W4:Y:S01]  /*2b90*/  S2UR UR6, SR_CgaCtaId ;  /* 0x00000000000679c3 */ /* 0x000f220000008800 */
[----:B------:R-:W-:Y:S01]  /*2ba0*/  UMOV UR5, 0x400 ;  /* 0x0000040000057882 */ /* 0x000fe20000000000 */
[----:B------:R-:W-:Y:S01]  /*2bb0*/  IMAD.MOV.U32 R10, RZ, RZ, -0x800001 ;  /* 0xff7fffffff0a7424 */ /* 0x000fe200078e00ff */
[----:B------:R-:W1:Y:S01]  /*2bc0*/  S2R R12, SR_TID.X ;  /* 0x00000000000c7919 */ /* 0x000e620000002100 */
[----:B------:R-:W-:Y:S01]  /*2bd0*/  BSSY.RECONVERGENT B0, `(.L_x_2706) ;  /* 0x0000183000007945 */ /* 0x000fe20003800200 */
[----:B0-----:R-:W-:Y:S01]  /*2be0*/  FMNMX.FTZ R5, R5, R0, !PT ;  /* 0x0000000005057209 */ /* 0x001fe20007810000 */
[----:B----4-:R-:W-:-:S04]  /*2bf0*/  ULEA UR4, UR6, UR5, 0x18 ;  /* 0x0000000506047291 */ /* 0x010fc8000f8ec0ff */
[----:B------:R-:W0:Y:S02]  /*2c00*/  SHFL.BFLY PT, R4, R5, 0x8, 0x1f ;  /* 0x0d001f0005047f89 */ /* 0x000e2400000e0000 */
[----:B0-----:R-:W-:-:S05]  /*2c10*/  FMNMX.FTZ R4, R5, R4, !PT ;  /* 0x0000000405047209 */ /* 0x001fca0007810000 */
[----:B------:R-:W0:Y:S02]  /*2c20*/  SHFL.BFLY PT, R7, R4, 0x4, 0x1f ;  /* 0x0c801f0004077f89 */ /* 0x000e2400000e0000 */
[----:B0-----:R-:W-:Y:S02]  /*2c30*/  FMNMX.FTZ R7, R4, R7, !PT ;  /* 0x0000000704077209 */ /* 0x001fe40007810000 */
[----:B-1----:R-:W-:-:S03]  /*2c40*/  LEA.HI R4, R12, UR4, RZ, 0x1d ;  /* 0x000000040c047c11 */ /* 0x002fc6000f8fe8ff */
[----:B------:R-:W0:Y:S02]  /*2c50*/  SHFL.BFLY PT, R6, R7, 0x2, 0x1f ;  /* 0x0c401f0007067f89 */ /* 0x000e2400000e0000 */
[----:B0-----:R-:W-:Y:S02]  /*2c60*/  FMNMX.FTZ R8, R7, R6, !PT ;  /* 0x0000000607087209 */ /* 0x001fe40007810000 */
[----:B------:R-:W-:-:S03]  /*2c70*/  LOP3.LUT P0, R6, R12, 0x1f, RZ, 0xc0, !PT ;  /* 0x0000001f0c067812 */ /* 0x000fc6000780c0ff */
[----:B------:R-:W0:Y:S01]  /*2c80*/  SHFL.BFLY PT, R9, R8, 0x1, 0x1f ;  /* 0x0c201f0008097f89 */ /* 0x000e2200000e0000 */
[C---:B------:R-:W-:Y:S02]  /*2c90*/  ISETP.GT.U32.AND P1, PT, R6.reuse, 0x7, PT ;  /* 0x000000070600780c */ /* 0x040fe40003f24070 */
[----:B------:R-:W-:Y:S02]  /*2ca0*/  LEA R7, R6, UR4, 0x2 ;  /* 0x0000000406077c11 */ /* 0x000fe4000f8e10ff */
[----:B0-----:R-:W-:-:S05]  /*2cb0*/  FMNMX.FTZ R9, R8, R9, !PT ;  /* 0x0000000908097209 */ /* 0x001fca0007810000 */
[----:B------:R0:W-:Y:S01]  /*2cc0*/  @!P0 STS [R4], R9 ;  /* 0x0000000904008388 */ /* 0x0001e20000000800 */
[----:B------:R-:W-:Y:S01]  /*2cd0*/  BAR.SYNC.DEFER_BLOCKING 0x0 ;  /* 0x0000000000007b1d */ /* 0x000fe20000010000 */
[----:B0-----:R-:W-:-:S05]  /*2ce0*/  IMAD.MOV.U32 R9, RZ, RZ, RZ ;  /* 0x000000ffff097224 */ /* 0x001fca00078e00ff */
[----:B------:R-:W0:Y:S04]  /*2cf0*/  @!P1 LDS R10, [R7] ;  /* 0x00000000070a9984 */ /* 0x000e280000000800 */
[----:B0-----:R-:W0:Y:S02]  /*2d00*/  SHFL.BFLY PT, R5, R10, 0x4, 0x1f ;  /* 0x0c801f000a057f89 */ /* 0x001e2400000e0000 */
[----:B0-----:R-:W-:Y:S02]  /*2d10*/  FMNMX.FTZ R11, R5, R10, !PT ;  /* 0x0000000a050b7209 */ /* 0x001fe40007810000 */
[----:B------:R-:W-:-:S03]  /*2d20*/  IADD3 R5, PT, PT, R19, R12, RZ ;  /* 0x0000000c13057210 */ /* 0x000fc60007ffe0ff */
[----:B------:R-:W0:Y:S01]  /*2d30*/  SHFL.BFLY PT, R0, R11, 0x2, 0x1f ;  /* 0x0c401f000b007f89 */ /* 0x000e2200000e0000 */
[----:B------:R-:W-:Y:S02]  /*2d40*/  ISETP.GT.AND P0, PT, R5, R16, PT ;  /* 0x000000100500720c */ /* 0x000fe40003f04270 */
[----:B0-----:R-:W-:-:S05]  /*2d50*/  FMNMX.FTZ R13, R11, R0, !PT ;  /* 0x000000000b0d7209 */ /* 0x001fca0007810000 */
[----:B------:R-:W0:Y:S02]  /*2d60*/  SHFL.BFLY PT, R0, R13, 0x1, 0x1f ;  /* 0x0c201f000d007f89 */ /* 0x000e2400000e0000 */
[----:B0-----:R-:W-:Y:S02]  /*2d70*/  FMNMX.FTZ R8, R13, R0, !PT ;  /* 0x000000000d087209 */ /* 0x001fe40007810000 */
[----:B------:R-:W-:-:S04]  /*2d80*/  IADD3 R0, PT, PT, R16, 0x1, RZ ;  /* 0x0000000110007810 */ /* 0x000fc80007ffe0ff */
        /* <DEDUP_REMOVED lines=24> */
.L_x_2711:
        /* <DEDUP_REMOVED lines=11> */
.L_x_2710:
[----:B------:R-:W-:Y:S05]  /*2fc0*/  BSYNC.RECONVERGENT B1 ;  /* 0x0000000000017941 */ /* 0x000fea0003800200 */
.L_x_2709:
[----:B------:R-:W-:Y:S05]  /*2fd0*/  @!P1 BRA `(.L_x_2707) ;  /* 0x0000001400089947 */ /* 0x000fea0003800000 */
[----:B------:R-:W-:Y:S01]  /*2fe0*/  UIADD3 UR4, UPT, UPT, UR5, 0x140, URZ ;  /* 0x0000014005047890 */ /* 0x000fe2000fffe0ff */
[----:B------:R-:W-:-:S03]  /*2ff0*/  IMAD.SHL.U32 R11, R19, 0x4, RZ ;  /* 0x00000004130b7824 */ /* 0x000fc600078e00ff */
[----:B------:R-:W-:Y:S02]  /*3000*/  ULEA UR4, UR6, UR4, 0x18 ;  /* 0x0000000406047291 */ /* 0x000fe4000f8ec0ff */
[----:B------:R-:W-:-:S07]  /*3010*/  LEA R11, R10, -R11, 0x2 ;  /* 0x8000000b0a0b7211 */ /* 0x000fce00078e10ff */
[----:B------:R-:W0:Y:S04]  /*3020*/  LDS R13, [R11+UR4] ;  /* 0x000000040b0d7984 */ /* 0x000e280008000800 */
[----:B------:R-:W1:Y:S04]  /*3030*/  LDS R15, [R11+UR4+0x400] ;  /* 0x000400040b0f7984 */ /* 0x000e680008000800 */
[----:B------:R-:W4:Y:S04]  /*3040*/  LDS R21, [R11+UR4+0x800] ;  /* 0x000800040b157984 */ /* 0x000f280008000800 */
[----:B-----5:R-:W2:Y:S01]  /*3050*/  LDS R23, [R11+UR4+0xc00] ;  /* 0x000c00040b177984 */ /* 0x020ea20008000800 */
[----:B0-----:R-:W-:-:S04]  /*3060*/  FADD.FTZ R13, -R8, R13 ;  /* 0x0000000d080d7221 */ /* 0x001fc80000010100 */
[----:B------:R-:W-:Y:S01]  /*3070*/  FMUL.FTZ R13, R13, 1.4426950216293334961 ;  /* 0x3fb8aa3b0d0d7820 */ /* 0x000fe20000410000 */
[----:B-1----:R-:W-:-:S03]  /*3080*/  FADD.FTZ R15, -R8, R15 ;  /* 0x0000000f080f7221 */ /* 0x002fc60000010100 */
[----:B------:R0:W1:Y:S01]  /*3090*/  MUFU.EX2 R14, R13 ;  /* 0x0000000d000e7308 */ /* 0x0000620000000800 */
[----:B------:R-:W-:Y:S01]  /*30a0*/  FMUL.FTZ R15, R15, 1.4426950216293334961 ;  /* 0x3fb8aa3b0f0f7820 */ /* 0x000fe20000410000 */
[C---:B----4-:R-:W-:Y:S01]  /*30b0*/  FADD.FTZ R21, -R8.reuse, R21 ;  /* 0x0000001508157221 */ /* 0x050fe20000010100 */
[----:B--2---:R-:W-:-:S03]  /*30c0*/  FADD.FTZ R23, -R8, R23 ;  /* 0x0000001708177221 */ /* 0x004fc60000010100 */
[----:B------:R-:W-:Y:S02]  /*30d0*/  FMUL.FTZ R21, R21, 1.4426950216293334961 ;  /* 0x3fb8aa3b15157820 */ /* 0x000fe40000410000 */
[----:B------:R-:W2:Y:S01]  /*30e0*/  MUFU.EX2 R22, R15 ;  /* 0x0000000f00167308 */ /* 0x000ea20000000800 */
[----:B------:R-:W-:Y:S01]  /*30f0*/  FMUL.FTZ R23, R23, 1.4426950216293334961 ;  /* 0x3fb8aa3b17177820 */ /* 0x000fe20000410000 */
[----:B0-----:R-:W-:Y:S01]  /*3100*/  IADD3 R13, PT, PT, R10, 0x400, RZ ;  /* 0x000004000a0d7810 */ /* 0x001fe20007ffe0ff */
[----:B------:R-:W-:-:S03]  /*3110*/  VIADD R10, R11, UR4 ;  /* 0x000000040b0a7c36 */ /* 0x000fc60008000000 */
[----:B------:R-:W-:Y:S02]  /*3120*/  ISETP.GT.AND P0, PT, R13, R16, PT ;  /* 0x000000100d00720c */ /* 0x000fe40003f04270 */
[----:B---3--:R-:W0:Y:S01]  /*3130*/  MUFU.EX2 R24, R21 ;  /* 0x0000001500187308 */ /* 0x008e220000000800 */
        /* <DEDUP_REMOVED lines=12> */
[----:B------:R-:W-:Y:S02]  /*3200*/  IADD3 R10, PT, PT, R10, 0x1800, RZ ;  /* 0x000018000a0a7810 */ /* 0x000fe40007ffe0ff */
[----:B------:R-:W-:Y:S02]  /*3210*/  ISETP.GT.AND P1, PT, R11, 0xbff, PT ;  /* 0x00000bff0b00780c */ /* 0x000fe40003f24270 */
[----:B------:R-:W-:-:S11]  /*3220*/  PLOP3.LUT P0, PT, PT, PT, PT, 0x80, 0x8 ;  /* 0x000000000008781c */ /* 0x000fd60003f0f070 */
[----:B------:R-:W-:Y:S05]  /*3230*/  @!P1 BRA `(.L_x_2713) ;  /* 0x0000000400989947 */ /* 0x000fea0003800000 */
[----:B------:R-:W-:Y:S01]  /*3240*/  PLOP3.LUT P0, PT, PT, PT, PT, 0x8, 0x80 ;  /* 0x000000000080781c */ /* 0x000fe20003f0e170 */
[----:B------:R-:W-:-:S12]  /*3250*/  VIADD R14, R16, 0xfffff401 ;  /* 0xfffff401100e7836 */ /* 0x000fd80000000000 */
.L_x_2714:
        /* <DEDUP_REMOVED lines=100> */
.L_x_2713:
[----:B------:R-:W-:Y:S05]  /*38a0*/  BSYNC.RECONVERGENT B1 ;  /* 0x0000000000017941 */ /* 0x000fea0003800200 */
.L_x_2712:
        /* <DEDUP_REMOVED lines=55> */
.L_x_2716:
[----:B------:R-:W-:Y:S05]  /*3c20*/  BSYNC.RECONVERGENT B1 ;  /* 0x0000000000017941 */ /* 0x000fea0003800200 */
.L_x_2715:
        /* <DEDUP_REMOVED lines=27> */
.L_x_2708:
[----:B------:R-:W3:Y:S01]  /*3de0*/  S2UR UR4, SR_CTAID.Y ;  /* 0x00000000000479c3 */ /* 0x000ee20000002600 */
[----:B------:R-:W-:Y:S01]  /*3df0*/  VIADDMNMX R14, R5, 0x100, R0, !PT ;  /* 0x00000100050e7846 */ /* 0x000fe20007800100 */
[----:B------:R-:W-:Y:S01]  /*3e00*/  BSSY.RECONVERGENT B1, `(.L_x_2717) ;  /* 0x0000027000017945 */ /* 0x000fe20003800200 */
[----:B------:R-:W-:-:S04]  /*3e10*/  LOP3.LUT R13, RZ, R12, RZ, 0x33, !PT ;  /* 0x0000000cff0d7212 */ /* 0x000fc800078e33ff */
[----:B------:R-:W-:Y:S01]  /*3e20*/  IADD3 R14, PT, PT, -R19, R14, R13 ;  /* 0x0000000e130e7210 */ /* 0x000fe20007ffe10d */
[----:B------:R-:W3:Y:S03]  /*3e30*/  LDC R9, c[0x0][0x3f4] ;  /* 0x0000fd00ff097b82 */ /* 0x000ee60000000800 */
[C---:B------:R-:W-:Y:S02]  /*3e40*/  LOP3.LUT R13, R14.reuse, 0x300, RZ, 0xc0, !PT ;  /* 0x000003000e0d7812 */ /* 0x040fe400078ec0ff */
[----:B------:R-:W-:Y:S02]  /*3e50*/  ISETP.GE.U32.AND P1, PT, R14, 0x300, PT ;  /* 0x000003000e00780c */ /* 0x000fe40003f26070 */
[----:B------:R-:W-:Y:S02]  /*3e60*/  ISETP.NE.AND P0, PT, R13, 0x300, PT ;  /* 0x000003000d00780c */ /* 0x000fe40003f05270 */
[----:B------:R-:W-:Y:S01]  /*3e70*/  MOV R13, R5 ;  /* 0x00000005000d7202 */ /* 0x000fe20000000f00 */
[----:B---3--:R-:W-:-:S02]  /*3e80*/  IMAD R24, R9, UR4, RZ ;  /* 0x0000000409187c24 */ /* 0x008fc4000f8e02ff */
[----:B------:R-:W-:-:S03]  /*3e90*/  IMAD.MOV.U32 R9, RZ, RZ, RZ ;  /* 0x000000ffff097224 */ /* 0x000fc600078e00ff */
[----:B--2---:R-:W-:-:S05]  /*3ea0*/  SHF.R.S32.HI R26, RZ, 0x1f, R24 ;  /* 0x0000001fff1a7819 */ /* 0x004fca0000011418 */
[----:B------:R-:W-:Y:S05]  /*3eb0*/  @!P0 BRA `(.L_x_2718) ;  /* 0x00000000006c8947 */ /* 0x000fea0003800000 */
[----:B------:R-:W-:Y:S01]  /*3ec0*/  UIADD3 UR4, UPT, UPT, UR5, 0x140, URZ ;  /* 0x0000014005047890 */ /* 0x000fe2000fffe0ff */
[----:B------:R-:W-:Y:S01]  /*3ed0*/  LEA.HI R9, R14, 0x1, RZ, 0x18 ;  /* 0x000000010e097811 */ /* 0x000fe200078fc0ff */
[--C-:B------:R-:W-:Y:S01]  /*3ee0*/  IMAD.MOV.U32 R13, RZ, RZ, R5.reuse ;  /* 0x000000ffff0d7224 */ /* 0x100fe200078e0005 */
[----:B-----5:R-:W-:Y:S01]  /*3ef0*/  IADD3 R23, P0, P2, R24, R10, R5 ;  /* 0x0000000a18177210 */ /* 0x020fe20007a1e005 */
[----:B------:R-:W-:Y:S01]  /*3f00*/  ULEA UR4, UR6, UR4, 0x18 ;  /* 0x0000000406047291 */ /* 0x000fe2000f8ec0ff */
[----:B------:R-:W-:Y:S01]  /*3f10*/  LOP3.LUT R10, R9, 0x3, RZ, 0xc0, !PT ;  /* 0x00000003090a7812 */ /* 0x000fe200078ec0ff */
[----:B------:R-:W-:Y:S01]  /*3f20*/  HFMA2 R9, -RZ, RZ, 0, 0 ;  /* 0x00000000ff097431 */ /* 0x000fe200000001ff */
[----:B------:R-:W-:Y:S02]  /*3f30*/  IADD3.X R11, PT, PT, R26, R11, RZ, P0, P2 ;  /* 0x0000000b1a0b7210 */ /* 0x000fe400007e44ff */
[----:B------:R-:W-:Y:S02]  /*3f40*/  IADD3 R15, PT, PT, -R10, RZ, RZ ;  /* 0x000000ff0a0f7210 */ /* 0x000fe40007ffe1ff */
[----:B------:R-:W-:-:S07]  /*3f50*/  LEA R14, R12, UR4, 0x2 ;  /* 0x000000040c0e7c11 */ /* 0x000fce000f8e10ff */
.L_x_2719:
[----:B------:R-:W-:-:S06]  /*3f60*/  MOV R10, R23 ;  /* 0x00000017000a7202 */ /* 0x000fcc0000000f00 */
[----:B------:R1:W2:Y:S01]  /*3f70*/  LDG.E.U8 R10, desc[UR36][R10.64] ;  /* 0x000000240a0a7981 */ /* 0x0002a2000c1e1100 */
[----:B------:R-:W-:Y:S02]  /*3f80*/  IADD3 R15, PT, PT, R15, 0x1, RZ ;  /* 0x000000010f0f7810 */ /* 0x000fe40007ffe0ff */
[----:B------:R-:W-:Y:S02]  /*3f90*/  IADD3 R23, P2, PT, R23, 0x100, RZ ;  /* 0x0000010017177810 */ /* 0x000fe40007f5e0ff */
[----:B------:R-:W-:-:S03]  /*3fa0*/  IADD3 R13, PT, PT, R13, 0x100, RZ ;  /* 0x000001000d0d7810 */ /* 0x000fc60007ffe0ff */
[----:B-1----:R-:W-:Y:S01]  /*3fb0*/  IMAD.X R11, RZ, RZ, R11, P2 ;  /* 0x000000ffff0b7224 */ /* 0x002fe200010e060b */
[----:B--2---:R-:W-:-:S13]  /*3fc0*/  ISETP.NE.AND P0, PT, R10, RZ, PT ;  /* 0x000000ff0a00720c */ /* 0x004fda0003f05270 */
[----:B------:R-:W0:Y:S02]  /*3fd0*/  @!P0 LDS R21, [R14] ;  /* 0x000000000e158984 */ /* 0x000e240000000800 */
[----:B0-----:R-:W-:Y:S01]  /*3fe0*/  @!P0 FADD.FTZ R22, -R8, R21 ;  /* 0x0000001508168221 */ /* 0x001fe20000010100 */
[----:B------:R-:W-:-:S03]  /*3ff0*/  IMAD.MOV.U32 R21, RZ, RZ, RZ ;  /* 0x000000ffff157224 */ /* 0x000fc600078e00ff */
[----:B------:R-:W-:-:S04]  /*4000*/  @!P0 FMUL.FTZ R22, R22, 1.4426950216293334961 ;  /* 0x3fb8aa3b16168820 */ /* 0x000fc80000410000 */
[----:B------:R-:W0:Y:S01]  /*4010*/  @!P0 MUFU.EX2 R21, R22 ;  /* 0x0000001600158308 */ /* 0x000e220000000800 */
[----:B------:R-:W-:Y:S01]  /*4020*/  ISETP.NE.AND P0, PT, R15, RZ, PT ;  /* 0x000000ff0f00720c */ /* 0x000fe20003f05270 */
[----:B0-----:R0:W-:Y:S01]  /*4030*/  STS [R14], R21 ;  /* 0x000000150e007388 */ /* 0x0011e20000000800 */
[----:B------:R-:W-:Y:S01]  /*4040*/  FADD.FTZ R9, R21, R9 ;  /* 0x0000000915097221 */ /* 0x000fe20000010000 */
[----:B0-----:R-:W-:-:S10]  /*4050*/  IADD3 R14, PT, PT, R14, 0x400, RZ ;  /* 0x000004000e0e7810 */ /* 0x001fd40007ffe0ff */
[----:B------:R-:W-:Y:S05]  /*4060*/  @P0 BRA `(.L_x_2719) ;  /* 0xfffffffc00bc0947 */ /* 0x000fea000383ffff */
.L_x_2718:
[----:B------:R-:W-:Y:S05]  /*4070*/  BSYNC.RECONVERGENT B1 ;  /* 0x0000000000017941 */ /* 0x000fea0003800200 */
.L_x_2717:
[----:B------:R-:W-:Y:S05]  /*4080*/  @!P1 BRA `(.L_x_2707) ;  /* 0x0000000000dc9947 */ /* 0x000fea0003800000 */
[----:B------:R-:W1:Y:S01]  /*4090*/  S2R R14, SR_CgaCtaId ;  /* 0x00000000000e7919 */ /* 0x000e620000008800 */
[----:B------:R-:W2:Y:S01]  /*40a0*/  LDCU.64 UR8, c[0x0][0x420] ;  /* 0x00008400ff0877ac */ /* 0x000ea20008000a00 */
[----:B------:R-:W-:Y:S02]  /*40b0*/  MOV R11, 0x400 ;  /* 0x00000400000b7802 */ /* 0x000fe40000000f00 */
[----:B------:R-:W-:-:S03]  /*40c0*/  SHF.L.U32 R10, R19, 0x2, RZ ;  /* 0x00000002130a7819 */ /* 0x000fc600000006ff */
[----:B------:R-:W-:Y:S01]  /*40d0*/  VIADD R11, R11, 0x140 ;  /* 0x000001400b0b7836 */ /* 0x000fe20000000000 */
[----:B------:R-:W-:Y:S02]  /*40e0*/  LEA R10, R13, -R10, 0x2 ;  /* 0x8000000a0d0a7211 */ /* 0x000fe400078e10ff */
[----:B--2---:R-:W-:-:S04]  /*40f0*/  IADD3 R21, P0, P1, R24, UR8, R13 ;  /* 0x0000000818157c10 */ /* 0x004fc8000f91e00d */
[----:B------:R-:W-:Y:S02]  /*4100*/  IADD3 R21, P2, PT, R21, 0x200, RZ ;  /* 0x0000020015157810 */ /* 0x000fe40007f5e0ff */
[----:B-1----:R-:W-:Y:S02]  /*4110*/  LEA R15, R14, R11, 0x18 ;  /* 0x0000000b0e0f7211 */ /* 0x002fe400078ec0ff */
[----:B------:R-:W-:Y:S02]  /*4120*/  IADD3.X R11, PT, PT, R26, UR9, RZ, P0, P1 ;  /* 0x000000091a0b7c10 */ /* 0x000fe400087e24ff */
[----:B------:R-:W-:Y:S02]  /*4130*/  IADD3 R14, PT, PT, R10, 0x800, R15 ;  /* 0x000008000a0e7810 */ /* 0x000fe40007ffe00f */
[----:B------:R-:W-:-:S07]  /*4140*/  IADD3.X R11, PT, PT, RZ, R11, RZ, P2, !PT ;  /* 0x0000000bff0b7210 */ /* 0x000fce00017fe4ff */
.L_x_2720:
[----:B------:R-:W-:-:S05]  /*4150*/  IMAD.MOV.U32 R10, RZ, RZ, R21 ;  /* 0x000000ffff0a7224 */ /* 0x000fca00078e0015 */
[----:B-----5:R-:W2:Y:S04]  /*4160*/  LDG.E.U8 R23, desc[UR36][R10.64+-0x200] ;  /* 0xfffe00240a177981 */ /* 0x020ea8000c1e1100 */
[----:B------:R-:W3:Y:S04]  /*4170*/  LDG.E.U8 R15, desc[UR36][R10.64+-0x100] ;  /* 0xffff00240a0f7981 */ /* 0x000ee8000c1e1100 */
[----:B------:R-:W4:Y:S04]  /*4180*/  LDG.E.U8 R21, desc[UR36][R10.64] ;  /* 0x000000240a157981 */ /* 0x000f28000c1e1100 */
[----:B------:R-:W4:Y:S01]  /*4190*/  LDG.E.U8 R22, desc[UR36][R10.64+0x100] ;  /* 0x000100240a167981 */ /* 0x000f22000c1e1100 */
[----:B------:R-:W-:-:S02]  /*41a0*/  IADD3 R13, PT, PT, R13, 0x400, RZ ;  /* 0x000004000d0d7810 */ /* 0x000fc40007ffe0ff */
[----:B--2---:R-:W-:Y:S02]  /*41b0*/  ISETP.NE.AND P0, PT, R23, RZ, PT ;  /* 0x000000ff1700720c */ /* 0x004fe40003f05270 */
[----:B---3--:R-:W-:Y:S02]  /*41c0*/  ISETP.NE.AND P1, PT, R15, RZ, PT ;  /* 0x000000ff0f00720c */ /* 0x008fe40003f25270 */
[----:B----4-:R-:W-:Y:S02]  /*41d0*/  ISETP.NE.AND P2, PT, R21, RZ, PT ;  /* 0x000000ff1500720c */ /* 0x010fe40003f45270 */
[----:B------:R-:W-:-:S07]  /*41e0*/  ISETP.NE.AND P3, PT, R22, RZ, PT ;  /* 0x000000ff1600720c */ /* 0x000fce0003f65270 */
        /* <DEDUP_REMOVED lines=11> */
[----:B------:R0:W1:Y:S01]  /*42a0*/  @!P0 MUFU.EX2 R15, R21 ;  /* 0x00000015000f8308 */ /* 0x0000620000000800 */
[----:B------:R-:W-:Y:S02]  /*42b0*/  IMAD.MOV.U32 R25, RZ, RZ, RZ ;  /* 0x000000ffff197224 */ /* 0x000fe400078e00ff */
[----:B---3--:R-:W-:Y:S01]  /*42c0*/  @!P3 FADD.FTZ R26, -R8, R27 ;  /* 0x0000001b081ab221 */ /* 0x008fe20000010100 */
[----:B------:R-:W-:Y:S01]  /*42d0*/  @!P2 FMUL.FTZ R24, R24, 1.4426950216293334961 ;  /* 0x3fb8aa3b1818a820 */ /* 0x000fe20000410000 */
[----:B------:R-:W-:Y:S02]  /*42e0*/  MOV R27, RZ ;  /* 0x000000ff001b7202 */ /* 0x000fe40000000f00 */
[----:B------:R-:W-:Y:S01]  /*42f0*/  @!P3 FMUL.FTZ R26, R26, 1.4426950216293334961 ;  /* 0x3fb8aa3b1a1ab820 */ /* 0x000fe20000410000 */
[----:B------:R-:W-:Y:S01]  /*4300*/  ISETP.GT.AND P0, PT, R13, R16, PT ;  /* 0x000000100d00720c */ /* 0x000fe20003f04270 */
        /* <DEDUP_REMOVED lines=15> */
.L_x_2707:
[----:B------:R-:W-:Y:S05]  /*4400*/  BSYNC.RECONVERGENT B0 ;  /* 0x0000000000007941 */ /* 0x000fea0003800200 */
.L_x_2706:
[----:B0-----:R-:W0:Y:S01]  /*4410*/  SHFL.BFLY PT, R8, R9, 0x10, 0x1f ;  /* 0x0e001f0009087f89 */ /* 0x001e2200000e0000 */
[C---:B------:R-:W-:Y:S01]  /*4420*/  ISETP.NE.AND P0, PT, R6.reuse, RZ, PT ;  /* 0x000000ff0600720c */ /* 0x040fe20003f05270 */
[----:B------:R-:W1:Y:S01]  /*4430*/  LDCU.U8 UR6, c[0x0][0x48c] ;  /* 0x00009180ff0677ac */ /* 0x000e620008000000 */
[----:B------:R-:W-:Y:S01]  /*4440*/  ISETP.GT.U32.AND P1, PT, R6, 0x7, PT ;  /* 0x000000070600780c */ /* 0x000fe20003f24070 */
[----:B------:R-:W2:Y:S01]  /*4450*/  S2UR UR4, SR_CTAID.Y ;  /* 0x00000000000479c3 */ /* 0x000ea20000002600 */
[----:B-1----:R-:W-:Y:S01]  /*4460*/  UISETP.NE.AND UP0, UPT, UR6, URZ, UPT ;  /* 0x000000ff0600728c */ /* 0x002fe2000bf05270 */
[----:B0-----:R-:W-:-:S05]  /*4470*/  FADD.FTZ R8, R8, R9 ;  /* 0x0000000908087221 */ /* 0x001fca0000010000 */
[----:B----4-:R-:W0:Y:S02]  /*4480*/  SHFL.BFLY PT, R11, R8, 0x8, 0x1f ;  /* 0x0d001f00080b7f89 */ /* 0x010e2400000e0000 */
[----:B0-----:R-:W-:-:S05]  /*4490*/  FADD.FTZ R11, R8, R11 ;  /* 0x0000000b080b7221 */ /* 0x001fca0000010000 */
[----:B------:R-:W0:Y:S02]  /*44a0*/  SHFL.BFLY PT, R10, R11, 0x4, 0x1f ;  /* 0x0c801f000b0a7f89 */ /* 0x000e2400000e0000 */
[----:B0-----:R-:W-:-:S05]  /*44b0*/  FADD.FTZ R10, R11, R10 ;  /* 0x0000000a0b0a7221 */ /* 0x001fca0000010000 */
[----:B------:R-:W0:Y:S02]  /*44c0*/  SHFL.BFLY PT, R13, R10, 0x2, 0x1f ;  /* 0x0c401f000a0d7f89 */ /* 0x000e2400000e0000 */
[----:B0-----:R-:W-:Y:S02]  /*44d0*/  FADD.FTZ R13, R10, R13 ;  /* 0x0000000d0a0d7221 */ /* 0x001fe40000010000 */
[----:B------:R-:W2:Y:S03]  /*44e0*/  LDC R10, c[0x0][0x3f8] ;  /* 0x0000fe00ff0a7b82 */ /* 0x000ea60000000800 */
[----:B------:R-:W0:Y:S02]  /*44f0*/  SHFL.BFLY PT, R14, R13, 0x1, 0x1f ;  /* 0x0c201f000d0e7f89 */ /* 0x000e2400000e0000 */
[----:B0-----:R-:W-:Y:S02]  /*4500*/  FADD.FTZ R9, R13, R14 ;  /* 0x0000000e0d097221 */ /* 0x001fe40000010000 */
[----:B------:R-:W2:Y:S03]  /*4510*/  S2R R13, SR_CTAID.X ;  /* 0x00000000000d7919 */ /* 0x000ea60000002500 */
[----:B------:R-:W-:Y:S01]  /*4520*/  @!P0 STS [R4+0x20], R9 ;  /* 0x0000200904008388 */ /* 0x000fe20000000800 */
[----:B------:R-:W-:Y:S01]  /*4530*/  BAR.SYNC.DEFER_BLOCKING 0x0 ;  /* 0x0000000000007b1d */ /* 0x000fe20000010000 */
[----:B------:R-:W-:-:S05]  /*4540*/  ISETP.GT.AND P0, PT, R5, R16, PT ;  /* 0x000000100500720c */ /* 0x000fca0003f04270 */
[----:B------:R-:W0:Y:S01]  /*4550*/  @!P1 LDS R9, [R7+0x20] ;  /* 0x0000200007099984 */ /* 0x000e220000000800 */
[----:B--2---:R-:W-:-:S03]  /*4560*/  IMAD R41, R10, UR4, R13 ;  /* 0x000000040a297c24 */ /* 0x004fc6000f8e020d */
        /* <DEDUP_REMOVED lines=17> */
.L_x_2721:
        /* <DEDUP_REMOVED lines=23> */
.L_x_2727:
[----:B------:R-:W0:Y:S01]  /*47f0*/  LDS R9, [R0] ;  /* 0x0000000000097984 */ /* 0x000e220000000800 */
[----:B------:R-:W-:-:S04]  /*4800*/  IADD3 R7, PT, PT, R7, 0x1, RZ ;  /* 0x0000000107077810 */ /* 0x000fc80007ffe0ff */
[----:B------:R-:W-:Y:S01]  /*4810*/  ISETP.NE.AND P0, PT, R7, RZ, PT ;  /* 0x000000ff0700720c */ /* 0x000fe20003f05270 */
[----:B0-----:R-:W-:-:S05]  /*4820*/  FMUL.FTZ R9, R9, R4 ;  /* 0x0000000409097220 */ /* 0x001fca0000410000 */
[----:B------:R0:W-:Y:S02]  /*4830*/  STS [R0], R9 ;  /* 0x0000000900007388 */ /* 0x0001e40000000800 */
[----:B0-----:R-:W-:-:S05]  /*4840*/  VIADD R0, R0, 0x400 ;  /* 0x0000040000007836 */ /* 0x001fca0000000000 */
[----:B------:R-:W-:Y:S05]  /*4850*/  @P0 BRA `(.L_x_2727) ;  /* 0xfffffffc00e40947 */ /* 0x000fea000383ffff */
.L_x_2726:
[----:B------:R-:W-:Y:S05]  /*4860*/  BSYNC.RECONVERGENT B1 ;  /* 0x0000000000017941 */ /* 0x000fea0003800200 */
.L_x_2725:
[----:B------:R-:W-:Y:S05]  /*4870*/  @!P1 BRA `(.L_x_2723) ;  /* 0x0000001400109947 */ /* 0x000fea0003800000 */
[----:B------:R-:W1:Y:S01]  /*4880*/  S2UR UR5, SR_CgaCtaId ;  /* 0x00000000000579c3 */ /* 0x000e620000008800 */
[----:B------:R-:W-:Y:S01]  /*4890*/  UMOV UR4, 0x400 ;  /* 0x0000040000047882 */ /* 0x000fe20000000000 */
[----:B------:R-:W-:Y:S01]  /*48a0*/  SHF.L.U32 R0, R19, 0x2, RZ ;  /* 0x0000000213007819 */ /* 0x000fe200000006ff */
[----:B------:R-:W-:Y:S01]  /*48b0*/  UIADD3 UR4, UPT, UPT, UR4, 0x140, URZ ;  /* 0x0000014004047890 */ /* 0x000fe2000fffe0ff */
[C---:B------:R-:W-:Y:S02]  /*48c0*/  VIADD R21, R5.reuse, 0x400 ;  /* 0x0000040005157836 */ /* 0x040fe40000000000 */
[----:B------:R-:W-:-:S03]  /*48d0*/  LEA R0, R5, -R0, 0x2 ;  /* 0x8000000005007211 */ /* 0x000fc600078e10ff */
[----:B------:R-:W-:Y:S01]  /*48e0*/  ISETP.GT.AND P0, PT, R21, R16, PT ;  /* 0x000000101500720c */ /* 0x000fe20003f04270 */
[----:B-1----:R-:W-:-:S06]  /*48f0*/  ULEA UR4, UR5, UR4, 0x18 ;  /* 0x0000000405047291 */ /* 0x002fcc000f8ec0ff */
[----:B------:R-:W-:-:S03]  /*4900*/  IADD3 R5, PT, PT, R0, UR4, RZ ;  /* 0x0000000400057c10 */ /* 0x000fc6000fffe0ff */
[----:B------:R-:W0:Y:S04]  /*4910*/  LDS R7, [R0+UR4] ;  /* 0x0000000400077984 */ /* 0x000e280008000800 */
[----:B------:R-:W1:Y:S04]  /*4920*/  LDS R9, [R0+UR4+0x400] ;  /* 0x0004000400097984 */ /* 0x000e680008000800 */
[----:B------:R-:W2:Y:S04]  /*4930*/  LDS R11, [R0+UR4+0x800] ;  /* 0x00080004000b7984 */ /* 0x000ea80008000800 */
[----:B------:R-:W4:Y:S01]  /*4940*/  LDS R15, [R0+UR4+0xc00] ;  /* 0x000c0004000f7984 */ /* 0x000f220008000800 */
[-C--:B0-----:R-:W-:Y:S01]  /*4950*/  FMUL.FTZ R7, R7, R4.reuse ;  /* 0x0000000407077220 */ /* 0x081fe20000410000 */
[----:B-1----:R-:W-:-:S04]  /*4960*/  FMUL.FTZ R9, R9, R4 ;  /* 0x0000000409097220 */ /* 0x002fc80000410000 */
[----:B------:R0:W-:Y:S01]  /*4970*/  STS [R0+UR4], R7 ;  /* 0x0000000700007988 */ /* 0x0001e20008000804 */
[----:B--2---:R-:W-:-:S03]  /*4980*/  FMUL.FTZ R11, R11, R4 ;  /* 0x000000040b0b7220 */ /* 0x004fc60000410000 */
[----:B------:R0:W-:Y:S01]  /*4990*/  STS [R0+UR4+0x400], R9 ;  /* 0x0004000900007988 */ /* 0x0001e20008000804 */
[----:B----4-:R-:W-:-:S03]  /*49a0*/  FMUL.FTZ R15, R15, R4 ;  /* 0x000000040f0f7220 */ /* 0x010fc60000410000 */
        /* <DEDUP_REMOVED lines=11> */
.L_x_2730:
[----:B------:R-:W0:Y:S01]  /*4a60*/  LDS R7, [R5+-0x800] ;  /* 0xfff8000005077984 */ /* 0x000e220000000800 */
[----:B------:R-:W-:-:S03]  /*4a70*/  IADD3 R21, PT, PT, R21, 0x1000, RZ ;  /* 0x0000100015157810 */ /* 0x000fc60007ffe0ff */
[----:B------:R-:W1:Y:S01]  /*4a80*/  LDS R9, [R5+-0x400] ;  /* 0xfffc000005097984 */ /* 0x000e620000000800 */
[----:B------:R-:W-:-:S03]  /*4a90*/  ISETP.GE.AND P1, PT, R21, R32, PT ;  /* 0x000000201500720c */ /* 0x000fc60003f26270 */
[----:B------:R-:W2:Y:S04]  /*4aa0*/  LDS R11, [R5] ;  /* 0x00000000050b7984 */ /* 0x000ea80000000800 */
[----:B------:R-:W4:Y:S04]  /*4ab0*/  LDS R15, [R5+0x400] ;  /* 0x00040000050f7984 */ /* 0x000f280000000800 */
[----:B-----5:R-:W4:Y:S04]  /*4ac0*/  LDS R23, [R5+0x800] ;  /* 0x0008000005177984 */ /* 0x020f280000000800 */
[----:B---3--:R-:W3:Y:S04]  /*4ad0*/  LDS R25, [R5+0xc00] ;  /* 0x000c000005197984 */ /* 0x008ee80000000800 */
[----:B------:R-:W-:Y:S04]  /*4ae0*/  LDS R27, [R5+0x1000] ;  /* 0x00100000051b7984 */ /* 0x000fe80000000800 */
[----:B------:R-:W3:Y:S04]  /*4af0*/  LDS R29, [R5+0x1400] ;  /* 0x00140000051d7984 */ /* 0x000ee80000000800 */
        /* <DEDUP_REMOVED lines=9> */
[----:B----4-:R-:W-:-:S03]  /*4b90*/  FMUL.FTZ R10, R4, R15 ;  /* 0x0000000f040a7220 */ /* 0x010fc60000410000 */
[----:B------:R-:W4:Y:S01]  /*4ba0*/  LDS R45, [R5+0x3000] ;  /* 0x00300000052d7984 */ /* 0x000f220000000800 */
[----:B------:R-:W-:-:S03]  /*4bb0*/  FMUL.FTZ R14, R4, R23 ;  /* 0x00000017040e7220 */ /* 0x000fc60000410000 */
[----:B------:R-:W4:Y:S01]  /*4bc0*/  LDS R47, [R5+0x3400] ;  /* 0x00340000052f7984 */ /* 0x000f220000000800 */
[----:B---3--:R-:W-:-:S03]  /*4bd0*/  FMUL.FTZ R22, R4, R25 ;  /* 0x0000001904167220 */ /* 0x008fc60000410000 */
[----:B------:R3:W-:Y:S04]  /*4be0*/  STS [R5+-0x800], R0 ;  /* 0xfff8000005007388 */ /* 0x0007e80000000800 */
[----:B------:R0:W-:Y:S01]  /*4bf0*/  STS [R5+-0x400], R6 ;  /* 0xfffc000605007388 */ /* 0x0001e20000000800 */
[----:B------:R-:W-:-:S03]  /*4c00*/  FMUL.FTZ R24, R4, R29 ;  /* 0x0000001d04187220 */ /* 0x000fc60000410000 */
[----:B------:R1:W-:Y:S01]  /*4c10*/  STS [R5], R8 ;  /* 0x0000000805007388 */ /* 0x0003e20000000800 */
[C---:B------:R-:W-:Y:S01]  /*4c20*/  FMUL.FTZ R26, R4.reuse, R31 ;  /* 0x0000001f041a7220 */ /* 0x040fe20000410000 */
[C---:B---3--:R-:W-:Y:S02]  /*4c30*/  FMUL.FTZ R0, R4.reuse, R27 ;  /* 0x0000001b04007220 */ /* 0x048fe40000410000 */
        /* <DEDUP_REMOVED lines=10> */
[----:B----4-:R-:W-:-:S03]  /*4ce0*/  FMUL.FTZ R14, R4, R45 ;  /* 0x0000002d040e7220 */ /* 0x010fc60000410000 */
[----:B------:R-:W-:Y:S01]  /*4cf0*/  STS [R5+0x1800], R26 ;  /* 0x0018001a05007388 */ /* 0x000fe20000000800 */
[----:B---3--:R-:W-:-:S03]  /*4d00*/  FMUL.FTZ R22, R4, R47 ;  /* 0x0000002f04167220 */ /* 0x008fc60000410000 */
        /* <DEDUP_REMOVED lines=9> */
.L_x_2729:
[----:B------:R-:W-:Y:S05]  /*4da0*/  BSYNC.RECONVERGENT B1 ;  /* 0x0000000000017941 */ /* 0x000fea0003800200 */
.L_x_2728:
        /* <DEDUP_REMOVED lines=9> */
[----:B------:R-:W4:Y:S04]  /*4e40*/  LDS R15, [R5+0x400] ;  /* 0x00040000050f7984 */ /* 0x000f280000000800 */
[----:B-----5:R-:W4:Y:S04]  /*4e50*/  LDS R23, [R5+0x800] ;  /* 0x0008000005177984 */ /* 0x020f280000000800 */
[----:B---3--:R-:W3:Y:S04]  /*4e60*/  LDS R25, [R5+0xc00] ;  /* 0x000c000005197984 */ /* 0x008ee80000000800 */
[----:B------:R-:W3:Y:S04]  /*4e70*/  LDS R27, [R5+0x1000] ;  /* 0x00100000051b7984 */ /* 0x000ee80000000800 */
[----:B------:R-:W3:Y:S01]  /*4e80*/  LDS R29, [R5+0x1400] ;  /* 0x00140000051d7984 */ /* 0x000ee20000000800 */
[C---:B0-----:R-:W-:Y:S01]  /*4e90*/  FMUL.FTZ R0, R4.reuse, R7 ;  /* 0x0000000704007220 */ /* 0x041fe20000410000 */
[----:B-1----:R-:W-:-:S04]  /*4ea0*/  FMUL.FTZ R6, R4, R9 ;  /* 0x0000000904067220 */ /* 0x002fc80000410000 */
[----:B------:R-:W-:Y:S01]  /*4eb0*/  STS [R5+-0x800], R0 ;  /* 0xfff8000005007388 */ /* 0x000fe20000000800 */
[----:B--2---:R-:W-:-:S03]  /*4ec0*/  FMUL.FTZ R8, R4, R11 ;  /* 0x0000000b04087220 */ /* 0x004fc60000410000 */
[----:B------:R-:W-:Y:S01]  /*4ed0*/  STS [R5+-0x400], R6 ;  /* 0xfffc000605007388 */ /* 0x000fe20000000800 */
[----:B----4-:R-:W-:-:S03]  /*4ee0*/  FMUL.FTZ R10, R4, R15 ;  /* 0x0000000f040a7220 */ /* 0x010fc60000410000 */
[----:B------:R-:W-:Y:S01]  /*4ef0*/  STS [R5], R8 ;  /* 0x0000000805007388 */ /* 0x000fe20000000800 */
[----:B------:R-:W-:-:S03]  /*4f00*/  FMUL.FTZ R14, R4, R23 ;  /* 0x00000017040e7220 */ /* 0x000fc60000410000 */
[----:B------:R-:W-:Y:S01]  /*4f10*/  STS [R5+0x400], R10 ;  /* 0x0004000a05007388 */ /* 0x000fe20000000800 */
[----:B---3--:R-:W-:-:S03]  /*4f20*/  FMUL.FTZ R22, R4, R25 ;  /* 0x0000001904167220 */ /* 0x008fc60000410000 */
[----:B------:R-:W-:Y:S01]  /*4f30*/  STS [R5+0x800], R14 ;  /* 0x0008000e05007388 */ /* 0x000fe20000000800 */
[----:B------:R-:W-:-:S03]  /*4f40*/  FMUL.FTZ R24, R4, R27 ;  /* 0x0000001b04187220 */ /* 0x000fc60000410000 */
[----:B------:R-:W-:Y:S01]  /*4f50*/  STS [R5+0xc00], R22 ;  /* 0x000c001605007388 */ /* 0x000fe20000000800 */
[----:B------:R-:W-:-:S03]  /*4f60*/  FMUL.FTZ R26, R4, R29 ;  /* 0x0000001d041a7220 */ /* 0x000fc60000410000 */
[----:B------:R-:W-:Y:S04]  /*4f70*/  STS [R5+0x1000], R24 ;  /* 0x0010001805007388 */ /* 0x000fe80000000800 */
[----:B------:R0:W-:Y:S02]  /*4f80*/  STS [R5+0x1400], R26 ;  /* 0x0014001a05007388 */ /* 0x0001e40000000800 */
[----:B0-----:R-:W-:-:S07]  /*4f90*/  VIADD R5, R5, 0x2000 ;  /* 0x0000200005057836 */ /* 0x001fce0000000000 */
.L_x_2732:
[----:B------:R-:W-:Y:S05]  /*4fa0*/  BSYNC.RECONVERGENT B1 ;  /* 0x0000000000017941 */ /* 0x000fea0003800200 */
.L_x_2731:
[----:B------:R-:W-:-:S13]  /*4fb0*/  ISETP.GT.AND P1, PT, R21, R16, PT ;  /* 0x000000101500720c */ /* 0x000fda0003f24270 */
[----:B------:R-:W-:Y:S05]  /*4fc0*/  @!P0 BRA P1, `(.L_x_2723) ;  /* 0x0000000c003c8947 */ /* 0x000fea0000800000 */
[----:B------:R-:W0:Y:S04]  /*4fd0*/  LDS R7, [R5+-0x800] ;  /* 0xfff8000005077984 */ /* 0x000e280000000800 */
[----:B------:R-:W1:Y:S04]  /*4fe0*/  LDS R9, [R5+-0x400] ;  /* 0xfffc000005097984 */ /* 0x000e680000000800 */
[----:B------:R-:W2:Y:S04]  /*4ff0*/  LDS R11, [R5] ;  /* 0x00000000050b7984 */ /* 0x000ea80000000800 */
[----:B------:R-:W4:Y:S01]  /*5000*/  LDS R15, [R5+0x400] ;  /* 0x00040000050f7984 */ /* 0x000f220000000800 */
[C---:B0-----:R-:W-:Y:S01]  /*5010*/  FMUL.FTZ R0, R4.reuse, R7 ;  /* 0x0000000704007220 */ /* 0x041fe20000410000 */
[----:B-1----:R-:W-:-:S04]  /*5020*/  FMUL.FTZ R6, R4, R9 ;  /* 0x0000000904067220 */ /* 0x002fc80000410000 */
[----:B------:R0:W-:Y:S01]  /*5030*/  STS [R5+-0x800], R0 ;  /* 0xfff8000005007388 */ /* 0x0001e20000000800 */
[----:B--2---:R-:W-:-:S03]  /*5040*/  FMUL.FTZ R8, R4, R11 ;  /* 0x0000000b04087220 */ /* 0x004fc60000410000 */
[----:B------:R0:W-:Y:S01]  /*5050*/  STS [R5+-0x400], R6 ;  /* 0xfffc000605007388 */ /* 0x0001e20000000800 */
[----:B----4-:R-:W-:-:S03]  /*5060*/  FMUL.FTZ R4, R4, R15 ;  /* 0x0000000f04047220 */ /* 0x010fc60000410000 */
[----:B------:R0:W-:Y:S04]  /*5070*/  STS [R5], R8 ;  /* 0x0000000805007388 */ /* 0x0001e80000000800 */
[----:B------:R0:W-:Y:S01]  /*5080*/  STS [R5+0x400], R4 ;  /* 0x0004000405007388 */ /* 0x0001e20000000800 */
[----:B------:R-:W-:Y:S05]  /*5090*/  BRA `(.L_x_2723) ;  /* 0x0000000c00087947 */ /* 0x000fea0003800000 */
.L_x_2724:
        /* <DEDUP_REMOVED lines=19> */
[----:B--2---:R-:W-:-:S04]  /*51d0*/  LEA R14, P0, R15, UR8, 0x2 ;  /* 0x000000080f0e7c11 */ /* 0x004fc8000f8010ff */
[----:B------:R-:W-:Y:S01]  /*51e0*/  LEA.HI.X R15, R15, UR9, R10, 0x2, P0 ;  /* 0x000000090f0f7c11 */ /* 0x000fe200080f140a */
[----:B-1----:R-:W-:Y:S01]  /*51f0*/  ULEA UR4, UR5, UR4, 0x18 ;  /* 0x0000000405047291 */ /* 0x002fe2000f8ec0ff */
[----:B------:R-:W-:-:S05]  /*5200*/  IADD3 R10, PT, PT, -R0, RZ, RZ ;  /* 0x000000ff000a7210 */ /* 0x000fca0007ffe1ff */
[----:B------:R-:W-:-:S07]  /*5210*/  LEA R0, R12, UR4, 0x2 ;  /* 0x000000040c007c11 */ /* 0x000fce000f8e10ff */
.L_x_2735:
[----:B-1----:R-:W0:Y:S01]  /*5220*/  LDS R9, [R0] ;  /* 0x0000000000097984 */ /* 0x002e220000000800 */
[----:B------:R-:W-:Y:S02]  /*5230*/  MOV R8, R14 ;  /* 0x0000000e00087202 */ /* 0x000fe40000000f00 */
[----:B------:R-:W-:Y:S02]  /*5240*/  IADD3 R10, PT, PT, R10, 0x1, RZ ;  /* 0x000000010a0a7810 */ /* 0x000fe40007ffe0ff */
[----:B------:R-:W-:Y:S02]  /*5250*/  IADD3 R14, P2, PT, R14, 0x400, RZ ;  /* 0x000004000e0e7810 */ /* 0x000fe40007f5e0ff */
        /* <DEDUP_REMOVED lines=8> */
.L_x_2734:
[----:B------:R-:W-:Y:S05]  /*52e0*/  BSYNC.RECONVERGENT B1 ;  /* 0x0000000000017941 */ /* 0x000fea0003800200 */
.L_x_2733:
[----:B------:R-:W-:Y:S05]  /*52f0*/  @!P1 BRA `(.L_x_2723) ;  /* 0x0000000800709947 */ /* 0x000fea0003800000 */
[----:B-1----:R-:W1:Y:S01]  /*5300*/  S2R R8, SR_CgaCtaId ;  /* 0x0000000000087919 */ /* 0x002e620000008800 */
[----:B------:R-:W2:Y:S01]  /*5310*/  LDCU.64 UR4, c[0x0][0x480] ;  /* 0x00009000ff0477ac */ /* 0x000ea20008000a00 */
[C---:B------:R-:W-:Y:S01]  /*5320*/  IADD3 R6, P0, PT, R5.reuse, R6, RZ ;  /* 0x0000000605067210 */ /* 0x040fe20007f1e0ff */
[----:B------:R-:W-:Y:S01]  /*5330*/  BSSY.RECONVERGENT B1, `(.L_x_2736) ;  /* 0x000005a000017945 */ /* 0x000fe20003800200 */
[----:B------:R-:W-:Y:S02]  /*5340*/  IADD3 R11, PT, PT, -R5, R16, RZ ;  /* 0x00000010050b7210 */ /* 0x000fe40007ffe1ff */
[----:B------:R-:W-:Y:S02]  /*5350*/  IADD3.X R7, PT, PT, RZ, R7, RZ, P0, !PT ;  /* 0x00000007ff077210 */ /* 0x000fe400007fe4ff */
[----:B------:R-:W-:Y:S02]  /*5360*/  ISETP.GT.AND P1, PT, R11, 0xbff, PT ;  /* 0x00000bff0b00780c */ /* 0x000fe40003f24270 */
[----:B------:R-:W-:-:S02]  /*5370*/  MOV R0, 0x400 ;  /* 0x0000040000007802 */ /* 0x000fc40000000f00 */
[----:B--2---:R-:W-:-:S04]  /*5380*/  LEA R9, P0, R6, UR4, 0x2 ;  /* 0x0000000406097c11 */ /* 0x004fc8000f8010ff */
[----:B------:R-:W-:Y:S01]  /*5390*/  LEA.HI.X R10, R6, UR5, R7, 0x2, P0 ;  /* 0x00000005060a7c11 */ /* 0x000fe200080f1407 */
[----:B------:R-:W-:Y:S01]  /*53a0*/  VIADD R7, R0, 0x140 ;  /* 0x0000014000077836 */ /* 0x000fe20000000000 */
[----:B------:R-:W-:Y:S02]  /*53b0*/  SHF.L.U32 R0, R19, 0x2, RZ ;  /* 0x0000000213007819 */ /* 0x000fe400000006ff */
[----:B------:R-:W-:Y:S02]  /*53c0*/  IADD3 R6, P0, PT, R9, 0x800, RZ ;  /* 0x0000080009067810 */ /* 0x000fe40007f1e0ff */
[----:B------:R-:W-:Y:S02]  /*53d0*/  LEA R0, R5, -R0, 0x2 ;  /* 0x8000000005007211 */ /* 0x000fe400078e10ff */
[----:B-1----:R-:W-:Y:S01]  /*53e0*/  LEA R9, R8, R7, 0x18 ;  /* 0x0000000708097211 */ /* 0x002fe200078ec0ff */
[----:B------:R-:W-:Y:S01]  /*53f0*/  IMAD.X R7, RZ, RZ, R10, P0 ;  /* 0x000000ffff077224 */ /* 0x000fe200000e060a */
[----:B------:R-:W-:-:S02]  /*5400*/  PLOP3.LUT P0, PT, PT, PT, PT, 0x80, 0x8 ;  /* 0x000000000008781c */ /* 0x000fc40003f0f070 */
[----:B------:R-:W-:Y:S01]  /*5410*/  IADD3 R0, PT, PT, R0, 0x800, R9 ;  /* 0x0000080000007810 */ /* 0x000fe20007ffe009 */
[----:B------:R-:W-:Y:S10]  /*5420*/  @!P1 BRA `(.L_x_2737) ;  /* 0x0000000400289947 */ /* 0x000ff40003800000 */
[----:B------:R-:W-:Y:S02]  /*5430*/  PLOP3.LUT P0, PT, PT, PT, PT, 0x8, 0x80 ;  /* 0x000000000080781c */ /* 0x000fe40003f0e170 */
[----:B------:R-:W-:-:S11]  /*5440*/  IADD3 R10, PT, PT, R16, -0xbff, RZ ;  /* 0xfffff401100a7810 */ /* 0x000fd60007ffe0ff */
.L_x_2738:
[----:B------:R-:W0:Y:S01]  /*5450*/  LDS R9, [R0+-0x800] ;  /* 0xfff8000000097984 */ /* 0x000e220000000800 */
[----:B------:R-:W-:Y:S02]  /*5460*/  IADD3 R5, PT, PT, R5, 0x1000, RZ ;  /* 0x0000100005057810 */ /* 0x000fe40007ffe0ff */
[----:B------:R-:W-:Y:S01]  /*5470*/  IADD3 R8, P2, PT, R6, 0x4000, RZ ;  /* 0x0000400006087810 */ /* 0x000fe20007f5e0ff */
[----:B------:R-:W1:Y:S01]  /*5480*/  LDS R11, [R0+-0x400] ;  /* 0xfffc0000000b7984 */ /* 0x000e620000000800 */
[----:B------:R-:W-:-:S03]  /*5490*/  ISETP.GE.AND P1, PT, R5, R10, PT ;  /* 0x0000000a0500720c */ /* 0x000fc60003f26270 */
[----:B------:R-:W2:Y:S04]  /*54a0*/  LDS R15, [R0] ;  /* 0x00000000000f7984 */ /* 0x000ea80000000800 */
[----:B------:R-:W4:Y:S04]  /*54b0*/  LDS R21, [R0+0x400] ;  /* 0x0004000000157984 */ /* 0x000f280000000800 */
[----:B-----5:R-:W4:Y:S04]  /*54c0*/  LDS R23, [R0+0x800] ;  /* 0x0008000000177984 */ /* 0x020f280000000800 */
[----:B---3--:R-:W3:Y:S04]  /*54d0*/  LDS R25, [R0+0xc00] ;  /* 0x000c000000197984 */ /* 0x008ee80000000800 */
[----:B------:R-:W3:Y:S04]  /*54e0*/  LDS R27, [R0+0x1000] ;  /* 0x00100000001b7984 */ /* 0x000ee80000000800 */
        /* <DEDUP_REMOVED lines=14> */
[C---:B---3--:R-:W-:Y:S01]  /*55d0*/  FMUL.FTZ R25, R4.reuse, R25 ;  /* 0x0000001904197220 */ /* 0x048fe20000410000 */
        /* <DEDUP_REMOVED lines=8> */
[----:B---3--:R-:W-:Y:S02]  /*5660*/  IMAD.X R9, RZ, RZ, R7, P2 ;  /* 0x000000ffff097224 */ /* 0x008fe400010e0607 */
[C---:B------:R-:W-:Y:S01]  /*5670*/  FMUL.FTZ R35, R4.reuse, R35 ;  /* 0x0000002304237220 */ /* 0x040fe20000410000 */
[----:B------:R-:W-:Y:S01]  /*5680*/  STG.E desc[UR36][R6.64], R15 ;  /* 0x0000000f06007986 */ /* 0x000fe2000c101924 */
[----:B0-----:R-:W-:-:S03]  /*5690*/  FMUL.FTZ R37, R4, R37 ;  /* 0x0000002504257220 */ /* 0x001fc60000410000 */
[----:B------:R-:W-:Y:S01]  /*56a0*/  STS [R0], R15 ;  /* 0x0000000f00007388 */ /* 0x000fe20000000800 */
[----:B-1----:R-:W-:-:S03]  /*56b0*/  FMUL.FTZ R39, R4, R39 ;  /* 0x0000002704277220 */ /* 0x002fc60000410000 */
[----:B------:R-:W-:Y:S01]  /*56c0*/  STG.E desc[UR36][R6.64+0x400], R21 ;  /* 0x0004001506007986 */ /* 0x000fe2000c101924 */
[----:B--2---:R-:W-:-:S03]  /*56d0*/  FMUL.FTZ R43, R4, R43 ;  /* 0x0000002b042b7220 */ /* 0x004fc60000410000 */
        /* <DEDUP_REMOVED lines=31> */
.L_x_2737:
[----:B------:R-:W-:Y:S05]  /*58d0*/  BSYNC.RECONVERGENT B1 ;  /* 0x0000000000017941 */ /* 0x000fea0003800200 */
.L_x_2736:
[----:B------:R-:W-:Y:S01]  /*58e0*/  IADD3 R8, PT, PT, -R5, R16, RZ ;  /* 0x0000001005087210 */ /* 0x000fe20007ffe1ff */
[----:B------:R-:W-:Y:S03]  /*58f0*/  BSSY.RECONVERGENT B1, `(.L_x_2739) ;  /* 0x000002a000017945 */ /* 0x000fe60003800200 */
        /* <DEDUP_REMOVED lines=15> */
[----:B------:R-:W-:Y:S01]  /*59f0*/  STG.E desc[UR36][R6.64+-0x800], R9 ;  /* 0xfff8000906007986 */ /* 0x000fe2000c101924 */
[----:B--2---:R-:W-:-:S03]  /*5a00*/  FMUL.FTZ R15, R4, R15 ;  /* 0x0000000f040f7220 */ /* 0x004fc60000410000 */
[----:B------:R0:W-:Y:S01]  /*5a10*/  STS [R0+-0x800], R9 ;  /* 0xfff8000900007388 */ /* 0x0001e20000000800 */
[----:B----4-:R-:W-:-:S03]  /*5a20*/  FMUL.FTZ R21, R4, R21 ;  /* 0x0000001504157220 */ /* 0x010fc60000410000 */
[----:B------:R-:W-:Y:S01]  /*5a30*/  STG.E desc[UR36][R6.64+-0x400], R11 ;  /* 0xfffc000b06007986 */ /* 0x000fe2000c101924 */
[----:B------:R-:W-:-:S03]  /*5a40*/  FMUL.FTZ R23, R4, R23 ;  /* 0x0000001704177220 */ /* 0x000fc60000410000 */
[----:B------:R-:W-:Y:S01]  /*5a50*/  STS [R0+-0x400], R11 ;  /* 0xfffc000b00007388 */ /* 0x000fe20000000800 */
[----:B0-----:R-:W-:Y:S01]  /*5a60*/  IADD3.X R9, PT, PT, RZ, R7, RZ, P1, !PT ;  /* 0x00000007ff097210 */ /* 0x001fe20000ffe4ff */
[C---:B---3--:R-:W-:Y:S02]  /*5a70*/  FMUL.FTZ R25, R4.reuse, R25 ;  /* 0x0000001904197220 */ /* 0x048fe40000410000 */
        /* <DEDUP_REMOVED lines=17> */
.L_x_2740:
[----:B------:R-:W-:Y:S05]  /*5b90*/  BSYNC.RECONVERGENT B1 ;  /* 0x0000000000017941 */ /* 0x000fea0003800200 */
.L_x_2739:
[----:B------:R-:W-:-:S13]  /*5ba0*/  ISETP.LE.OR P0, PT, R5, R16, P0 ;  /* 0x000000100500720c */ /* 0x000fda0000703670 */
[----:B------:R-:W-:Y:S05]  /*5bb0*/  @!P0 BRA `(.L_x_2723) ;  /* 0x0000000000408947 */ /* 0x000fea0003800000 */
[----:B------:R-:W0:Y:S04]  /*5bc0*/  LDS R5, [R0+-0x800] ;  /* 0xfff8000000057984 */ /* 0x000e280000000800 */
[----:B------:R-:W1:Y:S04]  /*5bd0*/  LDS R9, [R0+-0x400] ;  /* 0xfffc000000097984 */ /* 0x000e680000000800 */
[----:B------:R-:W2:Y:S04]  /*5be0*/  LDS R11, [R0] ;  /* 0x00000000000b7984 */ /* 0x000ea80000000800 */
[----:B------:R-:W4:Y:S01]  /*5bf0*/  LDS R15, [R0+0x400] ;  /* 0x00040000000f7984 */ /* 0x000f220000000800 */
[-C--:B0-----:R-:W-:Y:S01]  /*5c00*/  FMUL.FTZ R5, R5, R4.reuse ;  /* 0x0000000405057220 */ /* 0x081fe20000410000 */
[----:B-1----:R-:W-:-:S04]  /*5c10*/  FMUL.FTZ R9, R9, R4 ;  /* 0x0000000409097220 */ /* 0x002fc80000410000 */
[----:B------:R0:W-:Y:S01]  /*5c20*/  STG.E desc[UR36][R6.64+-0x800], R5 ;  /* 0xfff8000506007986 */ /* 0x0001e2000c101924 */
[----:B--2---:R-:W-:-:S03]  /*5c30*/  FMUL.FTZ R11, R11, R4 ;  /* 0x000000040b0b7220 */ /* 0x004fc60000410000 */
        /* <DEDUP_REMOVED lines=8> */
.L_x_2723:
[----:B------:R-:W-:Y:S05]  /*5cc0*/  BSYNC.RECONVERGENT B0 ;  /* 0x0000000000007941 */ /* 0x000fea0003800200 */
.L_x_2722:
[----:B------:R-:W2:Y:S01]  /*5cd0*/  LDCU.64 UR4, c[0x0][0x3b0] ;  /* 0x00007600ff0477ac */ /* 0x000ea20008000a00 */
[----:B0-----:R-:W-:Y:S01]  /*5ce0*/  SHF.R.S32.HI R5, RZ, 0x1f, R16 ;  /* 0x0000001fff057819 */ /* 0x001fe20000011410 */
[----:B------:R-:W0:Y:S01]  /*5cf0*/  LDC.64 R14, c[0x0][0x3c0] ;  /* 0x0000f000ff0e7b82 */ /* 0x000e220000000a00 */
[----:B------:R-:W-:Y:S02]  /*5d00*/  SHF.R.U32.HI R40, RZ, 0x4, R12 ;  /* 0x00000004ff287819 */ /* 0x000fe4000001160c */
[----:B------:R-:W-:Y:S02]  /*5d10*/  CS2R R6, SRZ ;  /* 0x0000000000067805 */ /* 0x000fe4000001ff00 */
[----:B------:R-:W-:Y:S02]  /*5d20*/  LEA.HI R5, R5, R16, RZ, 0x4 ;  /* 0x0000001005057211 */ /* 0x000fe400078f20ff */
[----:B------:R-:W-:Y:S02]  /*5d30*/  SHF.L.U32 R0, R12, 0x2, RZ ;  /* 0x000000020c007819 */ /* 0x000fe400000006ff */
[----:B------:R-:W-:-:S02]  /*5d40*/  LOP3.LUT R5, R5, 0xfffffff0, RZ, 0xc0, !PT ;  /* 0xfffffff005057812 */ /* 0x000fc400078ec0ff */
[----:B------:R-:W-:Y:S02]  /*5d50*/  LOP3.LUT R0, R0, 0x3c, RZ, 0xc0, !PT ;  /* 0x0000003c00007812 */ /* 0x000fe400078ec0ff */
[----:B------:R-:W-:Y:S02]  /*5d60*/  IADD3 R57, PT, PT, -R5, R16, RZ ;  /* 0x0000001005397210 */ /* 0x000fe40007ffe1ff */
[----:B--2---:R-:W-:Y:S01]  /*5d70*/  ISETP.NE.U32.AND P0, PT, RZ, UR4, PT ;  /* 0x00000004ff007c0c */ /* 0x004fe2000bf05070 */
[----:B------:R-:W2:Y:S03]  /*5d80*/  LDCU UR4, c[0x0][0x3f4] ;  /* 0x00007e80ff0477ac */ /* 0x000ea60008000800 */
[----:B------:R-:W-:-:S04]  /*5d90*/  ISETP.NE.AND.EX P0, PT, RZ, UR5, PT, P0 ;  /* 0x00000005ff007c0c */ /* 0x000fc8000bf05300 */
[----:B------:R-:W-:-:S13]  /*5da0*/  ISETP.NE.OR P0, PT, R40, R57, !P0 ;  /* 0x000000392800720c */ /* 0x000fda0004705670 */
[----:B-1----:R-:W1:Y:S01]  /*5db0*/  @!P0 LDC.64 R8, c[0x0][0x3b0] ;  /* 0x0000ec00ff088b82 */ /* 0x002e620000000a00 */
[----:B------:R-:W-:Y:S01]  /*5dc0*/  @!P0 IMAD R5, R13, 0x40, R0 ;  /* 0x000000400d058824 */ /* 0x000fe200078e0200 */
[----:B--2---:R-:W-:Y:S02]  /*5dd0*/  MOV R43, UR4 ;  /* 0x00000004002b7c02 */ /* 0x004fe40008000f00 */
[----:B------:R-:W-:Y:S02]  /*5de0*/  IADD3 R42, PT, PT, R19, R40, RZ ;  /* 0x00000028132a7210 */ /* 0x000fe40007ffe0ff */
[----:B------:R-:W-:Y:S01]  /*5df0*/  VIMNMX R21, PT, PT, R16, R43, PT ;  /* 0x0000002b10157248 */ /* 0x000fe20003fe0100 */
[----:B-1----:R-:W-:Y:S01]  /*5e00*/  @!P0 IMAD.WIDE.U32 R8, R5, 0x4, R8 ;  /* 0x0000000405088825 */ /* 0x002fe200078e0008 */
[----:B------:R-:W-:-:S06]  /*5e10*/  CS2R R4, SRZ ;  /* 0x0000000000047805 */ /* 0x000fcc000001ff00 */
[----:B------:R1:W5:Y:S01]  /*5e20*/  @!P0 LDG.E.128 R4, desc[UR36][R8.64] ;  /* 0x0000002408048981 */ /* 0x000362000c1e1d00 */
[----:B------:R-:W-:Y:S01]  /*5e30*/  BAR.SYNC.DEFER_BLOCKING 0x0 ;  /* 0x0000000000007b1d */ /* 0x000fe20000010000 */
[----:B------:R-:W-:Y:S01]  /*5e40*/  ISETP.GE.AND P0, PT, R42, R21, PT ;  /* 0x000000152a00720c */ /* 0x000fe20003f06270 */
[----:B------:R-:W-:Y:S02]  /*5e50*/  IMAD R11, R20, R43, R0 ;  /* 0x0000002b140b7224 */ /* 0x000fe400078e0200 */
[----:B------:R-:W-:Y:S02]  /*5e60*/  IMAD.SHL.U32 R41, R41, 0x40, RZ ;  /* 0x0000004029297824 */ /* 0x000fe400078e00ff */
[----:B------:R-:W-:Y:S01]  /*5e70*/  BSSY.RECONVERGENT B0, `(.L_x_2741) ;  /* 0x00000b9000007945 */ /* 0x000fe20003800200 */
[----:B0-----:R-:W-:Y:S01]  /*5e80*/  IMAD.WIDE R14, R11, 0x4, R14 ;  /* 0x000000040b0e7825 */ /* 0x001fe200078e020e */
[----:B------:R-:W-:Y:S02]  /*5e90*/  CS2R R10, SRZ ;  /* 0x00000000000a7805 */ /* 0x000fe4000001ff00 */
[----:B-1----:R-:W-:-:S04]  /*5ea0*/  CS2R R8, SRZ ;  /* 0x0000000000087805 */ /* 0x002fc8000001ff00 */
[----:B------:R-:W-:Y:S05]  /*5eb0*/  @P0 BRA `(.L_x_2742) ;  /* 0x0000000800d00947 */ /* 0x000fea0003800000 */
[----:B------:R-:W-:Y:S01]  /*5ec0*/  VIADDMNMX R9, R42, 0x10, R21, !PT ;  /* 0x000000102a097846 */ /* 0x000fe20007800115 */
[----:B------:R-:W-:Y:S01]  /*5ed0*/  BSSY.RECONVERGENT B1, `(.L_x_2743) ;  /* 0x0000059000017945 */ /* 0x000fe20003800200 */
[----:B------:R-:W-:Y:S02]  /*5ee0*/  LOP3.LUT R58, RZ, R19, RZ, 0x33, !PT ;  /* 0x00000013ff3a7212 */ /* 0x000fe400078e33ff */
[----:B------:R-:W-:Y:S02]  /*5ef0*/  CS2R R10, SRZ ;  /* 0x00000000000a7805 */ /* 0x000fe4000001ff00 */
[----:B------:R-:W-:Y:S02]  /*5f00*/  MOV R56, R42 ;  /* 0x0000002a00387202 */ /* 0x000fe40000000f00 */
[----:B------:R-:W-:Y:S02]  /*5f10*/  IADD3 R58, PT, PT, -R40, R9, R58 ;  /* 0x00000009283a7210 */ /* 0x000fe40007ffe13a */
[----:B------:R-:W-:-:S02]  /*5f20*/  CS2R R8, SRZ ;  /* 0x0000000000087805 */ /* 0x000fc4000001ff00 */
[C---:B------:R-:W-:Y:S02]  /*5f30*/  ISETP.GE.U32.AND P0, PT, R58.reuse, 0x70, PT ;  /* 0x000000703a00780c */ /* 0x040fe40003f06070 */
[----:B------:R-:W-:-:S04]  /*5f40*/  LEA.HI R70, R58, 0x1, RZ, 0x1c ;  /* 0x000000013a467811 */ /* 0x000fc800078fe0ff */
[----:B------:R-:W-:-:S04]  /*5f50*/  LOP3.LUT R73, R70, 0x7, RZ, 0xc0, !PT ;  /* 0x0000000746497812 */ /* 0x000fc800078ec0ff */
[----:B------:R-:W-:-:S03]  /*5f60*/  ISETP.NE.AND P1, PT, R73, RZ, PT ;  /* 0x000000ff4900720c */ /* 0x000fc60003f25270 */
[----:B------:R-:W-:Y:S10]  /*5f70*/  @!P0 BRA `(.L_x_2744) ;  /* 0x0000000400388947 */ /* 0x000ff40003800000 */
[----:B------:R-:W0:Y:S01]  /*5f80*/  S2R R21, SR_CgaCtaId ;  /* 0x0000000000157919 */ /* 0x000e220000008800 */
[----:B------:R-:W-:Y:S01]  /*5f90*/  MOV R8, 0x400 ;  /* 0x0000040000087802 */ /* 0x000fe20000000f00 */
[----:B------:R-:W-:Y:S01]  /*5fa0*/  IMAD.MOV.U32 R59, RZ, RZ, RZ ;  /* 0x000000ffff3b7224 */ /* 0x000fe200078e00ff */
[----:B------:R-:W-:Y:S02]  /*5fb0*/  LOP3.LUT R72, R70, 0x1ffffff8, RZ, 0xc0, !PT ;  /* 0x1ffffff846487812 */ /* 0x000fe400078ec0ff */
[----:B------:R-:W-:Y:S02]  /*5fc0*/  IADD3 R8, PT, PT, R8, 0x140, RZ ;  /* 0x0000014008087810 */ /* 0x000fe40007ffe0ff */
[----:B------:R-:W-:Y:S02]  /*5fd0*/  MOV R56, R42 ;  /* 0x0000002a00387202 */ /* 0x000fe40000000f00 */
[----:B0-----:R-:W-:Y:S01]  /*5fe0*/  LEA R71, R21, R8, 0x18 ;  /* 0x0000000815477211 */ /* 0x001fe200078ec0ff */
[----:B------:R-:W-:-:S07]  /*5ff0*/  HFMA2 R8, -RZ, RZ, 0, 0 ;  /* 0x00000000ff087431 */ /* 0x000fce00000001ff */
.L_x_2745:
[----:B------:R-:W-:-:S04]  /*6000*/  IMAD.SHL.U32 R47, R56, 0x40, RZ ;  /* 0x00000040382f7824 */ /* 0x000fc800078e00ff */
[C---:B------:R-:W-:Y:S01]  /*6010*/  IMAD.WIDE.U32 R20, R47.reuse, 0x4, R14 ;  /* 0x000000042f147825 */ /* 0x040fe200078e000e */
[C---:B---3--:R-:W-:Y:S02]  /*6020*/  IADD3 R25, PT, PT, R47.reuse, 0x400, RZ ;  /* 0x000004002f197810 */ /* 0x048fe40007ffe0ff */
[----:B------:R-:W-:-:S03]  /*6030*/  IADD3 R29, PT, PT, R47, 0x800, RZ ;  /* 0x000008002f1d7810 */ /* 0x000fc60007ffe0ff */
[--C-:B------:R-:W-:Y:S01]  /*6040*/  IMAD.WIDE.U32 R24, R25, 0x4, R14.reuse ;  /* 0x0000000419187825 */ /* 0x100fe200078e000e */
[----:B-----5:R-:W2:Y:S03]  /*6050*/  LDG.E.128 R20, desc[UR36][R20.64] ;  /* 0x0000002414147981 */ /* 0x020ea6000c1e1d00 */
[----:B------:R-:W-:Y:S02]  /*6060*/  VIADD R33, R47, 0xc00 ;  /* 0x00000c002f217836 */ /* 0x000fe40000000000 */
[--C-:B------:R-:W-:Y:S01]  /*6070*/  IMAD.WIDE.U32 R28, R29, 0x4, R14.reuse ;  /* 0x000000041d1c7825 */ /* 0x100fe200078e000e */
[----:B------:R-:W3:Y:S01]  /*6080*/  LDG.E.128 R24, desc[UR36][R24.64] ;  /* 0x0000002418187981 */ /* 0x000ee2000c1e1d00 */
[----:B------:R-:W-:Y:S02]  /*6090*/  IADD3 R37, PT, PT, R47, 0x1000, RZ ;  /* 0x000010002f257810 */ /* 0x000fe40007ffe0ff */
[--C-:B------:R-:W-:Y:S01]  /*60a0*/  IMAD.WIDE.U32 R32, R33, 0x4, R14.reuse ;  /* 0x0000000421207825 */ /* 0x100fe200078e000e */
[----:B------:R-:W-:Y:S01]  /*60b0*/  IADD3 R45, PT, PT, R47, 0x1400, RZ ;  /* 0x000014002f2d7810 */ /* 0x000fe20007ffe0ff */
[----:B------:R-:W4:Y:S02]  /*60c0*/  LDG.E.128 R28, desc[UR36][R28.64] ;  /* 0x000000241c1c7981 */ /* 0x000f24000c1e1d00 */
[----:B------:R-:W-:-:S02]  /*60d0*/  IMAD.WIDE.U32 R36, R37, 0x4, R14 ;  /* 0x0000000425247825 */ /* 0x000fc400078e000e */
[----:B------:R-:W4:Y:S02]  /*60e0*/  LDG.E.128 R32, desc[UR36][R32.64] ;  /* 0x0000002420207981 */ /* 0x000f24000c1e1d00 */
[----:B------:R-:W-:Y:S02]  /*60f0*/  VIADD R49, R47, 0x1800 ;  /* 0x000018002f317836 */ /* 0x000fe40000000000 */
[--C-:B------:R-:W-:Y:S01]  /*6100*/  IMAD.WIDE.U32 R44, R45, 0x4, R14.reuse ;  /* 0x000000042d2c7825 */ /* 0x100fe200078e000e */
[----:B------:R-:W4:Y:S01]  /*6110*/  LDG.E.128 R36, desc[UR36][R36.64] ;  /* 0x0000002424247981 */ /* 0x000f22000c1e1d00 */
[----:B------:R-:W-:Y:S02]  /*6120*/  IADD3 R53, PT, PT, R47, 0x1c00, RZ ;  /* 0x00001c002f357810 */ /* 0x000fe40007ffe0ff */
[--C-:B------:R-:W-:Y:S02]  /*6130*/  IMAD.WIDE.U32 R48, R49, 0x4, R14.reuse ;  /* 0x0000000431307825 */ /* 0x100fe400078e000e */
[----:B------:R-:W4:Y:S02]  /*6140*/  LDG.E.128 R44, desc[UR36][R44.64] ;  /* 0x000000242c2c7981 */ /* 0x000f24000c1e1d00 */
[----:B------:R-:W-:-:S02]  /*6150*/  IMAD.WIDE.U32 R52, R53, 0x4, R14 ;  /* 0x0000000435347825 */ /* 0x000fc400078e000e */
[----:B------:R-:W4:Y:S04]  /*6160*/  LDG.E.128 R48, desc[UR36][R48.64] ;  /* 0x0000002430307981 */ /* 0x000f28000c1e1d00 */
[----:B------:R-:W4:Y:S01]  /*6170*/  LDG.E.128 R52, desc[UR36][R52.64] ;  /* 0x0000002434347981 */ /* 0x000f22000c1e1d00 */
[----:B------:R-:W-:Y:S02]  /*6180*/  IADD3 R60, PT, PT, -R19, R56, RZ ;  /* 0x00000038133c7210 */ /* 0x000fe40007ffe1ff */
[----:B------:R-:W-:Y:S02]  /*6190*/  IADD3 R59, PT, PT, R59, 0x8, RZ ;  /* 0x000000083b3b7810 */ /* 0x000fe40007ffe0ff */
[----:B------:R-:W-:Y:S01]  /*61a0*/  IADD3 R56, PT, PT, R56, 0x80, RZ ;  /* 0x0000008038387810 */ /* 0x000fe20007ffe0ff */
[----:B------:R-:W-:Y:S01]  /*61b0*/  IMAD R60, R60, 0x4, R71 ;  /* 0x000000043c3c7824 */ /* 0x000fe200078e0247 */
[----:B------:R-:W-:-:S04]  /*61c0*/  ISETP.NE.AND P0, PT, R59, R72, PT ;  /* 0x000000483b00720c */ /* 0x000fc80003f05270 */
[----:B------:R-:W2:Y:S04]  /*61d0*/  LDS R61, [R60] ;  /* 0x000000003c3d7984 */ /* 0x000ea80000000800 */
[----:B------:R-:W3:Y:S04]  /*61e0*/  LDS R62, [R60+0x40] ;  /* 0x000040003c3e7984 */ /* 0x000ee80000000800 */
[----:B------:R-:W4:Y:S04]  /*61f0*/  LDS R64, [R60+0x80] ;  /* 0x000080003c407984 */ /* 0x000f280000000800 */
[----:B------:R-:W0:Y:S04]  /*6200*/  LDS R65, [R60+0xc0] ;  /* 0x0000c0003c417984 */ /* 0x000e280000000800 */
[----:B------:R-:W1:Y:S04]  /*6210*/  LDS R66, [R60+0x100] ;  /* 0x000100003c427984 */ /* 0x000e680000000800 */
[----:B------:R-:W1:Y:S04]  /*6220*/  LDS R67, [R60+0x140] ;  /* 0x000140003c437984 */ /* 0x000e680000000800 */
[----:B------:R-:W1:Y:S04]  /*6230*/  LDS R68, [R60+0x180] ;  /* 0x000180003c447984 */ /* 0x000e680000000800 */
[----:B------:R-:W1:Y:S01]  /*6240*/  LDS R69, [R60+0x1c0] ;  /* 0x0001c0003c457984 */ /* 0x000e620000000800 */
[-C--:B--2---:R-:W-:Y:S01]  /*6250*/  FFMA.FTZ R63, R20, R61.reuse, R8 ;  /* 0x0000003d143f7223 */ /* 0x084fe20000010008 */
        /* <DEDUP_REMOVED lines=11> */
[-C--:B0-----:R-:W-:Y:S01]  /*6310*/  FFMA.FTZ R63, R32, R65.reuse, R63 ;  /* 0x00000041203f7223 */ /* 0x081fe2000001003f */
[-C--:B------:R-:W-:Y:S01]  /*6320*/  FFMA.FTZ R8, R33, R65.reuse, R8 ;  /* 0x0000004121087223 */ /* 0x080fe20000010008 */
[-C--:B------:R-:W-:Y:S01]  /*6330*/  FFMA.FTZ R9, R34, R65.reuse, R9 ;  /* 0x0000004122097223 */ /* 0x080fe20000010009 */
[----:B------:R-:W-:Y:S01]  /*6340*/  FFMA.FTZ R10, R35, R65, R10 ;  /* 0x00000041230a7223 */ /* 0x000fe2000001000a */
[-C--:B-1----:R-:W-:Y:S01]  /*6350*/  FFMA.FTZ R63, R36, R66.reuse, R63 ;  /* 0x00000042243f7223 */ /* 0x082fe2000001003f */
        /* <DEDUP_REMOVED lines=16> */
.L_x_2744:
[----:B------:R-:W-:Y:S05]  /*6460*/  BSYNC.RECONVERGENT B1 ;  /* 0x0000000000017941 */ /* 0x000fea0003800200 */
.L_x_2743:
[----:B------:R-:W-:Y:S05]  /*6470*/  @!P1 BRA `(.L_x_2742) ;  /* 0x0000000400609947 */ /* 0x000fea0003800000 */
[----:B------:R-:W-:Y:S01]  /*6480*/  ISETP.GE.U32.AND P0, PT, R73, 0x4, PT ;  /* 0x000000044900780c */ /* 0x000fe20003f06070 */
[----:B------:R-:W-:Y:S01]  /*6490*/  BSSY.RECONVERGENT B1, `(.L_x_2746) ;  /* 0x000002a000017945 */ /* 0x000fe20003800200 */
[----:B------:R-:W-:-:S11]  /*64a0*/  LOP3.LUT P1, R70, R70, 0x3, RZ, 0xc0, !PT ;  /* 0x0000000346467812 */ /* 0x000fd6000782c0ff */
[----:B------:R-:W-:Y:S05]  /*64b0*/  @!P0 BRA `(.L_x_2747) ;  /* 0x00000000009c8947 */ /* 0x000fea0003800000 */
[----:B------:R-:W-:-:S04]  /*64c0*/  IMAD.SHL.U32 R21, R56, 0x40, RZ ;  /* 0x0000004038157824 */ /* 0x000fc800078e00ff */
[C-C-:B------:R-:W-:Y:S01]  /*64d0*/  IMAD.WIDE.U32 R28, R21.reuse, 0x4, R14.reuse ;  /* 0x00000004151c7825 */ /* 0x140fe200078e000e */
[C---:B------:R-:W-:Y:S02]  /*64e0*/  IADD3 R31, PT, PT, R21.reuse, 0x400, RZ ;  /* 0x00000400151f7810 */ /* 0x040fe40007ffe0ff */
[----:B---3--:R-:W-:Y:S02]  /*64f0*/  IADD3 R25, PT, PT, R21, 0x800, RZ ;  /* 0x0000080015197810 */ /* 0x008fe40007ffe0ff */
[----:B------:R0:W2:Y:S01]  /*6500*/  LDG.E.128 R32, desc[UR36][R28.64] ;  /* 0x000000241c207981 */ /* 0x0000a2000c1e1d00 */
[----:B------:R-:W-:-:S04]  /*6510*/  IMAD.WIDE.U32 R30, R31, 0x4, R14 ;  /* 0x000000041f1e7825 */ /* 0x000fc800078e000e */
[--C-:B------:R-:W-:Y:S01]  /*6520*/  IMAD.WIDE.U32 R24, R25, 0x4, R14.reuse ;  /* 0x0000000419187825 */ /* 0x100fe200078e000e */
[----:B------:R1:W3:Y:S03]  /*6530*/  LDG.E.128 R36, desc[UR36][R30.64] ;  /* 0x000000241e247981 */ /* 0x0002e6000c1e1d00 */
[----:B------:R-:W-:Y:S02]  /*6540*/  VIADD R21, R21, 0xc00 ;  /* 0x00000c0015157836 */ /* 0x000fe40000000000 */
[----:B------:R-:W4:Y:S02]  /*6550*/  LDG.E.128 R24, desc[UR36][R24.64] ;  /* 0x0000002418187981 */ /* 0x000f24000c1e1d00 */
[----:B------:R-:W-:-:S06]  /*6560*/  IMAD.WIDE.U32 R20, R21, 0x4, R14 ;  /* 0x0000000415147825 */ /* 0x000fcc00078e000e */
[----:B-----5:R-:W4:Y:S01]  /*6570*/  LDG.E.128 R20, desc[UR36][R20.64] ;  /* 0x0000002414147981 */ /* 0x020f22000c1e1d00 */
[----:B------:R-:W1:Y:S01]  /*6580*/  S2UR UR5, SR_CgaCtaId ;  /* 0x00000000000579c3 */ /* 0x000e620000008800 */
[----:B------:R-:W-:Y:S02]  /*6590*/  UMOV UR4, 0x400 ;  /* 0x0000040000047882 */ /* 0x000fe40000000000 */
[----:B------:R-:W-:Y:S01]  /*65a0*/  UIADD3 UR4, UPT, UPT, UR4, 0x140, URZ ;  /* 0x0000014004047890 */ /* 0x000fe2000fffe0ff */
[----:B0-----:R-:W-:-:S03]  /*65b0*/  IADD3 R28, PT, PT, -R19, R56, RZ ;  /* 0x00000038131c7210 */ /* 0x001fc60007ffe1ff */
[----:B-1----:R-:W-:-:S06]  /*65c0*/  ULEA UR4, UR5, UR4, 0x18 ;  /* 0x0000000405047291 */ /* 0x002fcc000f8ec0ff */
[----:B------:R-:W-:-:S05]  /*65d0*/  LEA R28, R28, UR4, 0x2 ;  /* 0x000000041c1c7c11 */ /* 0x000fca000f8e10ff */
[----:B------:R-:W2:Y:S04]  /*65e0*/  LDS R29, [R28] ;  /* 0x000000001c1d7984 */ /* 0x000ea80000000800 */
[----:B------:R-:W3:Y:S04]  /*65f0*/  LDS R30, [R28+0x40] ;  /* 0x000040001c1e7984 */ /* 0x000ee80000000800 */
[----:B------:R-:W4:Y:S04]  /*6600*/  LDS R44, [R28+0x80] ;  /* 0x000080001c2c7984 */ /* 0x000f280000000800 */
[----:B------:R-:W0:Y:S01]  /*6610*/  LDS R45, [R28+0xc0] ;  /* 0x0000c0001c2d7984 */ /* 0x000e220000000800 */
[----:B------:R-:W-:Y:S01]  /*6620*/  IADD3 R56, PT, PT, R56, 0x40, RZ ;  /* 0x0000004038387810 */ /* 0x000fe20007ffe0ff */
        /* <DEDUP_REMOVED lines=11> */
[----:B------:R-:W-:-:S03]  /*66e0*/  FFMA.FTZ R44, R27, R44, R10 ;  /* 0x0000002c1b2c7223 */ /* 0x000fc6000001000a */
[-C--:B0-----:R-:W-:Y:S01]  /*66f0*/  FFMA.FTZ R10, R22, R45.reuse, R11 ;  /* 0x0000002d160a7223 */ /* 0x081fe2000001000b */
[-C--:B------:R-:W-:Y:S01]  /*6700*/  FFMA.FTZ R8, R20, R45.reuse, R31 ;  /* 0x0000002d14087223 */ /* 0x080fe2000001001f */
[-C--:B------:R-:W-:Y:S01]  /*6710*/  FFMA.FTZ R9, R21, R45.reuse, R24 ;  /* 0x0000002d15097223 */ /* 0x080fe20000010018 */
[----:B------:R-:W-:-:S07]  /*6720*/  FFMA.FTZ R11, R23, R45, R44 ;  /* 0x0000002d170b7223 */ /* 0x000fce000001002c */
.L_x_2747:
[----:B------:R-:W-:Y:S05]  /*6730*/  BSYNC.RECONVERGENT B1 ;  /* 0x0000000000017941 */ /* 0x000fea0003800200 */
.L_x_2746:
[----:B------:R-:W-:Y:S05]  /*6740*/  @!P1 BRA `(.L_x_2742) ;  /* 0x0000000000ac9947 */ /* 0x000fea0003800000 */
[----:B------:R-:W-:Y:S01]  /*6750*/  ISETP.NE.AND P1, PT, R70, 0x1, PT ;  /* 0x000000014600780c */ /* 0x000fe20003f25270 */
[----:B------:R-:W-:Y:S01]  /*6760*/  BSSY.RECONVERGENT B1, `(.L_x_2748) ;  /* 0x000001a000017945 */ /* 0x000fe20003800200 */
[----:B------:R-:W-:-:S11]  /*6770*/  LOP3.LUT P0, RZ, R58, 0x10, RZ, 0xc0, !PT ;  /* 0x000000103aff7812 */ /* 0x000fd6000780c0ff */
[----:B------:R-:W-:Y:S05]  /*6780*/  @!P1 BRA `(.L_x_2749) ;  /* 0x00000000005c9947 */ /* 0x000fea0003800000 */
[----:B------:R-:W-:-:S05]  /*6790*/  IMAD.SHL.U32 R21, R56, 0x40, RZ ;  /* 0x0000004038157824 */ /* 0x000fca00078e00ff */
[C---:B-----5:R-:W-:Y:S01]  /*67a0*/  IADD3 R23, PT, PT, R21.reuse, 0x400, RZ ;  /* 0x0000040015177810 */ /* 0x060fe20007ffe0ff */
[----:B------:R-:W-:-:S04]  /*67b0*/  IMAD.WIDE.U32 R20, R21, 0x4, R14 ;  /* 0x0000000415147825 */ /* 0x000fc800078e000e */
[----:B------:R-:W-:Y:S01]  /*67c0*/  IMAD.WIDE.U32 R22, R23, 0x4, R14 ;  /* 0x0000000417167825 */ /* 0x000fe200078e000e */
[----:B---3--:R-:W2:Y:S04]  /*67d0*/  LDG.E.128 R24, desc[UR36][R20.64] ;  /* 0x0000002414187981 */ /* 0x008ea8000c1e1d00 */
[----:B------:R0:W3:Y:S01]  /*67e0*/  LDG.E.128 R32, desc[UR36][R22.64] ;  /* 0x0000002416207981 */ /* 0x0000e2000c1e1d00 */
[----:B------:R-:W1:Y:S01]  /*67f0*/  S2UR UR5, SR_CgaCtaId ;  /* 0x00000000000579c3 */ /* 0x000e620000008800 */
[----:B------:R-:W-:Y:S01]  /*6800*/  UMOV UR4, 0x400 ;  /* 0x0000040000047882 */ /* 0x000fe20000000000 */
[----:B------:R-:W-:Y:S01]  /*6810*/  IADD3 R28, PT, PT, -R19, R56, RZ ;  /* 0x00000038131c7210 */ /* 0x000fe20007ffe1ff */
[----:B------:R-:W-:Y:S01]  /*6820*/  UIADD3 UR4, UPT, UPT, UR4, 0x140, URZ ;  /* 0x0000014004047890 */ /* 0x000fe2000fffe0ff */
[----:B------:R-:W-:-:S03]  /*6830*/  VIADD R56, R56, 0x20 ;  /* 0x0000002038387836 */ /* 0x000fc60000000000 */
[----:B-1----:R-:W-:-:S06]  /*6840*/  ULEA UR4, UR5, UR4, 0x18 ;  /* 0x0000000405047291 */ /* 0x002fcc000f8ec0ff */
[----:B------:R-:W-:-:S05]  /*6850*/  LEA R28, R28, UR4, 0x2 ;  /* 0x000000041c1c7c11 */ /* 0x000fca000f8e10ff */
        /* <DEDUP_REMOVED lines=10> */
.L_x_2749:
[----:B------:R-:W-:Y:S05]  /*6900*/  BSYNC.RECONVERGENT B1 ;  /* 0x0000000000017941 */ /* 0x000fea0003800200 */
.L_x_2748:
[----:B------:R-:W-:Y:S05]  /*6910*/  @P0 BRA `(.L_x_2742) ;  /* 0x0000000000380947 */ /* 0x000fea0003800000 */
[----:B------:R-:W-:-:S05]  /*6920*/  SHF.L.U32 R21, R56, 0x6, RZ ;  /* 0x0000000638157819 */ /* 0x000fca00000006ff */
[----:B------:R-:W-:-:S06]  /*6930*/  IMAD.WIDE.U32 R20, R21, 0x4, R14 ;  /* 0x0000000415147825 */ /* 0x000fcc00078e000e */
[----:B-----5:R-:W2:Y:S01]  /*6940*/  LDG.E.128 R20, desc[UR36][R20.64] ;  /* 0x0000002414147981 */ /* 0x020ea2000c1e1d00 */
[----:B------:R-:W0:Y:S01]  /*6950*/  S2UR UR5, SR_CgaCtaId ;  /* 0x00000000000579c3 */ /* 0x000e220000008800 */
[----:B------:R-:W-:Y:S01]  /*6960*/  UMOV UR4, 0x400 ;  /* 0x0000040000047882 */ /* 0x000fe20000000000 */
[----:B---3--:R-:W-:Y:S01]  /*6970*/  IADD3 R24, PT, PT, -R19, R56, RZ ;  /* 0x0000003813187210 */ /* 0x008fe20007ffe1ff */
[----:B------:R-:W-:-:S04]  /*6980*/  UIADD3 UR4, UPT, UPT, UR4, 0x140, URZ ;  /* 0x0000014004047890 */ /* 0x000fc8000fffe0ff */
[----:B0-----:R-:W-:-:S06]  /*6990*/  ULEA UR4, UR5, UR4, 0x18 ;  /* 0x0000000405047291 */ /* 0x001fcc000f8ec0ff */
[----:B------:R-:W-:-:S06]  /*69a0*/  LEA R24, R24, UR4, 0x2 ;  /* 0x0000000418187c11 */ /* 0x000fcc000f8e10ff */
[----:B------:R-:W2:Y:S02]  /*69b0*/  LDS R24, [R24] ;  /* 0x0000000018187984 */ /* 0x000ea40000000800 */
[-C--:B--2---:R-:W-:Y:S01]  /*69c0*/  FFMA.FTZ R8, R20, R24.reuse, R8 ;  /* 0x0000001814087223 */ /* 0x084fe20000010008 */
[-C--:B------:R-:W-:Y:S01]  /*69d0*/  FFMA.FTZ R9, R21, R24.reuse, R9 ;  /* 0x0000001815097223 */ /* 0x080fe20000010009 */
[-C--:B------:R-:W-:Y:S01]  /*69e0*/  FFMA.FTZ R10, R22, R24.reuse, R10 ;  /* 0x00000018160a7223 */ /* 0x080fe2000001000a */
[----:B------:R-:W-:-:S07]  /*69f0*/  FFMA.FTZ R11, R23, R24, R11 ;  /* 0x00000018170b7223 */ /* 0x000fce000001000b */
.L_x_2742:
[----:B------:R-:W-:Y:S05]  /*6a00*/  BSYNC.RECONVERGENT B0 ;  /* 0x0000000000007941 */ /* 0x000fea0003800200 */
.L_x_2741:
[----:B------:R-:W-:Y:S01]  /*6a10*/  ISETP.GE.AND P0, PT, R42, R16, PT ;  /* 0x000000102a00720c */ /* 0x000fe20003f06270 */
[----:B------:R-:W-:-:S12]  /*6a20*/  BSSY.RECONVERGENT B2, `(.L_x_2750) ;  /* 0x0000120000027945 */ /* 0x000fd80003800200 */
[----:B------:R-:W-:Y:S05]  /*6a30*/  @P0 BRA `(.L_x_2751) ;  /* 0x0000001000780947 */ /* 0x000fea0003800000 */
[----:B------:R-:W-:Y:S01]  /*6a40*/  VIADDMNMX R21, R42, 0x10, R16, !PT ;  /* 0x000000102a157846 */ /* 0x000fe20007800110 */
[----:B------:R-:W-:Y:S01]  /*6a50*/  BSSY.RECONVERGENT B1, `(.L_x_2752) ;  /* 0x00000a3000017945 */ /* 0x000fe20003800200 */
[----:B------:R-:W-:-:S04]  /*6a60*/  LOP3.LUT R16, RZ, R19, RZ, 0x33, !PT ;  /* 0x00000013ff107212 */ /* 0x000fc800078e33ff */
[----:B------:R-:W-:-:S04]  /*6a70*/  IADD3 R16, PT, PT, -R40, R21, R16 ;  /* 0x0000001528107210 */ /* 0x000fc80007ffe110 */
[C---:B------:R-:W-:Y:S02]  /*6a80*/  ISETP.GE.U32.AND P0, PT, R16.reuse, 0x30, PT ;  /* 0x000000301000780c */ /* 0x040fe40003f06070 */
[----:B------:R-:W-:-:S11]  /*6a90*/  LEA.HI R29, R16, 0x1, RZ, 0x1c ;  /* 0x00000001101d7811 */ /* 0x000fd600078fe0ff */
[----:B------:R-:W-:Y:S05]  /*6aa0*/  @!P0 BRA `(.L_x_2753) ;  /* 0x0000000800748947 */ /* 0x000fea0003800000 */
[----:B------:R-:W0:Y:S01]  /*6ab0*/  S2UR UR5, SR_CgaCtaId ;  /* 0x00000000000579c3 */ /* 0x000e220000008800 */
[----:B------:R-:W-:Y:S01]  /*6ac0*/  UMOV UR4, 0x400 ;  /* 0x0000040000047882 */ /* 0x000fe20000000000 */
[----:B------:R-:W-:Y:S01]  /*6ad0*/  LOP3.LUT R21, R29, 0x1ffffffc, RZ, 0xc0, !PT ;  /* 0x1ffffffc1d157812 */ /* 0x000fe200078ec0ff */
[----:B------:R-:W-:Y:S01]  /*6ae0*/  UIADD3 UR4, UPT, UPT, UR4, 0x140, URZ ;  /* 0x0000014004047890 */ /* 0x000fe2000fffe0ff */
[----:B------:R-:W-:Y:S01]  /*6af0*/  BSSY.RECONVERGENT B0, `(.L_x_2754) ;  /* 0x0000097000007945 */ /* 0x000fe20003800200 */
[----:B------:R-:W-:Y:S01]  /*6b00*/  VIADD R42, R42, 0x20 ;  /* 0x000000202a2a7836 */ /* 0x000fe20000000000 */
[----:B-----5:R-:W-:Y:S02]  /*6b10*/  IADD3 R23, PT, PT, -R21, RZ, RZ ;  /* 0x000000ff15177210 */ /* 0x020fe40007ffe1ff */
[----:B------:R-:W1:Y:S01]  /*6b20*/  LDC R43, c[0x0][0x3f4] ;  /* 0x0000fd00ff2b7b82 */ /* 0x000e620000000800 */
[----:B0-----:R-:W-:-:S06]  /*6b30*/  ULEA UR4, UR5, UR4, 0x18 ;  /* 0x0000000405047291 */ /* 0x001fcc000f8ec0ff */
[----:B------:R-:W-:-:S04]  /*6b40*/  LEA R20, R40, UR4, 0x2 ;  /* 0x0000000428147c11 */ /* 0x000fc8000f8e10ff */
[----:B------:R-:W-:-:S07]  /*6b50*/  IADD3 R22, PT, PT, R20, 0x80, RZ ;  /* 0x0000008014167810 */ /* 0x000fce0007ffe0ff */
.L_x_2763:
[C---:B---3--:R-:W-:Y:S01]  /*6b60*/  IADD3 R24, PT, PT, R42.reuse, -0x20, RZ ;  /* 0xffffffe02a187810 */ /* 0x048fe20007ffe0ff */
[----:B------:R-:W-:Y:S01]  /*6b70*/  VIADD R23, R23, 0x4 ;  /* 0x0000000417177836 */ /* 0x000fe20000000000 */
[C---:B------:R-:W-:Y:S01]  /*6b80*/  IADD3 R30, PT, PT, R42.reuse, -0x10, RZ ;  /* 0xfffffff02a1e7810 */ /* 0x040fe20007ffe0ff */
[----:B------:R-:W-:Y:S01]  /*6b90*/  VIADD R32, R42, 0x10 ;  /* 0x000000102a207836 */ /* 0x000fe20000000000 */
[-C--:B-1----:R-:W-:Y:S01]  /*6ba0*/  ISETP.GE.AND P4, PT, R24, R43.reuse, PT ;  /* 0x0000002b1800720c */ /* 0x082fe20003f86270 */
        /* <DEDUP_REMOVED lines=19> */
[----:B------:R-:W0:Y:S03]  /*6ce0*/  LDS R28, [R22+-0x80] ;  /* 0xffff8000161c7984 */ /* 0x000e260000000800 */
        /* <DEDUP_REMOVED lines=11> */
[----:B------:R-:W0:Y:S02]  /*6da0*/  LDG.E.128 R24, desc[UR36][R20.64] ;  /* 0x0000002414187981 */ /* 0x000e24000c1e1d00 */
[-C--:B0-----:R-:W-:Y:S01]  /*6db0*/  FFMA.FTZ R8, R24, R28.reuse, R8 ;  /* 0x0000001c18087223 */ /* 0x081fe20000010008 */
[-C--:B------:R-:W-:Y:S01]  /*6dc0*/  FFMA.FTZ R9, R25, R28.reuse, R9 ;  /* 0x0000001c19097223 */ /* 0x080fe20000010009 */
[-C--:B------:R-:W-:Y:S01]  /*6dd0*/  FFMA.FTZ R10, R26, R28.reuse, R10 ;  /* 0x0000001c1a0a7223 */ /* 0x080fe2000001000a */
[----:B------:R-:W-:-:S07]  /*6de0*/  FFMA.FTZ R11, R27, R28, R11 ;  /* 0x0000001c1b0b7223 */ /* 0x000fce000001000b */
.L_x_2756:
[----:B------:R-:W-:Y:S05]  /*6df0*/  BSYNC.RECONVERGENT B3 ;  /* 0x0000000000037941 */ /* 0x000fea0003800200 */
.L_x_2755:
        /* <DEDUP_REMOVED lines=32> */
.L_x_2758:
[----:B------:R-:W-:Y:S05]  /*7000*/  BSYNC.RECONVERGENT B3 ;  /* 0x0000000000037941 */ /* 0x000fea0003800200 */
.L_x_2757:
        /* <DEDUP_REMOVED lines=15> */
[----:B------:R-:W0:Y:S03]  /*7100*/  LDS R28, [R22] ;  /* 0x00000000161c7984 */ /* 0x000e260000000800 */
        /* <DEDUP_REMOVED lines=16> */
.L_x_2760:
[----:B------:R-:W-:Y:S05]  /*7210*/  BSYNC.RECONVERGENT B3 ;  /* 0x0000000000037941 */ /* 0x000fea0003800200 */
.L_x_2759:
        /* <DEDUP_REMOVED lines=15> */
[----:B------:R-:W0:Y:S03]  /*7310*/  LDS R28, [R22+0x40] ;  /* 0x00004000161c7984 */ /* 0x000e260000000800 */
        /* <DEDUP_REMOVED lines=16> */
.L_x_2762:
[----:B------:R-:W-:Y:S05]  /*7420*/  BSYNC.RECONVERGENT B3 ;  /* 0x0000000000037941 */ /* 0x000fea0003800200 */
.L_x_2761:
[----:B------:R-:W-:Y:S02]  /*7430*/  IADD3 R42, PT, PT, R42, 0x40, RZ ;  /* 0x000000402a2a7810 */ /* 0x000fe40007ffe0ff */
[----:B------:R-:W-:Y:S01]  /*7440*/  IADD3 R22, PT, PT, R22, 0x100, RZ ;  /* 0x0000010016167810 */ /* 0x000fe20007ffe0ff */
[----:B------:R-:W-:Y:S06]  /*7450*/  @P0 BRA `(.L_x_2763) ;  /* 0xfffffff400c00947 */ /* 0x000fec000383ffff */
[----:B------:R-:W-:Y:S05]  /*7460*/  BSYNC.RECONVERGENT B0 ;  /* 0x0000000000007941 */ /* 0x000fea0003800200 */
.L_x_2754:
[----:B------:R-:W-:-:S07]  /*7470*/  VIADD R42, R42, 0xffffffe0 ;  /* 0xffffffe02a2a7836 */ /* 0x000fce0000000000 */
.L_x_2753:
[----:B------:R-:W-:Y:S05]  /*7480*/  BSYNC.RECONVERGENT B1 ;  /* 0x0000000000017941 */ /* 0x000fea0003800200 */
.L_x_2752:
        /* <DEDUP_REMOVED lines=14> */
[----:B---3--:R-:W-:Y:S01]  /*7570*/  LEA R25, R20, UR4, 0x2 ;  /* 0x0000000414197c11 */ /* 0x008fe2000f8e10ff */
[----:B------:R-:W-:Y:S06]  /*7580*/  @!P0 BRA `(.L_x_2767) ;  /* 0x0000000000788947 */ /* 0x000fec0003800000 */
[----:B-----5:R-:W-:Y:S02]  /*7590*/  IABS R23, R43 ;  /* 0x0000002b00177213 */ /* 0x020fe40000000000 */
        /* <DEDUP_REMOVED lines=24> */
[----:B------:R-:W0:Y:S02]  /*7720*/  LDG.E.128 R20, desc[UR36][R20.64] ;  /* 0x0000002414147981 */ /* 0x000e24000c1e1d00 */
[-C--:B0-----:R-:W-:Y:S01]  /*7730*/  FFMA.FTZ R8, R20, R24.reuse, R8 ;  /* 0x0000001814087223 */ /* 0x081fe20000010008 */
[-C--:B------:R-:W-:Y:S01]  /*7740*/  FFMA.FTZ R9, R21, R24.reuse, R9 ;  /* 0x0000001815097223 */ /* 0x080fe20000010009 */
[-C--:B------:R-:W-:Y:S01]  /*7750*/  FFMA.FTZ R10, R22, R24.reuse, R10 ;  /* 0x00000018160a7223 */ /* 0x080fe2000001000a */
[----:B------:R-:W-:-:S07]  /*7760*/  FFMA.FTZ R11, R23, R24, R11 ;  /* 0x00000018170b7223 */ /* 0x000fce000001000b */
.L_x_2767:
[----:B------:R-:W-:Y:S05]  /*7770*/  BSYNC.RECONVERGENT B1 ;  /* 0x0000000000017941 */ /* 0x000fea0003800200 */
.L_x_2766:
        /* <DEDUP_REMOVED lines=32> */
.L_x_2769:
[----:B------:R-:W-:Y:S05]  /*7980*/  BSYNC.RECONVERGENT B1 ;  /* 0x0000000000017941 */ /* 0x000fea0003800200 */
.L_x_2768:
[----:B------:R-:W-:-:S07]  /*7990*/  VIADD R42, R42, 0x20 ;  /* 0x000000202a2a7836 */ /* 0x000fce0000000000 */
.L_x_2765:
[----:B------:R-:W-:Y:S05]  /*79a0*/  BSYNC.RECONVERGENT B0 ;  /* 0x0000000000007941 */ /* 0x000fea0003800200 */
.L_x_2764:
[----:B------:R-:W-:-:S04]  /*79b0*/  LOP3.LUT P0, RZ, R16, 0x10, RZ, 0xc0, !PT ;  /* 0x0000001010ff7812 */ /* 0x000fc8000780c0ff */
[----:B------:R-:W-:-:S13]  /*79c0*/  ISETP.LT.OR P0, PT, R42, R43, P0 ;  /* 0x0000002b2a00720c */ /* 0x000fda0000701670 */
[----:B------:R-:W-:Y:S05]  /*79d0*/  @P0 BRA `(.L_x_2751) ;  /* 0x0000000000900947 */ /* 0x000fea0003800000 */
[----:B-----5:R-:W-:Y:S01]  /*79e0*/  IABS R23, R43 ;  /* 0x0000002b00177213 */ /* 0x020fe20000000000 */
[----:B------:R-:W-:Y:S01]  /*79f0*/  IMAD.MOV.U32 R20, RZ, RZ, RZ ;  /* 0x000000ffff147224 */ /* 0x000fe200078e00ff */
[----:B------:R-:W-:Y:S02]  /*7a00*/  ISETP.GE.AND P1, PT, R42, RZ, PT ;  /* 0x000000ff2a00720c */ /* 0x000fe40003f26270 */
[----:B------:R-:W0:Y:S01]  /*7a10*/  I2F.RP R22, R23 ;  /* 0x0000001700167306 */ /* 0x000e220000209400 */
[----:B------:R-:W-:-:S07]  /*7a20*/  ISETP.NE.AND P2, PT, R43, RZ, PT ;  /* 0x000000ff2b00720c */ /* 0x000fce0003f45270 */
[----:B0-----:R-:W3:Y:S02]  /*7a30*/  MUFU.RCP R22, R22 ;  /* 0x0000001600167308 */ /* 0x001ee40000001000 */
[----:B---3--:R-:W-:-:S06]  /*7a40*/  IADD3 R24, PT, PT, R22, 0xffffffe, RZ ;  /* 0x0ffffffe16187810 */ /* 0x008fcc0007ffe0ff */
[----:B------:R-:W0:Y:S02]  /*7a50*/  F2I.FTZ.U32.TRUNC.NTZ R21, R24 ;  /* 0x0000001800157305 */ /* 0x000e24000021f000 */
[----:B0-----:R-:W-:-:S05]  /*7a60*/  IADD3 R16, PT, PT, RZ, -R21, RZ ;  /* 0x80000015ff107210 */ /* 0x001fca0007ffe0ff */
[----:B------:R-:W-:Y:S01]  /*7a70*/  IMAD R25, R16, R23, RZ ;  /* 0x0000001710197224 */ /* 0x000fe200078e02ff */
[----:B------:R-:W-:-:S03]  /*7a80*/  IABS R16, R42 ;  /* 0x0000002a00107213 */ /* 0x000fc60000000000 */
        /* <DEDUP_REMOVED lines=13> */
[----:B------:R-:W2:Y:S01]  /*7b60*/  LDG.E.128 R20, desc[UR36][R14.64] ;  /* 0x000000240e147981 */ /* 0x000ea2000c1e1d00 */
[----:B------:R-:W0:Y:S01]  /*7b70*/  S2UR UR5, SR_CgaCtaId ;  /* 0x00000000000579c3 */ /* 0x000e220000008800 */
[----:B------:R-:W-:Y:S01]  /*7b80*/  UMOV UR4, 0x400 ;  /* 0x0000040000047882 */ /* 0x000fe20000000000 */
[----:B------:R-:W-:Y:S01]  /*7b90*/  IADD3 R19, PT, PT, -R19, R42, RZ ;  /* 0x0000002a13137210 */ /* 0x000fe20007ffe1ff */
        /* <DEDUP_REMOVED lines=8> */
.L_x_2751:
[----:B------:R-:W-:Y:S05]  /*7c20*/  BSYNC.RECONVERGENT B2 ;  /* 0x0000000000027941 */ /* 0x000fea0003800200 */
.L_x_2750:
        /* <DEDUP_REMOVED lines=10> */
[----:B-----5:R-:W4:Y:S08]  /*7cd0*/  @!P1 LDC.64 R22, c[0x0][0x468] ;  /* 0x00011a00ff169b82 */ /* 0x020f300000000a00 */
[----:B------:R-:W2:Y:S01]  /*7ce0*/  @P1 LDC.64 R16, c[0x0][0x3a8] ;  /* 0x0000ea00ff101b82 */ /* 0x000ea20000000a00 */
[----:B0-----:R-:W-:-:S04]  /*7cf0*/  @!P1 IADD3 R14, P0, PT, R33, R14, RZ ;  /* 0x0000000e210e9210 */ /* 0x001fc80007f1e0ff */
[----:B------:R-:W-:Y:S01]  /*7d00*/  @!P1 LEA.HI.X.SX32 R15, R33, R15, 0x1, P0 ;  /* 0x0000000f210f9211 */ /* 0x000fe200000f0eff */
[----:B----4-:R-:W4:Y:S04]  /*7d10*/  @!P1 LDG.E R22, desc[UR36][R22.64+0x8] ;  /* 0x0000082416169981 */ /* 0x010f28000c1e1900 */
[----:B------:R-:W4:Y:S01]  /*7d20*/  @!P1 LDG.E R19, desc[UR36][R14.64] ;  /* 0x000000240e139981 */ /* 0x000f22000c1e1900 */
[----:B-1----:R-:W-:-:S04]  /*7d30*/  ISETP.NE.U32.AND P0, PT, RZ, UR4, PT ;  /* 0x00000004ff007c0c */ /* 0x002fc8000bf05070 */
[----:B------:R-:W-:Y:S01]  /*7d40*/  ISETP.NE.AND.EX P0, PT, RZ, UR5, PT, P0 ;  /* 0x00000005ff007c0c */ /* 0x000fe2000bf05300 */
[----:B------:R-:W0:-:S12]  /*7d50*/  LDCU.64 UR4, c[0x0][0x3c0] ;  /* 0x00007800ff0477ac */ /* 0x000e180008000a00 */
[----:B---3--:R-:W1:Y:S08]  /*7d60*/  @P0 LDC R24, c[0x0][0x3f8] ;  /* 0x0000fe00ff180b82 */ /* 0x008e700000000800 */
[----:B------:R-:W3:Y:S01]  /*7d70*/  @P0 LDC.64 R20, c[0x0][0x458] ;  /* 0x00011600ff140b82 */ /* 0x000ee20000000a00 */
[----:B--2---:R-:W-:-:S04]  /*7d80*/  @P1 IMAD.WIDE R14, R33, 0x4, R16 ;  /* 0x00000004210e1825 */ /* 0x004fc800078e0210 */
[----:B-1----:R-:W-:-:S04]  /*7d90*/  @P0 IMAD R13, R2, R24, R13 ;  /* 0x00000018020d0224 */ /* 0x002fc800078e020d */
[----:B------:R-:W-:-:S04]  /*7da0*/  @P0 IMAD R13, R13, 0x40, R0 ;  /* 0x000000400d0d0824 */ /* 0x000fc800078e0200 */
[----:B---3--:R-:W-:Y:S01]  /*7db0*/  @P0 IMAD.WIDE R16, R13, 0x4, R20 ;  /* 0x000000040d100825 */ /* 0x008fe200078e0214 */
[----:B----4-:R-:W1:Y:S08]  /*7dc0*/  @!P1 I2F.S8 R25, R19 ;  /* 0x0000001300199306 */ /* 0x010e700000001400 */
[----:B------:R-:W2:Y:S08]  /*7dd0*/  @!P1 I2F.S8 R27, R19.B1 ;  /* 0x10000013001b9306 */ /* 0x000eb00000001400 */
[----:B------:R-:W3:Y:S08]  /*7de0*/  @!P1 I2F.S8 R29, R19.B2 ;  /* 0x20000013001d9306 */ /* 0x000ef00000001400 */
[----:B------:R-:W4:Y:S01]  /*7df0*/  @!P1 I2F.S8 R31, R19.B3 ;  /* 0x30000013001f9306 */ /* 0x000f220000001400 */
[C---:B-1----:R-:W-:Y:S01]  /*7e00*/  @!P1 FMUL.FTZ R24, R22.reuse, R25 ;  /* 0x0000001916189220 */ /* 0x042fe20000410000 */
[C---:B--2---:R-:W-:Y:S01]  /*7e10*/  @!P1 FMUL.FTZ R25, R22.reuse, R27 ;  /* 0x0000001b16199220 */ /* 0x044fe20000410000 */
[C---:B---3--:R-:W-:Y:S01]  /*7e20*/  @!P1 FMUL.FTZ R26, R22.reuse, R29 ;  /* 0x0000001d161a9220 */ /* 0x048fe20000410000 */
[----:B----4-:R-:W-:-:S02]  /*7e30*/  @!P1 FMUL.FTZ R27, R22, R31 ;  /* 0x0000001f161b9220 */ /* 0x010fc40000410000 */
[----:B------:R-:W2:Y:S04]  /*7e40*/  @P0 LDG.E.128 R20, desc[UR36][R16.64] ;  /* 0x0000002410140981 */ /* 0x000ea8000c1e1d00 */
[----:B------:R-:W3:Y:S01]  /*7e50*/  @P1 LDG.E.128 R24, desc[UR36][R14.64] ;  /* 0x000000240e181981 */ /* 0x000ee2000c1e1d00 */
[----:B------:R-:W-:Y:S02]  /*7e60*/  SHF.L.U32 R18, R18, 0x6, RZ ;  /* 0x0000000612127819 */ /* 0x000fe400000006ff */
[----:B------:R-:W-:Y:S02]  /*7e70*/  SHF.R.S32.HI R13, RZ, 0x1f, R43 ;  /* 0x0000001fff0d7819 */ /* 0x000fe4000001142b */
[----:B------:R-:W-:-:S04]  /*7e80*/  IADD3 R43, P1, PT, R18, R43, RZ ;  /* 0x0000002b122b7210 */ /* 0x000fc80007f3e0ff */
[----:B------:R-:W-:Y:S02]  /*7e90*/  LEA.HI.X.SX32 R2, R18, R13, 0x1, P1 ;  /* 0x0000000d12027211 */ /* 0x000fe400008f0eff */
[----:B0-----:R-:W-:-:S04]  /*7ea0*/  LEA R18, P1, R43, UR4, 0x2 ;  /* 0x000000042b127c11 */ /* 0x001fc8000f8210ff */
        /* <DEDUP_REMOVED lines=14> */
.L_x_2771:
[----:B------:R-:W-:Y:S05]  /*7f90*/  BSYNC.RECONVERGENT B0 ;  /* 0x0000000000007941 */ /* 0x000fea0003800200 */
.L_x_2770:
        /* <DEDUP_REMOVED lines=86> */
.L_x_2772:
[----:B------:R-:W0:Y:S01]  /*8500*/  LDC.64 R2, c[0x0][0x380] ;  /* 0x0000e000ff027b82 */ /* 0x000e220000000a00 */
[----:B------:R-:W-:-:S04]  /*8510*/  IMAD.IADD R41, R41, 0x1, R0 ;  /* 0x0000000129297824 */ /* 0x000fc800078e0200 */
[----:B0-----:R-:W-:-:S05]  /*8520*/  IMAD.WIDE R2, R41, 0x4, R2 ;  /* 0x0000000429027825 */ /* 0x001fca00078e0202 */
[----:B------:R-:W-:Y:S01]  /*8530*/  STG.E.128 desc[UR36][R2.64], R8 ;  /* 0x0000000802007986 */ /* 0x000fe2000c101d24 */
[----:B------:R-:W-:Y:S05]  /*8540*/  EXIT ;  /* 0x000000000000794d */ /* 0x000fea0003800000 */
.L_x_2699:
[----:B------:R-:W-:Y:S01]  /*8550*/  HFMA2 R12, -RZ, RZ, 0, 9.5367431640625e-07 ;  /* 0x00000010ff0c7431 */ /* 0x000fe200000001ff */
[----:B------:R-:W-:Y:S01]  /*8560*/  MOV R11, 0x1f ;  /* 0x0000001f000b7802 */ /* 0x000fe20000000f00 */
[----:B------:R-:W-:-:S07]  /*8570*/  IMAD.MOV.U32 R15, RZ, RZ, -0x1 ;  /* 0xffffffffff0f7424 */ /* 0x000fce00078e00ff */
[----:B0----5:R-:W-:Y:S05]  /*8580*/  WARPSYNC.COLLECTIVE R15, `(.L_x_2773) ;  /* 0x000000000f087348 */ /* 0x021fea0003c00000 */
[----:B------:R1:W2:Y:S02]  /*8590*/  SHFL.BFLY P6, R14, R13, R12, R11 ;  /* 0x0c00000c0d0e7389 */ /* 0x0002a400000c000b */
[----:B012--5:R-:W-:Y:S05]  /*85a0*/  ENDCOLLECTIVE ;  /* 0x000000000000791b */ /* 0x027fea0003800000 */
.L_x_2773:
[----:B------:R-:W-:Y:S02]  /*85b0*/  HFMA2 R12, -RZ, RZ, 0, 4.76837158203125e-07 ;  /* 0x00000008ff0c7431 */ /* 0x000fe400000001ff */
[----:B------:R-:W-:-:S05]  /*85c0*/  FADD.FTZ R4, R13, R14 ;  /* 0x0000000e0d047221 */ /* 0x000fca0000010000 */
[----:B------:R-:W-:-:S07]  /*85d0*/  MOV R13, R4 ;  /* 0x00000004000d7202 */ /* 0x000fce0000000f00 */
[----:B------:R-:W-:Y:S05]  /*85e0*/  WARPSYNC.COLLECTIVE R15, `(.L_x_2774) ;  /* 0x000000000f087348 */ /* 0x000fea0003c00000 */
[----:B------:R0:W1:Y:S02]  /*85f0*/  SHFL.BFLY P6, R14, R13, R12, R11 ;  /* 0x0c00000c0d0e7389 */ /* 0x00006400000c000b */
[----:B01----:R-:W-:Y:S05]  /*8600*/  ENDCOLLECTIVE ;  /* 0x000000000000791b */ /* 0x003fea0003800000 */
.L_x_2774:
[----:B------:R-:W-:Y:S01]  /*8610*/  MOV R12, 0x4 ;  /* 0x00000004000c7802 */ /* 0x000fe20000000f00 */
[----:B------:R-:W-:-:S04]  /*8620*/  FADD.FTZ R5, R4, R14 ;  /* 0x0000000e04057221 */ /* 0x000fc80000010000 */
[----:B------:R-:W-:-:S07]  /*8630*/  IMAD.MOV.U32 R13, RZ, RZ, R5 ;  /* 0x000000ffff0d7224 */ /* 0x000fce00078e0005 */
[----:B------:R-:W-:Y:S05]  /*8640*/  WARPSYNC.COLLECTIVE R15, `(.L_x_2775) ;  /* 0x000000000f087348 */ /* 0x000fea0003c00000 */
[----:B------:R0:W1:Y:S02]  /*8650*/  SHFL.BFLY P6, R14, R13, R12, R11 ;  /* 0x0c00000c0d0e7389 */ /* 0x00006400000c000b */
[----:B01----:R-:W-:Y:S05]  /*8660*/  ENDCOLLECTIVE ;  /* 0x000000000000791b */ /* 0x003fea0003800000 */
.L_x_2775:
[----:B------:R-:W-:Y:S02]  /*8670*/  IMAD.MOV.U32 R12, RZ, RZ, 0x2 ;  /* 0x00000002ff0c7424 */ /* 0x000fe400078e00ff */
[----:B------:R-:W-:-:S05]  /*8680*/  FADD.FTZ R6, R5, R14 ;  /* 0x0000000e05067221 */ /* 0x000fca0000010000 */
[----:B------:R-:W-:-:S07]  /*8690*/  MOV R13, R6 ;  /* 0x00000006000d7202 */ /* 0x000fce0000000f00 */
[----:B------:R-:W-:Y:S05]  /*86a0*/  WARPSYNC.COLLECTIVE R15, `(.L_x_2776) ;  /* 0x000000000f087348 */ /* 0x000fea0003c00000 */
[----:B------:R0:W1:Y:S02]  /*86b0*/  SHFL.BFLY P6, R14, R13, R12, R11 ;  /* 0x0c00000c0d0e7389 */ /* 0x00006400000c000b */
[----:B01----:R-:W-:Y:S05]  /*86c0*/  ENDCOLLECTIVE ;  /* 0x000000000000791b */ /* 0x003fea0003800000 */
.L_x_2776:
[----:B------:R-:W-:Y:S02]  /*86d0*/  HFMA2 R12, -RZ, RZ, 0, 5.9604644775390625e-08 ;  /* 0x00000001ff0c7431 */ /* 0x000fe400000001ff */
[----:B------:R-:W-:-:S05]  /*86e0*/  FADD.FTZ R7, R6, R14 ;  /* 0x0000000e06077221 */ /* 0x000fca0000010000 */
[----:B------:R-:W-:-:S07]  /*86f0*/  MOV R13, R7 ;  /* 0x00000007000d7202 */ /* 0x000fce0000000f00 */
[----:B------:R-:W-:Y:S05]  /*8700*/  WARPSYNC.COLLECTIVE R15, `(.L_x_2777) ;  /* 0x000000000f087348 */ /* 0x000fea0003c00000 */
[----:B------:R0:W1:Y:S02]  /*8710*/  SHFL.BFLY P6, R14, R13, R12, R11 ;  /* 0x0c00000c0d0e7389 */ /* 0x00006400000c000b */
[----:B01----:R-:W-:Y:S05]  /*8720*/  ENDCOLLECTIVE ;  /* 0x000000000000791b */ /* 0x003fea0003800000 */
.L_x_2777:
[----:B------:R-:W-:Y:S05]  /*8730*/  BRA `(.L_x_2778) ;  /* 0xffffff8c00c87947 */ /* 0x000fea000383ffff */
.L_x_2779:
        /* <DEDUP_REMOVED lines=12> */
.L_x_3021:


//--------------------- .text._ZN4mmha33masked_multihead_attention_kernelIfLi64ELi64ELi2ELi16ELi128ELb0ELb0EEEv26Multihead_attention_paramsIT_XT5_EE --------------------------
	.section	.text._ZN4mmha33masked_multihead_attention_kernelIfLi64ELi64ELi2ELi16ELi128ELb0ELb0EEEv26Multihead_attention_paramsIT_XT5_EE,"ax",@progbits
	.align	128
        .global         _ZN4mmha33masked_multihead_attention_kernelIfLi64ELi64ELi2ELi16ELi128ELb0ELb0EEEv26Multihead_attention_paramsIT_XT5_EE
        .type           _ZN4mmha33masked_multihead_attention_kernelIfLi64ELi64ELi2ELi16ELi128ELb0ELb0EEEv26Multihead_attention_paramsIT_XT5_EE,@function
        .size           _ZN4mmha33masked_multihead_attention_kernelIfLi64ELi64ELi2ELi16ELi128ELb0ELb0EEEv26Multihead_attention_paramsIT_XT5_EE,(.L_x_3022 - _ZN4mmha33masked_multihead_attention_kernelIfLi64ELi64ELi2ELi16ELi128ELb0ELb0EEEv26Multihead_attention_paramsIT_XT5_EE)
        .other          _ZN4mmha33masked_multihead_attention_kernelIfLi64ELi64ELi2ELi16ELi128ELb0ELb0EEEv26Multihead_attention_paramsIT_XT5_EE,@"STO_CUDA_ENTRY STV_DEFAULT"
_ZN4mmha33masked_multihead_attention_kernelIfLi64ELi64ELi2ELi16ELi128ELb0ELb0EEEv26Multihead_attention_paramsIT_XT5_EE:
.text._ZN4mmha33masked_multihead_attention_kernelIfLi64ELi64ELi2ELi16ELi128ELb0ELb0EEEv26Multihead_attention_paramsIT_XT5_EE:
        /* <DEDUP_REMOVED lines=12> */
.L_x_2780:
[----:B------:R-:W1:Y:S01]  /*00c0*/  LDC.64 R2, c[0x0][0x4a0] ;  /* 0x00012800ff027b82 */ /* 0x000e620000000a00 */
[----:B------:R-:W3:Y:S07]  /*00d0*/  LDCU UR4, c[0x0][0x3f4] ;  /* 0x00007e80ff0477ac */ /* 0x000eee0008000800 */
[----:B------:R-:W4:Y:S01]  /*00e0*/  LDC R9, c[0x0][0x3f0] ;  /* 0x0000fc00ff097b82 */ /* 0x000f220000000800 */
[----:B-1----:R-:W-:-:S04]  /*00f0*/  ISETP.NE.U32.AND P0, PT, R2, RZ, PT ;  /* 0x000000ff0200720c */ /* 0x002fc80003f05070 */
[----:B------:R-:W-:Y:S02]  /*0100*/  ISETP.NE.AND.EX P0, PT, R3, RZ, PT, P0 ;  /* 0x000000ff0300720c */ /* 0x000fe40003f05300 */
[----:B----4-:R-:W-:-:S04]  /*0110*/  IABS R7, R9 ;  /* 0x0000000900077213 */ /* 0x010fc80000000000 */
[----:B------:R-:W1:Y:S07]  /*0120*/  I2F.RP R0, R7 ;  /* 0x0000000700007306 */ /* 0x000e6e0000209400 */
[----:B------:R-:W2:Y:S02]  /*0130*/  @P0 LDC.64 R2, c[0x0][0x4a0] ;  /* 0x00012800ff020b82 */ /* 0x000ea40000000a00 */
[----:B--2---:R-:W-:-:S05]  /*0140*/  @P0 IMAD.WIDE.U32 R2, R50, 0x4, R2 ;  /* 0x0000000432020825 */ /* 0x004fca00078e0002 */
[----:B------:R2:W4:Y:S01]  /*0150*/  @P0 LDG.E R6, desc[UR36][R2.64] ;  /* 0x0000002402060981 */ /* 0x000522000c1e1900 */
[----:B-1----:R-:W1:Y:S01]  /*0160*/  MUFU.RCP R0, R0 ;  /* 0x0000000000007308 */ /* 0x002e620000001000 */
[----:B------:R-:W-:Y:S01]  /*0170*/  HFMA2 R17, -RZ, RZ, 0, 0 ;  /* 0x00000000ff117431 */ /* 0x000fe200000001ff */
[----:B--2---:R-:W2:Y:S01]  /*0180*/  LDC.64 R2, c[0x0][0x460] ;  /* 0x00011800ff027b82 */ /* 0x004ea20000000a00 */
[----:B-1----:R-:W-:-:S05]  /*0190*/  VIADD R4, R0, 0xffffffe ;  /* 0x0ffffffe00047836 */ /* 0x002fca0000000000 */
[----:B------:R1:W0:Y:S02]  /*01a0*/  F2I.FTZ.U32.TRUNC.NTZ R5, R4 ;  /* 0x0000000400057305 */ /* 0x000224000021f000 */
[----:B-1----:R-:W-:Y:S01]  /*01b0*/  IMAD.MOV.U32 R4, RZ, RZ, RZ ;  /* 0x000000ffff047224 */ /* 0x002fe200078e00ff */
[----:B--2---:R-:W-:Y:S02]  /*01c0*/  ISETP.NE.U32.AND P1, PT, R2, RZ, PT ;  /* 0x000000ff0200720c */ /* 0x004fe40003f25070 */
[----:B0-----:R-:W-:Y:S02]  /*01d0*/  IADD3 R8, PT, PT, RZ, -R5, RZ ;  /* 0x80000005ff087210 */ /* 0x001fe40007ffe0ff */
[----:B------:R-:W-:-:S03]  /*01e0*/  ISETP.NE.AND.EX P1, PT, R3, RZ, PT, P1 ;  /* 0x000000ff0300720c */ /* 0x000fc60003f25310 */
[----:B------:R-:W-:Y:S01]  /*01f0*/  IMAD R11, R8, R7, RZ ;  /* 0x00000007080b7224 */ /* 0x000fe200078e02ff */
[----:B------:R-:W-:-:S03]  /*0200*/  IABS R8, R50 ;  /* 0x0000003200087213 */ /* 0x000fc60000000000 */
[----:B------:R-:W-:-:S06]  /*0210*/  IMAD.HI.U32 R5, R5, R11, R4 ;  /* 0x0000000b05057227 */ /* 0x000fcc00078e0004 */
        /* <DEDUP_REMOVED lines=8> */
[----:B------:R-:W-:Y:S01]  /*02a0*/  LOP3.LUT R7, R50, R9, RZ, 0x3c, !PT ;  /* 0x0000000932077212 */ /* 0x000fe200078e3cff */
[----:B------:R-:W0:Y:S03]  /*02b0*/  @!P0 LDC R10, c[0x0][0x40c] ;  /* 0x00010300ff0a8b82 */ /* 0x000e260000000800 */
[----:B------:R-:W-:-:S05]  /*02c0*/  ISETP.GE.AND P4, PT, R7, RZ, PT ;  /* 0x000000ff0700720c */ /* 0x000fca0003f86270 */
[----:B------:R-:W1:Y:S02]  /*02d0*/  @P1 LDC.64 R4, c[0x0][0x460] ;  /* 0x00011800ff041b82 */ /* 0x000e640000000a00 */
[----:B------:R-:W-:-:S05]  /*02e0*/  @P2 VIADD R0, R0, 0x1 ;  /* 0x0000000100002836 */ /* 0x000fca0000000000 */
[----:B------:R-:W-:Y:S01]  /*02f0*/  MOV R15, R0 ;  /* 0x00000000000f7202 */ /* 0x000fe20000000f00 */
[----:B---3--:R-:W-:-:S04]  /*0300*/  IMAD.U32 R0, RZ, RZ, UR4 ;  /* 0x00000004ff007e24 */ /* 0x008fc8000f8e00ff */
[----:B------:R-:W-:Y:S01]  /*0310*/  @!P4 IMAD.MOV R15, RZ, RZ, -R15 ;  /* 0x000000ffff0fc224 */ /* 0x000fe200078e0a0f */
[----:B------:R-:W-:Y:S02]  /*0320*/  IABS R8, R0 ;  /* 0x0000000000087213 */ /* 0x000fe40000000000 */
[----:B------:R-:W-:Y:S02]  /*0330*/  @!P3 LOP3.LUT R15, RZ, R9, RZ, 0x33, !PT ;  /* 0x00000009ff0fb212 */ /* 0x000fe400078e33ff */
[----:B------:R-:W2:Y:S01]  /*0340*/  I2F.RP R0, R8 ;  /* 0x0000000800007306 */ /* 0x000ea20000209400 */
[----:B------:R-:W4:Y:S01]  /*0350*/  @P0 LDC R9, c[0x0][0x430] ;  /* 0x00010c00ff090b82 */ /* 0x000f220000000800 */
[----:B0-----:R-:W-:Y:S01]  /*0360*/  @!P0 R2UR UR40, R10 ;  /* 0x000000000a2882ca */ /* 0x001fe200000e0000 */
[----:B-1----:R-:W-:-:S05]  /*0370*/  @P1 IMAD.WIDE R4, R15, 0x4, R4 ;  /* 0x000000040f041825 */ /* 0x002fca00078e0204 */
[----:B------:R0:W5:Y:S01]  /*0380*/  @P1 LDG.E R17, desc[UR36][R4.64] ;  /* 0x0000002404111981 */ /* 0x000162000c1e1900 */
[----:B------:R-:W-:Y:S01]  /*0390*/  UISETP.NE.AND UP0, UPT, UR4, URZ, UPT ;  /* 0x000000ff0400728c */ /* 0x000fe2000bf05270 */
[----:B------:R-:W-:Y:S01]  /*03a0*/  BSSY.RECONVERGENT B0, `(.L_x_2781) ;  /* 0x0000039000007945 */ /* 0x000fe20003800200 */
[----:B--2---:R-:W1:Y:S01]  /*03b0*/  MUFU.RCP R0, R0 ;  /* 0x0000000000007308 */ /* 0x004e620000001000 */
[----:B------:R-:W2:Y:S01]  /*03c0*/  S2R R51, SR_CTAID.X ;  /* 0x0000000000337919 */ /* 0x000ea20000002500 */
[----:B------:R-:W-:Y:S01]  /*03d0*/  CS2R R26, SRZ ;  /* 0x00000000001a7805 */ /* 0x000fe2000001ff00 */
[----:B------:R-:W3:Y:S01]  /*03e0*/  S2R R18, SR_TID.X ;  /* 0x0000000000127919 */ /* 0x000ee20000002100 */
[----:B0-----:R-:W0:Y:S01]  /*03f0*/  LDC R4, c[0x0][0x3e8] ;  /* 0x0000fa00ff047b82 */ /* 0x001e220000000800 */
[----:B-1----:R-:W-:-:S06]  /*0400*/  IADD3 R7, PT, PT, R0, 0xffffffe, RZ ;  /* 0x0ffffffe00077810 */ /* 0x002fcc0007ffe0ff */
[----:B------:R-:W1:Y:S01]  /*0410*/  F2I.FTZ.U32.TRUNC.NTZ R7, R7 ;  /* 0x0000000700077305 */ /* 0x000e62000021f000 */
[----:B---3--:R-:W-:Y:S02]  /*0420*/  SHF.L.U32 R23, R18, 0x1, RZ ;  /* 0x0000000112177819 */ /* 0x008fe400000006ff */
[----:B-1----:R-:W-:-:S05]  /*0430*/  IADD3 R5, PT, PT, RZ, -R7, RZ ;  /* 0x80000007ff057210 */ /* 0x002fca0007ffe0ff */
[----:B------:R-:W-:Y:S02]  /*0440*/  IMAD R5, R5, R8, RZ ;  /* 0x0000000805057224 */ /* 0x000fe400078e02ff */
[----:B----4-:R-:W-:-:S05]  /*0450*/  @P0 IMAD.IADD R6, R6, 0x1, R9 ;  /* 0x0000000106060824 */ /* 0x010fca00078e0209 */
[----:B------:R-:W-:Y:S01]  /*0460*/  @P0 R2UR UR40, R6 ;  /* 0x00000000062802ca */ /* 0x000fe200000e0000 */
[----:B------:R-:W-:-:S04]  /*0470*/  IMAD.MOV.U32 R6, RZ, RZ, RZ ;  /* 0x000000ffff067224 */ /* 0x000fc800078e00ff */
[----:B------:R-:W-:-:S08]  /*0480*/  IMAD.HI.U32 R6, R7, R5, R6 ;  /* 0x0000000507067227 */ /* 0x000fd000078e0006 */
[----:B------:R-:W-:Y:S01]  /*0490*/  IABS R0, UR40 ;  /* 0x0000002800007c13 */ /* 0x000fe20008000000 */
[----:B------:R-:W-:Y:S02]  /*04a0*/  UISETP.GE.AND UP1, UPT, UR40, URZ, UPT ;  /* 0x000000ff2800728c */ /* 0x000fe4000bf26270 */
[----:B------:R-:W-:Y:S01]  /*04b0*/  UIADD3 UR39, UPT, UPT, UR40, 0x1, -UR4 ;  /* 0x0000000128277890 */ /* 0x000fe2000fffe804 */
[----:B------:R-:W-:-:S03]  /*04c0*/  MOV R5, R0 ;  /* 0x0000000000057202 */ /* 0x000fc60000000f00 */
[----:B------:R-:W-:Y:S02]  /*04d0*/  UISETP.LT.AND UP2, UPT, URZ, UR39, UPT ;  /* 0x00000027ff00728c */ /* 0x000fe4000bf41270 */
[----:B------:R-:W-:Y:S02]  /*04e0*/  IMAD.HI.U32 R6, R6, R5, RZ ;  /* 0x0000000506067227 */ /* 0x000fe400078e00ff */
[----:B------:R-:W-:Y:S02]  /*04f0*/  USEL UR39, URZ, UR39, !UP2 ;  /* 0x00000027ff277287 */ /* 0x000fe4000d000000 */
[----:B------:R-:W-:-:S04]  /*0500*/  IMAD.MOV R6, RZ, RZ, -R6 ;  /* 0x000000ffff067224 */ /* 0x000fc800078e0a06 */
[----:B------:R-:W-:-:S05]  /*0510*/  IMAD R6, R8, R6, R5 ;  /* 0x0000000608067224 */ /* 0x000fca00078e0205 */
[----:B------:R-:W-:-:S13]  /*0520*/  R2UR UR38, R6 ;  /* 0x00000000062672ca */ /* 0x000fda00000e0000 */
[----:B------:R-:W-:-:S13]  /*0530*/  ISETP.GT.U32.AND P0, PT, R8, UR38, PT ;  /* 0x0000002608007c0c */ /* 0x000fda000bf04070 */
[----:B------:R-:W-:-:S04]  /*0540*/  @!P0 IADD3 R0, PT, PT, -R8, UR38, RZ ;  /* 0x0000002608008c10 */ /* 0x000fc8000fffe1ff */
[----:B------:R-:W-:Y:S02]  /*0550*/  @!P0 R2UR UR38, R0 ;  /* 0x00000000002682ca */ /* 0x000fe400000e0000 */
[----:B------:R-:W1:Y:S01]  /*0560*/  LDC R0, c[0x0][0x3f8] ;  /* 0x0000fe00ff007b82 */ /* 0x000e620000000800 */
[----:B0-----:R-:W-:-:S10]  /*0570*/  ISETP.NE.AND P0, PT, R4, RZ, PT ;  /* 0x000000ff0400720c */ /* 0x001fd40003f05270 */
[----:B------:R-:W-:-:S03]  /*0580*/  ISETP.GT.U32.AND P1, PT, R8, UR38, PT ;  /* 0x0000002608007c0c */ /* 0x000fc6000bf24070 */
[----:B--2---:R-:W-:Y:S02]  /*0590*/  @P0 IMAD.SHL.U32 R5, R51, 0x40, RZ ;  /* 0x0000004033050824 */ /* 0x004fe400078e00ff */
[----:B-1----:R-:W-:-:S08]  /*05a0*/  IMAD R19, R50, R0, R51 ;  /* 0x0000000032137224 */ /* 0x002fd000078e0233 */
[----:B------:R-:W-:-:S04]  /*05b0*/  @!P1 IADD3 R8, PT, PT, -R8, UR38, RZ ;  /* 0x0000002608089c10 */ /* 0x000fc8000fffe1ff */
[----:B------:R-:W-:Y:S02]  /*05c0*/  @!P1 R2UR UR38, R8 ;  /* 0x00000000082692ca */ /* 0x000fe400000e0000 */
[----:B------:R-:W-:Y:S01]  /*05d0*/  @!P0 SHF.L.U32 R16, R19, 0x6, RZ ;  /* 0x0000000613108819 */ /* 0x000fe200000006ff */
[----:B------:R-:W-:Y:S01]  /*05e0*/  @P0 IMAD R16, R50, R4, R5 ;  /* 0x0000000432100224 */ /* 0x000fe200078e0205 */
[----:B------:R-:W-:-:S03]  /*05f0*/  ISETP.GT.U32.AND P0, PT, R18, 0x1f, PT ;  /* 0x0000001f1200780c */ /* 0x000fc60003f04070 */
[----:B------:R-:W-:-:S06]  /*0600*/  IMAD.IADD R21, R23, 0x1, R16 ;  /* 0x0000000117157824 */ /* 0x000fcc00078e0210 */
[----:B------:R-:W-:Y:S02]  /*0610*/  @!UP1 UIADD3 UR38, UPT, UPT, -UR38, URZ, URZ ;  /* 0x000000ff26269290 */ /* 0x000fe4000fffe1ff */
[----:B------:R-:W-:Y:S02]  /*0620*/  @!UP0 ULOP3.LUT UR38, URZ, UR4, URZ, 0x33, !UPT ;  /* 0x00000004ff268292 */ /* 0x000fe4000f8e33ff */
        /* <DEDUP_REMOVED lines=16> */
.L_x_2782:
[----:B------:R-:W-:Y:S05]  /*0730*/  BSYNC.RECONVERGENT B0 ;  /* 0x0000000000007941 */ /* 0x000fea0003800200 */
.L_x_2781:
[----:B------:R-:W1:Y:S01]  /*0740*/  LDCU UR4, c[0x0][0x478] ;  /* 0x00008f00ff0477ac */ /* 0x000e620008000800 */
[----:B------:R-:W-:Y:S01]  /*0750*/  LEA R13, R51, R23, 0x6 ;  /* 0x00000017330d7211 */ /* 0x000fe200078e30ff */
[----:B------:R-:W-:Y:S01]  /*0760*/  IMAD R22, R15, R0, RZ ;  /* 0x000000000f167224 */ /* 0x000fe200078e02ff */
        /* <DEDUP_REMOVED lines=13> */
.L_x_2783:
[----:B------:R-:W-:Y:S01]  /*0840*/  BSSY.RECONVERGENT B0, `(.L_x_2784) ;  /* 0x0000006000007945 */ /* 0x000fe20003800200 */
[----:B------:R-:W-:-:S03]  /*0850*/  CS2R R24, SRZ ;  /* 0x0000000000187805 */ /* 0x000fc6000001ff00 */
[----:B------:R-:W-:Y:S05]  /*0860*/  @P0 BRA `(.L_x_2785) ;  /* 0x00000000000c0947 */ /* 0x000fea0003800000 */
[----:B------:R-:W1:Y:S02]  /*0870*/  LDC.64 R4, c[0x0][0x398] ;  /* 0x0000e600ff047b82 */ /* 0x000e640000000a00 */
[----:B-1----:R-:W-:-:S05]  /*0880*/  IMAD.WIDE R4, R21, 0x4, R4 ;  /* 0x0000000415047825 */ /* 0x002fca00078e0204 */
[----:B------:R1:W5:Y:S02]  /*0890*/  LDG.E.64 R24, desc[UR36][R4.64] ;  /* 0x0000002404187981 */ /* 0x000364000c1e1b00 */
.L_x_2785:
[----:B------:R-:W-:Y:S05]  /*08a0*/  BSYNC.RECONVERGENT B0 ;  /* 0x0000000000007941 */ /* 0x000fea0003800200 */
.L_x_2784:
[----:B------:R-:W2:Y:S01]  /*08b0*/  LDCU.64 UR6, c[0x0][0x3a0] ;  /* 0x00007400ff0677ac */ /* 0x000ea20008000a00 */
[----:B------:R-:W3:Y:S01]  /*08c0*/  LDC.64 R8, c[0x0][0x418] ;  /* 0x00010600ff087b82 */ /* 0x000ee20000000a00 */
[----:B------:R-:W-:Y:S02]  /*08d0*/  ISETP.EQ.U32.AND P3, PT, R2, RZ, PT ;  /* 0x000000ff0200720c */ /* 0x000fe40003f62070 */
[----:B------:R-:W-:Y:S01]  /*08e0*/  CS2R R14, SRZ ;  /* 0x00000000000e7805 */ /* 0x000fe2000001ff00 */
[----:B------:R-:W4:Y:S01]  /*08f0*/  LDCU.64 UR4, c[0x0][0x390] ;  /* 0x00007200ff0477ac */ /* 0x000f220008000a00 */
[----:B------:R-:W-:-:S03]  /*0900*/  ISETP.EQ.OR.EX P0, PT, R3, RZ, P0, P3 ;  /* 0x000000ff0300720c */ /* 0x000fc60000702730 */
[----:B------:R-:W1:Y:S01]  /*0910*/  LDC R20, c[0x0][0x400] ;  /* 0x00010000ff147b82 */ /* 0x000e620000000800 */
[----:B--2---:R-:W-:-:S09]  /*0920*/  ISETP.NE.U32.AND P2, PT, RZ, UR6, PT ;  /* 0x00000006ff007c0c */ /* 0x004fd2000bf45070 */
[----:B-----5:R-:W-:Y:S01]  /*0930*/  @!P0 IMAD R0, R17, R0, RZ ;  /* 0x0000000011008224 */ /* 0x020fe200078e02ff */
[----:B----4-:R-:W-:-:S03]  /*0940*/  ISETP.NE.U32.AND P1, PT, RZ, UR4, PT ;  /* 0x00000004ff007c0c */ /* 0x010fc6000bf25070 */
[----:B------:R-:W-:Y:S01]  /*0950*/  @!P0 IMAD R3, R0, 0x40, R13 ;  /* 0x0000004000038824 */ /* 0x000fe200078e020d */
[----:B------:R-:W-:Y:S01]  /*0960*/  ISETP.NE.AND.EX P2, PT, RZ, UR7, PT, P2 ;  /* 0x00000007ff007c0c */ /* 0x000fe2000bf45320 */
[----:B------:R-:W-:Y:S01]  /*0970*/  HFMA2 R2, -RZ, RZ, 0, 0 ;  /* 0x00000000ff027431 */ /* 0x000fe200000001ff */
[----:B------:R-:W-:Y:S01]  /*0980*/  ISETP.NE.AND.EX P1, PT, RZ, UR5, PT, P1 ;  /* 0x00000005ff007c0c */ /* 0x000fe2000bf25310 */
[----:B------:R-:W2:Y:S01]  /*0990*/  LDCU.U8 UR4, c[0x0][0x404] ;  /* 0x00008080ff0477ac */ /* 0x000ea20008000000 */
[C---:B------:R-:W-:Y:S02]  /*09a0*/  ISETP.GT.U32.OR P2, PT, R18.reuse, 0x1f, !P2 ;  /* 0x0000001f1200780c */ /* 0x040fe40005744470 */
[----:B------:R-:W-:Y:S02]  /*09b0*/  ISETP.GT.U32.OR P1, PT, R18, 0x1f, !P1 ;  /* 0x0000001f1200780c */ /* 0x000fe40004f24470 */
[----:B---3--:R-:W-:-:S04]  /*09c0*/  ISETP.NE.U32.AND P3, PT, R8, RZ, PT ;  /* 0x000000ff0800720c */ /* 0x008fc80003f65070 */
[----:B------:R-:W-:Y:S02]  /*09d0*/  ISETP.NE.AND.EX P3, PT, R9, RZ, PT, P3 ;  /* 0x000000ff0900720c */ /* 0x000fe40003f65330 */
[----:B------:R-:W3:Y:S08]  /*09e0*/  @!P0 LDC.64 R8, c[0x0][0x450] ;  /* 0x00011400ff088b82 */ /* 0x000ef00000000a00 */
[----:B0-----:R-:W0:Y:S08]  /*09f0*/  @!P2 LDC.64 R6, c[0x0][0x3a0] ;  /* 0x0000e800ff06ab82 */ /* 0x001e300000000a00 */
[----:B-1----:R-:W1:Y:S08]  /*0a00*/  @!P1 LDC.64 R4, c[0x0][0x390] ;  /* 0x0000e400ff049b82 */ /* 0x002e700000000a00 */
[----:B------:R-:W4:Y:S01]  /*0a10*/  @P3 LDC.64 R10, c[0x0][0x418] ;  /* 0x00010600ff0a3b82 */ /* 0x000f220000000a00 */
[----:B---3--:R-:W-:-:S06]  /*0a20*/  @!P0 IMAD.WIDE R8, R3, 0x4, R8 ;  /* 0x0000000403088825 */ /* 0x008fcc00078e0208 */
[----:B------:R-:W3:Y:S01]  /*0a30*/  @!P0 LDG.E.64 R8, desc[UR36][R8.64] ;  /* 0x0000002408088981 */ /* 0x000ee2000c1e1b00 */
[----:B0-----:R-:W-:-:S05]  /*0a40*/  @!P2 IMAD.WIDE.U32 R6, R13, 0x4, R6 ;  /* 0x000000040d06a825 */ /* 0x001fca00078e0006 */
[----:B------:R-:W3:Y:S01]  /*0a50*/  @!P2 LDG.E.64 R14, desc[UR36][R6.64] ;  /* 0x00000024060ea981 */ /* 0x000ee2000c1e1b00 */
[----:B-1----:R-:W-:Y:S01]  /*0a60*/  @!P1 IMAD.WIDE.U32 R4, R13, 0x4, R4 ;  /* 0x000000040d049825 */ /* 0x002fe200078e0004 */
[----:B------:R-:W-:-:S06]  /*0a70*/  CS2R R12, SRZ ;  /* 0x00000000000c7805 */ /* 0x000fcc000001ff00 */
[----:B------:R-:W3:Y:S01]  /*0a80*/  @!P1 LDG.E.64 R12, desc[UR36][R4.64] ;  /* 0x00000024040c9981 */ /* 0x000ee2000c1e1b00 */
[----:B----4-:R-:W-:-:S05]  /*0a90*/  @P3 IMAD.WIDE.U32 R10, R50, 0x4, R10 ;  /* 0x00000004320a3825 */ /* 0x010fca00078e000a */
[----:B------:R0:W5:Y:S01]  /*0aa0*/  @P3 LDG.E R2, desc[UR36][R10.64] ;  /* 0x000000240a023981 */ /* 0x000162000c1e1900 */
[----:B--2---:R-:W-:-:S04]  /*0ab0*/  ISETP.NE.AND P1, PT, RZ, UR4, PT ;  /* 0x00000004ff007c0c */ /* 0x004fc8000bf25270 */
[----:B------:R-:W-:Y:S01]  /*0ac0*/  ISETP.LT.OR P1, PT, R20, 0x1, P1 ;  /* 0x000000011400780c */ /* 0x000fe20000f21670 */
[----:B------:R-:W-:Y:S01]  /*0ad0*/  BSSY.RECONVERGENT B6, `(.L_x_2786) ;  /* 0x000009a000067945 */ /* 0x000fe20003800200 */
[----:B---3--:R-:W-:Y:S01]  /*0ae0*/  FADD.FTZ R24, R14, R24 ;  /* 0x000000180e187221 */ /* 0x008fe20000010000 */
[----:B------:R-:W-:-:S03]  /*0af0*/  FADD.FTZ R25, R15, R25 ;  /* 0x000000190f197221 */ /* 0x000fc60000010000 */
[----:B------:R-:W-:Y:S01]  /*0b00*/  @!P0 FMUL.FTZ R24, R24, R8 ;  /* 0x0000000818188220 */ /* 0x000fe20000410000 */
[----:B------:R-:W-:Y:S01]  /*0b10*/  @!P0 FMUL.FTZ R25, R25, R9 ;  /* 0x0000000919198220 */ /* 0x000fe20000410000 */
[----:B------:R-:W-:Y:S01]  /*0b20*/  FADD.FTZ R26, R12, R26 ;  /* 0x0000001a0c1a7221 */ /* 0x000fe20000010000 */
[----:B------:R-:W-:-:S04]  /*0b30*/  FADD.FTZ R27, R13, R27 ;  /* 0x0000001b0d1b7221 */ /* 0x000fc80000010000 */
[----:B0-----:R-:W-:Y:S05]  /*0b40*/  @P1 BRA `(.L_x_2787) ;  /* 0x0000000000601947 */ /* 0x001fea0003800000 */
        /* <DEDUP_REMOVED lines=24> */
.L_x_2787:
        /* <DEDUP_REMOVED lines=55> */
.L_x_2789:
        /* <DEDUP_REMOVED lines=8> */
[----:B-1----:R-:W-:Y:S01]  /*10c0*/  LEA R3, R7, R0, 0x2 ;  /* 0x0000000007037211 */ /* 0x002fe200078e10ff */
        /* <DEDUP_REMOVED lines=15> */
[----:B------:R-:W-:Y:S02]  /*11c0*/  IMAD.SHL.U32 R4, R4, 0x2, RZ ;  /* 0x0000000204047824 */ /* 0x000fe400078e00ff */
        /* <DEDUP_REMOVED lines=29> */
.L_x_2793:
[----:B------:R-:W-:Y:S05]  /*13a0*/  BSYNC.RECONVERGENT B1 ;  /* 0x0000000000017941 */ /* 0x000fea0003800200 */
.L_x_2792:
[----:B--2---:R2:W-:Y:S04]  /*13b0*/  STS [R13], R24 ;  /* 0x000000180d007388 */ /* 0x0045e80000000800 */
[----:B----4-:R2:W-:Y:S04]  /*13c0*/  STS [R14], R25 ;  /* 0x000000190e007388 */ /* 0x0105e80000000800 */
[----:B-1----:R2:W-:Y:S04]  /*13d0*/  STS [R11], R26 ;  /* 0x0000001a0b007388 */ /* 0x0025e80000000800 */
[----:B---3--:R2:W-:Y:S02]  /*13e0*/  STS [R12], R27 ;  /* 0x0000001b0c007388 */ /* 0x0085e40000000800 */
.L_x_2791:
[----:B------:R-:W-:Y:S05]  /*13f0*/  BSYNC.RECONVERGENT B0 ;  /* 0x0000000000007941 */ /* 0x000fea0003800200 */
.L_x_2790:
[----:B------:R-:W-:Y:S01]  /*1400*/  BAR.SYNC.DEFER_BLOCKING 0x0 ;  /* 0x0000000000007b1d */ /* 0x000fe20000010000 */
[----:B------:R-:W-:-:S04]  /*1410*/  @!P6 IMAD R28, R28, R29, R30 ;  /* 0x0000001d1c1ce224 */ /* 0x000fc800078e021e */
[C---:B------:R-:W-:Y:S01]  /*1420*/  @!P6 IMAD R3, R28.reuse, 0x4, R3 ;  /* 0x000000041c03e824 */ /* 0x040fe200078e0203 */
[----:B------:R-:W-:-:S05]  /*1430*/  @!P6 LEA R0, R28, R0, 0x2 ;  /* 0x000000001c00e211 */ /* 0x000fca00078e10ff */
[----:B--2---:R1:W2:Y:S04]  /*1440*/  @!P6 LDS.64 R26, [R0] ;  /* 0x00000000001ae984 */ /* 0x0042a80000000a00 */
[----:B------:R1:W3:Y:S01]  /*1450*/  @!P6 LDS.64 R24, [R3] ;  /* 0x000000000318e984 */ /* 0x0002e20000000a00 */
[----:B------:R-:W-:Y:S06]  /*1460*/  BAR.SYNC.DEFER_BLOCKING 0x0 ;  /* 0x0000000000007b1d */ /* 0x000fec0000010000 */
.L_x_2788:
[----:B------:R-:W-:Y:S05]  /*1470*/  BSYNC.RECONVERGENT B6 ;  /* 0x0000000000067941 */ /* 0x000fea0003800200 */
.L_x_2786:
[----:B------:R-:W4:Y:S01]  /*1480*/  S2UR UR7, SR_CgaCtaId ;  /* 0x00000000000779c3 */ /* 0x000f220000008800 */
[----:B------:R-:W-:Y:S01]  /*1490*/  ISETP.GT.U32.AND P0, PT, R18, 0x1f, PT ;  /* 0x0000001f1200780c */ /* 0x000fe20003f04070 */
[----:B------:R-:W-:Y:S01]  /*14a0*/  UMOV UR6, 0x400 ;  /* 0x0000040000067882 */ /* 0x000fe20000000000 */
[----:B------:R-:W-:Y:S01]  /*14b0*/  UIADD3 UR5, UPT, UPT, -UR39, UR40, URZ ;  /* 0x0000002827057290 */ /* 0x000fe2000fffe1ff */
[----:B-1----:R-:W-:Y:S01]  /*14c0*/  MOV R0, 0xff7fffff ;  /* 0xff7fffff00007802 */ /* 0x002fe20000000f00 */
        /* <DEDUP_REMOVED lines=10> */
[----:B-1----:R-:W-:Y:S02]  /*1570*/  IMAD R6, R19, UR4, RZ ;  /* 0x0000000413067c24 */ /* 0x002fe4000f8e02ff */
[----:B------:R-:W-:Y:S01]  /*1580*/  IMAD.U32 R8, RZ, RZ, UR4 ;  /* 0x00000004ff087e24 */ /* 0x000fe2000f8e00ff */
[----:B------:R-:W-:Y:S02]  /*1590*/  UIADD3 UR4, UPT, UPT, UR6, 0x20, URZ ;  /* 0x0000002006047890 */ /* 0x000fe4000fffe0ff */
[----:B------:R-:W-:Y:S01]  /*15a0*/  LEA R6, R6, R23, 0x6 ;  /* 0x0000001706067211 */ /* 0x000fe200078e30ff */
[----:B------:R-:W-:Y:S01]  /*15b0*/  IMAD R3, R3, R8, UR38 ;  /* 0x0000002603037e24 */ /* 0x000fe2000f8e0208 */
[----:B------:R-:W-:-:S03]  /*15c0*/  ULEA UR4, UR7, UR4, 0x18 ;  /* 0x0000000407047291 */ /* 0x000fc6000f8ec0ff */
[----:B------:R-:W-:-:S03]  /*15d0*/  IMAD R7, R3, 0x4, R6 ;  /* 0x0000000403077824 */ /* 0x000fc600078e0206 */
[----:B------:R-:W-:Y:S01]  /*15e0*/  LEA R3, R18, UR4, 0x3 ;  /* 0x0000000412037c11 */ /* 0x000fe2000f8e18ff */
[----:B----4-:R-:W-:Y:S01]  /*15f0*/  IMAD.WIDE R4, R7, 0x4, R4 ;  /* 0x0000000407047825 */ /* 0x010fe200078e0204 */
        /* <DEDUP_REMOVED lines=13> */
.L_x_2882:
        /* <DEDUP_REMOVED lines=11> */
[----:B0----5:R-:W-:-:S05]  /*1780*/  IADD3 R6, PT, PT, -R2, UR40, RZ ;  /* 0x0000002802067c10 */ /* 0x021fca000fffe1ff */
[----:B-1----:R-:W-:-:S04]  /*1790*/  IMAD R3, R51, UR4, R6 ;  /* 0x0000000433037c24 */ /* 0x002fc8000f8e0206 */
[----:B------:R-:W-:-:S04]  /*17a0*/  IMAD R3, R3, UR4, R6 ;  /* 0x0000000403037c24 */ /* 0x000fc8000f8e0206 */
[----:B--2---:R-:W-:-:S06]  /*17b0*/  IMAD.WIDE R4, R3, 0x4, R4 ;  /* 0x0000000403047825 */ /* 0x004fcc00078e0204 */
[----:B------:R-:W2:Y:S02]  /*17c0*/  LDG.E R5, desc[UR36][R4.64] ;  /* 0x0000002404057981 */ /* 0x000ea4000c1e1900 */
[----:B--2---:R-:W-:-:S07]  /*17d0*/  FADD.FTZ R0, R0, R5 ;  /* 0x0000000500007221 */ /* 0x004fce0000010000 */
.L_x_2796:
[----:B------:R1:W-:Y:S02]  /*17e0*/  STS [UR9], R0 ;  /* 0x00000000ff007988 */ /* 0x0003e40008000809 */
.L_x_2794:
[----:B------:R-:W-:Y:S05]  /*17f0*/  WARPSYNC.ALL ;  /* 0x0000000000007948 */ /* 0x000fea0003800000 */
[----:B------:R-:W-:Y:S01]  /*1800*/  UIADD3 UR4, UPT, UPT, UR5, 0xf, URZ ;  /* 0x0000000f05047890 */ /* 0x000fe2000fffe0ff */
[----:B0-----:R-:W-:Y:S01]  /*1810*/  SHF.R.U32.HI R12, RZ, 0x1, R18 ;  /* 0x00000001ff0c7819 */ /* 0x001fe20000011612 */
[----:B------:R-:W0:Y:S01]  /*1820*/  LDCU UR5, c[0x0][0x3f0] ;  /* 0x00007e00ff0577ac */ /* 0x000e220008000800 */
[----:B------:R-:W-:Y:S01]  /*1830*/  IMAD.SHL.U32 R18, R18, 0x8, RZ ;  /* 0x0000000812127824 */ /* 0x000fe200078e00ff */
[----:B------:R-:W-:Y:S02]  /*1840*/  BSSY B0, `(.L_x_2797) ;  /* 0x0000151000007945 */ /* 0x000fe40003800000 */
[----:B------:R-:W-:Y:S01]  /*1850*/  MOV R3, UR4 ;  /* 0x0000000400037c02 */ /* 0x000fe20008000f00 */
[----:B------:R-:W-:Y:S01]  /*1860*/  UIADD3 UR6, UPT, UPT, UR6, 0x20, URZ ;  /* 0x0000002006067890 */ /* 0x000fe2000fffe0ff */
[----:B------:R-:W-:Y:S01]  /*1870*/  LOP3.LUT R6, R18, 0x8, RZ, 0xc0, !PT ;  /* 0x0000000812067812 */ /* 0x000fe200078ec0ff */
[----:B------:R-:W4:Y:S01]  /*1880*/  LDCU UR14, c[0x0][0x410] ;  /* 0x00008200ff0e77ac */ /* 0x000f220008000800 */
[----:B------:R-:W-:Y:S01]  /*1890*/  SHF.R.S32.HI R3, RZ, 0x1f, R3 ;  /* 0x0000001fff037819 */ /* 0x000fe20000011403 */
[----:B------:R-:W1:Y:S03]  /*18a0*/  LDCU.64 UR12, c[0x0][0x3b8] ;  /* 0x00007700ff0c77ac */ /* 0x000e660008000a00 */
[----:B------:R-:W-:Y:S01]  /*18b0*/  LEA.HI R3, R3, UR4, RZ, 0x4 ;  /* 0x0000000403037c11 */ /* 0x000fe2000f8f20ff */
[----:B------:R-:W1:Y:S03]  /*18c0*/  LDCU.64 UR16, c[0x0][0x438] ;  /* 0x00008700ff1077ac */ /* 0x000e660008000a00 */
[----:B------:R-:W-:Y:S01]  /*18d0*/  LOP3.LUT R11, R3, 0xfffffff0, RZ, 0xc0, !PT ;  /* 0xfffffff0030b7812 */ /* 0x000fe200078ec0ff */
[----:B0-----:R-:W-:Y:S01]  /*18e0*/  IMAD R3, R22, UR5, R51 ;  /* 0x0000000516037c24 */ /* 0x001fe2000f8e0233 */
[----:B------:R-:W0:Y:S01]  /*18f0*/  LDCU.64 UR10, c[0x0][0x448] ;  /* 0x00008900ff0a77ac */ /* 0x000e220008000a00 */
[----:B------:R-:W-:Y:S01]  /*1900*/  BAR.SYNC.DEFER_BLOCKING 0x0 ;  /* 0x0000000000007b1d */ /* 0x000fe20000010000 */
[----:B------:R-:W-:Y:S01]  /*1910*/  ISETP.GE.AND P0, PT, R12, R11, PT ;  /* 0x0000000b0c00720c */ /* 0x000fe20003f06270 */
[----:B------:R-:W-:Y:S01]  /*1920*/  ULEA UR6, UR7, UR6, 0x18 ;  /* 0x0000000607067291 */ /* 0x000fe2000f8ec0ff */
[----:B------:R-:W-:-:S11]  /*1930*/  SHF.L.U32 R3, R3, 0x6, RZ ;  /* 0x0000000603037819 */ /* 0x000fd600000006ff */
[----:B-1--4-:R-:W-:Y:S05]  /*1940*/  @P0 BRA `(.L_x_2798) ;  /* 0x0000001400000947 */ /* 0x012fea0003800000 */
[----:B------:R-:W1:Y:S01]  /*1950*/  LDC R5, c[0x0][0x3f4] ;  /* 0x0000fd00ff057b82 */ /* 0x000e620000000800 */
[----:B------:R-:W4:Y:S01]  /*1960*/  LDCU UR7, c[0x0][0x440] ;  /* 0x00008800ff0777ac */ /* 0x000f220008000800 */
[----:B------:R-:W0:Y:S01]  /*1970*/  LDS.64 R48, [R6+UR6] ;  /* 0x0000000606307984 */ /* 0x000e220008000a00 */
[----:B------:R-:W-:Y:S01]  /*1980*/  IMAD.MOV.U32 R8, RZ, RZ, RZ ;  /* 0x000000ffff087224 */ /* 0x000fe200078e00ff */
[----:B------:R-:W2:Y:S02]  /*1990*/  LDCU.64 UR4, c[0x0][0x420] ;  /* 0x00008400ff0477ac */ /* 0x000ea40008000a00 */
[----:B------:R-:W0:Y:S04]  /*19a0*/  LDS.64 R46, [R6+UR6+0x10] ;  /* 0x00001006062e7984 */ /* 0x000e280008000a00 */
[----:B------:R-:W0:Y:S04]  /*19b0*/  LDS.64 R44, [R6+UR6+0x20] ;  /* 0x00002006062c7984 */ /* 0x000e280008000a00 */
[----:B------:R-:W0:Y:S04]  /*19c0*/  LDS.64 R42, [R6+UR6+0x30] ;  /* 0x00003006062a7984 */ /* 0x000e280008000a00 */
[----:B------:R-:W0:Y:S01]  /*19d0*/  LDS.64 R40, [R6+UR6+0x40] ;  /* 0x0000400606287984 */ /* 0x000e220008000a00 */
[----:B----4-:R-:W-:-:S03]  /*19e0*/  MOV R82, UR7 ;  /* 0x0000000700527c02 */ /* 0x010fc60008000f00 */
[----:B------:R-:W4:Y:S01]  /*19f0*/  LDS.64 R38, [R6+UR6+0x50] ;  /* 0x0000500606267984 */ /* 0x000f220008000a00 */
[----:B--2---:R-:W-:Y:S01]  /*1a00*/  ISETP.NE.U32.AND P0, PT, RZ, UR4, PT ;  /* 0x00000004ff007c0c */ /* 0x004fe2000bf05070 */
[-C--:B-1----:R-:W-:Y:S01]  /*1a10*/  IMAD R50, R50, R5.reuse, RZ ;  /* 0x0000000532327224 */ /* 0x082fe200078e02ff */
[----:B------:R-:W-:Y:S01]  /*1a20*/  IABS R4, R5 ;  /* 0x0000000500047213 */ /* 0x000fe20000000000 */
[----:B------:R-:W1:Y:S01]  /*1a30*/  LDS.64 R36, [R6+UR6+0x60] ;  /* 0x0000600606247984 */ /* 0x000e620008000a00 */
[----:B------:R-:W-:Y:S01]  /*1a40*/  IADD3 R5, PT, PT, R12, UR39, RZ ;  /* 0x000000270c057c10 */ /* 0x000fe2000fffe0ff */
[----:B------:R-:W-:Y:S01]  /*1a50*/  IMAD R82, R51, R82, UR40 ;  /* 0x0000002833527e24 */ /* 0x000fe2000f8e0252 */
[----:B------:R-:W2:Y:S01]  /*1a60*/  I2F.RP R7, R4 ;  /* 0x0000000400077306 */ /* 0x000ea20000209400 */
[----:B------:R-:W0:Y:S01]  /*1a70*/  LDS.64 R34, [R6+UR6+0x70] ;  /* 0x0000700606227984 */ /* 0x000e220008000a00 */
[----:B------:R-:W-:Y:S01]  /*1a80*/  SHF.R.S32.HI R10, RZ, 0x1f, R50 ;  /* 0x0000001fff0a7819 */ /* 0x000fe20000011432 */
[----:B------:R-:W-:Y:S01]  /*1a90*/  IMAD R82, R82, UR7, R5 ;  /* 0x0000000752527c24 */ /* 0x000fe2000f8e0205 */
[----:B------:R-:W-:Y:S01]  /*1aa0*/  ISETP.NE.AND.EX P0, PT, RZ, UR5, PT, P0 ;  /* 0x00000005ff007c0c */ /* 0x000fe2000bf05300 */
[----:B------:R-:W0:Y:S04]  /*1ab0*/  LDS.64 R32, [R6+UR6+0x80] ;  /* 0x0000800606207984 */ /* 0x000e280008000a00 */
[----:B------:R-:W0:Y:S04]  /*1ac0*/  LDS.64 R30, [R6+UR6+0x90] ;  /* 0x00009006061e7984 */ /* 0x000e280008000a00 */
[----:B------:R-:W0:Y:S01]  /*1ad0*/  LDS.64 R28, [R6+UR6+0xa0] ;  /* 0x0000a006061c7984 */ /* 0x000e220008000a00 */
[----:B--2---:R-:W2:Y:S03]  /*1ae0*/  MUFU.RCP R7, R7 ;  /* 0x0000000700077308 */ /* 0x004ea60000001000 */
[----:B------:R-:W0:Y:S04]  /*1af0*/  LDS.64 R26, [R6+UR6+0xb0] ;  /* 0x0000b006061a7984 */ /* 0x000e280008000a00 */
[----:B---3--:R-:W3:Y:S04]  /*1b00*/  LDS.64 R24, [R6+UR6+0xc0] ;  /* 0x0000c00606187984 */ /* 0x008ee80008000a00 */
[----:B------:R-:W0:Y:S04]  /*1b10*/  LDS.64 R22, [R6+UR6+0xd0] ;  /* 0x0000d00606167984 */ /* 0x000e280008000a00 */
[----:B------:R-:W0:Y:S01]  /*1b20*/  LDS.64 R20, [R6+UR6+0xe0] ;  /* 0x0000e00606147984 */ /* 0x000e220008000a00 */
[----:B--2---:R-:W-:-:S03]  /*1b30*/  VIADD R7, R7, 0xffffffe ;  /* 0x0ffffffe07077836 */ /* 0x004fc60000000000 */
[----:B------:R2:W0:Y:S01]  /*1b40*/  LDS.64 R18, [R6+UR6+0xf0] ;  /* 0x0000f00606127984 */ /* 0x0004220008000a00 */
[----:B------:R-:W4:Y:S01]  /*1b50*/  F2I.FTZ.U32.TRUNC.NTZ R9, R7 ;  /* 0x0000000700097305 */ /* 0x000f22000021f000 */
[----:B--2---:R-:W-:Y:S01]  /*1b60*/  IADD3 R6, P1, P2, R50, UR4, R5 ;  /* 0x0000000432067c10 */ /* 0x004fe2000fa3e005 */
[----:B----4-:R-:W-:-:S04]  /*1b70*/  IMAD.MOV R13, RZ, RZ, -R9 ;  /* 0x000000ffff0d7224 */ /* 0x010fc800078e0a09 */
[----:B------:R-:W-:-:S04]  /*1b80*/  IMAD R13, R13, R4, RZ ;  /* 0x000000040d0d7224 */ /* 0x000fc800078e02ff */
[----:B------:R-:W-:Y:S01]  /*1b90*/  IMAD.HI.U32 R7, R9, R13, R8 ;  /* 0x0000000d09077227 */ /* 0x000fe200078e0008 */
[----:B------:R-:W-:Y:S02]  /*1ba0*/  IADD3.X R9, PT, PT, R10, UR5, RZ, P1, P2 ;  /* 0x000000050a097c10 */ /* 0x000fe40008fe44ff */
[----:B------:R-:W-:Y:S02]  /*1bb0*/  IADD3 R8, PT, PT, R11, UR39, RZ ;  /* 0x000000270b087c10 */ /* 0x000fe4000fffe0ff */
[----:B-1-3--:R-:W-:-:S07]  /*1bc0*/  LEA R10, R12, UR8, 0x2 ;  /* 0x000000080c0a7c11 */ /* 0x00afce000f8e10ff */
.L_x_2808:
[----:B------:R-:W1:Y:S01]  /*1bd0*/  LDC R14, c[0x0][0x3f4] ;  /* 0x0000fd00ff0e7b82 */ /* 0x000e620000000800 */
[C---:B------:R-:W-:Y:S02]  /*1be0*/  ISETP.GE.AND P1, PT, R5.reuse, UR40, PT ;  /* 0x0000002805007c0c */ /* 0x040fe4000bf26270 */
[----:B------:R-:W-:Y:S02]  /*1bf0*/  IABS R12, R5 ;  /* 0x00000005000c7213 */ /* 0x000fe40000000000 */
[----:B------:R-:W-:-:S03]  /*1c00*/  ISETP.GE.AND P3, PT, R5, RZ, PT ;  /* 0x000000ff0500720c */ /* 0x000fc60003f66270 */
[----:B------:R-:W-:-:S04]  /*1c10*/  IMAD.HI.U32 R11, R7, R12, RZ ;  /* 0x0000000c070b7227 */ /* 0x000fc800078e00ff */
[----:B------:R-:W-:Y:S02]  /*1c20*/  IMAD.MOV R11, RZ, RZ, -R11 ;  /* 0x000000ffff0b7224 */ /* 0x000fe400078e0a0b */
[----:B------:R-:W2:Y:S01]  /*1c30*/  @!P1 S2R R83, SR_TID.X ;  /* 0x0000000000539919 */ /* 0x000ea20000002100 */
[----:B------:R-:W3:Y:S01]  /*1c40*/  @!P1 S2R R15, SR_TID.X ;  /* 0x00000000000f9919 */ /* 0x000ee20000002100 */
[----:B-1----:R-:W-:Y:S02]  /*1c50*/  IABS R84, R14 ;  /* 0x0000000e00547213 */ /* 0x002fe40000000000 */
[----:B------:R-:W-:-:S03]  /*1c60*/  ISETP.NE.AND P4, PT, R14, RZ, PT ;  /* 0x000000ff0e00720c */ /* 0x000fc60003f85270 */
[----:B------:R-:W-:Y:S02]  /*1c70*/  IMAD R11, R84, R11, R12 ;  /* 0x0000000b540b7224 */ /* 0x000fe400078e020c */
[----:B0-----:R-:W1:Y:S03]  /*1c80*/  @!P1 LDC.64 R12, c[0x0][0x3b8] ;  /* 0x0000ee00ff0c9b82 */ /* 0x001e660000000a00 */
[----:B------:R-:W-:Y:S02]  /*1c90*/  ISETP.GT.U32.AND P2, PT, R4, R11, PT ;  /* 0x0000000b0400720c */ /* 0x000fe40003f44070 */
[----:B--2---:R-:W-:-:S11]  /*1ca0*/  @!P1 SHF.L.U32 R83, R83, 0x1, RZ ;  /* 0x0000000153539819 */ /* 0x004fd600000006ff */
[----:B------:R-:W-:Y:S02]  /*1cb0*/  @!P2 IADD3 R11, PT, PT, R11, -R84, RZ ;  /* 0x800000540b0ba210 */ /* 0x000fe40007ffe0ff */
[----:B------:R-:W-:Y:S02]  /*1cc0*/  @!P1 LOP3.LUT R83, R83, 0x2, RZ, 0xc0, !PT ;  /* 0x0000000253539812 */ /* 0x000fe400078ec0ff */
[----:B------:R-:W-:Y:S02]  /*1cd0*/  ISETP.GT.U32.AND P2, PT, R4, R11, PT ;  /* 0x0000000b0400720c */ /* 0x000fe40003f44070 */
[----:B---3--:R-:W-:-:S04]  /*1ce0*/  @!P1 SHF.L.U32 R15, R15, 0x1, RZ ;  /* 0x000000010f0f9819 */ /* 0x008fc800000006ff */
[----:B------:R-:W-:-:S05]  /*1cf0*/  @!P1 LOP3.LUT R15, R15, 0x2, RZ, 0xc0, !PT ;  /* 0x000000020f0f9812 */ /* 0x000fca00078ec0ff */
[-C--:B------:R-:W-:Y:S02]  /*1d00*/  @!P1 IMAD R90, R3, R14.reuse, R15 ;  /* 0x0000000e035a9224 */ /* 0x080fe400078e020f */
[----:B------:R-:W-:Y:S02]  /*1d10*/  @!P2 IMAD.IADD R11, R11, 0x1, -R84 ;  /* 0x000000010b0ba824 */ /* 0x000fe400078e0a54 */
[-C--:B------:R-:W-:Y:S02]  /*1d20*/  @!P1 IMAD R84, R3, R14.reuse, R83 ;  /* 0x0000000e03549224 */ /* 0x080fe400078e0253 */
[----:B------:R-:W-:Y:S01]  /*1d30*/  @!P3 IMAD.MOV R11, RZ, RZ, -R11 ;  /* 0x000000ffff0bb224 */ /* 0x000fe200078e0a0b */
[----:B------:R-:W-:-:S04]  /*1d40*/  @!P4 LOP3.LUT R11, RZ, R14, RZ, 0x33, !PT ;  /* 0x0000000eff0bc212 */ /* 0x000fc800078e33ff */
[----:B------:R-:W-:-:S04]  /*1d50*/  @!P1 LEA R83, P2, R11, R84, 0x2 ;  /* 0x000000540b539211 */ /* 0x000fc800078410ff */
[----:B------:R-:W-:Y:S02]  /*1d60*/  @!P1 LEA.HI.X.SX32 R84, R84, RZ, 0x1, P2 ;  /* 0x000000ff54549211 */ /* 0x000fe400010f0eff */
[----:B-1----:R-:W-:-:S04]  /*1d70*/  @!P1 LEA R86, P2, R83, R12, 0x2 ;  /* 0x0000000c53569211 */ /* 0x002fc800078410ff */
[----:B------:R-:W-:Y:S01]  /*1d80*/  @!P1 LEA.HI.X R87, R83, R13, R84, 0x2, P2 ;  /* 0x0000000d53579211 */ /* 0x000fe200010f1454 */
[----:B------:R-:W-:Y:S01]  /*1d90*/  IMAD.IADD R83, R11, 0x1, R14 ;  /* 0x000000010b537824 */ /* 0x000fe200078e020e */
[----:B------:R-:W1:Y:S01]  /*1da0*/  @!P1 S2R R84, SR_TID.X ;  /* 0x0000000000549919 */ /* 0x000e620000002100 */
[----:B------:R-:W2:Y:S03]  /*1db0*/  @!P1 LDC.64 R12, c[0x0][0x3b8] ;  /* 0x0000ee00ff0c9b82 */ /* 0x000ea60000000a00 */
[----:B------:R-:W-:Y:S01]  /*1dc0*/  LEA R83, R14, R83, 0x2 ;  /* 0x000000530e537211 */ /* 0x000fe200078e10ff */
[----:B-----5:R3:W5:Y:S04]  /*1dd0*/  @!P1 LDG.E.64 R50, desc[UR36][R86.64] ;  /* 0x0000002456329981 */ /* 0x020768000c1e1b00 */
[----:B------:R-:W-:-:S05]  /*1de0*/  @!P1 IMAD.SHL.U32 R15, R83, 0x4, RZ ;  /* 0x00000004530f9824 */ /* 0x000fca00078e00ff */
[----:B------:R-:W-:Y:S02]  /*1df0*/  @!P1 SHF.R.S32.HI R85, RZ, 0x1f, R15 ;  /* 0x0000001fff559819 */ /* 0x000fe4000001140f */
[----:B------:R-:W-:-:S04]  /*1e00*/  @!P1 IADD3 R15, P2, PT, R90, R15, RZ ;  /* 0x0000000f5a0f9210 */ /* 0x000fc80007f5e0ff */
[----:B------:R-:W-:Y:S02]  /*1e10*/  @!P1 LEA.HI.X.SX32 R90, R90, R85, 0x1, P2 ;  /* 0x000000555a5a9211 */ /* 0x000fe400010f0eff */
[----:B--2---:R-:W-:Y:S01]  /*1e20*/  @!P1 LEA R88, P2, R15, R12, 0x2 ;  /* 0x0000000c0f589211 */ /* 0x004fe200078410ff */
[----:B------:R-:W-:-:S03]  /*1e30*/  @!P1 IMAD.IADD R12, R83, 0x1, R14 ;  /* 0x00000001530c9824 */ /* 0x000fc600078e020e */
[----:B------:R-:W-:Y:S02]  /*1e40*/  @!P1 LEA.HI.X R89, R15, R13, R90, 0x2, P2 ;  /* 0x0000000d0f599211 */ /* 0x000fe400010f145a */
[----:B------:R-:W-:Y:S01]  /*1e50*/  @!P1 SHF.L.U32 R12, R12, 0x2, RZ ;  /* 0x000000020c0c9819 */ /* 0x000fe200000006ff */
[----:B------:R-:W2:Y:S01]  /*1e60*/  S2R R15, SR_TID.X ;  /* 0x00000000000f7919 */ /* 0x000ea20000002100 */
[----:B-1----:R-:W-:Y:S02]  /*1e70*/  @!P1 SHF.L.U32 R84, R84, 0x1, RZ ;  /* 0x0000000154549819 */ /* 0x002fe400000006ff */
[----:B------:R-:W-:Y:S01]  /*1e80*/  @!P1 SHF.R.S32.HI R13, RZ, 0x1f, R12 ;  /* 0x0000001fff0d9819 */ /* 0x000fe2000001140c */
[----:B------:R1:W5:Y:S01]  /*1e90*/  @!P1 LDG.E.64 R52, desc[UR36][R88.64] ;  /* 0x0000002458349981 */ /* 0x000362000c1e1b00 */
[----:B------:R-:W-:-:S05]  /*1ea0*/  @!P1 LOP3.LUT R84, R84, 0x2, RZ, 0xc0, !PT ;  /* 0x0000000254549812 */ /* 0x000fca00078ec0ff */
[----:B------:R-:W-:-:S05]  /*1eb0*/  @!P1 IMAD R84, R3, R14, R84 ;  /* 0x0000000e03549224 */ /* 0x000fca00078e0254 */
[----:B------:R-:W-:-:S04]  /*1ec0*/  @!P1 IADD3 R85, P2, PT, R84, R12, RZ ;  /* 0x0000000c54559210 */ /* 0x000fc80007f5e0ff */
[----:B------:R-:W-:Y:S02]  /*1ed0*/  @!P1 LEA.HI.X.SX32 R90, R84, R13, 0x1, P2 ;  /* 0x0000000d545a9211 */ /* 0x000fe400010f0eff */
[----:B------:R-:W4:Y:S01]  /*1ee0*/  @!P1 LDC.64 R12, c[0x0][0x3b8] ;  /* 0x0000ee00ff0c9b82 */ /* 0x000f220000000a00 */
[----:B------:R-:W-:-:S05]  /*1ef0*/  LEA R83, R14, R83, 0x1 ;  /* 0x000000530e537211 */ /* 0x000fca00078e08ff */
[----:B------:R-:W-:Y:S01]  /*1f00*/  IMAD R93, R14, 0x2, R83 ;  /* 0x000000020e5d7824 */ /* 0x000fe200078e0253 */
[----:B----4-:R-:W-:Y:S01]  /*1f10*/  @!P1 LEA R84, P2, R85, R12, 0x2 ;  /* 0x0000000c55549211 */ /* 0x010fe200078410ff */
[----:B--2---:R-:W-:-:S03]  /*1f20*/  @!P1 IMAD.SHL.U32 R12, R15, 0x2, RZ ;  /* 0x000000020f0c9824 */ /* 0x004fc600078e00ff */
[----:B------:R-:W-:Y:S02]  /*1f30*/  @!P1 LEA.HI.X R85, R85, R13, R90, 0x2, P2 ;  /* 0x0000000d55559211 */ /* 0x000fe400010f145a */
[----:B------:R-:W-:Y:S02]  /*1f40*/  @!P1 LOP3.LUT R12, R12, 0x2, RZ, 0xc0, !PT ;  /* 0x000000020c0c9812 */ /* 0x000fe400078ec0ff */
[----:B------:R-:W-:Y:S01]  /*1f50*/  @!P1 SHF.L.U32 R90, R93, 0x2, RZ ;  /* 0x000000025d5a9819 */ /* 0x000fe200000006ff */
[----:B------:R2:W5:Y:S02]  /*1f60*/  @!P1 LDG.E.64 R54, desc[UR36][R84.64] ;  /* 0x0000002454369981 */ /* 0x000564000c1e1b00 */
[----:B------:R-:W-:Y:S01]  /*1f70*/  @!P1 IMAD R91, R3, R14, R12 ;  /* 0x0000000e035b9224 */ /* 0x000fe200078e020c */
[----:B------:R-:W-:-:S04]  /*1f80*/  @!P1 SHF.R.S32.HI R12, RZ, 0x1f, R90 ;  /* 0x0000001fff0c9819 */ /* 0x000fc8000001145a */
[----:B------:R-:W-:-:S04]  /*1f90*/  @!P1 IADD3 R90, P2, PT, R91, R90, RZ ;  /* 0x0000005a5b5a9210 */ /* 0x000fc80007f5e0ff */
[----:B------:R-:W-:Y:S02]  /*1fa0*/  @!P1 LEA.HI.X.SX32 R91, R91, R12, 0x1, P2 ;  /* 0x0000000c5b5b9211 */ /* 0x000fe400010f0eff */
[----:B------:R-:W3:Y:S01]  /*1fb0*/  @!P1 LDC.64 R12, c[0x0][0x3b8] ;  /* 0x0000ee00ff0c9b82 */ /* 0x000ee20000000a00 */
[----:B------:R-:W-:Y:S02]  /*1fc0*/  IADD3 R93, PT, PT, R93, R14, RZ ;  /* 0x0000000e5d5d7210 */ /* 0x000fe40007ffe0ff */
[----:B---3--:R-:W-:Y:S01]  /*1fd0*/  @!P1 LEA R86, P2, R90, R12, 0x2 ;  /* 0x0000000c5a569211 */ /* 0x008fe200078410ff */
[----:B------:R-:W-:-:S05]  /*1fe0*/  @!P1 IMAD.SHL.U32 R12, R15, 0x2, RZ ;  /* 0x000000020f0c9824 */ /* 0x000fca00078e00ff */
[----:B------:R-:W-:Y:S02]  /*1ff0*/  @!P1 LOP3.LUT R12, R12, 0x2, RZ, 0xc0, !PT ;  /* 0x000000020c0c9812 */ /* 0x000fe400078ec0ff */
[----:B------:R-:W-:Y:S01]  /*2000*/  @!P1 LEA.HI.X R87, R90, R13, R91, 0x2, P2 ;  /* 0x0000000d5a579211 */ /* 0x000fe200010f145b */
[----:B------:R-:W-:Y:S02]  /*2010*/  @!P1 IMAD.SHL.U32 R91, R93, 0x4, RZ ;  /* 0x000000045d5b9824 */ /* 0x000fe400078e00ff */
[----:B------:R-:W-:Y:S02]  /*2020*/  @!P1 IMAD R92, R3, R14, R12 ;  /* 0x0000000e035c9224 */ /* 0x000fe400078e020c */
[----:B------:R3:W5:Y:S01]  /*2030*/  @!P1 LDG.E.64 R56, desc[UR36][R86.64] ;  /* 0x0000002456389981 */ /* 0x000762000c1e1b00 */
[----:B------:R-:W-:Y:S02]  /*2040*/  @!P1 SHF.R.S32.HI R12, RZ, 0x1f, R91 ;  /* 0x0000001fff0c9819 */ /* 0x000fe4000001145b */
[----:B------:R-:W-:-:S04]  /*2050*/  @!P1 IADD3 R91, P2, PT, R92, R91, RZ ;  /* 0x0000005b5c5b9210 */ /* 0x000fc80007f5e0ff */
[----:B------:R-:W-:Y:S02]  /*2060*/  @!P1 LEA.HI.X.SX32 R92, R92, R12, 0x1, P2 ;  /* 0x0000000c5c5c9211 */ /* 0x000fe400010f0eff */
[----:B------:R-:W4:Y:S01]  /*2070*/  @!P1 LDC.64 R12, c[0x0][0x3b8] ;  /* 0x0000ee00ff0c9b82 */ /* 0x000f220000000a00 */
[----:B------:R-:W-:-:S05]  /*2080*/  IMAD.IADD R93, R93, 0x1, R14 ;  /* 0x000000015d5d7824 */ /* 0x000fca00078e020e */
[----:B-1----:R-:W-:Y:S02]  /*2090*/  @!P1 SHF.L.U32 R89, R93, 0x2, RZ ;  /* 0x000000025d599819 */ /* 0x002fe400000006ff */
[----:B----4-:R-:W-:Y:S02]  /*20a0*/  @!P1 LEA R90, P2, R91, R12, 0x2 ;  /* 0x0000000c5b5a9211 */ /* 0x010fe400078410ff */
[----:B------:R-:W-:-:S04]  /*20b0*/  @!P1 SHF.L.U32 R12, R15, 0x1, RZ ;  /* 0x000000010f0c9819 */ /* 0x000fc800000006ff */
[----:B------:R-:W-:Y:S02]  /*20c0*/  @!P1 LOP3.LUT R12, R12, 0x2, RZ, 0xc0, !PT ;  /* 0x000000020c0c9812 */ /* 0x000fe400078ec0ff */
[----:B------:R-:W-:-:S03]  /*20d0*/  @!P1 LEA.HI.X R91, R91, R13, R92, 0x2, P2 ;  /* 0x0000000d5b5b9211 */ /* 0x000fc600010f145c */
[----:B------:R-:W-:Y:S01]  /*20e0*/  @!P1 IMAD R92, R3, R14, R12 ;  /* 0x0000000e035c9224 */ /* 0x000fe200078e020c */
[----:B------:R-:W-:Y:S01]  /*20f0*/  @!P1 SHF.R.S32.HI R12, RZ, 0x1f, R89 ;  /* 0x0000001fff0c9819 */ /* 0x000fe20000011459 */
[----:B------:R1:W5:Y:S03]  /*2100*/  @!P1 LDG.E.64 R58, desc[UR36][R90.64] ;  /* 0x000000245a3a9981 */ /* 0x000366000c1e1b00 */
[----:B------:R-:W-:-:S04]  /*2110*/  @!P1 IADD3 R89, P2, PT, R92, R89, RZ ;  /* 0x000000595c599210 */ /* 0x000fc80007f5e0ff */
[----:B------:R-:W-:Y:S02]  /*2120*/  @!P1 LEA.HI.X.SX32 R92, R92, R12, 0x1, P2 ;  /* 0x0000000c5c5c9211 */ /* 0x000fe400010f0eff */
[----:B------:R-:W4:Y:S01]  /*2130*/  @!P1 LDC.64 R12, c[0x0][0x3b8] ;  /* 0x0000ee00ff0c9b82 */ /* 0x000f220000000a00 */
[----:B------:R-:W-:-:S05]  /*2140*/  IADD3 R93, PT, PT, R93, R14, RZ ;  /* 0x0000000e5d5d7210 */ /* 0x000fca0007ffe0ff */
[----:B--2---:R-:W-:Y:S01]  /*2150*/  @!P1 IMAD.SHL.U32 R85, R93, 0x4, RZ ;  /* 0x000000045d559824 */ /* 0x004fe200078e00ff */
[----:B----4-:R-:W-:Y:S01]  /*2160*/  @!P1 LEA R88, P2, R89, R12, 0x2 ;  /* 0x0000000c59589211 */ /* 0x010fe200078410ff */
[----:B------:R-:W-:-:S05]  /*2170*/  @!P1 IMAD.SHL.U32 R12, R15, 0x2, RZ ;  /* 0x000000020f0c9824 */ /* 0x000fca00078e00ff */
[----:B------:R-:W-:Y:S02]  /*2180*/  @!P1 LOP3.LUT R12, R12, 0x2, RZ, 0xc0, !PT ;  /* 0x000000020c0c9812 */ /* 0x000fe400078ec0ff */
[----:B------:R-:W-:-:S03]  /*2190*/  @!P1 LEA.HI.X R89, R89, R13, R92, 0x2, P2 ;  /* 0x0000000d59599211 */ /* 0x000fc600010f145c */
[----:B------:R-:W-:Y:S01]  /*21a0*/  @!P1 IMAD R92, R3, R14, R12 ;  /* 0x0000000e035c9224 */ /* 0x000fe200078e020c */
[----:B------:R-:W-:Y:S01]  /*21b0*/  @!P1 SHF.R.S32.HI R12, RZ, 0x1f, R85 ;  /* 0x0000001fff0c9819 */ /* 0x000fe20000011455 */
[----:B------:R-:W-:Y:S01]  /*21c0*/  IMAD.IADD R93, R93, 0x1, R14 ;  /* 0x000000015d5d7824 */ /* 0x000fe200078e020e */
[----:B------:R2:W5:Y:S02]  /*21d0*/  @!P1 LDG.E.64 R60, desc[UR36][R88.64] ;  /* 0x00000024583c9981 */ /* 0x000564000c1e1b00 */
[----:B------:R-:W-:-:S04]  /*21e0*/  @!P1 IADD3 R85, P2, PT, R92, R85, RZ ;  /* 0x000000555c559210 */ /* 0x000fc80007f5e0ff */
[----:B------:R-:W-:Y:S02]  /*21f0*/  @!P1 LEA.HI.X.SX32 R92, R92, R12, 0x1, P2 ;  /* 0x0000000c5c5c9211 */ /* 0x000fe400010f0eff */
[----:B------:R-:W4:Y:S01]  /*2200*/  @!P1 LDC.64 R12, c[0x0][0x3b8] ;  /* 0x0000ee00ff0c9b82 */ /* 0x000f220000000a00 */
[----:B---3--:R-:W-:Y:S02]  /*2210*/  @!P1 SHF.L.U32 R87, R93, 0x2, RZ ;  /* 0x000000025d579819 */ /* 0x008fe400000006ff */
[----:B----4-:R-:W-:Y:S02]  /*2220*/  @!P1 LEA R84, P2, R85, R12, 0x2 ;  /* 0x0000000c55549211 */ /* 0x010fe400078410ff */
[----:B------:R-:W-:-:S04]  /*2230*/  @!P1 SHF.L.U32 R12, R15, 0x1, RZ ;  /* 0x000000010f0c9819 */ /* 0x000fc800000006ff */
[----:B------:R-:W-:Y:S02]  /*2240*/  @!P1 LOP3.LUT R12, R12, 0x2, RZ, 0xc0, !PT ;  /* 0x000000020c0c9812 */ /* 0x000fe400078ec0ff */
[----:B------:R-:W-:-:S03]  /*2250*/  @!P1 LEA.HI.X R85, R85, R13, R92, 0x2, P2 ;  /* 0x0000000d55559211 */ /* 0x000fc600010f145c */
[----:B------:R-:W-:Y:S01]  /*2260*/  @!P1 IMAD R92, R3, R14, R12 ;  /* 0x0000000e035c9224 */ /* 0x000fe200078e020c */
[----:B------:R-:W-:Y:S01]  /*2270*/  @!P1 SHF.R.S32.HI R12, RZ, 0x1f, R87 ;  /* 0x0000001fff0c9819 */ /* 0x000fe20000011457 */
[----:B------:R-:W5:Y:S03]  /*2280*/  @!P1 LDG.E.64 R62, desc[UR36][R84.64] ;  /* 0x00000024543e9981 */ /* 0x000f66000c1e1b00 */
[----:B------:R-:W-:-:S04]  /*2290*/  @!P1 IADD3 R87, P2, PT, R92, R87, RZ ;  /* 0x000000575c579210 */ /* 0x000fc80007f5e0ff */
[----:B------:R-:W-:Y:S02]  /*22a0*/  @!P1 LEA.HI.X.SX32 R92, R92, R12, 0x1, P2 ;  /* 0x0000000c5c5c9211 */ /* 0x000fe400010f0eff */
[----:B------:R-:W3:Y:S01]  /*22b0*/  @!P1 LDC.64 R12, c[0x0][0x3b8] ;  /* 0x0000ee00ff0c9b82 */ /* 0x000ee20000000a00 */
[----:B------:R-:W-:-:S05]  /*22c0*/  IADD3 R93, PT, PT, R93, R14, RZ ;  /* 0x0000000e5d5d7210 */ /* 0x000fca0007ffe0ff */
[----:B-1----:R-:W-:Y:S01]  /*22d0*/  @!P1 IMAD.SHL.U32 R91, R93, 0x4, RZ ;  /* 0x000000045d5b9824 */ /* 0x002fe200078e00ff */
[----:B---3--:R-:W-:Y:S01]  /*22e0*/  @!P1 LEA R86, P2, R87, R12, 0x2 ;  /* 0x0000000c57569211 */ /* 0x008fe200078410ff */
[----:B------:R-:W-:-:S05]  /*22f0*/  @!P1 IMAD.SHL.U32 R12, R15, 0x2, RZ ;  /* 0x000000020f0c9824 */ /* 0x000fca00078e00ff */
[----:B------:R-:W-:Y:S02]  /*2300*/  @!P1 LOP3.LUT R12, R12, 0x2, RZ, 0xc0, !PT ;  /* 0x000000020c0c9812 */ /* 0x000fe400078ec0ff */
[----:B------:R-:W-:-:S03]  /*2310*/  @!P1 LEA.HI.X R87, R87, R13, R92, 0x2, P2 ;  /* 0x0000000d57579211 */ /* 0x000fc600010f145c */
[----:B------:R-:W-:Y:S01]  /*2320*/  @!P1 IMAD R92, R3, R14, R12 ;  /* 0x0000000e035c9224 */ /* 0x000fe200078e020c */
[----:B------:R-:W-:Y:S01]  /*2330*/  @!P1 SHF.R.S32.HI R12, RZ, 0x1f, R91 ;  /* 0x0000001fff0c9819 */ /* 0x000fe2000001145b */
[----:B------:R-:W-:Y:S01]  /*2340*/  @!P1 IMAD.IADD R93, R93, 0x1, R14 ;  /* 0x000000015d5d9824 */ /* 0x000fe200078e020e */
[----:B------:R-:W5:Y:S02]  /*2350*/  @!P1 LDG.E.64 R64, desc[UR36][R86.64] ;  /* 0x0000002456409981 */ /* 0x000f64000c1e1b00 */
[----:B------:R-:W-:-:S04]  /*2360*/  @!P1 IADD3 R91, P2, PT, R92, R91, RZ ;  /* 0x0000005b5c5b9210 */ /* 0x000fc80007f5e0ff */
[----:B------:R-:W-:Y:S02]  /*2370*/  @!P1 LEA.HI.X.SX32 R92, R92, R12, 0x1, P2 ;  /* 0x0000000c5c5c9211 */ /* 0x000fe400010f0eff */
[----:B------:R-:W1:Y:S01]  /*2380*/  @!P1 LDC.64 R12, c[0x0][0x3b8] ;  /* 0x0000ee00ff0c9b82 */ /* 0x000e620000000a00 */
[----:B------:R-:W-:Y:S02]  /*2390*/  @!P1 SHF.L.U32 R93, R93, 0x2, RZ ;  /* 0x000000025d5d9819 */ /* 0x000fe400000006ff */
[----:B-1----:R-:W-:Y:S02]  /*23a0*/  @!P1 LEA R90, P2, R91, R12, 0x2 ;  /* 0x0000000c5b5a9211 */ /* 0x002fe400078410ff */
[----:B------:R-:W-:-:S04]  /*23b0*/  @!P1 SHF.L.U32 R12, R15, 0x1, RZ ;  /* 0x000000010f0c9819 */ /* 0x000fc800000006ff */
[----:B------:R-:W-:-:S05]  /*23c0*/  @!P1 LOP3.LUT R12, R12, 0x2, RZ, 0xc0, !PT ;  /* 0x000000020c0c9812 */ /* 0x000fca00078ec0ff */
[----:B--2---:R-:W-:Y:S01]  /*23d0*/  @!P1 IMAD R89, R3, R14, R12 ;  /* 0x0000000e03599224 */ /* 0x004fe200078e020c */
[----:B------:R-:W-:Y:S02]  /*23e0*/  @!P1 LEA.HI.X R91, R91, R13, R92, 0x2, P2 ;  /* 0x0000000d5b5b9211 */ /* 0x000fe400010f145c */
[----:B------:R-:W-:Y:S02]  /*23f0*/  @!P1 SHF.R.S32.HI R12, RZ, 0x1f, R93 ;  /* 0x0000001fff0c9819 */ /* 0x000fe4000001145d */
[C---:B------:R-:W-:Y:S01]  /*2400*/  @!P1 IADD3 R88, P2, PT, R89.reuse, R93, RZ ;  /* 0x0000005d59589210 */ /* 0x040fe20007f5e0ff */
[----:B------:R-:W5:Y:S03]  /*2410*/  @!P1 LDG.E.64 R66, desc[UR36][R90.64] ;  /* 0x000000245a429981 */ /* 0x000f66000c1e1b00 */
[----:B------:R-:W-:Y:S02]  /*2420*/  @!P1 LEA.HI.X.SX32 R89, R89, R12, 0x1, P2 ;  /* 0x0000000c59599211 */ /* 0x000fe400010f0eff */
[----:B------:R-:W1:Y:S02]  /*2430*/  @!P1 LDC.64 R12, c[0x0][0x3b8] ;  /* 0x0000ee00ff0c9b82 */ /* 0x000e640000000a00 */
[----:B-1----:R-:W-:-:S04]  /*2440*/  @!P1 LEA R12, P2, R88, R12, 0x2 ;  /* 0x0000000c580c9211 */ /* 0x002fc800078410ff */
[----:B------:R-:W-:-:S05]  /*2450*/  @!P1 LEA.HI.X R13, R88, R13, R89, 0x2, P2 ;  /* 0x0000000d580d9211 */ /* 0x000fca00010f1459 */
[----:B------:R1:W5:Y:S02]  /*2460*/  @!P1 LDG.E.64 R68, desc[UR36][R12.64] ;  /* 0x000000240c449981 */ /* 0x000364000c1e1b00 */
[----:B-1----:R-:W-:Y:S01]  /*2470*/  @P0 IMAD.MOV.U32 R12, RZ, RZ, R6 ;  /* 0x000000ffff0c0224 */ /* 0x002fe200078e0006 */
[----:B------:R-:W-:-:S05]  /*2480*/  @P0 MOV R13, R9 ;  /* 0x00000009000d0202 */ /* 0x000fca0000000f00 */
[----:B------:R1:W5:Y:S01]  /*2490*/  @P0 LDG.E.U8 R88, desc[UR36][R12.64] ;  /* 0x000000240c580981 */ /* 0x000362000c1e1100 */
[----:B------:R-:W-:Y:S04]  /*24a0*/  BSSY.RECONVERGENT B1, `(.L_x_2799) ;  /* 0x0000015000017945 */ /* 0x000fe80003800200 */
[----:B------:R-:W-:Y:S05]  /*24b0*/  @P1 BRA `(.L_x_2800) ;  /* 0x00000000004c1947 */ /* 0x000fea0003800000 */
[----:B-1----:R-:W1:Y:S01]  /*24c0*/  S2R R12, SR_TID.X ;  /* 0x00000000000c7919 */ /* 0x002e620000002100 */
[----:B------:R-:W-:-:S04]  /*24d0*/  IMAD R13, R14, 0x2, R11 ;  /* 0x000000020e0d7824 */ /* 0x000fc800078e020b */
[----:B------:R-:W-:Y:S02]  /*24e0*/  IMAD.SHL.U32 R13, R13, 0x4, RZ ;  /* 0x000000040d0d7824 */ /* 0x000fe400078e00ff */
[----:B-1----:R-:W-:-:S05]  /*24f0*/  IMAD.SHL.U32 R12, R12, 0x2, RZ ;  /* 0x000000020c0c7824 */ /* 0x002fca00078e00ff */
[----:B------:R-:W-:Y:S02]  /*2500*/  LOP3.LUT R70, R12, 0x2, RZ, 0xc0, !PT ;  /* 0x000000020c467812 */ /* 0x000fe400078ec0ff */
[----:B------:R-:W-:-:S03]  /*2510*/  IADD3 R12, PT, PT, R11, R14, RZ ;  /* 0x0000000e0b0c7210 */ /* 0x000fc60007ffe0ff */
[----:B------:R-:W-:Y:S01]  /*2520*/  IMAD R70, R3, R14, R70 ;  /* 0x0000000e03467224 */ /* 0x000fe200078e0246 */
[----:B------:R-:W-:-:S04]  /*2530*/  SHF.L.U32 R12, R12, 0x2, RZ ;  /* 0x000000020c0c7819 */ /* 0x000fc800000006ff */
[----:B------:R-:W-:Y:S02]  /*2540*/  SHF.R.S32.HI R72, RZ, 0x1f, R70 ;  /* 0x0000001fff487819 */ /* 0x000fe40000011446 */
[C---:B------:R-:W-:Y:S02]  /*2550*/  IADD3 R71, P2, PT, R70.reuse, R12, RZ ;  /* 0x0000000c46477210 */ /* 0x040fe40007f5e0ff */
[----:B------:R-:W-:Y:S02]  /*2560*/  IADD3 R73, P3, PT, R70, R13, RZ ;  /* 0x0000000d46497210 */ /* 0x000fe40007f7e0ff */
[-C--:B------:R-:W-:Y:S02]  /*2570*/  LEA.HI.X.SX32 R84, R12, R72.reuse, 0x1, P2 ;  /* 0x000000480c547211 */ /* 0x080fe400010f0eff */
[----:B------:R-:W-:Y:S02]  /*2580*/  LEA.HI.X.SX32 R12, R13, R72, 0x1, P3 ;  /* 0x000000480d0c7211 */ /* 0x000fe400018f0eff */
[----:B------:R-:W-:-:S02]  /*2590*/  LEA R70, P2, R71, UR12, 0x2 ;  /* 0x0000000c47467c11 */ /* 0x000fc4000f8410ff */
[----:B------:R-:W-:Y:S02]  /*25a0*/  LEA R72, P3, R73, UR12, 0x2 ;  /* 0x0000000c49487c11 */ /* 0x000fe4000f8610ff */
[----:B------:R-:W-:Y:S02]  /*25b0*/  LEA.HI.X R71, R71, UR13, R84, 0x2, P2 ;  /* 0x0000000d47477c11 */ /* 0x000fe400090f1454 */
[----:B------:R-:W-:-:S04]  /*25c0*/  LEA.HI.X R73, R73, UR13, R12, 0x2, P3 ;  /* 0x0000000d49497c11 */ /* 0x000fc800098f140c */
[----:B------:R-:W5:Y:S04]  /*25d0*/  LDG.E.64 R70, desc[UR36][R70.64] ;  /* 0x0000002446467981 */ /* 0x000f68000c1e1b00 */
[----:B------:R-:W5:Y:S02]  /*25e0*/  LDG.E.64 R72, desc[UR36][R72.64] ;  /* 0x0000002448487981 */ /* 0x000f64000c1e1b00 */
.L_x_2800:
[----:B0-----:R-:W-:Y:S05]  /*25f0*/  BSYNC.RECONVERGENT B1 ;  /* 0x0000000000017941 */ /* 0x001fea0003800200 */
.L_x_2799:
[----:B------:R-:W-:Y:S04]  /*2600*/  BSSY.RECONVERGENT B1, `(.L_x_2801) ;  /* 0x0000016000017945 */ /* 0x000fe80003800200 */
[----:B------:R-:W-:Y:S05]  /*2610*/  @P1 BRA `(.L_x_2802) ;  /* 0x0000000000501947 */ /* 0x000fea0003800000 */
[----:B-1----:R-:W0:Y:S01]  /*2620*/  S2R R12, SR_TID.X ;  /* 0x00000000000c7919 */ /* 0x002e220000002100 */
[----:B------:R-:W-:Y:S01]  /*2630*/  IMAD.IADD R13, R11, 0x1, R14 ;  /* 0x000000010b0d7824 */ /* 0x000fe200078e020e */
[----:B0-----:R-:W-:-:S04]  /*2640*/  SHF.L.U32 R12, R12, 0x1, RZ ;  /* 0x000000010c0c7819 */ /* 0x001fc800000006ff */
[----:B------:R-:W-:Y:S02]  /*2650*/  LOP3.LUT R74, R12, 0x2, RZ, 0xc0, !PT ;  /* 0x000000020c4a7812 */ /* 0x000fe400078ec0ff */
[C---:B------:R-:W-:Y:S01]  /*2660*/  LEA R12, R14.reuse, R13, 0x1 ;  /* 0x0000000d0e0c7211 */ /* 0x040fe200078e08ff */
[----:B------:R-:W-:Y:S02]  /*2670*/  IMAD R13, R14, 0x4, R11 ;  /* 0x000000040e0d7824 */ /* 0x000fe400078e020b */
[----:B------:R-:W-:Y:S01]  /*2680*/  IMAD R74, R3, R14, R74 ;  /* 0x0000000e034a7224 */ /* 0x000fe200078e024a */
        /* <DEDUP_REMOVED lines=13> */
.L_x_2802:
[----:B------:R-:W-:Y:S05]  /*2760*/  BSYNC.RECONVERGENT B1 ;  /* 0x0000000000017941 */ /* 0x000fea0003800200 */
.L_x_2801:
[----:B------:R-:W-:Y:S04]  /*2770*/  BSSY.RECONVERGENT B1, `(.L_x_2803) ;  /* 0x0000014000017945 */ /* 0x000fe80003800200 */
[----:B------:R-:W-:Y:S05]  /*2780*/  @P1 BRA `(.L_x_2804) ;  /* 0x0000000000481947 */ /* 0x000fea0003800000 */
[----:B-1----:R-:W0:Y:S01]  /*2790*/  S2R R12, SR_TID.X ;  /* 0x00000000000c7919 */ /* 0x002e220000002100 */
[----:B------:R-:W-:Y:S01]  /*27a0*/  IMAD R11, R14, 0x8, R11 ;  /* 0x000000080e0b7824 */ /* 0x000fe200078e020b */
[----:B------:R-:W-:-:S03]  /*27b0*/  SHF.L.U32 R83, R83, 0x2, RZ ;  /* 0x0000000253537819 */ /* 0x000fc600000006ff */
[----:B------:R-:W-:Y:S01]  /*27c0*/  IMAD.SHL.U32 R11, R11, 0x4, RZ ;  /* 0x000000040b0b7824 */ /* 0x000fe200078e00ff */
[----:B0-----:R-:W-:-:S04]  /*27d0*/  SHF.L.U32 R12, R12, 0x1, RZ ;  /* 0x000000010c0c7819 */ /* 0x001fc800000006ff */
[----:B------:R-:W-:-:S05]  /*27e0*/  LOP3.LUT R12, R12, 0x2, RZ, 0xc0, !PT ;  /* 0x000000020c0c7812 */ /* 0x000fca00078ec0ff */
[----:B------:R-:W-:-:S05]  /*27f0*/  IMAD R12, R3, R14, R12 ;  /* 0x0000000e030c7224 */ /* 0x000fca00078e020c */
        /* <DEDUP_REMOVED lines=8> */
[----:B------:R-:W-:-:S04]  /*2880*/  LEA.HI.X R81, R12, UR13, R11, 0x2, P3 ;  /* 0x0000000d0c517c11 */ /* 0x000fc800098f140b */
[----:B------:R-:W5:Y:S04]  /*2890*/  LDG.E.64 R78, desc[UR36][R78.64] ;  /* 0x000000244e4e7981 */ /* 0x000f68000c1e1b00 */
[----:B------:R-:W5:Y:S02]  /*28a0*/  LDG.E.64 R80, desc[UR36][R80.64] ;  /* 0x0000002450507981 */ /* 0x000f64000c1e1b00 */
.L_x_2804:
[----:B------:R-:W-:Y:S05]  /*28b0*/  BSYNC.RECONVERGENT B1 ;  /* 0x0000000000017941 */ /* 0x000fea0003800200 */
.L_x_2803:
[----:B-----5:R-:W-:Y:S01]  /*28c0*/  FMUL.FTZ R11, R46, R70 ;  /* 0x000000462e0b7220 */ /* 0x020fe20000410000 */
[----:B-1----:R-:W-:Y:S01]  /*28d0*/  FMUL.FTZ R12, R47, R71 ;  /* 0x000000472f0c7220 */ /* 0x002fe20000410000 */
[----:B------:R-:W-:Y:S01]  /*28e0*/  UMOV UR4, 0xffffffff ;  /* 0xffffffff00047882 */ /* 0x000fe20000000000 */
[----:B------:R-:W-:Y:S01]  /*28f0*/  ISETP.NE.AND P2, PT, R88, RZ, P0 ;  /* 0x000000ff5800720c */ /* 0x000fe20000745270 */
[----:B------:R-:W-:Y:S01]  /*2900*/  FFMA.FTZ R11, R48, R50, R11 ;  /* 0x00000032300b7223 */ /* 0x000fe2000001000b */
[----:B------:R-:W-:Y:S01]  /*2910*/  FFMA.FTZ R12, R49, R51, R12 ;  /* 0x00000033310c7223 */ /* 0x000fe2000001000c */
[----:B------:R-:W-:Y:S02]  /*2920*/  LOP3.LUT R83, R15, 0x1, RZ, 0xc0, !PT ;  /* 0x000000010f537812 */ /* 0x000fe400078ec0ff */
        /* <DEDUP_REMOVED lines=31> */
.L_x_2885:
        /* <DEDUP_REMOVED lines=11> */
[----:B0-----:R-:W0:Y:S08]  /*2bd0*/  @P3 LDC.64 R12, c[0x0][0x438] ;  /* 0x00010e00ff0c3b82 */ /* 0x001e300000000a00 */
        /* <DEDUP_REMOVED lines=8> */
[----:B------:R-:W-:-:S04]  /*2c60*/  @P1 SEL R84, R2, RZ, !P4 ;  /* 0x000000ff02541207 */ /* 0x000fc80006000000 */
[----:B------:R-:W-:-:S04]  /*2c70*/  @P1 IADD3 R84, PT, PT, R5, -UR40, R84 ;  /* 0x8000002805541c10 */ /* 0x000fc8000fffe054 */
[----:B------:R-:W-:Y:S01]  /*2c80*/  @P1 I2FP.F32.S32 R84, R84 ;  /* 0x0000005400541245 */ /* 0x000fe20000201400 */
[----:B----4-:R-:W-:-:S04]  /*2c90*/  @P3 FADD.FTZ R11, R11, R12 ;  /* 0x0000000c0b0b3221 */ /* 0x010fc80000010000 */
[----:B---3--:R-:W-:-:S05]  /*2ca0*/  @P1 FFMA.FTZ R11, R84, R14, R11 ;  /* 0x0000000e540b1223 */ /* 0x008fca000001000b */
[----:B------:R1:W-:Y:S01]  /*2cb0*/  STS [R10], R11 ;  /* 0x0000000b0a007388 */ /* 0x0003e20000000800 */
[----:B------:R-:W-:-:S07]  /*2cc0*/  @!P2 FMNMX.FTZ R0, R0, R11, !PT ;  /* 0x0000000b0000a209 */ /* 0x000fce0007810000 */
.L_x_2807:
[----:B------:R-:W-:Y:S05]  /*2cd0*/  BSYNC.RECONVERGENT B1 ;  /* 0x0000000000017941 */ /* 0x000fea0003800200 */
.L_x_2806:
[----:B------:R-:W-:Y:S01]  /*2ce0*/  VIADD R5, R5, 0x40 ;  /* 0x0000004005057836 */ /* 0x000fe20000000000 */
[----:B------:R-:W-:Y:S01]  /*2cf0*/  IADD3 R6, P2, PT, R6, 0x40, RZ ;  /* 0x0000004006067810 */ /* 0x000fe20007f5e0ff */
[----:B------:R-:W-:Y:S01]  /*2d00*/  VIADD R82, R82, 0x40 ;  /* 0x0000004052527836 */ /* 0x000fe20000000000 */
[----:B-1----:R-:W-:Y:S02]  /*2d10*/  IADD3 R10, PT, PT, R10, 0x100, RZ ;  /* 0x000001000a0a7810 */ /* 0x002fe40007ffe0ff */
[----:B------:R-:W-:Y:S02]  /*2d20*/  ISETP.GE.AND P1, PT, R5, R8, PT ;  /* 0x000000080500720c */ /* 0x000fe40003f26270 */
[----:B------:R-:W-:-:S11]  /*2d30*/  IADD3.X R9, PT, PT, RZ, R9, RZ, P2, !PT ;  /* 0x00000009ff097210 */ /* 0x000fd600017fe4ff */
[----:B------:R-:W-:Y:S05]  /*2d40*/  @!P1 BRA `(.L_x_2808) ;  /* 0xffffffec00a09947 */ /* 0x000fea000383ffff */
.L_x_2798:
[----:B0-----:R-:W-:Y:S05]  /*2d50*/  BSYNC B0 ;  /* 0x0000000000007941 */ /* 0x001fea0003800000 */
.L_x_2797:
        /* <DEDUP_REMOVED lines=9> */
.L_x_2891:
        /* <DEDUP_REMOVED lines=17> */
[----:B0-----:R-:W-:Y:S01]  /*2f00*/  FMNMX.FTZ R11, R5, R10, !PT ;  /* 0x0000000a050b7209 */ /* 0x001fe20007810000 */
[----:B------:R-:W-:-:S04]  /*2f10*/  VIADD R5, R0, UR39 ;  /* 0x0000002700057c36 */ /* 0x000fc80008000000 */
[----:B------:R-:W0:Y:S01]  /*2f20*/  SHFL.BFLY PT, R6, R11, 0x1, 0x1f ;  /* 0x0c201f000b067f89 */ /* 0x000e2200000e0000 */
[----:B------:R-:W-:Y:S02]  /*2f30*/  ISETP.GT.AND P0, PT, R5, UR40, PT ;  /* 0x0000002805007c0c */ /* 0x000fe4000bf04270 */
[----:B0-----:R-:W-:Y:S02]  /*2f40*/  FMNMX.FTZ R8, R11, R6, !PT ;  /* 0x000000060b087209 */ /* 0x001fe40007810000 */
[----:B------:R-:W-:-:S04]  /*2f50*/  MOV R6, UR40 ;  /* 0x0000002800067c02 */ /* 0x000fc80008000f00 */
[----:B------:R-:W0:Y:S01]  /*2f60*/  SHFL.IDX PT, R8, R8, RZ, 0x1f ;  /* 0x00001fff08087589 */ /* 0x000e2200000e0000 */
[----:B------:R-:W-:-:S04]  /*2f70*/  IADD3 R6, PT, PT, R6, 0x1, RZ ;  /* 0x0000000106067810 */ /* 0x000fc80007ffe0ff */
        /* <DEDUP_REMOVED lines=18> */
[----:B------:R-:W-:Y:S01]  /*30a0*/  LOP3.LUT R11, R9, 0x3, RZ, 0xc0, !PT ;  /* 0x00000003090b7812 */ /* 0x000fe200078ec0ff */
[----:B------:R-:W-:Y:S01]  /*30b0*/  HFMA2 R9, -RZ, RZ, 0, 0 ;  /* 0x00000000ff097431 */ /* 0x000fe200000001ff */
[----:B------:R-:W-:-:S03]  /*30c0*/  LEA R13, R18, R13, 0x18 ;  /* 0x0000000d120d7211 */ /* 0x000fc600078ec0ff */
[----:B------:R-:W-:Y:S01]  /*30d0*/  IMAD.MOV R11, RZ, RZ, -R11 ;  /* 0x000000ffff0b7224 */ /* 0x000fe200078e0a0b */
[----:B------:R-:W-:-:S07]  /*30e0*/  LEA R12, R0, R13, 0x2 ;  /* 0x0000000d000c7211 */ /* 0x000fce00078e10ff */
.L_x_2815:
        /* <DEDUP_REMOVED lines=11> */
.L_x_2814:
[----:B------:R-:W-:Y:S05]  /*31a0*/  BSYNC.RECONVERGENT B1 ;  /* 0x0000000000017941 */ /* 0x000fea0003800200 */
.L_x_2813:
[----:B------:R-:W-:Y:S05]  /*31b0*/  @!P1 BRA `(.L_x_2811) ;  /* 0x0000001400109947 */ /* 0x000fea0003800000 */
[----:B------:R-:W-:Y:S01]  /*31c0*/  USHF.L.U32 UR4, UR39, 0x2, URZ ;  /* 0x0000000227047899 */ /* 0x000fe200080006ff */
[----:B------:R-:W-:-:S05]  /*31d0*/  VIADD R15, R15, 0x120 ;  /* 0x000001200f0f7836 */ /* 0x000fca0000000000 */
[----:B------:R-:W-:Y:S02]  /*31e0*/  LEA R12, R18, R15, 0x18 ;  /* 0x0000000f120c7211 */ /* 0x000fe400078ec0ff */
[C---:B------:R-:W-:Y:S01]  /*31f0*/  LEA R11, R10.reuse, -UR4, 0x2 ;  /* 0x800000040a0b7c11 */ /* 0x040fe2000f8e10ff */
[----:B------:R-:W-:-:S03]  /*3200*/  VIADD R10, R10, 0x200 ;  /* 0x000002000a0a7836 */ /* 0x000fc60000000000 */
[----:B------:R-:W-:Y:S02]  /*3210*/  IADD3 R12, PT, PT, R12, R11, RZ ;  /* 0x0000000b0c0c7210 */ /* 0x000fe40007ffe0ff */
[----:B------:R-:W-:-:S03]  /*3220*/  ISETP.GT.AND P0, PT, R10, UR40, PT ;  /* 0x000000280a007c0c */ /* 0x000fc6000bf04270 */
        /* <DEDUP_REMOVED lines=25> */
[----:B0-----:R-:W-:Y:S01]  /*33c0*/  MOV R11, R10 ;  /* 0x0000000a000b7202 */ /* 0x001fe20000000f00 */
[----:B------:R-:W-:Y:S01]  /*33d0*/  BSSY.RECONVERGENT B1, `(.L_x_2816) ;  /* 0x000006d000017945 */ /* 0x000fe20003800200 */
[----:B------:R-:W-:Y:S02]  /*33e0*/  PLOP3.LUT P0, PT, PT, PT, PT, 0x80, 0x8 ;  /* 0x000000000008781c */ /* 0x000fe40003f0f070 */
[----:B------:R-:W-:-:S04]  /*33f0*/  IADD3 R10, PT, PT, -R11, UR40, RZ ;  /* 0x000000280b0a7c10 */ /* 0x000fc8000fffe1ff */
[----:B------:R-:W-:Y:S01]  /*3400*/  ISETP.GT.AND P1, PT, R10, 0x5ff, PT ;  /* 0x000005ff0a00780c */ /* 0x000fe20003f24270 */
[----:B------:R-:W-:-:S12]  /*3410*/  VIADD R10, R12, 0xc00 ;  /* 0x00000c000c0a7836 */ /* 0x000fd80000000000 */
[----:B------:R-:W-:Y:S05]  /*3420*/  @!P1 BRA `(.L_x_2817) ;  /* 0x00000004009c9947 */ /* 0x000fea0003800000 */
[----:B------:R-:W-:Y:S02]  /*3430*/  MOV R12, UR40 ;  /* 0x00000028000c7c02 */ /* 0x000fe40008000f00 */
[----:B------:R-:W-:-:S03]  /*3440*/  PLOP3.LUT P0, PT, PT, PT, PT, 0x8, 0x80 ;  /* 0x000000000080781c */ /* 0x000fc60003f0e170 */
[----:B------:R-:W-:-:S10]  /*3450*/  VIADD R12, R12, 0xfffffa01 ;  /* 0xfffffa010c0c7836 */ /* 0x000fd40000000000 */
.L_x_2818:
[----:B------:R-:W0:Y:S01]  /*3460*/  LDS R13, [R10+-0x400] ;  /* 0xfffc00000a0d7984 */ /* 0x000e220000000800 */
[----:B------:R-:W-:-:S03]  /*3470*/  IADD3 R11, PT, PT, R11, 0x800, RZ ;  /* 0x000008000b0b7810 */ /* 0x000fc60007ffe0ff */
[----:B------:R-:W1:Y:S01]  /*3480*/  LDS R15, [R10+-0x200] ;  /* 0xfffe00000a0f7984 */ /* 0x000e620000000800 */
[----:B------:R-:W-:-:S03]  /*3490*/  ISETP.GE.AND P1, PT, R11, R12, PT ;  /* 0x0000000c0b00720c */ /* 0x000fc60003f26270 */
[----:B------:R-:W4:Y:S04]  /*34a0*/  LDS R19, [R10] ;  /* 0x000000000a137984 */ /* 0x000f280000000800 */
[----:B------:R-:W5:Y:S04]  /*34b0*/  LDS R21, [R10+0x200] ;  /* 0x000200000a157984 */ /* 0x000f680000000800 */
[----:B------:R-:W5:Y:S04]  /*34c0*/  LDS R23, [R10+0x400] ;  /* 0x000400000a177984 */ /* 0x000f680000000800 */
[----:B---3--:R-:W3:Y:S04]  /*34d0*/  LDS R25, [R10+0x600] ;  /* 0x000600000a197984 */ /* 0x008ee80000000800 */
        /* <DEDUP_REMOVED lines=21> */
[C---:B---3--:R-:W-:Y:S01]  /*3630*/  FADD.FTZ R25, -R8.reuse, R25 ;  /* 0x0000001908197221 */ /* 0x048fe20000010100 */
[----:B------:R-:W3:Y:S01]  /*3640*/  LDS R45, [R10+0x1a00] ;  /* 0x001a00000a2d7984 */ /* 0x000ee20000000800 */
        /* <DEDUP_REMOVED lines=29> */
[----:B------:R-:W2:Y:S01]  /*3820*/  MUFU.EX2 R27, R27 ;  /* 0x0000001b001b7308 */ /* 0x000ea20000000800 */
[----:B0-----:R-:W-:Y:S01]  /*3830*/  FADD.FTZ R9, R9, R23 ;  /* 0x0000001709097221 */ /* 0x001fe20000010000 */
[C---:B------:R-:W-:Y:S01]  /*3840*/  FADD.FTZ R43, -R8.reuse, R43 ;  /* 0x0000002b082b7221 */ /* 0x040fe20000010100 */
[----:B---3--:R-:W-:Y:S01]  /*3850*/  FADD.FTZ R45, -R8, R45 ;  /* 0x0000002d082d7221 */ /* 0x008fe20000010100 */
        /* <DEDUP_REMOVED lines=36> */
.L_x_2817:
[----:B------:R-:W-:Y:S05]  /*3aa0*/  BSYNC.RECONVERGENT B1 ;  /* 0x0000000000017941 */ /* 0x000fea0003800200 */
.L_x_2816:
        /* <DEDUP_REMOVED lines=8> */
[----:B------:R-:W4:Y:S04]  /*3b30*/  LDS R19, [R10] ;  /* 0x000000000a137984 */ /* 0x000f280000000800 */
[----:B------:R-:W5:Y:S04]  /*3b40*/  LDS R21, [R10+0x200] ;  /* 0x000200000a157984 */ /* 0x000f680000000800 */
[----:B------:R-:W5:Y:S04]  /*3b50*/  LDS R23, [R10+0x400] ;  /* 0x000400000a177984 */ /* 0x000f680000000800 */
[----:B---3--:R-:W3:Y:S04]  /*3b60*/  LDS R25, [R10+0x600] ;  /* 0x000600000a197984 */ /* 0x008ee80000000800 */
[----:B--2---:R-:W2:Y:S04]  /*3b70*/  LDS R27, [R10+0x800] ;  /* 0x000800000a1b7984 */ /* 0x004ea80000000800 */
        /* <DEDUP_REMOVED lines=9> */
[----:B------:R-:W-:-:S03]  /*3c10*/  FADD.FTZ R23, -R8, R23 ;  /* 0x0000001708177221 */ /* 0x000fc60000010100 */
[----:B------:R-:W-:Y:S02]  /*3c20*/  FMUL.FTZ R21, R21, 1.4426950216293334961 ;  /* 0x3fb8aa3b15157820 */ /* 0x000fe40000410000 */
[----:B------:R-:W1:Y:S01]  /*3c30*/  MUFU.EX2 R15, R15 ;  /* 0x0000000f000f7308 */ /* 0x000e620000000800 */
[----:B------:R-:W-:Y:S01]  /*3c40*/  FMUL.FTZ R23, R23, 1.4426950216293334961 ;  /* 0x3fb8aa3b17177820 */ /* 0x000fe20000410000 */
[C---:B---3--:R-:W-:Y:S01]  /*3c50*/  FADD.FTZ R25, -R8.reuse, R25 ;  /* 0x0000001908197221 */ /* 0x048fe20000010100 */
[----:B--2---:R-:W-:-:S03]  /*3c60*/  FADD.FTZ R27, -R8, R27 ;  /* 0x0000001b081b7221 */ /* 0x004fc60000010100 */
        /* <DEDUP_REMOVED lines=27> */
.L_x_2820:
[----:B------:R-:W-:Y:S05]  /*3e20*/  BSYNC.RECONVERGENT B1 ;  /* 0x0000000000017941 */ /* 0x000fea0003800200 */
.L_x_2819:
        /* <DEDUP_REMOVED lines=27> */
.L_x_2812:
[----:B------:R-:W1:Y:S01]  /*3fe0*/  S2UR UR4, SR_CTAID.Y ;  /* 0x00000000000479c3 */ /* 0x000e620000002600 */
[----:B------:R-:W-:Y:S01]  /*3ff0*/  VIADDMNMX R12, R5, 0x80, R6, !PT ;  /* 0x00000080050c7846 */ /* 0x000fe20007800106 */
[----:B------:R-:W-:Y:S01]  /*4000*/  BSSY.RECONVERGENT B1, `(.L_x_2821) ;  /* 0x0000027000017945 */ /* 0x000fe20003800200 */
[----:B------:R-:W-:-:S04]  /*4010*/  LOP3.LUT R13, RZ, R0, RZ, 0x33, !PT ;  /* 0x00000000ff0d7212 */ /* 0x000fc800078e33ff */
[----:B------:R-:W-:Y:S01]  /*4020*/  IADD3 R13, PT, PT, R12, -UR39, R13 ;  /* 0x800000270c0d7c10 */ /* 0x000fe2000fffe00d */
[----:B------:R-:W1:Y:S03]  /*4030*/  LDC R9, c[0x0][0x3f4] ;  /* 0x0000fd00ff097b82 */ /* 0x000e660000000800 */
[C---:B------:R-:W-:Y:S02]  /*4040*/  LOP3.LUT R12, R13.reuse, 0x180, RZ, 0xc0, !PT ;  /* 0x000001800d0c7812 */ /* 0x040fe400078ec0ff */
[----:B------:R-:W-:Y:S02]  /*4050*/  ISETP.GE.U32.AND P1, PT, R13, 0x180, PT ;  /* 0x000001800d00780c */ /* 0x000fe40003f26070 */
[----:B------:R-:W-:Y:S01]  /*4060*/  ISETP.NE.AND P0, PT, R12, 0x180, PT ;  /* 0x000001800c00780c */ /* 0x000fe20003f05270 */
[----:B------:R-:W-:Y:S02]  /*4070*/  IMAD.MOV.U32 R12, RZ, RZ, R5 ;  /* 0x000000ffff0c7224 */ /* 0x000fe400078e0005 */
[----:B-1----:R-:W-:-:S02]  /*4080*/  IMAD R21, R9, UR4, RZ ;  /* 0x0000000409157c24 */ /* 0x002fc4000f8e02ff */
[----:B------:R-:W-:-:S03]  /*4090*/  HFMA2 R9, -RZ, RZ, 0, 0 ;  /* 0x00000000ff097431 */ /* 0x000fc600000001ff */
[----:B------:R-:W-:-:S05]  /*40a0*/  SHF.R.S32.HI R20, RZ, 0x1f, R21 ;  /* 0x0000001fff147819 */ /* 0x000fca0000011415 */
[----:B------:R-:W-:Y:S05]  /*40b0*/  @!P0 BRA `(.L_x_2822) ;  /* 0x00000000006c8947 */ /* 0x000fea0003800000 */
[----:B------:R-:W-:Y:S02]  /*40c0*/  IADD3 R15, PT, PT, R15, 0x120, RZ ;  /* 0x000001200f0f7810 */ /* 0x000fe40007ffe0ff */
[----:B------:R-:W-:Y:S02]  /*40d0*/  LEA.HI R9, R13, 0x1, RZ, 0x19 ;  /* 0x000000010d097811 */ /* 0x000fe400078fc8ff */
[----:B------:R-:W-:Y:S02]  /*40e0*/  IADD3 R19, P0, P2, R21, R10, R5 ;  /* 0x0000000a15137210 */ /* 0x000fe40007a1e005 */
[----:B------:R-:W-:Y:S02]  /*40f0*/  LEA R15, R18, R15, 0x18 ;  /* 0x0000000f120f7211 */ /* 0x000fe400078ec0ff */
[----:B------:R-:W-:Y:S01]  /*4100*/  LOP3.LUT R10, R9, 0x3, RZ, 0xc0, !PT ;  /* 0x00000003090a7812 */ /* 0x000fe200078ec0ff */
[----:B------:R-:W-:Y:S01]  /*4110*/  IMAD.MOV.U32 R9, RZ, RZ, RZ ;  /* 0x000000ffff097224 */ /* 0x000fe200078e00ff */
[----:B------:R-:W-:Y:S01]  /*4120*/  IADD3.X R11, PT, PT, R20, R11, RZ, P0, P2 ;  /* 0x0000000b140b7210 */ /* 0x000fe200007e44ff */
[----:B------:R-:W-:Y:S01]  /*4130*/  IMAD R13, R0, 0x4, R15 ;  /* 0x00000004000d7824 */ /* 0x000fe200078e020f */
[----:B------:R-:W-:-:S02]  /*4140*/  MOV R12, R5 ;  /* 0x00000005000c7202 */ /* 0x000fc40000000f00 */
[----:B------:R-:W-:-:S07]  /*4150*/  IADD3 R14, PT, PT, -R10, RZ, RZ ;  /* 0x000000ff0a0e7210 */ /* 0x000fce0007ffe1ff */
.L_x_2823:
        /* <DEDUP_REMOVED lines=17> */
.L_x_2822:
[----:B------:R-:W-:Y:S05]  /*4270*/  BSYNC.RECONVERGENT B1 ;  /* 0x0000000000017941 */ /* 0x000fea0003800200 */
.L_x_2821:
[----:B------:R-:W-:Y:S05]  /*4280*/  @!P1 BRA `(.L_x_2811) ;  /* 0x0000000000dc9947 */ /* 0x000fea0003800000 */
[----:B------:R-:W1:Y:S01]  /*4290*/  S2R R14, SR_CgaCtaId ;  /* 0x00000000000e7919 */ /* 0x000e620000008800 */
[----:B------:R-:W4:Y:S01]  /*42a0*/  LDCU.64 UR6, c[0x0][0x420] ;  /* 0x00008400ff0677ac */ /* 0x000f220008000a00 */
        /* <DEDUP_REMOVED lines=10> */
.L_x_2824:
        /* <DEDUP_REMOVED lines=43> */
.L_x_2811:
[----:B------:R-:W-:Y:S05]  /*4600*/  BSYNC.RECONVERGENT B0 ;  /* 0x0000000000007941 */ /* 0x000fea0003800200 */
.L_x_2810:
[----:B0-----:R-:W0:Y:S01]  /*4610*/  SHFL.BFLY PT, R8, R9, 0x10, 0x1f ;  /* 0x0e001f0009087f89 */ /* 0x001e2200000e0000 */
[C---:B------:R-:W-:Y:S01]  /*4620*/  ISETP.NE.AND P0, PT, R2.reuse, RZ, PT ;  /* 0x000000ff0200720c */ /* 0x040fe20003f05270 */
[----:B------:R-:W1:Y:S01]  /*4630*/  LDCU.U8 UR6, c[0x0][0x48c] ;  /* 0x00009180ff0677ac */ /* 0x000e620008000000 */
[----:B------:R-:W-:Y:S01]  /*4640*/  ISETP.GT.U32.AND P1, PT, R2, 0x3, PT ;  /* 0x000000030200780c */ /* 0x000fe20003f24070 */
[----:B------:R-:W4:Y:S01]  /*4650*/  S2R R18, SR_CTAID.X ;  /* 0x0000000000127919 */ /* 0x000f220000002500 */
[----:B------:R-:W4:Y:S01]  /*4660*/  S2UR UR4, SR_CTAID.Y ;  /* 0x00000000000479c3 */ /* 0x000f220000002600 */
        /* <DEDUP_REMOVED lines=9> */
[----:B0-----:R-:W-:Y:S02]  /*4700*/  FADD.FTZ R9, R13, R12 ;  /* 0x0000000c0d097221 */ /* 0x001fe40000010000 */
[----:B------:R-:W4:Y:S03]  /*4710*/  LDC R13, c[0x0][0x3f8] ;  /* 0x0000fe00ff0d7b82 */ /* 0x000f260000000800 */
[----:B------:R-:W-:Y:S05]  /*4720*/  @!P0 STS [R4+0x10], R9 ;  /* 0x0000100904008388 */ /* 0x000fea0000000800 */
[----:B------:R-:W-:Y:S01]  /*4730*/  BAR.SYNC.DEFER_BLOCKING 0x0 ;  /* 0x0000000000007b1d */ /* 0x000fe20000010000 */
[----:B------:R-:W-:Y:S01]  /*4740*/  ISETP.GT.AND P0, PT, R5, UR40, PT ;  /* 0x0000002805007c0c */ /* 0x000fe2000bf04270 */
[----:B----4-:R-:W-:-:S04]  /*4750*/  IMAD R52, R13, UR4, R18 ;  /* 0x000000040d347c24 */ /* 0x010fc8000f8e0212 */
[----:B------:R-:W0:Y:S04]  /*4760*/  @!P1 LDS R9, [R7+0x10] ;  /* 0x0000100007099984 */ /* 0x000e280000000800 */
[----:B0-----:R-:W0:Y:S02]  /*4770*/  SHFL.BFLY PT, R2, R9, 0x2, 0x1f ;  /* 0x0c401f0009027f89 */ /* 0x001e2400000e0000 */
[----:B0-----:R-:W-:-:S05]  /*4780*/  FADD.FTZ R8, R2, R9 ;  /* 0x0000000902087221 */ /* 0x001fca0000010000 */
[----:B------:R-:W0:Y:S02]  /*4790*/  SHFL.BFLY PT, R11, R8, 0x1, 0x1f ;  /* 0x0c201f00080b7f89 */ /* 0x000e2400000e0000 */
[----:B0-----:R-:W-:Y:S01]  /*47a0*/  FADD.FTZ R11, R8, R11 ;  /* 0x0000000b080b7221 */ /* 0x001fe20000010000 */
[----:B------:R-:W-:-:S05]  /*47b0*/  CS2R R8, SRZ ;  /* 0x0000000000087805 */ /* 0x000fca000001ff00 */
[----:B------:R-:W0:Y:S02]  /*47c0*/  SHFL.IDX PT, R11, R11, RZ, 0x1f ;  /* 0x00001fff0b0b7589 */ /* 0x000e2400000e0000 */
[----:B0-----:R-:W-:-:S06]  /*47d0*/  FADD.FTZ R2, R11, 9.9999999747524270788e-07 ;  /* 0x358637bd0b027421 */ /* 0x001fcc0000010000 */
[----:B------:R-:W0:Y:S01]  /*47e0*/  MUFU.RCP R2, R2 ;  /* 0x0000000200027308 */ /* 0x000e220000001000 */
[----:B------:R-:W-:Y:S05]  /*47f0*/  BRA.U !UP0, `(.L_x_2825) ;  /* 0x0000000108187547 */ /* 0x000fea000b800000 */
[----:B------:R-:W1:Y:S08]  /*4800*/  LDC R7, c[0x0][0x488] ;  /* 0x00012200ff077b82 */ /* 0x000e700000000800 */
[----:B------:R-:W1:Y:S08]  /*4810*/  LDC R4, c[0x0][0x40c] ;  /* 0x00010300ff047b82 */ /* 0x000e700000000800 */
[----:B------:R-:W4:Y:S01]  /*4820*/  LDC R9, c[0x0][0x3f4] ;  /* 0x0000fd00ff097b82 */ /* 0x000f220000000800 */
[----:B-1----:R-:W-:-:S04]  /*4830*/  IMAD R4, R52, R7, R4 ;  /* 0x0000000734047224 */ /* 0x002fc800078e0204 */
[----:B----4-:R-:W-:-:S05]  /*4840*/  IMAD R8, R4, R9, RZ ;  /* 0x0000000904087224 */ /* 0x010fca00078e02ff */
[----:B------:R-:W-:-:S07]  /*4850*/  SHF.R.S32.HI R9, RZ, 0x1f, R8 ;  /* 0x0000001fff097819 */ /* 0x000fce0000011408 */
.L_x_2825:
[----:B------:R-:W-:Y:S04]  /*4860*/  BSSY.RECONVERGENT B0, `(.L_x_2826) ;  /* 0x0000166000007945 */ /* 0x000fe80003800200 */
[----:B------:R-:W-:Y:S05]  /*4870*/  @P0 BRA `(.L_x_2827) ;  /* 0x0000001400900947 */ /* 0x000fea0003800000 */
[----:B------:R-:W-:-:S09]  /*4880*/  UISETP.NE.AND UP0, UPT, UR6, URZ, UPT ;  /* 0x000000ff0600728c */ /* 0x000fd2000bf05270 */
[----:B------:R-:W-:Y:S05]  /*4890*/  BRA.U UP0, `(.L_x_2828) ;  /* 0x00000009007c7547 */ /* 0x000fea000b800000 */
        /* <DEDUP_REMOVED lines=19> */
.L_x_2831:
[----:B------:R-:W0:Y:S01]  /*49d0*/  LDS R9, [R4] ;  /* 0x0000000004097984 */ /* 0x000e220000000800 */
[----:B------:R-:W-:-:S04]  /*49e0*/  IADD3 R7, PT, PT, R7, 0x1, RZ ;  /* 0x0000000107077810 */ /* 0x000fc80007ffe0ff */
[----:B------:R-:W-:Y:S01]  /*49f0*/  ISETP.NE.AND P0, PT, R7, RZ, PT ;  /* 0x000000ff0700720c */ /* 0x000fe20003f05270 */
[----:B0-----:R-:W-:-:S05]  /*4a00*/  FMUL.FTZ R9, R9, R2 ;  /* 0x0000000209097220 */ /* 0x001fca0000410000 */
[----:B------:R0:W-:Y:S02]  /*4a10*/  STS [R4], R9 ;  /* 0x0000000904007388 */ /* 0x0001e40000000800 */
[----:B0-----:R-:W-:-:S05]  /*4a20*/  VIADD R4, R4, 0x200 ;  /* 0x0000020004047836 */ /* 0x001fca0000000000 */
[----:B------:R-:W-:Y:S05]  /*4a30*/  @P0 BRA `(.L_x_2831) ;  /* 0xfffffffc00e40947 */ /* 0x000fea000383ffff */
.L_x_2830:
[----:B------:R-:W-:Y:S05]  /*4a40*/  BSYNC.RECONVERGENT B1 ;  /* 0x0000000000017941 */ /* 0x000fea0003800200 */
.L_x_2829:
[----:B------:R-:W-:Y:S05]  /*4a50*/  @!P1 BRA `(.L_x_2827) ;  /* 0x0000001400189947 */ /* 0x000fea0003800000 */
[----:B------:R-:W1:Y:S01]  /*4a60*/  S2UR UR5, SR_CgaCtaId ;  /* 0x00000000000579c3 */ /* 0x000e620000008800 */
[----:B------:R-:W-:Y:S01]  /*4a70*/  UMOV UR4, 0x400 ;  /* 0x0000040000047882 */ /* 0x000fe20000000000 */
[----:B------:R-:W-:Y:S01]  /*4a80*/  USHF.L.U32 UR7, UR39, 0x2, URZ ;  /* 0x0000000227077899 */ /* 0x000fe200080006ff */
[----:B------:R-:W-:Y:S01]  /*4a90*/  IADD3 R6, PT, PT, R5, 0x200, RZ ;  /* 0x0000020005067810 */ /* 0x000fe20007ffe0ff */
[----:B------:R-:W-:-:S03]  /*4aa0*/  UIADD3 UR4, UPT, UPT, UR4, 0x120, URZ ;  /* 0x0000012004047890 */ /* 0x000fc6000fffe0ff */
[----:B------:R-:W-:Y:S02]  /*4ab0*/  ISETP.GT.AND P0, PT, R6, UR40, PT ;  /* 0x0000002806007c0c */ /* 0x000fe4000bf04270 */
[----:B------:R-:W-:Y:S01]  /*4ac0*/  LEA R4, R5, -UR7, 0x2 ;  /* 0x8000000705047c11 */ /* 0x000fe2000f8e10ff */
[----:B-1----:R-:W-:-:S06]  /*4ad0*/  ULEA UR4, UR5, UR4, 0x18 ;  /* 0x0000000405047291 */ /* 0x002fcc000f8ec0ff */
[----:B------:R-:W-:-:S03]  /*4ae0*/  VIADD R5, R4, UR4 ;  /* 0x0000000404057c36 */ /* 0x000fc60008000000 */
[----:B------:R-:W0:Y:S04]  /*4af0*/  LDS R7, [R4+UR4] ;  /* 0x0000000404077984 */ /* 0x000e280008000800 */
[----:B------:R-:W1:Y:S04]  /*4b00*/  LDS R9, [R4+UR4+0x200] ;  /* 0x0002000404097984 */ /* 0x000e680008000800 */
[----:B------:R-:W4:Y:S04]  /*4b10*/  LDS R11, [R4+UR4+0x400] ;  /* 0x00040004040b7984 */ /* 0x000f280008000800 */
[----:B------:R-:W5:Y:S01]  /*4b20*/  LDS R13, [R4+UR4+0x600] ;  /* 0x00060004040d7984 */ /* 0x000f620008000800 */
[-C--:B0-----:R-:W-:Y:S01]  /*4b30*/  FMUL.FTZ R7, R7, R2.reuse ;  /* 0x0000000207077220 */ /* 0x081fe20000410000 */
[----:B-1----:R-:W-:-:S04]  /*4b40*/  FMUL.FTZ R9, R9, R2 ;  /* 0x0000000209097220 */ /* 0x002fc80000410000 */
[----:B------:R1:W-:Y:S01]  /*4b50*/  STS [R4+UR4], R7 ;  /* 0x0000000704007988 */ /* 0x0003e20008000804 */
[----:B----4-:R-:W-:-:S03]  /*4b60*/  FMUL.FTZ R11, R11, R2 ;  /* 0x000000020b0b7220 */ /* 0x010fc60000410000 */
[----:B------:R1:W-:Y:S01]  /*4b70*/  STS [R4+UR4+0x200], R9 ;  /* 0x0002000904007988 */ /* 0x0003e20008000804 */
[----:B-----5:R-:W-:-:S03]  /*4b80*/  FMUL.FTZ R13, R13, R2 ;  /* 0x000000020d0d7220 */ /* 0x020fc60000410000 */
[----:B------:R1:W-:Y:S04]  /*4b90*/  STS [R4+UR4+0x400], R11 ;  /* 0x0004000b04007988 */ /* 0x0003e80008000804 */
[----:B------:R1:W-:Y:S01]  /*4ba0*/  STS [R4+UR4+0x600], R13 ;  /* 0x0006000d04007988 */ /* 0x0003e20008000804 */
[----:B------:R-:W-:Y:S05]  /*4bb0*/  @P0 BRA `(.L_x_2827) ;  /* 0x0000001000c00947 */ /* 0x000fea0003800000 */
[----:B-1----:R-:W-:Y:S01]  /*4bc0*/  IADD3 R4, PT, PT, -R6, UR40, RZ ;  /* 0x0000002806047c10 */ /* 0x002fe2000fffe1ff */
[----:B------:R-:W-:Y:S01]  /*4bd0*/  BSSY.RECONVERGENT B1, `(.L_x_2832) ;  /* 0x000003c000017945 */ /* 0x000fe20003800200 */
[----:B------:R-:W-:Y:S02]  /*4be0*/  IADD3 R5, PT, PT, R5, 0xc00, RZ ;  /* 0x00000c0005057810 */ /* 0x000fe40007ffe0ff */
[----:B------:R-:W-:Y:S02]  /*4bf0*/  ISETP.GT.AND P1, PT, R4, 0x5ff, PT ;  /* 0x000005ff0400780c */ /* 0x000fe40003f24270 */
[----:B------:R-:W-:-:S11]  /*4c00*/  PLOP3.LUT P0, PT, PT, PT, PT, 0x80, 0x8 ;  /* 0x000000000008781c */ /* 0x000fd60003f0f070 */
[----:B------:R-:W-:Y:S05]  /*4c10*/  @!P1 BRA `(.L_x_2833) ;  /* 0x0000000000dc9947 */ /* 0x000fea0003800000 */
[----:B------:R-:W-:Y:S01]  /*4c20*/  IMAD.U32 R41, RZ, RZ, UR40 ;  /* 0x00000028ff297e24 */ /* 0x000fe2000f8e00ff */
[----:B------:R-:W-:-:S04]  /*4c30*/  PLOP3.LUT P0, PT, PT, PT, PT, 0x8, 0x80 ;  /* 0x000000000080781c */ /* 0x000fc80003f0e170 */
[----:B------:R-:W-:-:S09]  /*4c40*/  IADD3 R41, PT, PT, R41, -0x5ff, RZ ;  /* 0xfffffa0129297810 */ /* 0x000fd20007ffe0ff */
.L_x_2834:
[----:B------:R-:W0:Y:S01]  /*4c50*/  LDS R7, [R5+-0x400] ;  /* 0xfffc000005077984 */ /* 0x000e220000000800 */
[----:B------:R-:W-:-:S03]  /*4c60*/  VIADD R6, R6, 0x800 ;  /* 0x0000080006067836 */ /* 0x000fc60000000000 */
[----:B------:R-:W1:Y:S02]  /*4c70*/  LDS R9, [R5+-0x200] ;  /* 0xfffe000005097984 */ /* 0x000e640000000800 */
[----:B------:R-:W-:Y:S02]  /*4c80*/  ISETP.GE.AND P1, PT, R6, R41, PT ;  /* 0x000000290600720c */ /* 0x000fe40003f26270 */
[----:B------:R-:W4:Y:S04]  /*4c90*/  LDS R11, [R5] ;  /* 0x00000000050b7984 */ /* 0x000f280000000800 */
[----:B------:R-:W5:Y:S04]  /*4ca0*/  LDS R13, [R5+0x200] ;  /* 0x00020000050d7984 */ /* 0x000f680000000800 */
[----:B------:R-:W5:Y:S04]  /*4cb0*/  LDS R15, [R5+0x400] ;  /* 0x00040000050f7984 */ /* 0x000f680000000800 */
[----:B------:R-:W5:Y:S04]  /*4cc0*/  LDS R19, [R5+0x600] ;  /* 0x0006000005137984 */ /* 0x000f680000000800 */
[----:B------:R-:W-:Y:S04]  /*4cd0*/  LDS R21, [R5+0x800] ;  /* 0x0008000005157984 */ /* 0x000fe80000000800 */
[----:B------:R-:W5:Y:S04]  /*4ce0*/  LDS R23, [R5+0xa00] ;  /* 0x000a000005177984 */ /* 0x000f680000000800 */
[----:B---3--:R-:W3:Y:S04]  /*4cf0*/  LDS R25, [R5+0xc00] ;  /* 0x000c000005197984 */ /* 0x008ee80000000800 */
[----:B--2---:R-:W2:Y:S04]  /*4d00*/  LDS R27, [R5+0xe00] ;  /* 0x000e0000051b7984 */ /* 0x004ea80000000800 */
[----:B------:R-:W2:Y:S01]  /*4d10*/  LDS R29, [R5+0x1000] ;  /* 0x00100000051d7984 */ /* 0x000ea20000000800 */
[----:B0-----:R-:W-:-:S03]  /*4d20*/  FMUL.FTZ R4, R2, R7 ;  /* 0x0000000702047220 */ /* 0x001fc60000410000 */
[----:B------:R-:W0:Y:S01]  /*4d30*/  LDS R31, [R5+0x1200] ;  /* 0x00120000051f7984 */ /* 0x000e220000000800 */
[----:B-1----:R-:W-:-:S03]  /*4d40*/  FMUL.FTZ R8, R2, R9 ;  /* 0x0000000902087220 */ /* 0x002fc60000410000 */
[----:B------:R-:W1:Y:S01]  /*4d50*/  LDS R33, [R5+0x1400] ;  /* 0x0014000005217984 */ /* 0x000e620000000800 */
[----:B----4-:R-:W-:-:S03]  /*4d60*/  FMUL.FTZ R10, R2, R11 ;  /* 0x0000000b020a7220 */ /* 0x010fc60000410000 */
[----:B------:R-:W4:Y:S01]  /*4d70*/  LDS R35, [R5+0x1600] ;  /* 0x0016000005237984 */ /* 0x000f220000000800 */
[----:B-----5:R-:W-:-:S03]  /*4d80*/  FMUL.FTZ R12, R2, R13 ;  /* 0x0000000d020c7220 */ /* 0x020fc60000410000 */
[----:B------:R-:W5:Y:S01]  /*4d90*/  LDS R37, [R5+0x1800] ;  /* 0x0018000005257984 */ /* 0x000f620000000800 */
[----:B------:R-:W-:-:S03]  /*4da0*/  FMUL.FTZ R14, R2, R15 ;  /* 0x0000000f020e7220 */ /* 0x000fc60000410000 */
[----:B------:R-:W5:Y:S01]  /*4db0*/  LDS R39, [R5+0x1a00] ;  /* 0x001a000005277984 */ /* 0x000f620000000800 */
[----:B------:R-:W-:-:S03]  /*4dc0*/  FMUL.FTZ R20, R2, R19 ;  /* 0x0000001302147220 */ /* 0x000fc60000410000 */
[----:B------:R3:W-:Y:S04]  /*4dd0*/  STS [R5+-0x400], R4 ;  /* 0xfffc000405007388 */ /* 0x0007e80000000800 */
[----:B------:R0:W-:Y:S01]  /*4de0*/  STS [R5+-0x200], R8 ;  /* 0xfffe000805007388 */ /* 0x0001e20000000800 */
[----:B------:R-:W-:-:S03]  /*4df0*/  FMUL.FTZ R22, R2, R23 ;  /* 0x0000001702167220 */ /* 0x000fc60000410000 */
[----:B------:R1:W-:Y:S01]  /*4e00*/  STS [R5], R10 ;  /* 0x0000000a05007388 */ /* 0x0003e20000000800 */
[C---:B---3--:R-:W-:Y:S01]  /*4e10*/  FMUL.FTZ R24, R2.reuse, R25 ;  /* 0x0000001902187220 */ /* 0x048fe20000410000 */
[C---:B------:R-:W-:Y:S02]  /*4e20*/  FMUL.FTZ R4, R2.reuse, R21 ;  /* 0x0000001502047220 */ /* 0x040fe40000410000 */
[----:B------:R4:W-:Y:S01]  /*4e30*/  STS [R5+0x200], R12 ;  /* 0x0002000c05007388 */ /* 0x0009e20000000800 */
[----:B--2---:R-:W-:-:S03]  /*4e40*/  FMUL.FTZ R26, R2, R27 ;  /* 0x0000001b021a7220 */ /* 0x004fc60000410000 */
[----:B------:R5:W-:Y:S01]  /*4e50*/  STS [R5+0x400], R14 ;  /* 0x0004000e05007388 */ /* 0x000be20000000800 */
[----:B------:R-:W-:-:S03]  /*4e60*/  FMUL.FTZ R28, R2, R29 ;  /* 0x0000001d021c7220 */ /* 0x000fc60000410000 */
[----:B------:R2:W-:Y:S01]  /*4e70*/  STS [R5+0x600], R20 ;  /* 0x0006001405007388 */ /* 0x0005e20000000800 */
[C---:B0-----:R-:W-:Y:S01]  /*4e80*/  FMUL.FTZ R8, R2.reuse, R31 ;  /* 0x0000001f02087220 */ /* 0x041fe20000410000 */
[C---:B-1----:R-:W-:Y:S02]  /*4e90*/  FMUL.FTZ R10, R2.reuse, R33 ;  /* 0x00000021020a7220 */ /* 0x042fe40000410000 */
[----:B------:R-:W-:Y:S01]  /*4ea0*/  STS [R5+0x800], R4 ;  /* 0x0008000405007388 */ /* 0x000fe20000000800 */
[----:B----4-:R-:W-:-:S03]  /*4eb0*/  FMUL.FTZ R12, R2, R35 ;  /* 0x00000023020c7220 */ /* 0x010fc60000410000 */
[----:B------:R-:W-:Y:S01]  /*4ec0*/  STS [R5+0xa00], R22 ;  /* 0x000a001605007388 */ /* 0x000fe20000000800 */
[----:B-----5:R-:W-:-:S03]  /*4ed0*/  FMUL.FTZ R14, R2, R37 ;  /* 0x00000025020e7220 */ /* 0x020fc60000410000 */
        /* <DEDUP_REMOVED lines=11> */
.L_x_2833:
[----:B------:R-:W-:Y:S05]  /*4f90*/  BSYNC.RECONVERGENT B1 ;  /* 0x0000000000017941 */ /* 0x000fea0003800200 */
.L_x_2832:
        /* <DEDUP_REMOVED lines=10> */
[----:B------:R-:W2:Y:S04]  /*5040*/  LDS R15, [R5+0x400] ;  /* 0x00040000050f7984 */ /* 0x000ea80000000800 */
[----:B------:R-:W3:Y:S04]  /*5050*/  LDS R19, [R5+0x600] ;  /* 0x0006000005137984 */ /* 0x000ee80000000800 */
[----:B------:R-:W3:Y:S04]  /*5060*/  LDS R21, [R5+0x800] ;  /* 0x0008000005157984 */ /* 0x000ee80000000800 */
[----:B------:R-:W3:Y:S01]  /*5070*/  LDS R23, [R5+0xa00] ;  /* 0x000a000005177984 */ /* 0x000ee20000000800 */
[C---:B0-----:R-:W-:Y:S01]  /*5080*/  FMUL.FTZ R4, R2.reuse, R7 ;  /* 0x0000000702047220 */ /* 0x041fe20000410000 */
[----:B-1----:R-:W-:-:S04]  /*5090*/  FMUL.FTZ R8, R2, R9 ;  /* 0x0000000902087220 */ /* 0x002fc80000410000 */
[----:B------:R-:W-:Y:S01]  /*50a0*/  STS [R5+-0x400], R4 ;  /* 0xfffc000405007388 */ /* 0x000fe20000000800 */
[----:B----4-:R-:W-:-:S03]  /*50b0*/  FMUL.FTZ R10, R2, R11 ;  /* 0x0000000b020a7220 */ /* 0x010fc60000410000 */
[----:B------:R-:W-:Y:S01]  /*50c0*/  STS [R5+-0x200], R8 ;  /* 0xfffe000805007388 */ /* 0x000fe20000000800 */
[----:B-----5:R-:W-:-:S03]  /*50d0*/  FMUL.FTZ R12, R2, R13 ;  /* 0x0000000d020c7220 */ /* 0x020fc60000410000 */
[----:B------:R-:W-:Y:S01]  /*50e0*/  STS [R5], R10 ;  /* 0x0000000a05007388 */ /* 0x000fe20000000800 */
[----:B--2---:R-:W-:-:S03]  /*50f0*/  FMUL.FTZ R14, R2, R15 ;  /* 0x0000000f020e7220 */ /* 0x004fc60000410000 */
        /* <DEDUP_REMOVED lines=8> */
[----:B0-----:R-:W-:-:S07]  /*5180*/  IADD3 R5, PT, PT, R5, 0x1000, RZ ;  /* 0x0000100005057810 */ /* 0x001fce0007ffe0ff */
.L_x_2836:
[----:B------:R-:W-:Y:S05]  /*5190*/  BSYNC.RECONVERGENT B1 ;  /* 0x0000000000017941 */ /* 0x000fea0003800200 */
.L_x_2835:
[----:B------:R-:W-:-:S13]  /*51a0*/  ISETP.GT.AND P1, PT, R6, UR40, PT ;  /* 0x0000002806007c0c */ /* 0x000fda000bf24270 */
[----:B------:R-:W-:Y:S05]  /*51b0*/  @!P0 BRA P1, `(.L_x_2827) ;  /* 0x0000000c00408947 */ /* 0x000fea0000800000 */
[----:B------:R-:W0:Y:S04]  /*51c0*/  LDS R7, [R5+-0x400] ;  /* 0xfffc000005077984 */ /* 0x000e280000000800 */
[----:B------:R-:W1:Y:S04]  /*51d0*/  LDS R9, [R5+-0x200] ;  /* 0xfffe000005097984 */ /* 0x000e680000000800 */
[----:B------:R-:W4:Y:S04]  /*51e0*/  LDS R11, [R5] ;  /* 0x00000000050b7984 */ /* 0x000f280000000800 */
[----:B------:R-:W5:Y:S01]  /*51f0*/  LDS R13, [R5+0x200] ;  /* 0x00020000050d7984 */ /* 0x000f620000000800 */
[C---:B0-----:R-:W-:Y:S01]  /*5200*/  FMUL.FTZ R4, R2.reuse, R7 ;  /* 0x0000000702047220 */ /* 0x041fe20000410000 */
[----:B-1----:R-:W-:-:S04]  /*5210*/  FMUL.FTZ R6, R2, R9 ;  /* 0x0000000902067220 */ /* 0x002fc80000410000 */
[----:B------:R0:W-:Y:S01]  /*5220*/  STS [R5+-0x400], R4 ;  /* 0xfffc000405007388 */ /* 0x0001e20000000800 */
[----:B----4-:R-:W-:-:S03]  /*5230*/  FMUL.FTZ R8, R2, R11 ;  /* 0x0000000b02087220 */ /* 0x010fc60000410000 */
[----:B------:R0:W-:Y:S01]  /*5240*/  STS [R5+-0x200], R6 ;  /* 0xfffe000605007388 */ /* 0x0001e20000000800 */
[----:B-----5:R-:W-:-:S03]  /*5250*/  FMUL.FTZ R2, R2, R13 ;  /* 0x0000000d02027220 */ /* 0x020fc60000410000 */
[----:B------:R0:W-:Y:S04]  /*5260*/  STS [R5], R8 ;  /* 0x0000000805007388 */ /* 0x0001e80000000800 */
[----:B------:R0:W-:Y:S01]  /*5270*/  STS [R5+0x200], R2 ;  /* 0x0002000205007388 */ /* 0x0001e20000000800 */
[----:B------:R-:W-:Y:S05]  /*5280*/  BRA `(.L_x_2827) ;  /* 0x0000000c000c7947 */ /* 0x000fea0003800000 */
.L_x_2828:
        /* <DEDUP_REMOVED lines=9> */
[----:B------:R-:W4:Y:S01]  /*5320*/  LDCU.64 UR10, c[0x0][0x480] ;  /* 0x00009000ff0a77ac */ /* 0x000f220008000a00 */
[----:B------:R-:W-:Y:S02]  /*5330*/  LEA.HI R4, R6, 0x1, RZ, 0x19 ;  /* 0x0000000106047811 */ /* 0x000fe400078fc8ff */
[----:B------:R-:W-:Y:S01]  /*5340*/  IADD3 R13, P0, PT, R5, R8, RZ ;  /* 0x00000008050d7210 */ /* 0x000fe20007f1e0ff */
[----:B------:R-:W-:Y:S02]  /*5350*/  UMOV UR4, 0x400 ;  /* 0x0000040000047882 */ /* 0x000fe40000000000 */
[----:B------:R-:W-:Y:S01]  /*5360*/  UIADD3 UR4, UPT, UPT, UR4, 0x120, URZ ;  /* 0x0000012004047890 */ /* 0x000fe2000fffe0ff */
[C---:B------:R-:W-:Y:S01]  /*5370*/  IMAD.SHL.U32 R6, R4.reuse, 0x80, RZ ;  /* 0x0000008004067824 */ /* 0x040fe200078e00ff */
[----:B------:R-:W-:Y:S02]  /*5380*/  IADD3.X R10, PT, PT, RZ, R9, RZ, P0, !PT ;  /* 0x00000009ff0a7210 */ /* 0x000fe400007fe4ff */
[----:B------:R-:W-:-:S02]  /*5390*/  LOP3.LUT R4, R4, 0x3, RZ, 0xc0, !PT ;  /* 0x0000000304047812 */ /* 0x000fc400078ec0ff */
[----:B------:R-:W-:-:S05]  /*53a0*/  LOP3.LUT R6, R6, 0x180, RZ, 0xc0, !PT ;  /* 0x0000018006067812 */ /* 0x000fca00078ec0ff */
[----:B------:R-:W-:Y:S01]  /*53b0*/  IMAD.IADD R5, R5, 0x1, R6 ;  /* 0x0000000105057824 */ /* 0x000fe200078e0206 */
[----:B----4-:R-:W-:-:S04]  /*53c0*/  LEA R12, P0, R13, UR10, 0x2 ;  /* 0x0000000a0d0c7c11 */ /* 0x010fc8000f8010ff */
[----:B------:R-:W-:Y:S01]  /*53d0*/  LEA.HI.X R13, R13, UR11, R10, 0x2, P0 ;  /* 0x0000000b0d0d7c11 */ /* 0x000fe200080f140a */
[----:B-1----:R-:W-:Y:S01]  /*53e0*/  ULEA UR4, UR5, UR4, 0x18 ;  /* 0x0000000405047291 */ /* 0x002fe2000f8ec0ff */
[----:B------:R-:W-:-:S05]  /*53f0*/  IADD3 R10, PT, PT, -R4, RZ, RZ ;  /* 0x000000ff040a7210 */ /* 0x000fca0007ffe1ff */
[----:B------:R-:W-:-:S07]  /*5400*/  LEA R4, R0, UR4, 0x2 ;  /* 0x0000000400047c11 */ /* 0x000fce000f8e10ff */
.L_x_2839:
        /* <DEDUP_REMOVED lines=12> */
.L_x_2838:
[----:B------:R-:W-:Y:S05]  /*54d0*/  BSYNC.RECONVERGENT B1 ;  /* 0x0000000000017941 */ /* 0x000fea0003800200 */
.L_x_2837:
[----:B------:R-:W-:Y:S05]  /*54e0*/  @!P1 BRA `(.L_x_2827) ;  /* 0x0000000800749947 */ /* 0x000fea0003800000 */
[----:B-1----:R-:W1:Y:S01]  /*54f0*/  S2R R7, SR_CgaCtaId ;  /* 0x0000000000077919 */ /* 0x002e620000008800 */
[----:B------:R-:W4:Y:S01]  /*5500*/  LDCU.64 UR4, c[0x0][0x480] ;  /* 0x00009000ff0477ac */ /* 0x000f220008000a00 */
[C---:B------:R-:W-:Y:S01]  /*5510*/  IADD3 R11, PT, PT, -R5.reuse, UR40, RZ ;  /* 0x00000028050b7c10 */ /* 0x040fe2000fffe1ff */
[----:B------:R-:W-:Y:S01]  /*5520*/  BSSY.RECONVERGENT B1, `(.L_x_2840) ;  /* 0x000005b000017945 */ /* 0x000fe20003800200 */
[----:B------:R-:W-:Y:S02]  /*5530*/  IADD3 R6, P0, PT, R5, R8, RZ ;  /* 0x0000000805067210 */ /* 0x000fe40007f1e0ff */
[----:B------:R-:W-:Y:S02]  /*5540*/  MOV R4, 0x400 ;  /* 0x0000040000047802 */ /* 0x000fe40000000f00 */
[----:B------:R-:W-:Y:S02]  /*5550*/  ISETP.GT.AND P1, PT, R11, 0x5ff, PT ;  /* 0x000005ff0b00780c */ /* 0x000fe40003f24270 */
[----:B------:R-:W-:Y:S01]  /*5560*/  IADD3.X R9, PT, PT, RZ, R9, RZ, P0, !PT ;  /* 0x00000009ff097210 */ /* 0x000fe200007fe4ff */
[----:B------:R-:W-:Y:S01]  /*5570*/  VIADD R4, R4, 0x120 ;  /* 0x0000012004047836 */ /* 0x000fe20000000000 */
[----:B----4-:R-:W-:Y:S01]  /*5580*/  LEA R8, P0, R6, UR4, 0x2 ;  /* 0x0000000406087c11 */ /* 0x010fe2000f8010ff */
        /* <DEDUP_REMOVED lines=12> */
.L_x_2842:
[----:B------:R-:W0:Y:S01]  /*5650*/  LDS R9, [R4+-0x400] ;  /* 0xfffc000004097984 */ /* 0x000e220000000800 */
[----:B------:R-:W-:Y:S01]  /*5660*/  VIADD R5, R5, 0x800 ;  /* 0x0000080005057836 */ /* 0x000fe20000000000 */
[----:B------:R-:W-:Y:S02]  /*5670*/  IADD3 R8, P2, PT, R6, 0x2000, RZ ;  /* 0x0000200006087810 */ /* 0x000fe40007f5e0ff */
[----:B------:R-:W1:Y:S02]  /*5680*/  LDS R11, [R4+-0x200] ;  /* 0xfffe0000040b7984 */ /* 0x000e640000000800 */
[----:B------:R-:W-:Y:S02]  /*5690*/  ISETP.GE.AND P1, PT, R5, R10, PT ;  /* 0x0000000a0500720c */ /* 0x000fe40003f26270 */
[----:B------:R-:W4:Y:S04]  /*56a0*/  LDS R13, [R4] ;  /* 0x00000000040d7984 */ /* 0x000f280000000800 */
[----:B------:R-:W5:Y:S04]  /*56b0*/  LDS R15, [R4+0x200] ;  /* 0x00020000040f7984 */ /* 0x000f680000000800 */
[----:B------:R-:W5:Y:S04]  /*56c0*/  LDS R19, [R4+0x400] ;  /* 0x0004000004137984 */ /* 0x000f680000000800 */
[----:B------:R-:W5:Y:S04]  /*56d0*/  LDS R21, [R4+0x600] ;  /* 0x0006000004157984 */ /* 0x000f680000000800 */
[----:B------:R-:W5:Y:S04]  /*56e0*/  LDS R23, [R4+0x800] ;  /* 0x0008000004177984 */ /* 0x000f680000000800 */
[----:B---3--:R-:W3:Y:S04]  /*56f0*/  LDS R25, [R4+0xa00] ;  /* 0x000a000004197984 */ /* 0x008ee80000000800 */
[----:B--2---:R-:W2:Y:S04]  /*5700*/  LDS R27, [R4+0xc00] ;  /* 0x000c0000041b7984 */ /* 0x004ea80000000800 */
[----:B------:R-:W2:Y:S04]  /*5710*/  LDS R29, [R4+0xe00] ;  /* 0x000e0000041d7984 */ /* 0x000ea80000000800 */
        /* <DEDUP_REMOVED lines=12> */
[----:B------:R-:W-:Y:S01]  /*57e0*/  STG.E desc[UR36][R6.64+-0x400], R9 ;  /* 0xfffc000906007986 */ /* 0x000fe2000c101924 */
[----:B------:R-:W-:-:S03]  /*57f0*/  FMUL.FTZ R23, R2, R23 ;  /* 0x0000001702177220 */ /* 0x000fc60000410000 */
[----:B------:R0:W-:Y:S01]  /*5800*/  STS [R4+-0x400], R9 ;  /* 0xfffc000904007388 */ /* 0x0001e20000000800 */
[C---:B---3--:R-:W-:Y:S01]  /*5810*/  FMUL.FTZ R25, R2.reuse, R25 ;  /* 0x0000001902197220 */ /* 0x048fe20000410000 */
[C---:B--2---:R-:W-:Y:S02]  /*5820*/  FMUL.FTZ R27, R2.reuse, R27 ;  /* 0x0000001b021b7220 */ /* 0x044fe40000410000 */
[----:B------:R-:W-:Y:S01]  /*5830*/  STG.E desc[UR36][R6.64+-0x200], R11 ;  /* 0xfffe000b06007986 */ /* 0x000fe2000c101924 */
[----:B------:R-:W-:-:S03]  /*5840*/  FMUL.FTZ R29, R2, R29 ;  /* 0x0000001d021d7220 */ /* 0x000fc60000410000 */
[----:B------:R-:W-:Y:S01]  /*5850*/  STS [R4+-0x200], R11 ;  /* 0xfffe000b04007388 */ /* 0x000fe20000000800 */
[----:B0-----:R-:W-:Y:S01]  /*5860*/  IADD3.X R9, PT, PT, RZ, R7, RZ, P2, !PT ;  /* 0x00000007ff097210 */ /* 0x001fe200017fe4ff */
[C---:B------:R-:W-:Y:S02]  /*5870*/  FMUL.FTZ R31, R2.reuse, R31 ;  /* 0x0000001f021f7220 */ /* 0x040fe40000410000 */
[----:B------:R-:W-:Y:S01]  /*5880*/  STG.E desc[UR36][R6.64], R13 ;  /* 0x0000000d06007986 */ /* 0x000fe2000c101924 */
[----:B------:R-:W-:-:S03]  /*5890*/  FMUL.FTZ R33, R2, R33 ;  /* 0x0000002102217220 */ /* 0x000fc60000410000 */
[----:B------:R-:W-:Y:S01]  /*58a0*/  STS [R4], R13 ;  /* 0x0000000d04007388 */ /* 0x000fe20000000800 */
[----:B-1----:R-:W-:-:S03]  /*58b0*/  FMUL.FTZ R35, R2, R35 ;  /* 0x0000002302237220 */ /* 0x002fc60000410000 */
[----:B------:R-:W-:Y:S01]  /*58c0*/  STG.E desc[UR36][R6.64+0x200], R15 ;  /* 0x0002000f06007986 */ /* 0x000fe2000c101924 */
[----:B----4-:R-:W-:-:S03]  /*58d0*/  FMUL.FTZ R37, R2, R37 ;  /* 0x0000002502257220 */ /* 0x010fc60000410000 */
[----:B------:R-:W-:Y:S01]  /*58e0*/  STS [R4+0x200], R15 ;  /* 0x0002000f04007388 */ /* 0x000fe20000000800 */
[----:B-----5:R-:W-:-:S03]  /*58f0*/  FMUL.FTZ R39, R2, R39 ;  /* 0x0000002702277220 */ /* 0x020fc60000410000 */
        /* <DEDUP_REMOVED lines=29> */
.L_x_2841:
[----:B------:R-:W-:Y:S05]  /*5ad0*/  BSYNC.RECONVERGENT B1 ;  /* 0x0000000000017941 */ /* 0x000fea0003800200 */
.L_x_2840:
[----:B------:R-:W-:Y:S01]  /*5ae0*/  IADD3 R8, PT, PT, -R5, UR40, RZ ;  /* 0x0000002805087c10 */ /* 0x000fe2000fffe1ff */
        /* <DEDUP_REMOVED lines=8> */
[----:B------:R-:W4:Y:S04]  /*5b70*/  LDS R13, [R4] ;  /* 0x00000000040d7984 */ /* 0x000f280000000800 */
[----:B------:R-:W5:Y:S04]  /*5b80*/  LDS R15, [R4+0x200] ;  /* 0x00020000040f7984 */ /* 0x000f680000000800 */
[----:B------:R-:W2:Y:S04]  /*5b90*/  LDS R19, [R4+0x400] ;  /* 0x0004000004137984 */ /* 0x000ea80000000800 */
[----:B------:R-:W2:Y:S04]  /*5ba0*/  LDS R21, [R4+0x600] ;  /* 0x0006000004157984 */ /* 0x000ea80000000800 */
[----:B------:R-:W2:Y:S04]  /*5bb0*/  LDS R23, [R4+0x800] ;  /* 0x0008000004177984 */ /* 0x000ea80000000800 */
[----:B---3--:R-:W3:Y:S01]  /*5bc0*/  LDS R25, [R4+0xa00] ;  /* 0x000a000004197984 */ /* 0x008ee20000000800 */
[C---:B0-----:R-:W-:Y:S01]  /*5bd0*/  FMUL.FTZ R9, R2.reuse, R9 ;  /* 0x0000000902097220 */ /* 0x041fe20000410000 */
[----:B-1----:R-:W-:-:S04]  /*5be0*/  FMUL.FTZ R11, R2, R11 ;  /* 0x0000000b020b7220 */ /* 0x002fc80000410000 */
[----:B------:R-:W-:Y:S01]  /*5bf0*/  STG.E desc[UR36][R6.64+-0x400], R9 ;  /* 0xfffc000906007986 */ /* 0x000fe2000c101924 */
[----:B----4-:R-:W-:-:S03]  /*5c00*/  FMUL.FTZ R13, R2, R13 ;  /* 0x0000000d020d7220 */ /* 0x010fc60000410000 */
[----:B------:R0:W-:Y:S01]  /*5c10*/  STS [R4+-0x400], R9 ;  /* 0xfffc000904007388 */ /* 0x0001e20000000800 */
[----:B-----5:R-:W-:-:S03]  /*5c20*/  FMUL.FTZ R15, R2, R15 ;  /* 0x0000000f020f7220 */ /* 0x020fc60000410000 */
[----:B------:R-:W-:Y:S01]  /*5c30*/  STG.E desc[UR36][R6.64+-0x200], R11 ;  /* 0xfffe000b06007986 */ /* 0x000fe2000c101924 */
[----:B--2---:R-:W-:-:S03]  /*5c40*/  FMUL.FTZ R19, R2, R19 ;  /* 0x0000001302137220 */ /* 0x004fc60000410000 */
[----:B------:R-:W-:Y:S01]  /*5c50*/  STS [R4+-0x200], R11 ;  /* 0xfffe000b04007388 */ /* 0x000fe20000000800 */
[----:B0-----:R-:W-:Y:S01]  /*5c60*/  IADD3.X R9, PT, PT, RZ, R7, RZ, P1, !PT ;  /* 0x00000007ff097210 */ /* 0x001fe20000ffe4ff */
[C---:B------:R-:W-:Y:S02]  /*5c70*/  FMUL.FTZ R21, R2.reuse, R21 ;  /* 0x0000001502157220 */ /* 0x040fe40000410000 */
[----:B------:R-:W-:Y:S01]  /*5c80*/  STG.E desc[UR36][R6.64], R13 ;  /* 0x0000000d06007986 */ /* 0x000fe2000c101924 */
[----:B------:R-:W-:-:S03]  /*5c90*/  FMUL.FTZ R23, R2, R23 ;  /* 0x0000001702177220 */ /* 0x000fc60000410000 */
[----:B------:R-:W-:Y:S01]  /*5ca0*/  STS [R4], R13 ;  /* 0x0000000d04007388 */ /* 0x000fe20000000800 */
[----:B---3--:R-:W-:-:S03]  /*5cb0*/  FMUL.FTZ R25, R2, R25 ;  /* 0x0000001902197220 */ /* 0x008fc60000410000 */
        /* <DEDUP_REMOVED lines=13> */
.L_x_2844:
[----:B------:R-:W-:Y:S05]  /*5d90*/  BSYNC.RECONVERGENT B1 ;  /* 0x0000000000017941 */ /* 0x000fea0003800200 */
.L_x_2843:
[----:B------:R-:W-:-:S13]  /*5da0*/  ISETP.LE.OR P0, PT, R5, UR40, P0 ;  /* 0x0000002805007c0c */ /* 0x000fda0008703670 */
[----:B------:R-:W-:Y:S05]  /*5db0*/  @!P0 BRA `(.L_x_2827) ;  /* 0x0000000000408947 */ /* 0x000fea0003800000 */
[----:B------:R-:W0:Y:S04]  /*5dc0*/  LDS R5, [R4+-0x400] ;  /* 0xfffc000004057984 */ /* 0x000e280000000800 */
[----:B------:R-:W1:Y:S04]  /*5dd0*/  LDS R9, [R4+-0x200] ;  /* 0xfffe000004097984 */ /* 0x000e680000000800 */
[----:B------:R-:W4:Y:S04]  /*5de0*/  LDS R11, [R4] ;  /* 0x00000000040b7984 */ /* 0x000f280000000800 */
[----:B------:R-:W5:Y:S01]  /*5df0*/  LDS R13, [R4+0x200] ;  /* 0x00020000040d7984 */ /* 0x000f620000000800 */
[-C--:B0-----:R-:W-:Y:S01]  /*5e00*/  FMUL.FTZ R5, R5, R2.reuse ;  /* 0x0000000205057220 */ /* 0x081fe20000410000 */
[----:B-1----:R-:W-:-:S04]  /*5e10*/  FMUL.FTZ R9, R9, R2 ;  /* 0x0000000209097220 */ /* 0x002fc80000410000 */
[----:B------:R0:W-:Y:S01]  /*5e20*/  STG.E desc[UR36][R6.64+-0x400], R5 ;  /* 0xfffc000506007986 */ /* 0x0001e2000c101924 */
[----:B----4-:R-:W-:-:S03]  /*5e30*/  FMUL.FTZ R11, R11, R2 ;  /* 0x000000020b0b7220 */ /* 0x010fc60000410000 */
[----:B------:R0:W-:Y:S01]  /*5e40*/  STS [R4+-0x400], R5 ;  /* 0xfffc000504007388 */ /* 0x0001e20000000800 */
[----:B-----5:R-:W-:-:S03]  /*5e50*/  FMUL.FTZ R13, R13, R2 ;  /* 0x000000020d0d7220 */ /* 0x020fc60000410000 */
[----:B------:R0:W-:Y:S04]  /*5e60*/  STG.E desc[UR36][R6.64+-0x200], R9 ;  /* 0xfffe000906007986 */ /* 0x0001e8000c101924 */
[----:B------:R0:W-:Y:S04]  /*5e70*/  STS [R4+-0x200], R9 ;  /* 0xfffe000904007388 */ /* 0x0001e80000000800 */
[----:B------:R0:W-:Y:S04]  /*5e80*/  STG.E desc[UR36][R6.64], R11 ;  /* 0x0000000b06007986 */ /* 0x0001e8000c101924 */
[----:B------:R0:W-:Y:S04]  /*5e90*/  STS [R4], R11 ;  /* 0x0000000b04007388 */ /* 0x0001e80000000800 */
[----:B------:R0:W-:Y:S04]  /*5ea0*/  STG.E desc[UR36][R6.64+0x200], R13 ;  /* 0x0002000d06007986 */ /* 0x0001e8000c101924 */
[----:B------:R0:W-:Y:S02]  /*5eb0*/  STS [R4+0x200], R13 ;  /* 0x0002000d04007388 */ /* 0x0001e40000000800 */
.L_x_2827:
[----:B------:R-:W-:Y:S05]  /*5ec0*/  BSYNC.RECONVERGENT B0 ;  /* 0x0000000000007941 */ /* 0x000fea0003800200 */
.L_x_2826:
[----:B------:R-:W4:Y:S01]  /*5ed0*/  LDCU.64 UR4, c[0x0][0x3b0] ;  /* 0x00007600ff0477ac */ /* 0x000f220008000a00 */
[----:B0-----:R-:W-:Y:S01]  /*5ee0*/  IMAD.U32 R2, RZ, RZ, UR40 ;  /* 0x00000028ff027e24 */ /* 0x001fe2000f8e00ff */
[----:B------:R-:W-:Y:S01]  /*5ef0*/  SHF.R.U32.HI R48, RZ, 0x4, R0 ;  /* 0x00000004ff307819 */ /* 0x000fe20000011600 */
[----:B-1----:R-:W0:Y:S01]  /*5f00*/  LDC.64 R10, c[0x0][0x3c0] ;  /* 0x0000f000ff0a7b82 */ /* 0x002e220000000a00 */
[----:B------:R-:W-:Y:S02]  /*5f10*/  SHF.L.U32 R19, R0, 0x2, RZ ;  /* 0x0000000200137819 */ /* 0x000fe400000006ff */
[----:B------:R-:W-:Y:S02]  /*5f20*/  CS2R R6, SRZ ;  /* 0x0000000000067805 */ /* 0x000fe4000001ff00 */
[----:B------:R-:W-:Y:S02]  /*5f30*/  SHF.R.S32.HI R2, RZ, 0x1f, R2 ;  /* 0x0000001fff027819 */ /* 0x000fe40000011402 */
[----:B------:R-:W-:-:S02]  /*5f40*/  LOP3.LUT R19, R19, 0x3c, RZ, 0xc0, !PT ;  /* 0x0000003c13137812 */ /* 0x000fc400078ec0ff */
[----:B------:R-:W-:-:S04]  /*5f50*/  LEA.HI R2, R2, UR40, RZ, 0x3 ;  /* 0x0000002802027c11 */ /* 0x000fc8000f8f18ff */
[----:B------:R-:W-:Y:S02]  /*5f60*/  LOP3.LUT R2, R2, 0xfffffff8, RZ, 0xc0, !PT ;  /* 0xfffffff802027812 */ /* 0x000fe400078ec0ff */
[----:B----4-:R-:W-:Y:S01]  /*5f70*/  ISETP.NE.U32.AND P0, PT, RZ, UR4, PT ;  /* 0x00000004ff007c0c */ /* 0x010fe2000bf05070 */
[----:B------:R-:W1:Y:S01]  /*5f80*/  LDCU UR4, c[0x0][0x3f4] ;  /* 0x00007e80ff0477ac */ /* 0x000e620008000800 */
[----:B------:R-:W-:Y:S02]  /*5f90*/  IADD3 R49, PT, PT, -R2, UR40, RZ ;  /* 0x0000002802317c10 */ /* 0x000fe4000fffe1ff */
[----:B------:R-:W-:-:S04]  /*5fa0*/  ISETP.NE.AND.EX P0, PT, RZ, UR5, PT, P0 ;  /* 0x00000005ff007c0c */ /* 0x000fc8000bf05300 */
[----:B------:R-:W-:-:S13]  /*5fb0*/  ISETP.NE.OR P0, PT, R48, R49, !P0 ;  /* 0x000000313000720c */ /* 0x000fda0004705670 */
[----:B------:R-:W4:Y:S01]  /*5fc0*/  @!P0 LDC.64 R8, c[0x0][0x3b0] ;  /* 0x0000ec00ff088b82 */ /* 0x000f220000000a00 */
[----:B------:R-:W-:Y:S01]  /*5fd0*/  @!P0 IMAD R5, R18, 0x40, R19 ;  /* 0x0000004012058824 */ /* 0x000fe200078e0213 */
[----:B-1----:R-:W-:Y:S01]  /*5fe0*/  MOV R50, UR4 ;  /* 0x0000000400327c02 */ /* 0x002fe20008000f00 */
[----:B------:R-:W-:-:S03]  /*5ff0*/  VIADD R51, R48, UR39 ;  /* 0x0000002730337c36 */ /* 0x000fc60008000000 */
[----:B------:R-:W-:Y:S01]  /*6000*/  VIMNMX R12, PT, PT, R50, UR40, PT ;  /* 0x00000028320c7c48 */ /* 0x000fe2000bfe0100 */
[----:B----4-:R-:W-:Y:S01]  /*6010*/  @!P0 IMAD.WIDE.U32 R8, R5, 0x4, R8 ;  /* 0x0000000405088825 */ /* 0x010fe200078e0008 */
        /* <DEDUP_REMOVED lines=10> */
[----:B------:R-:W-:Y:S05]  /*60c0*/  @P0 BRA `(.L_x_2846) ;  /* 0x0000000800d00947 */ /* 0x000fea0003800000 */
[----:B------:R-:W-:Y:S01]  /*60d0*/  ULOP3.LUT UR4, URZ, UR39, URZ, 0x33, !UPT ;  /* 0x00000027ff047292 */ /* 0x000fe2000f8e33ff */
[----:B------:R-:W-:Y:S01]  /*60e0*/  VIADDMNMX R9, R51, 0x8, R12, !PT ;  /* 0x0000000833097846 */ /* 0x000fe2000780010c */
[----:B------:R-:W-:Y:S01]  /*60f0*/  BSSY.RECONVERGENT B1, `(.L_x_2847) ;  /* 0x0000058000017945 */ /* 0x000fe20003800200 */
[----:B------:R-:W-:Y:S01]  /*6100*/  IMAD.MOV.U32 R53, RZ, RZ, R51 ;  /* 0x000000ffff357224 */ /* 0x000fe200078e0033 */
[----:B------:R-:W-:Y:S02]  /*6110*/  CS2R R10, SRZ ;  /* 0x00000000000a7805 */ /* 0x000fe4000001ff00 */
[----:B------:R-:W-:Y:S02]  /*6120*/  IADD3 R54, PT, PT, -R48, UR4, R9 ;  /* 0x0000000430367c10 */ /* 0x000fe4000fffe109 */
[----:B------:R-:W-:Y:S02]  /*6130*/  CS2R R8, SRZ ;  /* 0x0000000000087805 */ /* 0x000fe4000001ff00 */
[----:B------:R-:W-:-:S02]  /*6140*/  ISETP.GE.U32.AND P0, PT, R54, 0x38, PT ;  /* 0x000000383600780c */ /* 0x000fc40003f06070 */
        /* <DEDUP_REMOVED lines=11> */
[----:B------:R-:W-:-:S07]  /*6200*/  IMAD.MOV.U32 R8, RZ, RZ, RZ ;  /* 0x000000ffff087224 */ /* 0x000fce00078e00ff */
.L_x_2849:
[----:B------:R-:W-:-:S04]  /*6210*/  SHF.L.U32 R39, R53, 0x6, RZ ;  /* 0x0000000635277819 */ /* 0x000fc800000006ff */
[C---:B---3--:R-:W-:Y:S01]  /*6220*/  IADD3 R25, PT, PT, R39.reuse, 0x400, RZ ;  /* 0x0000040027197810 */ /* 0x048fe20007ffe0ff */
[----:B------:R-:W-:-:S04]  /*6230*/  IMAD.WIDE.U32 R12, R39, 0x4, R2 ;  /* 0x00000004270c7825 */ /* 0x000fc800078e0002 */
[----:B------:R-:W-:Y:S02]  /*6240*/  VIADD R21, R39, 0x200 ;  /* 0x0000020027157836 */ /* 0x000fe40000000000 */
[----:B------:R-:W3:Y:S02]  /*6250*/  LDG.E.128 R12, desc[UR36][R12.64] ;  /* 0x000000240c0c7981 */ /* 0x000ee4000c1e1d00 */
[----:B------:R-:W-:Y:S01]  /*6260*/  IMAD.WIDE.U32 R20, R21, 0x4, R2 ;  /* 0x0000000415147825 */ /* 0x000fe200078e0002 */
[----:B------:R-:W-:-:S03]  /*6270*/  IADD3 R33, PT, PT, R39, 0x800, RZ ;  /* 0x0000080027217810 */ /* 0x000fc60007ffe0ff */
[----:B------:R-:W-:Y:S02]  /*6280*/  VIADD R29, R39, 0x600 ;  /* 0x00000600271d7836 */ /* 0x000fe40000000000 */
[--C-:B------:R-:W-:Y:S01]  /*6290*/  IMAD.WIDE.U32 R24, R25, 0x4, R2.reuse ;  /* 0x0000000419187825 */ /* 0x100fe200078e0002 */
[----:B------:R-:W4:Y:S03]  /*62a0*/  LDG.E.128 R20, desc[UR36][R20.64] ;  /* 0x0000002414147981 */ /* 0x000f26000c1e1d00 */
[----:B------:R-:W-:Y:S02]  /*62b0*/  IMAD.WIDE.U32 R28, R29, 0x4, R2 ;  /* 0x000000041d1c7825 */ /* 0x000fe400078e0002 */
[----:B--2---:R-:W2:Y:S02]  /*62c0*/  LDG.E.128 R24, desc[UR36][R24.64] ;  /* 0x0000002418187981 */ /* 0x004ea4000c1e1d00 */
[----:B------:R-:W-:-:S02]  /*62d0*/  VIADD R37, R39, 0xa00 ;  /* 0x00000a0027257836 */ /* 0x000fc40000000000 */
[--C-:B------:R-:W-:Y:S01]  /*62e0*/  IMAD.WIDE.U32 R32, R33, 0x4, R2.reuse ;  /* 0x0000000421207825 */ /* 0x100fe200078e0002 */
[----:B------:R-:W2:Y:S01]  /*62f0*/  LDG.E.128 R28, desc[UR36][R28.64] ;  /* 0x000000241c1c7981 */ /* 0x000ea2000c1e1d00 */
[----:B------:R-:W-:Y:S02]  /*6300*/  IADD3 R41, PT, PT, R39, 0xc00, RZ ;  /* 0x00000c0027297810 */ /* 0x000fe40007ffe0ff */
[--C-:B------:R-:W-:Y:S02]  /*6310*/  IMAD.WIDE.U32 R36, R37, 0x4, R2.reuse ;  /* 0x0000000425247825 */ /* 0x100fe400078e0002 */
[----:B------:R-:W2:Y:S02]  /*6320*/  LDG.E.128 R32, desc[UR36][R32.64] ;  /* 0x0000002420207981 */ /* 0x000ea4000c1e1d00 */
[----:B------:R-:W-:Y:S02]  /*6330*/  VIADD R45, R39, 0xe00 ;  /* 0x00000e00272d7836 */ /* 0x000fe40000000000 */
[--C-:B------:R-:W-:Y:S01]  /*6340*/  IMAD.WIDE.U32 R40, R41, 0x4, R2.reuse ;  /* 0x0000000429287825 */ /* 0x100fe200078e0002 */
[----:B------:R-:W2:Y:S03]  /*6350*/  LDG.E.128 R36, desc[UR36][R36.64] ;  /* 0x0000002424247981 */ /* 0x000ea6000c1e1d00 */
[----:B------:R-:W-:-:S02]  /*6360*/  IMAD.WIDE.U32 R44, R45, 0x4, R2 ;  /* 0x000000042d2c7825 */ /* 0x000fc400078e0002 */
[----:B------:R-:W2:Y:S04]  /*6370*/  LDG.E.128 R40, desc[UR36][R40.64] ;  /* 0x0000002428287981 */ /* 0x000ea8000c1e1d00 */
[----:B------:R-:W2:Y:S01]  /*6380*/  LDG.E.128 R44, desc[UR36][R44.64] ;  /* 0x000000242c2c7981 */ /* 0x000ea2000c1e1d00 */
[----:B------:R-:W-:-:S05]  /*6390*/  IADD3 R60, PT, PT, R53, -UR39, RZ ;  /* 0x80000027353c7c10 */ /* 0x000fca000fffe0ff */
[----:B------:R-:W-:-:S05]  /*63a0*/  IMAD R61, R60, 0x4, R57 ;  /* 0x000000043c3d7824 */ /* 0x000fca00078e0239 */
[----:B------:R-:W3:Y:S04]  /*63b0*/  LDS R62, [R61] ;  /* 0x000000003d3e7984 */ /* 0x000ee80000000800 */
[----:B------:R-:W4:Y:S04]  /*63c0*/  LDS R64, [R61+0x20] ;  /* 0x000020003d407984 */ /* 0x000f280000000800 */
[----:B------:R-:W2:Y:S04]  /*63d0*/  LDS R65, [R61+0x40] ;  /* 0x000040003d417984 */ /* 0x000ea80000000800 */
[----:B------:R-:W0:Y:S04]  /*63e0*/  LDS R67, [R61+0x60] ;  /* 0x000060003d437984 */ /* 0x000e280000000800 */
[----:B------:R-:W1:Y:S04]  /*63f0*/  LDS R68, [R61+0x80] ;  /* 0x000080003d447984 */ /* 0x000e680000000800 */
[----:B------:R-:W1:Y:S04]  /*6400*/  LDS R69, [R61+0xa0] ;  /* 0x0000a0003d457984 */ /* 0x000e680000000800 */
[----:B------:R-:W1:Y:S04]  /*6410*/  LDS R59, [R61+0xc0] ;  /* 0x0000c0003d3b7984 */ /* 0x000e680000000800 */
[----:B------:R-:W1:Y:S01]  /*6420*/  LDS R60, [R61+0xe0] ;  /* 0x0000e0003d3c7984 */ /* 0x000e620000000800 */
[----:B------:R-:W-:-:S04]  /*6430*/  IADD3 R55, PT, PT, R55, 0x8, RZ ;  /* 0x0000000837377810 */ /* 0x000fc80007ffe0ff */
[----:B------:R-:W-:Y:S01]  /*6440*/  ISETP.NE.AND P0, PT, R55, R58, PT ;  /* 0x0000003a3700720c */ /* 0x000fe20003f05270 */
[----:B------:R-:W-:Y:S02]  /*6450*/  VIADD R53, R53, 0x40 ;  /* 0x0000004035357836 */ /* 0x000fe40000000000 */
[-C--:B---3--:R-:W-:Y:S01]  /*6460*/  FFMA.FTZ R63, R12, R62.reuse, R8 ;  /* 0x0000003e0c3f7223 */ /* 0x088fe20000010008 */
[-C--:B------:R-:W-:Y:S01]  /*6470*/  FFMA.FTZ R8, R13, R62.reuse, R9 ;  /* 0x0000003e0d087223 */ /* 0x080fe20000010009 */
[-C--:B------:R-:W-:Y:S01]  /*6480*/  FFMA.FTZ R9, R14, R62.reuse, R10 ;  /* 0x0000003e0e097223 */ /* 0x080fe2000001000a */
[----:B------:R-:W-:Y:S02]  /*6490*/  FFMA.FTZ R62, R15, R62, R11 ;  /* 0x0000003e0f3e7223 */ /* 0x000fe4000001000b */
[-C--:B----4-:R-:W-:Y:S01]  /*64a0*/  FFMA.FTZ R8, R21, R64.reuse, R8 ;  /* 0x0000004015087223 */ /* 0x090fe20000010008 */
[-C--:B------:R-:W-:Y:S01]  /*64b0*/  FFMA.FTZ R9, R22, R64.reuse, R9 ;  /* 0x0000004016097223 */ /* 0x080fe20000010009 */
[-C--:B------:R-:W-:Y:S01]  /*64c0*/  FFMA.FTZ R63, R20, R64.reuse, R63 ;  /* 0x00000040143f7223 */ /* 0x080fe2000001003f */
[----:B------:R-:W-:Y:S01]  /*64d0*/  FFMA.FTZ R62, R23, R64, R62 ;  /* 0x00000040173e7223 */ /* 0x000fe2000001003e */
[-C--:B--2---:R-:W-:Y:S01]  /*64e0*/  FFMA.FTZ R8, R25, R65.reuse, R8 ;  /* 0x0000004119087223 */ /* 0x084fe20000010008 */
        /* <DEDUP_REMOVED lines=24> */
.L_x_2848:
[----:B------:R-:W-:Y:S05]  /*6670*/  BSYNC.RECONVERGENT B1 ;  /* 0x0000000000017941 */ /* 0x000fea0003800200 */
.L_x_2847:
[----:B------:R-:W-:Y:S05]  /*6680*/  @!P1 BRA `(.L_x_2846) ;  /* 0x0000000400609947 */ /* 0x000fea0003800000 */
[----:B------:R-:W-:Y:S01]  /*6690*/  ISETP.GE.U32.AND P0, PT, R66, 0x4, PT ;  /* 0x000000044200780c */ /* 0x000fe20003f06070 */
[----:B------:R-:W-:Y:S01]  /*66a0*/  BSSY.RECONVERGENT B1, `(.L_x_2850) ;  /* 0x000002a000017945 */ /* 0x000fe20003800200 */
[----:B------:R-:W-:-:S11]  /*66b0*/  LOP3.LUT P1, R56, R56, 0x3, RZ, 0xc0, !PT ;  /* 0x0000000338387812 */ /* 0x000fd6000782c0ff */
[----:B------:R-:W-:Y:S05]  /*66c0*/  @!P0 BRA `(.L_x_2851) ;  /* 0x00000000009c8947 */ /* 0x000fea0003800000 */
[----:B------:R-:W-:-:S04]  /*66d0*/  SHF.L.U32 R23, R53, 0x6, RZ ;  /* 0x0000000635177819 */ /* 0x000fc800000006ff */
[C---:B---3--:R-:W-:Y:S01]  /*66e0*/  IADD3 R25, PT, PT, R23.reuse, 0x400, RZ ;  /* 0x0000040017197810 */ /* 0x048fe20007ffe0ff */
[----:B------:R-:W-:-:S04]  /*66f0*/  IMAD.WIDE.U32 R12, R23, 0x4, R2 ;  /* 0x00000004170c7825 */ /* 0x000fc800078e0002 */
[----:B------:R-:W-:Y:S02]  /*6700*/  VIADD R21, R23, 0x200 ;  /* 0x0000020017157836 */ /* 0x000fe40000000000 */
[----:B------:R-:W3:Y:S02]  /*6710*/  LDG.E.128 R12, desc[UR36][R12.64] ;  /* 0x000000240c0c7981 */ /* 0x000ee4000c1e1d00 */
[----:B------:R-:W-:-:S04]  /*6720*/  IMAD.WIDE.U32 R20, R21, 0x4, R2 ;  /* 0x0000000415147825 */ /* 0x000fc800078e0002 */
[----:B------:R-:W-:Y:S02]  /*6730*/  VIADD R29, R23, 0x600 ;  /* 0x00000600171d7836 */ /* 0x000fe40000000000 */
[--C-:B------:R-:W-:Y:S01]  /*6740*/  IMAD.WIDE.U32 R24, R25, 0x4, R2.reuse ;  /* 0x0000000419187825 */ /* 0x100fe200078e0002 */
[----:B------:R-:W4:Y:S03]  /*6750*/  LDG.E.128 R20, desc[UR36][R20.64] ;  /* 0x0000002414147981 */ /* 0x000f26000c1e1d00 */
[----:B------:R-:W-:Y:S02]  /*6760*/  IMAD.WIDE.U32 R28, R29, 0x4, R2 ;  /* 0x000000041d1c7825 */ /* 0x000fe400078e0002 */
[----:B--2---:R-:W2:Y:S04]  /*6770*/  LDG.E.128 R24, desc[UR36][R24.64] ;  /* 0x0000002418187981 */ /* 0x004ea8000c1e1d00 */
[----:B------:R-:W2:Y:S01]  /*6780*/  LDG.E.128 R28, desc[UR36][R28.64] ;  /* 0x000000241c1c7981 */ /* 0x000ea2000c1e1d00 */
[----:B------:R-:W0:Y:S01]  /*6790*/  S2UR UR5, SR_CgaCtaId ;  /* 0x00000000000579c3 */ /* 0x000e220000008800 */
[----:B------:R-:W-:-:S02]  /*67a0*/  UMOV UR4, 0x400 ;  /* 0x0000040000047882 */ /* 0x000fc40000000000 */
[----:B------:R-:W-:Y:S01]  /*67b0*/  UIADD3 UR4, UPT, UPT, UR4, 0x120, URZ ;  /* 0x0000012004047890 */ /* 0x000fe2000fffe0ff */
[----:B------:R-:W-:-:S03]  /*67c0*/  IADD3 R32, PT, PT, R53, -UR39, RZ ;  /* 0x8000002735207c10 */ /* 0x000fc6000fffe0ff */
[----:B0-----:R-:W-:-:S06]  /*67d0*/  ULEA UR4, UR5, UR4, 0x18 ;  /* 0x0000000405047291 */ /* 0x001fcc000f8ec0ff */
[----:B------:R-:W-:-:S05]  /*67e0*/  LEA R32, R32, UR4, 0x2 ;  /* 0x0000000420207c11 */ /* 0x000fca000f8e10ff */
[----:B------:R-:W3:Y:S04]  /*67f0*/  LDS R33, [R32] ;  /* 0x0000000020217984 */ /* 0x000ee80000000800 */
[----:B------:R-:W4:Y:S04]  /*6800*/  LDS R34, [R32+0x20] ;  /* 0x0000200020227984 */ /* 0x000f280000000800 */
[----:B------:R-:W2:Y:S04]  /*6810*/  LDS R36, [R32+0x40] ;  /* 0x0000400020247984 */ /* 0x000ea80000000800 */
[----:B------:R-:W0:Y:S01]  /*6820*/  LDS R37, [R32+0x60] ;  /* 0x0000600020257984 */ /* 0x000e220000000800 */
[----:B------:R-:W-:-:S02]  /*6830*/  VIADD R53, R53, 0x20 ;  /* 0x0000002035357836 */ /* 0x000fc40000000000 */
        /* <DEDUP_REMOVED lines=15> */
[----:B------:R-:W-:-:S07]  /*6930*/  FFMA.FTZ R11, R31, R37, R36 ;  /* 0x000000251f0b7223 */ /* 0x000fce0000010024 */
.L_x_2851:
[----:B------:R-:W-:Y:S05]  /*6940*/  BSYNC.RECONVERGENT B1 ;  /* 0x0000000000017941 */ /* 0x000fea0003800200 */
.L_x_2850:
        /* <DEDUP_REMOVED lines=9> */
[----:B------:R-:W4:Y:S04]  /*69e0*/  LDG.E.128 R12, desc[UR36][R12.64] ;  /* 0x000000240c0c7981 */ /* 0x000f28000c1e1d00 */
[----:B------:R-:W4:Y:S01]  /*69f0*/  LDG.E.128 R20, desc[UR36][R20.64] ;  /* 0x0000002414147981 */ /* 0x000f22000c1e1d00 */
[----:B------:R-:W0:Y:S01]  /*6a00*/  S2UR UR5, SR_CgaCtaId ;  /* 0x00000000000579c3 */ /* 0x000e220000008800 */
[----:B------:R-:W-:Y:S01]  /*6a10*/  UMOV UR4, 0x400 ;  /* 0x0000040000047882 */ /* 0x000fe20000000000 */
[C---:B---3--:R-:W-:Y:S01]  /*6a20*/  IADD3 R24, PT, PT, R53.reuse, -UR39, RZ ;  /* 0x8000002735187c10 */ /* 0x048fe2000fffe0ff */
[----:B------:R-:W-:Y:S01]  /*6a30*/  UIADD3 UR4, UPT, UPT, UR4, 0x120, URZ ;  /* 0x0000012004047890 */ /* 0x000fe2000fffe0ff */
[----:B------:R-:W-:-:S03]  /*6a40*/  VIADD R53, R53, 0x10 ;  /* 0x0000001035357836 */ /* 0x000fc60000000000 */
[----:B0-----:R-:W-:-:S06]  /*6a50*/  ULEA UR4, UR5, UR4, 0x18 ;  /* 0x0000000405047291 */ /* 0x001fcc000f8ec0ff */
[----:B------:R-:W-:-:S05]  /*6a60*/  LEA R24, R24, UR4, 0x2 ;  /* 0x0000000418187c11 */ /* 0x000fca000f8e10ff */
[----:B------:R-:W4:Y:S04]  /*6a70*/  LDS R25, [R24] ;  /* 0x0000000018197984 */ /* 0x000f280000000800 */
[----:B--2---:R-:W0:Y:S01]  /*6a80*/  LDS R26, [R24+0x20] ;  /* 0x00002000181a7984 */ /* 0x004e220000000800 */
[-C--:B----4-:R-:W-:Y:S01]  /*6a90*/  FFMA.FTZ R27, R12, R25.reuse, R8 ;  /* 0x000000190c1b7223 */ /* 0x090fe20000010008 */
[-C--:B------:R-:W-:Y:S01]  /*6aa0*/  FFMA.FTZ R12, R13, R25.reuse, R9 ;  /* 0x000000190d0c7223 */ /* 0x080fe20000010009 */
[-C--:B------:R-:W-:Y:S01]  /*6ab0*/  FFMA.FTZ R13, R14, R25.reuse, R10 ;  /* 0x000000190e0d7223 */ /* 0x080fe2000001000a */
[----:B------:R-:W-:Y:S01]  /*6ac0*/  FFMA.FTZ R14, R15, R25, R11 ;  /* 0x000000190f0e7223 */ /* 0x000fe2000001000b */
[-C--:B0-----:R-:W-:Y:S01]  /*6ad0*/  FFMA.FTZ R8, R20, R26.reuse, R27 ;  /* 0x0000001a14087223 */ /* 0x081fe2000001001b */
[-C--:B------:R-:W-:Y:S01]  /*6ae0*/  FFMA.FTZ R9, R21, R26.reuse, R12 ;  /* 0x0000001a15097223 */ /* 0x080fe2000001000c */
[-C--:B------:R-:W-:Y:S01]  /*6af0*/  FFMA.FTZ R10, R22, R26.reuse, R13 ;  /* 0x0000001a160a7223 */ /* 0x080fe2000001000d */
[----:B------:R-:W-:-:S07]  /*6b00*/  FFMA.FTZ R11, R23, R26, R14 ;  /* 0x0000001a170b7223 */ /* 0x000fce000001000e */
.L_x_2853:
[----:B------:R-:W-:Y:S05]  /*6b10*/  BSYNC.RECONVERGENT B1 ;  /* 0x0000000000017941 */ /* 0x000fea0003800200 */
.L_x_2852:
[----:B------:R-:W-:Y:S05]  /*6b20*/  @P0 BRA `(.L_x_2846) ;  /* 0x0000000000380947 */ /* 0x000fea0003800000 */
[----:B------:R-:W-:-:S05]  /*6b30*/  SHF.L.U32 R13, R53, 0x6, RZ ;  /* 0x00000006350d7819 */ /* 0x000fca00000006ff */
[----:B------:R-:W-:-:S06]  /*6b40*/  IMAD.WIDE.U32 R12, R13, 0x4, R2 ;  /* 0x000000040d0c7825 */ /* 0x000fcc00078e0002 */
[----:B------:R-:W4:Y:S01]  /*6b50*/  LDG.E.128 R12, desc[UR36][R12.64] ;  /* 0x000000240c0c7981 */ /* 0x000f22000c1e1d00 */
[----:B------:R-:W0:Y:S01]  /*6b60*/  S2UR UR5, SR_CgaCtaId ;  /* 0x00000000000579c3 */ /* 0x000e220000008800 */
[----:B------:R-:W-:Y:S01]  /*6b70*/  UMOV UR4, 0x400 ;  /* 0x0000040000047882 */ /* 0x000fe20000000000 */
[----:B------:R-:W-:Y:S01]  /*6b80*/  VIADD R20, R53, -UR39 ;  /* 0x8000002735147c36 */ /* 0x000fe20008000000 */
[----:B------:R-:W-:-:S04]  /*6b90*/  UIADD3 UR4, UPT, UPT, UR4, 0x120, URZ ;  /* 0x0000012004047890 */ /* 0x000fc8000fffe0ff */
[----:B0-----:R-:W-:-:S06]  /*6ba0*/  ULEA UR4, UR5, UR4, 0x18 ;  /* 0x0000000405047291 */ /* 0x001fcc000f8ec0ff */
[----:B------:R-:W-:-:S06]  /*6bb0*/  LEA R20, R20, UR4, 0x2 ;  /* 0x0000000414147c11 */ /* 0x000fcc000f8e10ff */
[----:B------:R-:W4:Y:S02]  /*6bc0*/  LDS R20, [R20] ;  /* 0x0000000014147984 */ /* 0x000f240000000800 */
[-C--:B----4-:R-:W-:Y:S01]  /*6bd0*/  FFMA.FTZ R8, R12, R20.reuse, R8 ;  /* 0x000000140c087223 */ /* 0x090fe20000010008 */
[-C--:B------:R-:W-:Y:S01]  /*6be0*/  FFMA.FTZ R9, R13, R20.reuse, R9 ;  /* 0x000000140d097223 */ /* 0x080fe20000010009 */
[-C--:B------:R-:W-:Y:S01]  /*6bf0*/  FFMA.FTZ R10, R14, R20.reuse, R10 ;  /* 0x000000140e0a7223 */ /* 0x080fe2000001000a */
[----:B------:R-:W-:-:S07]  /*6c00*/  FFMA.FTZ R11, R15, R20, R11 ;  /* 0x000000140f0b7223 */ /* 0x000fce000001000b */
.L_x_2846:
[----:B------:R-:W-:Y:S05]  /*6c10*/  BSYNC.RECONVERGENT B0 ;  /* 0x0000000000007941 */ /* 0x000fea0003800200 */
.L_x_2845:
[----:B------:R-:W-:Y:S01]  /*6c20*/  ISETP.GE.AND P0, PT, R51, UR40, PT ;  /* 0x0000002833007c0c */ /* 0x000fe2000bf06270 */
[----:B------:R-:W-:-:S12]  /*6c30*/  BSSY.RECONVERGENT B2, `(.L_x_2854) ;  /* 0x0000121000027945 */ /* 0x000fd80003800200 */
[----:B------:R-:W-:Y:S05]  /*6c40*/  @P0 BRA `(.L_x_2855) ;  /* 0x00000010007c0947 */ /* 0x000fea0003800000 */
[----:B------:R-:W-:Y:S01]  /*6c50*/  HFMA2 R12, -RZ, RZ, 0, 4.76837158203125e-07 ;  /* 0x00000008ff0c7431 */ /* 0x000fe200000001ff */
[----:B------:R-:W-:Y:S01]  /*6c60*/  ULOP3.LUT UR4, URZ, UR39, URZ, 0x33, !UPT ;  /* 0x00000027ff047292 */ /* 0x000fe2000f8e33ff */
[----:B------:R-:W-:Y:S03]  /*6c70*/  BSSY.RECONVERGENT B1, `(.L_x_2856) ;  /* 0x00000a3000017945 */ /* 0x000fe60003800200 */
[----:B------:R-:W-:-:S04]  /*6c80*/  VIADDMNMX R13, R51, R12, UR40, !PT ;  /* 0x00000028330d7e46 */ /* 0x000fc8000f80010c */
[----:B------:R-:W-:-:S04]  /*6c90*/  IADD3 R12, PT, PT, -R48, UR4, R13 ;  /* 0x00000004300c7c10 */ /* 0x000fc8000fffe10d */
        /* <DEDUP_REMOVED lines=9> */
[----:B------:R-:W-:Y:S02]  /*6d30*/  IADD3 R14, PT, PT, -R14, RZ, RZ ;  /* 0x000000ff0e0e7210 */ /* 0x000fe40007ffe1ff */
[----:B------:R-:W1:Y:S01]  /*6d40*/  LDC R50, c[0x0][0x3f4] ;  /* 0x0000fd00ff327b82 */ /* 0x000e620000000800 */
[----:B0-----:R-:W-:-:S06]  /*6d50*/  ULEA UR4, UR5, UR4, 0x18 ;  /* 0x0000000405047291 */ /* 0x001fcc000f8ec0ff */
[----:B------:R-:W-:-:S05]  /*6d60*/  LEA R15, R48, UR4, 0x2 ;  /* 0x00000004300f7c11 */ /* 0x000fca000f8e10ff */
[----:B------:R-:W-:-:S07]  /*6d70*/  VIADD R15, R15, 0x40 ;  /* 0x000000400f0f7836 */ /* 0x000fce0000000000 */
.L_x_2867:
[C---:B---3--:R-:W-:Y:S01]  /*6d80*/  VIADD R25, R51.reuse, 0xfffffff0 ;  /* 0xfffffff033197836 */ /* 0x048fe20000000000 */
[----:B------:R-:W-:Y:S01]  /*6d90*/  IADD3 R14, PT, PT, R14, 0x4, RZ ;  /* 0x000000040e0e7810 */ /* 0x000fe20007ffe0ff */
[C---:B------:R-:W-:Y:S01]  /*6da0*/  VIADD R21, R51.reuse, 0x8 ;  /* 0x0000000833157836 */ /* 0x040fe20000000000 */
[----:B------:R-:W-:Y:S01]  /*6db0*/  IADD3 R29, PT, PT, R51, -0x8, RZ ;  /* 0xfffffff8331d7810 */ /* 0x000fe20007ffe0ff */
[----:B------:R-:W-:Y:S01]  /*6dc0*/  BSSY.RECONVERGENT B3, `(.L_x_2859) ;  /* 0x0000025000037945 */ /* 0x000fe20003800200 */
[-C--:B-1----:R-:W-:Y:S02]  /*6dd0*/  ISETP.GE.AND P4, PT, R25, R50.reuse, PT ;  /* 0x000000321900720c */ /* 0x082fe40003f86270 */
[----:B------:R-:W-:Y:S02]  /*6de0*/  ISETP.NE.AND P0, PT, R14, RZ, PT ;  /* 0x000000ff0e00720c */ /* 0x000fe40003f05270 */
[-C--:B------:R-:W-:Y:S02]  /*6df0*/  ISETP.GE.AND P1, PT, R29, R50.reuse, PT ;  /* 0x000000321d00720c */ /* 0x080fe40003f26270 */
[----:B------:R-:W-:-:S02]  /*6e00*/  ISETP.GE.AND P2, PT, R51, R50, PT ;  /* 0x000000323300720c */ /* 0x000fc40003f46270 */
[----:B------:R-:W-:-:S05]  /*6e10*/  ISETP.GE.AND P3, PT, R21, R50, PT ;  /* 0x000000321500720c */ /* 0x000fca0003f66270 */
[----:B------:R-:W-:Y:S08]  /*6e20*/  @!P4 BRA `(.L_x_2860) ;  /* 0x000000000078c947 */ /* 0x000ff00003800000 */
[----:B--2---:R-:W-:Y:S02]  /*6e30*/  IABS R27, R50 ;  /* 0x00000032001b7213 */ /* 0x004fe40000000000 */
[----:B------:R-:W-:Y:S02]  /*6e40*/  MOV R22, RZ ;  /* 0x000000ff00167202 */ /* 0x000fe40000000f00 */
        /* <DEDUP_REMOVED lines=20> */
[----:B------:R-:W-:Y:S02]  /*6f90*/  SHF.L.U32 R23, R20, 0x6, RZ ;  /* 0x0000000614177819 */ /* 0x000fe400000006ff */
[----:B------:R-:W0:Y:S03]  /*6fa0*/  LDS R20, [R15+-0x40] ;  /* 0xffffc0000f147984 */ /* 0x000e260000000800 */
[----:B------:R-:W-:-:S05]  /*6fb0*/  IMAD.WIDE.U32 R22, R23, 0x4, R2 ;  /* 0x0000000417167825 */ /* 0x000fca00078e0002 */
[----:B------:R-:W0:Y:S02]  /*6fc0*/  LDG.E.128 R24, desc[UR36][R22.64] ;  /* 0x0000002416187981 */ /* 0x000e24000c1e1d00 */
[-C--:B0-----:R-:W-:Y:S01]  /*6fd0*/  FFMA.FTZ R8, R24, R20.reuse, R8 ;  /* 0x0000001418087223 */ /* 0x081fe20000010008 */
[-C--:B------:R-:W-:Y:S01]  /*6fe0*/  FFMA.FTZ R9, R25, R20.reuse, R9 ;  /* 0x0000001419097223 */ /* 0x080fe20000010009 */
[-C--:B------:R-:W-:Y:S01]  /*6ff0*/  FFMA.FTZ R10, R26, R20.reuse, R10 ;  /* 0x000000141a0a7223 */ /* 0x080fe2000001000a */
[----:B------:R-:W-:-:S07]  /*7000*/  FFMA.FTZ R11, R27, R20, R11 ;  /* 0x000000141b0b7223 */ /* 0x000fce000001000b */
.L_x_2860:
[----:B------:R-:W-:Y:S05]  /*7010*/  BSYNC.RECONVERGENT B3 ;  /* 0x0000000000037941 */ /* 0x000fea0003800200 */
.L_x_2859:
[----:B------:R-:W-:Y:S04]  /*7020*/  BSSY.RECONVERGENT B3, `(.L_x_2861) ;  /* 0x0000020000037945 */ /* 0x000fe80003800200 */
[----:B------:R-:W-:Y:S05]  /*7030*/  @!P1 BRA `(.L_x_2862) ;  /* 0x0000000000789947 */ /* 0x000fea0003800000 */
[----:B------:R-:W-:Y:S01]  /*7040*/  IABS R25, R50 ;  /* 0x0000003200197213 */ /* 0x000fe20000000000 */
[----:B------:R-:W-:Y:S01]  /*7050*/  IMAD.MOV.U32 R22, RZ, RZ, RZ ;  /* 0x000000ffff167224 */ /* 0x000fe200078e00ff */
[----:B------:R-:W-:Y:S02]  /*7060*/  ISETP.GE.AND P4, PT, R29, RZ, PT ;  /* 0x000000ff1d00720c */ /* 0x000fe40003f86270 */
[----:B------:R-:W0:Y:S01]  /*7070*/  I2F.RP R24, R25 ;  /* 0x0000001900187306 */ /* 0x000e220000209400 */
[----:B------:R-:W-:-:S07]  /*7080*/  ISETP.NE.AND P5, PT, R50, RZ, PT ;  /* 0x000000ff3200720c */ /* 0x000fce0003fa5270 */
[----:B0-----:R-:W2:Y:S02]  /*7090*/  MUFU.RCP R24, R24 ;  /* 0x0000001800187308 */ /* 0x001ea40000001000 */
[----:B--2---:R-:W-:-:S06]  /*70a0*/  VIADD R26, R24, 0xffffffe ;  /* 0x0ffffffe181a7836 */ /* 0x004fcc0000000000 */
[----:B------:R-:W0:Y:S02]  /*70b0*/  F2I.FTZ.U32.TRUNC.NTZ R23, R26 ;  /* 0x0000001a00177305 */ /* 0x000e24000021f000 */
[----:B0-----:R-:W-:-:S05]  /*70c0*/  IADD3 R20, PT, PT, RZ, -R23, RZ ;  /* 0x80000017ff147210 */ /* 0x001fca0007ffe0ff */
[----:B------:R-:W-:Y:S01]  /*70d0*/  IMAD R27, R20, R25, RZ ;  /* 0x00000019141b7224 */ /* 0x000fe200078e02ff */
[----:B------:R-:W-:-:S03]  /*70e0*/  IABS R20, R29 ;  /* 0x0000001d00147213 */ /* 0x000fc60000000000 */
        /* <DEDUP_REMOVED lines=11> */
[----:B------:R-:W-:Y:S02]  /*71a0*/  IMAD.SHL.U32 R23, R20, 0x40, RZ ;  /* 0x0000004014177824 */ /* 0x000fe400078e00ff */
[----:B------:R-:W0:Y:S02]  /*71b0*/  LDS R20, [R15+-0x20] ;  /* 0xffffe0000f147984 */ /* 0x000e240000000800 */
[----:B------:R-:W-:-:S05]  /*71c0*/  IMAD.WIDE.U32 R22, R23, 0x4, R2 ;  /* 0x0000000417167825 */ /* 0x000fca00078e0002 */
[----:B------:R-:W0:Y:S02]  /*71d0*/  LDG.E.128 R24, desc[UR36][R22.64] ;  /* 0x0000002416187981 */ /* 0x000e24000c1e1d00 */
[-C--:B0-----:R-:W-:Y:S01]  /*71e0*/  FFMA.FTZ R8, R24, R20.reuse, R8 ;  /* 0x0000001418087223 */ /* 0x081fe20000010008 */
[-C--:B------:R-:W-:Y:S01]  /*71f0*/  FFMA.FTZ R9, R25, R20.reuse, R9 ;  /* 0x0000001419097223 */ /* 0x080fe20000010009 */
[-C--:B------:R-:W-:Y:S01]  /*7200*/  FFMA.FTZ R10, R26, R20.reuse, R10 ;  /* 0x000000141a0a7223 */ /* 0x080fe2000001000a */
[----:B------:R-:W-:-:S07]  /*7210*/  FFMA.FTZ R11, R27, R20, R11 ;  /* 0x000000141b0b7223 */ /* 0x000fce000001000b */
.L_x_2862:
[----:B------:R-:W-:Y:S05]  /*7220*/  BSYNC.RECONVERGENT B3 ;  /* 0x0000000000037941 */ /* 0x000fea0003800200 */
.L_x_2861:
[----:B------:R-:W-:Y:S04]  /*7230*/  BSSY.RECONVERGENT B3, `(.L_x_2863) ;  /* 0x0000020000037945 */ /* 0x000fe80003800200 */
[----:B------:R-:W-:Y:S05]  /*7240*/  @!P2 BRA `(.L_x_2864) ;  /* 0x000000000078a947 */ /* 0x000fea0003800000 */
[----:B------:R-:W-:Y:S01]  /*7250*/  IABS R25, R50 ;  /* 0x0000003200197213 */ /* 0x000fe20000000000 */
[----:B------:R-:W-:Y:S01]  /*7260*/  HFMA2 R22, -RZ, RZ, 0, 0 ;  /* 0x00000000ff167431 */ /* 0x000fe200000001ff */
[----:B------:R-:W-:Y:S02]  /*7270*/  ISETP.GE.AND P2, PT, R51, RZ, PT ;  /* 0x000000ff3300720c */ /* 0x000fe40003f46270 */
[----:B------:R-:W0:Y:S01]  /*7280*/  I2F.RP R24, R25 ;  /* 0x0000001900187306 */ /* 0x000e220000209400 */
[----:B------:R-:W-:-:S07]  /*7290*/  ISETP.NE.AND P4, PT, R50, RZ, PT ;  /* 0x000000ff3200720c */ /* 0x000fce0003f85270 */
[----:B0-----:R-:W2:Y:S02]  /*72a0*/  MUFU.RCP R24, R24 ;  /* 0x0000001800187308 */ /* 0x001ea40000001000 */
[----:B--2---:R-:W-:-:S06]  /*72b0*/  IADD3 R26, PT, PT, R24, 0xffffffe, RZ ;  /* 0x0ffffffe181a7810 */ /* 0x004fcc0007ffe0ff */
        /* <DEDUP_REMOVED lines=16> */
[----:B------:R-:W0:Y:S03]  /*73c0*/  LDS R20, [R15] ;  /* 0x000000000f147984 */ /* 0x000e260000000800 */
[----:B------:R-:W-:-:S05]  /*73d0*/  IMAD.WIDE.U32 R22, R23, 0x4, R2 ;  /* 0x0000000417167825 */ /* 0x000fca00078e0002 */
[----:B------:R-:W0:Y:S02]  /*73e0*/  LDG.E.128 R24, desc[UR36][R22.64] ;  /* 0x0000002416187981 */ /* 0x000e24000c1e1d00 */
[-C--:B0-----:R-:W-:Y:S01]  /*73f0*/  FFMA.FTZ R8, R24, R20.reuse, R8 ;  /* 0x0000001418087223 */ /* 0x081fe20000010008 */
[-C--:B------:R-:W-:Y:S01]  /*7400*/  FFMA.FTZ R9, R25, R20.reuse, R9 ;  /* 0x0000001419097223 */ /* 0x080fe20000010009 */
[-C--:B------:R-:W-:Y:S01]  /*7410*/  FFMA.FTZ R10, R26, R20.reuse, R10 ;  /* 0x000000141a0a7223 */ /* 0x080fe2000001000a */
[----:B------:R-:W-:-:S07]  /*7420*/  FFMA.FTZ R11, R27, R20, R11 ;  /* 0x000000141b0b7223 */ /* 0x000fce000001000b */
.L_x_2864:
[----:B------:R-:W-:Y:S05]  /*7430*/  BSYNC.RECONVERGENT B3 ;  /* 0x0000000000037941 */ /* 0x000fea0003800200 */
.L_x_2863:
[----:B------:R-:W-:Y:S04]  /*7440*/  BSSY.RECONVERGENT B3, `(.L_x_2865) ;  /* 0x0000020000037945 */ /* 0x000fe80003800200 */
[----:B------:R-:W-:Y:S05]  /*7450*/  @!P3 BRA `(.L_x_2866) ;  /* 0x000000000078b947 */ /* 0x000fea0003800000 */
[----:B------:R-:W-:Y:S02]  /*7460*/  IABS R25, R50 ;  /* 0x0000003200197213 */ /* 0x000fe40000000000 */
[----:B------:R-:W-:Y:S02]  /*7470*/  MOV R22, RZ ;  /* 0x000000ff00167202 */ /* 0x000fe40000000f00 */
[----:B------:R-:W0:Y:S01]  /*7480*/  I2F.RP R24, R25 ;  /* 0x0000001900187306 */ /* 0x000e220000209400 */
[----:B------:R-:W-:Y:S02]  /*7490*/  ISETP.GE.AND P2, PT, R21, RZ, PT ;  /* 0x000000ff1500720c */ /* 0x000fe40003f46270 */
[----:B------:R-:W-:-:S05]  /*74a0*/  ISETP.NE.AND P3, PT, R50, RZ, PT ;  /* 0x000000ff3200720c */ /* 0x000fca0003f65270 */
[----:B0-----:R-:W2:Y:S02]  /*74b0*/  MUFU.RCP R24, R24 ;  /* 0x0000001800187308 */ /* 0x001ea40000001000 */
[----:B--2---:R-:W-:Y:S02]  /*74c0*/  IADD3 R26, PT, PT, R24, 0xffffffe, RZ ;  /* 0x0ffffffe181a7810 */ /* 0x004fe40007ffe0ff */
[----:B------:R-:W0:Y:S04]  /*74d0*/  LDS R24, [R15+0x20] ;  /* 0x000020000f187984 */ /* 0x000e280000000800 */
[----:B------:R-:W1:Y:S02]  /*74e0*/  F2I.FTZ.U32.TRUNC.NTZ R23, R26 ;  /* 0x0000001a00177305 */ /* 0x000e64000021f000 */
[----:B-1----:R-:W-:-:S04]  /*74f0*/  IMAD.MOV R20, RZ, RZ, -R23 ;  /* 0x000000ffff147224 */ /* 0x002fc800078e0a17 */
        /* <DEDUP_REMOVED lines=20> */
.L_x_2866:
[----:B------:R-:W-:Y:S05]  /*7640*/  BSYNC.RECONVERGENT B3 ;  /* 0x0000000000037941 */ /* 0x000fea0003800200 */
.L_x_2865:
[----:B------:R-:W-:Y:S01]  /*7650*/  IADD3 R51, PT, PT, R51, 0x20, RZ ;  /* 0x0000002033337810 */ /* 0x000fe20007ffe0ff */
[----:B------:R-:W-:Y:S01]  /*7660*/  VIADD R15, R15, 0x80 ;  /* 0x000000800f0f7836 */ /* 0x000fe20000000000 */
[----:B------:R-:W-:Y:S06]  /*7670*/  @P0 BRA `(.L_x_2867) ;  /* 0xfffffff400c00947 */ /* 0x000fec000383ffff */
[----:B------:R-:W-:Y:S05]  /*7680*/  BSYNC.RECONVERGENT B0 ;  /* 0x0000000000007941 */ /* 0x000fea0003800200 */
.L_x_2858:
[----:B------:R-:W-:-:S07]  /*7690*/  IADD3 R51, PT, PT, R51, -0x10, RZ ;  /* 0xfffffff033337810 */ /* 0x000fce0007ffe0ff */
.L_x_2857:
[----:B------:R-:W-:Y:S05]  /*76a0*/  BSYNC.RECONVERGENT B1 ;  /* 0x0000000000017941 */ /* 0x000fea0003800200 */
.L_x_2856:
        /* <DEDUP_REMOVED lines=10> */
[----:B---3--:R-:W-:Y:S01]  /*7750*/  IADD3 R25, PT, PT, R51, 0x8, RZ ;  /* 0x0000000833197810 */ /* 0x008fe20007ffe0ff */
[----:B------:R-:W-:Y:S03]  /*7760*/  BSSY.RECONVERGENT B1, `(.L_x_2870) ;  /* 0x0000023000017945 */ /* 0x000fe60003800200 */
[----:B------:R-:W-:Y:S01]  /*7770*/  ISETP.GE.AND P2, PT, R25, R50, PT ;  /* 0x000000321900720c */ /* 0x000fe20003f46270 */
[----:B0-----:R-:W-:-:S06]  /*7780*/  ULEA UR4, UR5, UR4, 0x18 ;  /* 0x0000000405047291 */ /* 0x001fcc000f8ec0ff */
[----:B------:R-:W-:Y:S01]  /*7790*/  LEA R24, R13, UR4, 0x2 ;  /* 0x000000040d187c11 */ /* 0x000fe2000f8e10ff */
[----:B------:R-:W-:Y:S06]  /*77a0*/  @!P0 BRA `(.L_x_2871) ;  /* 0x0000000000788947 */ /* 0x000fec0003800000 */
[----:B------:R-:W-:Y:S01]  /*77b0*/  IABS R20, R50 ;  /* 0x0000003200147213 */ /* 0x000fe20000000000 */
[----:B------:R-:W-:Y:S01]  /*77c0*/  IMAD.MOV.U32 R14, RZ, RZ, RZ ;  /* 0x000000ffff0e7224 */ /* 0x000fe200078e00ff */
        /* <DEDUP_REMOVED lines=20> */
[----:B------:R-:W-:Y:S02]  /*7910*/  IMAD.SHL.U32 R15, R13, 0x40, RZ ;  /* 0x000000400d0f7824 */ /* 0x000fe400078e00ff */
[----:B------:R-:W0:Y:S02]  /*7920*/  LDS R13, [R24] ;  /* 0x00000000180d7984 */ /* 0x000e240000000800 */
[----:B------:R-:W-:-:S05]  /*7930*/  IMAD.WIDE.U32 R14, R15, 0x4, R2 ;  /* 0x000000040f0e7825 */ /* 0x000fca00078e0002 */
[----:B------:R-:W0:Y:S02]  /*7940*/  LDG.E.128 R20, desc[UR36][R14.64] ;  /* 0x000000240e147981 */ /* 0x000e24000c1e1d00 */
[-C--:B0-----:R-:W-:Y:S01]  /*7950*/  FFMA.FTZ R8, R20, R13.reuse, R8 ;  /* 0x0000000d14087223 */ /* 0x081fe20000010008 */
[-C--:B------:R-:W-:Y:S01]  /*7960*/  FFMA.FTZ R9, R21, R13.reuse, R9 ;  /* 0x0000000d15097223 */ /* 0x080fe20000010009 */
[-C--:B------:R-:W-:Y:S01]  /*7970*/  FFMA.FTZ R10, R22, R13.reuse, R10 ;  /* 0x0000000d160a7223 */ /* 0x080fe2000001000a */
[----:B------:R-:W-:-:S07]  /*7980*/  FFMA.FTZ R11, R23, R13, R11 ;  /* 0x0000000d170b7223 */ /* 0x000fce000001000b */
.L_x_2871:
[----:B------:R-:W-:Y:S05]  /*7990*/  BSYNC.RECONVERGENT B1 ;  /* 0x0000000000017941 */ /* 0x000fea0003800200 */
.L_x_2870:
        /* <DEDUP_REMOVED lines=25> */
[----:B------:R-:W0:Y:S02]  /*7b30*/  LDS R13, [R24+0x20] ;  /* 0x00002000180d7984 */ /* 0x000e240000000800 */
[----:B------:R-:W-:-:S05]  /*7b40*/  IMAD.WIDE.U32 R14, R15, 0x4, R2 ;  /* 0x000000040f0e7825 */ /* 0x000fca00078e0002 */
[----:B------:R-:W0:Y:S02]  /*7b50*/  LDG.E.128 R20, desc[UR36][R14.64] ;  /* 0x000000240e147981 */ /* 0x000e24000c1e1d00 */
[-C--:B0-----:R-:W-:Y:S01]  /*7b60*/  FFMA.FTZ R8, R20, R13.reuse, R8 ;  /* 0x0000000d14087223 */ /* 0x081fe20000010008 */
[-C--:B------:R-:W-:Y:S01]  /*7b70*/  FFMA.FTZ R9, R21, R13.reuse, R9 ;  /* 0x0000000d15097223 */ /* 0x080fe20000010009 */
[-C--:B------:R-:W-:Y:S01]  /*7b80*/  FFMA.FTZ R10, R22, R13.reuse, R10 ;  /* 0x0000000d160a7223 */ /* 0x080fe2000001000a */
[----:B------:R-:W-:-:S07]  /*7b90*/  FFMA.FTZ R11, R23, R13, R11 ;  /* 0x0000000d170b7223 */ /* 0x000fce000001000b */
.L_x_2873:
[----:B------:R-:W-:Y:S05]  /*7ba0*/  BSYNC.RECONVERGENT B1 ;  /* 0x0000000000017941 */ /* 0x000fea0003800200 */
.L_x_2872:
[----:B------:R-:W-:-:S07]  /*7bb0*/  IADD3 R51, PT, PT, R51, 0x10, RZ ;  /* 0x0000001033337810 */ /* 0x000fce0007ffe0ff */
.L_x_2869:
[----:B------:R-:W-:Y:S05]  /*7bc0*/  BSYNC.RECONVERGENT B0 ;  /* 0x0000000000007941 */ /* 0x000fea0003800200 */
.L_x_2868:
[----:B------:R-:W-:-:S04]  /*7bd0*/  LOP3.LUT P0, RZ, R12, 0x8, RZ, 0xc0, !PT ;  /* 0x000000080cff7812 */ /* 0x000fc8000780c0ff */
[----:B------:R-:W-:-:S13]  /*7be0*/  ISETP.LT.OR P0, PT, R51, R50, P0 ;  /* 0x000000323300720c */ /* 0x000fda0000701670 */
[----:B------:R-:W-:Y:S05]  /*7bf0*/  @P0 BRA `(.L_x_2855) ;  /* 0x0000000000900947 */ /* 0x000fea0003800000 */
        /* <DEDUP_REMOVED lines=23> */
[----:B------:R-:W-:-:S05]  /*7d70*/  IMAD.WIDE.U32 R2, R13, 0x4, R2 ;  /* 0x000000040d027825 */ /* 0x000fca00078e0002 */
[----:B------:R-:W4:Y:S01]  /*7d80*/  LDG.E.128 R12, desc[UR36][R2.64] ;  /* 0x00000024020c7981 */ /* 0x000f22000c1e1d00 */
[----:B------:R-:W0:Y:S01]  /*7d90*/  S2UR UR5, SR_CgaCtaId ;  /* 0x00000000000579c3 */ /* 0x000e220000008800 */
[----:B------:R-:W-:Y:S01]  /*7da0*/  UMOV UR4, 0x400 ;  /* 0x0000040000047882 */ /* 0x000fe20000000000 */
[----:B------:R-:W-:Y:S01]  /*7db0*/  IADD3 R51, PT, PT, R51, -UR39, RZ ;  /* 0x8000002733337c10 */ /* 0x000fe2000fffe0ff */
        /* <DEDUP_REMOVED lines=8> */
.L_x_2855:
[----:B------:R-:W-:Y:S05]  /*7e40*/  BSYNC.RECONVERGENT B2 ;  /* 0x0000000000027941 */ /* 0x000fea0003800200 */
.L_x_2854:
[----:B------:R-:W-:Y:S01]  /*7e50*/  ISETP.NE.AND P0, PT, R48, R49, PT ;  /* 0x000000313000720c */ /* 0x000fe20003f05270 */
[----:B------:R-:W-:-:S12]  /*7e60*/  BSSY.RECONVERGENT B0, `(.L_x_2874) ;  /* 0x0000036000007945 */ /* 0x000fd80003800200 */
[----:B------:R-:W-:Y:S05]  /*7e70*/  @P0 BRA `(.L_x_2875) ;  /* 0x0000000000d00947 */ /* 0x000fea0003800000 */
[----:B------:R-:W0:Y:S01]  /*7e80*/  LDC R2, c[0x0][0x478] ;  /* 0x00011e00ff027b82 */ /* 0x000e220000000800 */
[----:B------:R-:W-:Y:S01]  /*7e90*/  IMAD.IADD R23, R19, 0x1, R16 ;  /* 0x0000000113177824 */ /* 0x000fe200078e0210 */
[----:B------:R-:W1:Y:S01]  /*7ea0*/  LDCU.64 UR4, c[0x0][0x460] ;  /* 0x00008c00ff0477ac */ /* 0x000e620008000a00 */
[----:B------:R-:W4:Y:S01]  /*7eb0*/  LDCU.64 UR6, c[0x0][0x3c0] ;  /* 0x00007800ff0677ac */ /* 0x000f220008000a00 */
[----:B0-----:R-:W-:-:S13]  /*7ec0*/  ISETP.NE.AND P1, PT, R2, 0x2, PT ;  /* 0x000000020200780c */ /* 0x001fda0003f25270 */
[----:B------:R-:W0:Y:S08]  /*7ed0*/  @!P1 LDC.64 R2, c[0x0][0x3a8] ;  /* 0x0000ea00ff029b82 */ /* 0x000e300000000a00 */
[----:B------:R-:W2:Y:S08]  /*7ee0*/  @!P1 LDC.64 R14, c[0x0][0x468] ;  /* 0x00011a00ff0e9b82 */ /* 0x000eb00000000a00 */
[----:B------:R-:W4:Y:S01]  /*7ef0*/  @P1 LDC.64 R12, c[0x0][0x3a8] ;  /* 0x0000ea00ff0c1b82 */ /* 0x000f220000000a00 */
[----:B0-----:R-:W-:-:S04]  /*7f00*/  @!P1 IADD3 R2, P0, PT, R23, R2, RZ ;  /* 0x0000000217029210 */ /* 0x001fc80007f1e0ff */
[----:B------:R-:W-:Y:S01]  /*7f10*/  @!P1 LEA.HI.X.SX32 R3, R23, R3, 0x1, P0 ;  /* 0x0000000317039211 */ /* 0x000fe200000f0eff */
[----:B--2---:R-:W2:Y:S04]  /*7f20*/  @!P1 LDG.E R15, desc[UR36][R14.64+0x8] ;  /* 0x000008240e0f9981 */ /* 0x004ea8000c1e1900 */
[----:B------:R-:W2:Y:S01]  /*7f30*/  @!P1 LDG.E R22, desc[UR36][R2.64] ;  /* 0x0000002402169981 */ /* 0x000ea2000c1e1900 */
[----:B-1----:R-:W-:-:S04]  /*7f40*/  ISETP.NE.U32.AND P0, PT, RZ, UR4, PT ;  /* 0x00000004ff007c0c */ /* 0x002fc8000bf05070 */
[----:B------:R-:W-:-:S13]  /*7f50*/  ISETP.NE.AND.EX P0, PT, RZ, UR5, PT, P0 ;  /* 0x00000005ff007c0c */ /* 0x000fda000bf05300 */
[----:B---3--:R-:W0:Y:S08]  /*7f60*/  @P0 LDC R25, c[0x0][0x3f8] ;  /* 0x0000fe00ff190b82 */ /* 0x008e300000000800 */
[----:B------:R-:W1:Y:S01]  /*7f70*/  @P0 LDC.64 R20, c[0x0][0x458] ;  /* 0x00011600ff140b82 */ /* 0x000e620000000a00 */
[----:B----4-:R-:W-:Y:S01]  /*7f80*/  @P1 IMAD.WIDE R2, R23, 0x4, R12 ;  /* 0x0000000417021825 */ /* 0x010fe200078e020c */
[----:B--2---:R-:W2:Y:S08]  /*7f90*/  @!P1 I2F.S8 R16, R22 ;  /* 0x0000001600109306 */ /* 0x004eb00000001400 */
[----:B------:R-:W3:Y:S08]  /*7fa0*/  @!P1 I2F.S8 R24, R22.B1 ;  /* 0x1000001600189306 */ /* 0x000ef00000001400 */
[----:B------:R-:W4:Y:S08]  /*7fb0*/  @!P1 I2F.S8 R26, R22.B2 ;  /* 0x20000016001a9306 */ /* 0x000f300000001400 */
[----:B------:R-:W1:Y:S01]  /*7fc0*/  @!P1 I2F.S8 R28, R22.B3 ;  /* 0x30000016001c9306 */ /* 0x000e620000001400 */
[----:B0-----:R-:W-:-:S02]  /*7fd0*/  @P0 IMAD R18, R17, R25, R18 ;  /* 0x0000001911120224 */ /* 0x001fc400078e0212 */
[C---:B--2---:R-:W-:Y:S01]  /*7fe0*/  @!P1 FMUL.FTZ R12, R15.reuse, R16 ;  /* 0x000000100f0c9220 */ /* 0x044fe20000410000 */
[C---:B---3--:R-:W-:Y:S01]  /*7ff0*/  @!P1 FMUL.FTZ R13, R15.reuse, R24 ;  /* 0x000000180f0d9220 */ /* 0x048fe20000410000 */
[----:B------:R-:W-:Y:S01]  /*8000*/  USHF.L.U32 UR4, UR38, 0x6, URZ ;  /* 0x0000000626047899 */ /* 0x000fe200080006ff */
[----:B------:R-:W-:Y:S01]  /*8010*/  IMAD R50, R52, R50, R19 ;  /* 0x0000003234327224 */ /* 0x000fe200078e0213 */
[----:B------:R-:W-:Y:S01]  /*8020*/  @P0 LEA R17, R18, R19, 0x6 ;  /* 0x0000001312110211 */ /* 0x000fe200078e30ff */
[C---:B----4-:R-:W-:Y:S01]  /*8030*/  @!P1 FMUL.FTZ R14, R15.reuse, R26 ;  /* 0x0000001a0f0e9220 */ /* 0x050fe20000410000 */
[----:B------:R-:W0:Y:S01]  /*8040*/  LDS R23, [UR9] ;  /* 0x00000009ff177984 */ /* 0x000e220008000800 */
[----:B-1----:R-:W-:Y:S02]  /*8050*/  @!P1 FMUL.FTZ R15, R15, R28 ;  /* 0x0000001c0f0f9220 */ /* 0x002fe40000410000 */
[----:B------:R-:W-:-:S04]  /*8060*/  @P0 IMAD.WIDE R16, R17, 0x4, R20 ;  /* 0x0000000411100825 */ /* 0x000fc800078e0214 */
[----:B------:R-:W2:Y:S04]  /*8070*/  @P1 LDG.E.128 R12, desc[UR36][R2.64] ;  /* 0x00000024020c1981 */ /* 0x000ea8000c1e1d00 */
[----:B------:R-:W3:Y:S01]  /*8080*/  @P0 LDG.E.128 R24, desc[UR36][R16.64] ;  /* 0x0000002410180981 */ /* 0x000ee2000c1e1d00 */
[----:B------:R-:W-:Y:S02]  /*8090*/  SHF.R.S32.HI R18, RZ, 0x1f, R50 ;  /* 0x0000001fff127819 */ /* 0x000fe40000011432 */
[----:B------:R-:W-:Y:S02]  /*80a0*/  IADD3 R50, P1, PT, R50, UR4, RZ ;  /* 0x0000000432327c10 */ /* 0x000fe4000ff3e0ff */
[----:B------:R-:W-:-:S04]  /*80b0*/  MOV R21, UR4 ;  /* 0x0000000400157c02 */ /* 0x000fc80008000f00 */
[----:B------:R-:W-:Y:S02]  /*80c0*/  LEA.HI.X.SX32 R21, R21, R18, 0x1, P1 ;  /* 0x0000001215157211 */ /* 0x000fe400008f0eff */
[----:B------:R-:W-:-:S04]  /*80d0*/  LEA R20, P1, R50, UR6, 0x2 ;  /* 0x0000000632147c11 */ /* 0x000fc8000f8210ff */
[----:B------:R-:W-:Y:S01]  /*80e0*/  LEA.HI.X R21, R50, UR7, R21, 0x2, P1 ;  /* 0x0000000732157c11 */ /* 0x000fe200088f1415 */
[----:B--2--5:R-:W-:Y:S01]  /*80f0*/  FADD.FTZ R4, R12, R4 ;  /* 0x000000040c047221 */ /* 0x024fe20000010000 */
[----:B------:R-:W-:Y:S01]  /*8100*/  FADD.FTZ R5, R13, R5 ;  /* 0x000000050d057221 */ /* 0x000fe20000010000 */
[----:B------:R-:W-:Y:S01]  /*8110*/  FADD.FTZ R6, R14, R6 ;  /* 0x000000060e067221 */ /* 0x000fe20000010000 */
[----:B------:R-:W-:Y:S01]  /*8120*/  FADD.FTZ R7, R15, R7 ;  /* 0x000000070f077221 */ /* 0x000fe20000010000 */
[----:B---3--:R-:W-:Y:S01]  /*8130*/  @P0 FMUL.FTZ R4, R4, R24 ;  /* 0x0000001804040220 */ /* 0x008fe20000410000 */
[----:B------:R-:W-:Y:S01]  /*8140*/  @P0 FMUL.FTZ R5, R5, R25 ;  /* 0x0000001905050220 */ /* 0x000fe20000410000 */
[----:B------:R-:W-:Y:S01]  /*8150*/  @P0 FMUL.FTZ R6, R6, R26 ;  /* 0x0000001a06060220 */ /* 0x000fe20000410000 */
[----:B------:R-:W-:-:S05]  /*8160*/  @P0 FMUL.FTZ R7, R7, R27 ;  /* 0x0000001b07070220 */ /* 0x000fca0000410000 */
[----:B------:R1:W-:Y:S01]  /*8170*/  STG.E.128 desc[UR36][R20.64], R4 ;  /* 0x0000000414007986 */ /* 0x0003e2000c101d24 */
[C---:B0-----:R-:W-:Y:S01]  /*8180*/  FFMA.FTZ R8, R23.reuse, R4, R8 ;  /* 0x0000000417087223 */ /* 0x041fe20000010008 */
[C---:B------:R-:W-:Y:S01]  /*8190*/  FFMA.FTZ R9, R23.reuse, R5, R9 ;  /* 0x0000000517097223 */ /* 0x040fe20000010009 */
[C---:B------:R-:W-:Y:S01]  /*81a0*/  FFMA.FTZ R10, R23.reuse, R6, R10 ;  /* 0x00000006170a7223 */ /* 0x040fe2000001000a */
[----:B------:R-:W-:-:S07]  /*81b0*/  FFMA.FTZ R11, R23, R7, R11 ;  /* 0x00000007170b7223 */ /* 0x000fce000001000b */
.L_x_2875:
[----:B------:R-:W-:Y:S05]  /*81c0*/  BSYNC.RECONVERGENT B0 ;  /* 0x0000000000007941 */ /* 0x000fea0003800200 */
.L_x_2874:
[----:B------:R-:W0:Y:S08]  /*81d0*/  S2UR UR5, SR_CgaCtaId ;  /* 0x00000000000579c3 */ /* 0x000e300000008800 */
[----:B------:R-:W-:Y:S01]  /*81e0*/  BAR.SYNC.DEFER_BLOCKING 0x0 ;  /* 0x0000000000007b1d */ /* 0x000fe20000010000 */
[C---:B------:R-:W-:Y:S01]  /*81f0*/  LOP3.LUT R2, R0.reuse, 0x3c0, RZ, 0xc0, !PT ;  /* 0x000003c000027812 */ /* 0x040fe200078ec0ff */
[----:B------:R-:W-:Y:S01]  /*8200*/  IMAD.SHL.U32 R3, R19, 0x4, RZ ;  /* 0x0000000413037824 */ /* 0x000fe200078e00ff */
[----:B------:R-:W-:-:S02]  /*8210*/  ISETP.GT.U32.AND P1, PT, R0, 0x3f, PT ;  /* 0x0000003f0000780c */ /* 0x000fc40003f24070 */
[----:B------:R-:W-:Y:S01]  /*8220*/  ISETP.NE.AND P0, PT, R2, 0x40, PT ;  /* 0x000000400200780c */ /* 0x000fe20003f05270 */
[----:B------:R-:W-:Y:S01]  /*8230*/  UMOV UR4, 0x400 ;  /* 0x0000040000047882 */ /* 0x000fe20000000000 */
[----:B------:R-:W-:Y:S01]  /*8240*/  LEA R48, R48, R3, 0x8 ;  /* 0x0000000330307211 */ /* 0x000fe200078e40ff */
[----:B------:R-:W-:Y:S01]  /*8250*/  UIADD3 UR4, UPT, UPT, UR4, 0x120, URZ ;  /* 0x0000012004047890 */ /* 0x000fe2000fffe0ff */
[C---:B------:R-:W-:Y:S02]  /*8260*/  LOP3.LUT R2, R0.reuse, 0x3e0, RZ, 0xc0, !PT ;  /* 0x000003e000027812 */ /* 0x040fe400078ec0ff */
[----:B------:R-:W-:Y:S01]  /*8270*/  ISETP.GT.U32.AND P2, PT, R0, 0x1f, PT ;  /* 0x0000001f0000780c */ /* 0x000fe20003f44070 */
[----:B0-----:R-:W-:-:S09]  /*8280*/  ULEA UR4, UR5, UR4, 0x18 ;  /* 0x0000000405047291 */ /* 0x001fd2000f8ec0ff */
[----:B------:R-:W-:Y:S01]  /*8290*/  @!P0 STS.128 [R48+UR4+-0x400], R8 ;  /* 0xfffc000830008988 */ /* 0x000fe20008000c04 */
[----:B------:R-:W-:Y:S01]  /*82a0*/  BAR.SYNC.DEFER_BLOCKING 0x0 ;  /* 0x0000000000007b1d */ /* 0x000fe20000010000 */
[----:B------:R-:W-:Y:S02]  /*82b0*/  ISETP.NE.AND P0, PT, R2, 0x20, PT ;  /* 0x000000200200780c */ /* 0x000fe40003f05270 */
[----:B------:R-:W-:-:S03]  /*82c0*/  LOP3.LUT R2, R0, 0x3f0, RZ, 0xc0, !PT ;  /* 0x000003f000027812 */ /* 0x000fc600078ec0ff */
[----:B-1---5:R-:W0:Y:S02]  /*82d0*/  @!P1 LDS.128 R4, [R48+UR4] ;  /* 0x0000000430049984 */ /* 0x022e240008000c00 */
        /* <DEDUP_REMOVED lines=20> */
[----:B------:R-:W4:Y:S01]  /*8420*/  LDCU UR4, c[0x0][0x478] ;  /* 0x00008f00ff0477ac */ /* 0x000f220008000800 */
[----:B01----:R-:W-:Y:S01]  /*8430*/  @!P1 FADD.FTZ R8, R8, R48 ;  /* 0x0000003008089221 */ /* 0x003fe20000010000 */
[----:B------:R-:W-:Y:S01]  /*8440*/  @!P1 FADD.FTZ R9, R9, R49 ;  /* 0x0000003109099221 */ /* 0x000fe20000010000 */
[----:B------:R-:W-:Y:S01]  /*8450*/  @!P1 FADD.FTZ R10, R10, R50 ;  /* 0x000000320a0a9221 */ /* 0x000fe20000010000 */
[----:B------:R-:W-:Y:S01]  /*8460*/  @!P1 FADD.FTZ R11, R11, R51 ;  /* 0x000000330b0b9221 */ /* 0x000fe20000010000 */
[----:B----4-:R-:W-:-:S09]  /*8470*/  UISETP.NE.AND UP0, UPT, UR4, 0x2, UPT ;  /* 0x000000020400788c */ /* 0x010fd2000bf05270 */
[----:B------:R-:W-:Y:S05]  /*8480*/  BRA.U UP0, `(.L_x_2876) ;  /* 0x00000001007c7547 */ /* 0x000fea000b800000 */
[----:B------:R-:W0:Y:S01]  /*8490*/  LDC.64 R2, c[0x0][0x470] ;  /* 0x00011c00ff027b82 */ /* 0x000e220000000a00 */
[----:B------:R-:W1:Y:S01]  /*84a0*/  LDCU.64 UR4, c[0x0][0x380] ;  /* 0x00007000ff0477ac */ /* 0x000e620008000a00 */
[----:B0-----:R-:W4:Y:S01]  /*84b0*/  LDG.E R2, desc[UR36][R2.64] ;  /* 0x0000002402027981 */ /* 0x001f22000c1e1900 */
[----:B------:R-:W-:Y:S02]  /*84c0*/  IMAD.IADD R19, R52, 0x1, R19 ;  /* 0x0000000134137824 */ /* 0x000fe400078e0213 */
[C---:B----4-:R-:W-:Y:S01]  /*84d0*/  FMUL.FTZ R10, R2.reuse, R10 ;  /* 0x0000000a020a7220 */ /* 0x050fe20000410000 */
[C---:B------:R-:W-:Y:S01]  /*84e0*/  FMUL.FTZ R11, R2.reuse, R11 ;  /* 0x0000000b020b7220 */ /* 0x040fe20000410000 */
[C---:B------:R-:W-:Y:S01]  /*84f0*/  FMUL.FTZ R9, R2.reuse, R9 ;  /* 0x0000000902097220 */ /* 0x040fe20000410000 */
[----:B------:R-:W-:-:S03]  /*8500*/  FMUL.FTZ R8, R2, R8 ;  /* 0x0000000802087220 */ /* 0x000fc60000410000 */
[----:B------:R-:W0:Y:S08]  /*8510*/  F2I.S8.NTZ R10, R10 ;  /* 0x0000000a000a7305 */ /* 0x000e300000202100 */
[----:B------:R-:W4:Y:S01]  /*8520*/  F2I.S8.NTZ R11, R11 ;  /* 0x0000000b000b7305 */ /* 0x000f220000202100 */
[----:B0-----:R-:W-:-:S07]  /*8530*/  PRMT R0, R10, 0x8880, RZ ;  /* 0x000088800a007816 */ /* 0x001fce00000000ff */
[----:B------:R-:W0:Y:S01]  /*8540*/  F2I.S8.NTZ R9, R9 ;  /* 0x0000000900097305 */ /* 0x000e220000202100 */
[----:B------:R-:W-:Y:S02]  /*8550*/  PRMT R0, R0, 0x7710, RZ ;  /* 0x0000771000007816 */ /* 0x000fe400000000ff */
[----:B----4-:R-:W-:-:S05]  /*8560*/  PRMT R3, R11, 0x8880, RZ ;  /* 0x000088800b037816 */ /* 0x010fca00000000ff */
[----:B------:R-:W4:Y:S01]  /*8570*/  F2I.S8.NTZ R8, R8 ;  /* 0x0000000800087305 */ /* 0x000f220000202100 */
[----:B------:R-:W-:Y:S02]  /*8580*/  SHF.L.U32 R2, R0, 0x10, RZ ;  /* 0x0000001000027819 */ /* 0x000fe400000006ff */
[----:B------:R-:W-:Y:S02]  /*8590*/  PRMT R0, R3, 0x7710, RZ ;  /* 0x0000771003007816 */ /* 0x000fe400000000ff */
[----:B------:R-:W-:Y:S02]  /*85a0*/  LOP3.LUT R3, R2, 0xff0000, RZ, 0xc0, !PT ;  /* 0x00ff000002037812 */ /* 0x000fe400078ec0ff */
[----:B0-----:R-:W-:Y:S02]  /*85b0*/  PRMT R9, R9, 0x8880, RZ ;  /* 0x0000888009097816 */ /* 0x001fe400000000ff */
[----:B------:R-:W-:Y:S02]  /*85c0*/  LEA R3, R0, R3, 0x18 ;  /* 0x0000000300037211 */ /* 0x000fe400078ec0ff */
[----:B------:R-:W-:-:S02]  /*85d0*/  PRMT R2, R9, 0x7710, RZ ;  /* 0x0000771009027816 */ /* 0x000fc400000000ff */
[----:B----4-:R-:W-:-:S04]  /*85e0*/  PRMT R4, R8, 0x8880, RZ ;  /* 0x0000888008047816 */ /* 0x010fc800000000ff */
        /* <DEDUP_REMOVED lines=9> */
.L_x_2876:
[----:B------:R-:W0:Y:S01]  /*8680*/  LDC.64 R2, c[0x0][0x380] ;  /* 0x0000e000ff027b82 */ /* 0x000e220000000a00 */
[----:B------:R-:W-:-:S05]  /*8690*/  IADD3 R19, PT, PT, R52, R19, RZ ;  /* 0x0000001334137210 */ /* 0x000fca0007ffe0ff */
[----:B0-----:R-:W-:-:S05]  /*86a0*/  IMAD.WIDE R2, R19, 0x4, R2 ;  /* 0x0000000413027825 */ /* 0x001fca00078e0202 */
[----:B------:R-:W-:Y:S01]  /*86b0*/  STG.E.128 desc[UR36][R2.64], R8 ;  /* 0x0000000802007986 */ /* 0x000fe2000c101d24 */
[----:B------:R-:W-:Y:S05]  /*86c0*/  EXIT ;  /* 0x000000000000794d */ /* 0x000fea0003800000 */
.L_x_2795:
[----:B------:R-:W-:Y:S02]  /*86d0*/  HFMA2 R12, -RZ, RZ, 0, 9.5367431640625e-07 ;  /* 0x00000010ff0c7431 */ /* 0x000fe400000001ff */
[----:B------:R-:W-:Y:S01]  /*86e0*/  IMAD.MOV.U32 R11, RZ, RZ, 0x1f ;  /* 0x0000001fff0b7424 */ /* 0x000fe200078e00ff */
[----:B------:R-:W-:-:S07]  /*86f0*/  MOV R15, 0xffffffff ;  /* 0xffffffff000f7802 */ /* 0x000fce0000000f00 */
[----:B0----5:R-:W-:Y:S05]  /*8700*/  WARPSYNC.COLLECTIVE R15, `(.L_x_2877) ;  /* 0x000000000f087348 */ /* 0x021fea0003c00000 */
[----:B------:R1:W2:Y:S02]  /*8710*/  SHFL.BFLY P6, R14, R13, R12, R11 ;  /* 0x0c00000c0d0e7389 */ /* 0x0002a400000c000b */
[----:B012--5:R-:W-:Y:S05]  /*8720*/  ENDCOLLECTIVE ;  /* 0x000000000000791b */ /* 0x027fea0003800000 */
.L_x_2877:
[----:B------:R-:W-:Y:S02]  /*8730*/  IMAD.MOV.U32 R12, RZ, RZ, 0x8 ;  /* 0x00000008ff0c7424 */ /* 0x000fe400078e00ff */
[----:B------:R-:W-:-:S05]  /*8740*/  FADD.FTZ R3, R13, R14 ;  /* 0x0000000e0d037221 */ /* 0x000fca0000010000 */
[----:B------:R-:W-:-:S07]  /*8750*/  MOV R13, R3 ;  /* 0x00000003000d7202 */ /* 0x000fce0000000f00 */
[----:B------:R-:W-:Y:S05]  /*8760*/  WARPSYNC.COLLECTIVE R15, `(.L_x_2878) ;  /* 0x000000000f087348 */ /* 0x000fea0003c00000 */
[----:B------:R0:W1:Y:S02]  /*8770*/  SHFL.BFLY P6, R14, R13, R12, R11 ;  /* 0x0c00000c0d0e7389 */ /* 0x00006400000c000b */
[----:B01----:R-:W-:Y:S05]  /*8780*/  ENDCOLLECTIVE ;  /* 0x000000000000791b */ /* 0x003fea0003800000 */
.L_x_2878:
[----:B------:R-:W-:Y:S02]  /*8790*/  HFMA2 R12, -RZ, RZ, 0, 2.384185791015625e-07 ;  /* 0x00000004ff0c7431 */ /* 0x000fe400000001ff */
[----:B------:R-:W-:-:S05]  /*87a0*/  FADD.FTZ R4, R3, R14 ;  /* 0x0000000e03047221 */ /* 0x000fca0000010000 */
[----:B------:R-:W-:-:S07]  /*87b0*/  MOV R13, R4 ;  /* 0x00000004000d7202 */ /* 0x000fce0000000f00 */
[----:B------:R-:W-:Y:S05]  /*87c0*/  WARPSYNC.COLLECTIVE R15, `(.L_x_2879) ;  /* 0x000000000f087348 */ /* 0x000fea0003c00000 */
[----:B------:R0:W1:Y:S02]  /*87d0*/  SHFL.BFLY P6, R14, R13, R12, R11 ;  /* 0x0c00000c0d0e7389 */ /* 0x00006400000c000b */
[----:B01----:R-:W-:Y:S05]  /*87e0*/  ENDCOLLECTIVE ;  /* 0x000000000000791b */ /* 0x003fea0003800000 */
.L_x_2879:
[----:B------:R-:W-:Y:S01]  /*87f0*/  MOV R12, 0x2 ;  /* 0x00000002000c7802 */ /* 0x000fe20000000f00 */
[----:B------:R-:W-:-:S04]  /*8800*/  FADD.FTZ R5, R4, R14 ;  /* 0x0000000e04057221 */ /* 0x000fc80000010000 */
[----:B------:R-:W-:-:S07]  /*8810*/  IMAD.MOV.U32 R13, RZ, RZ, R5 ;  /* 0x000000ffff0d7224 */ /* 0x000fce00078e0005 */
[----:B------:R-:W-:Y:S05]  /*8820*/  WARPSYNC.COLLECTIVE R15, `(.L_x_2880) ;  /* 0x000000000f087348 */ /* 0x000fea0003c00000 */
[----:B------:R0:W1:Y:S02]  /*8830*/  SHFL.BFLY P6, R14, R13, R12, R11 ;  /* 0x0c00000c0d0e7389 */ /* 0x00006400000c000b */
[----:B01----:R-:W-:Y:S05]  /*8840*/  ENDCOLLECTIVE ;  /* 0x000000000000791b */ /* 0x003fea0003800000 */
.L_x_2880:
[----:B------:R-:W-:Y:S02]  /*8850*/  IMAD.MOV.U32 R12, RZ, RZ, 0x1 ;  /* 0x00000001ff0c7424 */ /* 0x000fe400078e00ff */
[----:B------:R-:W-:-:S05]  /*8860*/  FADD.FTZ R6, R5, R14 ;  /* 0x0000000e05067221 */ /* 0x000fca0000010000 */
[----:B------:R-:W-:-:S07]  /*8870*/  MOV R13, R6 ;  /* 0x00000006000d7202 */ /* 0x000fce0000000f00 */
[----:B------:R-:W-:Y:S05]  /*8880*/  WARPSYNC.COLLECTIVE R15, `(.L_x_2881) ;  /* 0x000000000f087348 */ /* 0x000fea0003c00000 */
[----:B------:R0:W1:Y:S02]  /*8890*/  SHFL.BFLY P6, R14, R13, R12, R11 ;  /* 0x0c00000c0d0e7389 */ /* 0x00006400000c000b */
[----:B01----:R-:W-:Y:S05]  /*88a0*/  ENDCOLLECTIVE ;  /* 0x000000000000791b */ /* 0x003fea0003800000 */
.L_x_2881:
[----:B------:R-:W-:Y:S05]  /*88b0*/  BRA `(.L_x_2882) ;  /* 0xffffff8c00847947 */ /* 0x000fea000383ffff */
.L_x_2805:
[----:B------:R-:W-:Y:S01]  /*88c0*/  HFMA2 R12, -RZ, RZ, 0, 5.9604644775390625e-08 ;  /* 0x00000001ff0c7431 */ /* 0x000fe200000001ff */
[----:B------:R-:W-:Y:S01]  /*88d0*/  BSSY B1, `(.L_x_2883) ;  /* 0x0000006000017945 */ /* 0x000fe20003800000 */
[----:B------:R-:W-:Y:S01]  /*88e0*/  MOV R11, 0x1f ;  /* 0x0000001f000b7802 */ /* 0x000fe20000000f00 */
[----:B------:R-:W-:-:S07]  /*88f0*/  IMAD.MOV.U32 R15, RZ, RZ, -0x1 ;  /* 0xffffffffff0f7424 */ /* 0x000fce00078e00ff */
[----:B------:R-:W-:Y:S05]  /*8900*/  WARPSYNC.COLLECTIVE R15, `(.L_x_2884) ;  /* 0x000000000f087348 */ /* 0x000fea0003c00000 */
[----:B------:R0:W1:Y:S02]  /*8910*/  SHFL.BFLY P6, R14, R13, R12, R11 ;  /* 0x0c00000c0d0e7389 */ /* 0x00006400000c000b */
[----:B01----:R-:W-:Y:S05]  /*8920*/  ENDCOLLECTIVE ;  /* 0x000000000000791b */ /* 0x003fea0003800000 */
.L_x_2884:
[----:B------:R-:W-:Y:S05]  /*8930*/  BSYNC B1 ;  /* 0x0000000000017941 */ /* 0x000fea0003800000 */
.L_x_2883:
[----:B------:R-:W-:Y:S05]  /*8940*/  BRA `(.L_x_2885) ;  /* 0xffffffa000747947 */ /* 0x000fea000383ffff */
.L_x_2809:
[----:B------:R-:W-:Y:S01]  /*8950*/  HFMA2 R12, -RZ, RZ, 0, 9.5367431640625e-07 ;  /* 0x00000010ff0c7431 */ /* 0x000fe200000001ff */
[----:B------:R-:W-:Y:S01]  /*8960*/  BSSY B0, `(.L_x_2886) ;  /* 0x0000007000007945 */ /* 0x000fe20003800000 */
[----:B------:R-:W-:Y:S01]  /*8970*/  MOV R13, R0 ;  /* 0x00000000000d7202 */ /* 0x000fe20000000f00 */
[----:B------:R-:W-:Y:S01]  /*8980*/  IMAD.MOV.U32 R11, RZ, RZ, 0x1f ;  /* 0x0000001fff0b7424 */ /* 0x000fe200078e00ff */
[----:B------:R-:W-:-:S07]  /*8990*/  MOV R15, 0xffffffff ;  /* 0xffffffff000f7802 */ /* 0x000fce0000000f00 */
[----:B--23-5:R-:W-:Y:S05]  /*89a0*/  WARPSYNC.COLLECTIVE R15, `(.L_x_2887) ;  /* 0x000000000f087348 */ /* 0x02cfea0003c00000 */
[----:B------:R0:W1:Y:S02]  /*89b0*/  SHFL.BFLY P6, R14, R13, R12, R11 ;  /* 0x0c00000c0d0e7389 */ /* 0x00006400000c000b */
[----:B0123-5:R-:W-:Y:S05]  /*89c0*/  ENDCOLLECTIVE ;  /* 0x000000000000791b */ /* 0x02ffea0003800000 */
.L_x_2887:
[----:B------:R-:W-:Y:S05]  /*89d0*/  BSYNC B0 ;  /* 0x0000000000007941 */ /* 0x000fea0003800000 */
.L_x_2886:
[----:B------:R-:W-:Y:S01]  /*89e0*/  HFMA2 R12, -RZ, RZ, 0, 4.76837158203125e-07 ;  /* 0x00000008ff0c7431 */ /* 0x000fe200000001ff */
[----:B------:R-:W-:Y:S01]  /*89f0*/  FMNMX.FTZ R13, R14, R0, !PT ;  /* 0x000000000e0d7209 */ /* 0x000fe20007810000 */
[----:B------:R-:W-:Y:S01]  /*8a00*/  IMAD.MOV.U32 R11, RZ, RZ, 0x1f ;  /* 0x0000001fff0b7424 */ /* 0x000fe200078e00ff */
[----:B------:R-:W-:-:S07]  /*8a10*/  MOV R15, 0xffffffff ;  /* 0xffffffff000f7802 */ /* 0x000fce0000000f00 */
[----:B------:R-:W-:Y:S05]  /*8a20*/  WARPSYNC.COLLECTIVE R15, `(.L_x_2888) ;  /* 0x000000000f087348 */ /* 0x000fea0003c00000 */
[----:B------:R0:W1:Y:S02]  /*8a30*/  SHFL.BFLY P6, R14, R13, R12, R11 ;  /* 0x0c00000c0d0e7389 */ /* 0x00006400000c000b */
[----:B01----:R-:W-:Y:S05]  /*8a40*/  ENDCOLLECTIVE ;  /* 0x000000000000791b */ /* 0x003fea0003800000 */
.L_x_2888:
[----:B------:R-:W-:Y:S01]  /*8a50*/  IMAD.MOV.U32 R12, RZ, RZ, 0x4 ;  /* 0x00000004ff0c7424 */ /* 0x000fe200078e00ff */
[----:B------:R-:W-:-:S04]  /*8a60*/  FMNMX.FTZ R2, R13, R14, !PT ;  /* 0x0000000e0d027209 */ /* 0x000fc80007810000 */
[----:B------:R-:W-:-:S07]  /*8a70*/  MOV R13, R2 ;  /* 0x00000002000d7202 */ /* 0x000fce0000000f00 */
[----:B------:R-:W-:Y:S05]  /*8a80*/  WARPSYNC.COLLECTIVE R15, `(.L_x_2889) ;  /* 0x000000000f087348 */ /* 0x000fea0003c00000 */
[----:B------:R0:W1:Y:S02]  /*8a90*/  SHFL.BFLY P6, R14, R13, R12, R11 ;  /* 0x0c00000c0d0e7389 */ /* 0x00006400000c000b */
[----:B01----:R-:W-:Y:S05]  /*8aa0*/  ENDCOLLECTIVE ;  /* 0x000000000000791b */ /* 0x003fea0003800000 */
.L_x_2889:
[----:B------:R-:W-:Y:S01]  /*8ab0*/  HFMA2 R12, -RZ, RZ, 0, 1.1920928955078125e-07 ;  /* 0x00000002ff0c7431 */ /* 0x000fe200000001ff */
[----:B------:R-:W-:-:S04]  /*8ac0*/  FMNMX.FTZ R4, R2, R14, !PT ;  /* 0x0000000e02047209 */ /* 0x000fc80007810000 */
[----:B------:R-:W-:-:S07]  /*8ad0*/  MOV R13, R4 ;  /* 0x00000004000d7202 */ /* 0x000fce0000000f00 */
[----:B------:R-:W-:Y:S05]  /*8ae0*/  WARPSYNC.COLLECTIVE R15, `(.L_x_2890) ;  /* 0x000000000f087348 */ /* 0x000fea0003c00000 */
[----:B------:R0:W1:Y:S02]  /*8af0*/  SHFL.BFLY P6, R14, R13, R12, R11 ;  /* 0x0c00000c0d0e7389 */ /* 0x00006400000c000b */
[----:B01----:R-:W-:Y:S05]  /*8b00*/  ENDCOLLECTIVE ;  /* 0x000000000000791b */ /* 0x003fea0003800000 */
.L_x_2890:
[----:B------:R-:W-:Y:S05]  /*8b10*/  BRA `(.L_x_2891) ;  /* 0xffffffa000b47947 */ /* 0x000fea000383ffff */
.L_x_2892:
        /* <DEDUP_REMOVED lines=14> */
.L_x_3022:


//--------------------- .text._ZN4mmha33masked_multihead_attention_kernelIfLi64ELi64ELi4ELi16ELi64ELb0ELb0EEEv26Multihead_attention_paramsIT_XT5_EE --------------------------
	.section	.text._ZN4mmha33masked_multihead_attention_kernelIfLi64ELi64ELi4ELi16ELi64ELb0ELb0EEEv26Multihead_attention_paramsIT_XT5_EE,"ax",@progbits
	.align	128
        .global         _ZN4mmha33masked_multihead_attention_kernelIfLi64ELi64ELi4ELi16ELi64ELb0ELb0EEEv26Multihead_attention_paramsIT_XT5_EE
        .type           _ZN4mmha33masked_multihead_attention_kernelIfLi64ELi64ELi4ELi16ELi64ELb0ELb0EEEv26Multihead_attention_paramsIT_XT5_EE,@function
        .size           _ZN4mmha33masked_multihead_attention_kernelIfLi64ELi64ELi4ELi16ELi64ELb0ELb0EEEv26Multihead_attention_paramsIT_XT5_EE,(.L_x_3023 - _ZN4mmha33masked_multihead_attention_kernelIfLi64ELi64ELi4ELi16ELi64ELb0ELb0EEEv26Multihead_attention_paramsIT_XT5_EE)
        .other          _ZN4mmha33masked_multihead_attention_kernelIfLi64ELi64ELi4ELi16ELi64ELb0ELb0EEEv26Multihead_attention_paramsIT_XT5_EE,@"STO_CUDA_ENTRY STV_DEFAULT"
_ZN4mmha33masked_multihead_attention_kernelIfLi64ELi64ELi4ELi16ELi64ELb0ELb0EEEv26Multihead_attention_paramsIT_XT5_EE:
.text._ZN4mmha33masked_multihead_attention_kernelIfLi64ELi64ELi4ELi16ELi64ELb0ELb0EEEv26Multihead_attention_paramsIT_XT5_EE:
        /* <DEDUP_REMOVED lines=14> */
.L_x_2893:
        /* <DEDUP_REMOVED lines=17> */
[----:B------:R-:W-:Y:S01]  /*01f0*/  IMAD.U32 R2, RZ, RZ, UR4 ;  /* 0x00000004ff027e24 */ /* 0x000fe2000f8e00ff */
[----:B------:R-:W-:Y:S02]  /*0200*/  MOV R3, UR5 ;  /* 0x0000000500037c02 */ /* 0x000fe40008000f00 */
[----:B-1----:R-:W-:-:S03]  /*0210*/  IADD3 R4, PT, PT, R0, 0xffffffe, RZ ;  /* 0x0ffffffe00047810 */ /* 0x002fc60007ffe0ff */
[----:B------:R1:W2:Y:S01]  /*0220*/  @P5 LDG.E R11, desc[UR36][R2.64] ;  /* 0x00000024020b5981 */ /* 0x0002a2000c1e1900 */
[----:B------:R0:W3:Y:S02]  /*0230*/  F2I.FTZ.U32.TRUNC.NTZ R5, R4 ;  /* 0x0000000400057305 */ /* 0x0000e4000021f000 */
[----:B0-----:R-:W-:Y:S02]  /*0240*/  HFMA2 R4, -RZ, RZ, 0, 0 ;  /* 0x00000000ff047431 */ /* 0x001fe400000001ff */
[----:B---3--:R-:W-:-:S04]  /*0250*/  IMAD.MOV R10, RZ, RZ, -R5 ;  /* 0x000000ffff0a7224 */ /* 0x008fc800078e0a05 */
[----:B------:R-:W-:Y:S01]  /*0260*/  IMAD R9, R10, R7, RZ ;  /* 0x000000070a097224 */ /* 0x000fe200078e02ff */
[----:B------:R-:W-:-:S03]  /*0270*/  IABS R0, R8 ;  /* 0x0000000800007213 */ /* 0x000fc60000000000 */
        /* <DEDUP_REMOVED lines=12> */
[----:B------:R-:W-:Y:S02]  /*0340*/  @P0 IADD3 R5, PT, PT, R5, 0x1, RZ ;  /* 0x0000000105050810 */ /* 0x000fe40007ffe0ff */
[----:B------:R-:W-:-:S04]  /*0350*/  @!P2 LOP3.LUT R6, RZ, R6, RZ, 0x33, !PT ;  /* 0x00000006ff06a212 */ /* 0x000fc800078e33ff */
[----:B------:R-:W-:-:S05]  /*0360*/  @!P4 IMAD.MOV R5, RZ, RZ, -R5 ;  /* 0x000000ffff05c224 */ /* 0x000fca00078e0a05 */
[----:B------:R-:W-:Y:S02]  /*0370*/  R2UR UR42, R5 ;  /* 0x00000000052a72ca */ /* 0x000fe400000e0000 */
[----:B------:R-:W-:-:S13]  /*0380*/  @!P2 R2UR UR42, R6 ;  /* 0x00000000062aa2ca */ /* 0x000fda00000e0000 */
[----:B------:R-:W-:-:S05]  /*0390*/  MOV R5, UR42 ;  /* 0x0000002a00057c02 */ /* 0x000fca0008000f00 */
[----:B0-----:R-:W-:-:S04]  /*03a0*/  @P1 IMAD.WIDE R2, R5, 0x4, R2 ;  /* 0x0000000405021825 */ /* 0x001fc800078e0202 */
[----:B------:R-:W-:Y:S01]  /*03b0*/  IMAD.U32 R5, RZ, RZ, UR9 ;  /* 0x00000009ff057e24 */ /* 0x000fe2000f8e00ff */
[----:B------:R-:W4:Y:S01]  /*03c0*/  @!UP0 LDCU UR43, c[0x0][0x40c] ;  /* 0x00008180ff2b87ac */ /* 0x000f220008000800 */
[----:B------:R0:W5:Y:S03]  /*03d0*/  @P1 LDG.E R8, desc[UR36][R2.64] ;  /* 0x0000002402081981 */ /* 0x000166000c1e1900 */
[----:B------:R-:W-:-:S04]  /*03e0*/  IABS R0, R5 ;  /* 0x0000000500007213 */ /* 0x000fc80000000000 */
[----:B------:R-:W-:-:S13]  /*03f0*/  R2UR UR10, R0 ;  /* 0x00000000000a72ca */ /* 0x000fda00000e0000 */
[----:B------:R-:W1:Y:S08]  /*0400*/  I2F.RP R0, UR10 ;  /* 0x0000000a00007d06 */ /* 0x000e700008209400 */
[----:B-1----:R-:W1:Y:S02]  /*0410*/  MUFU.RCP R0, R0 ;  /* 0x0000000000007308 */ /* 0x002e640000001000 */
[----:B-1----:R-:W-:-:S06]  /*0420*/  IADD3 R4, PT, PT, R0, 0xffffffe, RZ ;  /* 0x0ffffffe00047810 */ /* 0x002fcc0007ffe0ff */
[----:B------:R-:W1:Y:S02]  /*0430*/  F2I.FTZ.U32.TRUNC.NTZ R4, R4 ;  /* 0x0000000400047305 */ /* 0x000e64000021f000 */
[----:B-1----:R-:W-:Y:S01]  /*0440*/  R2UR UR5, R4 ;  /* 0x00000000040572ca */ /* 0x002fe200000e0000 */
[----:B------:R-:W1:Y:S01]  /*0450*/  S2R R16, SR_TID.X ;  /* 0x0000000000107919 */ /* 0x000e620000002100 */
[----:B------:R-:W3:Y:S01]  /*0460*/  S2UR UR44, SR_CTAID.X ;  /* 0x00000000002c79c3 */ /* 0x000ee20000002500 */
[----:B------:R-:W-:Y:S01]  /*0470*/  IMAD.MOV R0, RZ, RZ, -R5 ;  /* 0x000000ffff007224 */ /* 0x000fe200078e0a05 */
[----:B------:R-:W-:Y:S01]  /*0480*/  UMOV UR38, URZ ;  /* 0x000000ff00267c82 */ /* 0x000fe20008000000 */
[----:B------:R-:W-:Y:S01]  /*0490*/  UIMAD UR46, UR6, UR9, URZ ;  /* 0x00000009062e72a4 */ /* 0x000fe2000f8e02ff */
[----:B------:R-:W-:Y:S01]  /*04a0*/  BSSY.RECONVERGENT B0, `(.L_x_2894) ;  /* 0x0000031000007945 */ /* 0x000fe20003800200 */
[----:B------:R-:W-:Y:S02]  /*04b0*/  CS2R R22, SRZ ;  /* 0x0000000000167805 */ /* 0x000fe4000001ff00 */
[----:B-1----:R-:W-:-:S02]  /*04c0*/  ISETP.GT.U32.AND P0, PT, R16, 0x1f, PT ;  /* 0x0000001f1000780c */ /* 0x002fc40003f04070 */
[----:B--2---:R-:W-:-:S13]  /*04d0*/  @P5 R2UR UR4, R11 ;  /* 0x000000000b0452ca */ /* 0x004fda00000e0000 */
[----:B----4-:R-:W-:-:S06]  /*04e0*/  @UP0 UIADD3 UR43, UPT, UPT, UR4, UR7, URZ ;  /* 0x00000007042b0290 */ /* 0x010fcc000fffe0ff */
[----:B0-----:R-:W-:Y:S01]  /*04f0*/  IABS R2, UR43 ;  /* 0x0000002b00027c13 */ /* 0x001fe20008000000 */
[----:B------:R-:W-:-:S03]  /*0500*/  UIADD3 UR7, UPT, UPT, URZ, -UR5, URZ ;  /* 0x80000005ff077290 */ /* 0x000fc6000fffe0ff */
[----:B------:R-:W-:Y:S01]  /*0510*/  R2UR UR41, R2 ;  /* 0x00000000022972ca */ /* 0x000fe200000e0000 */
[----:B------:R-:W-:Y:S01]  /*0520*/  UIMAD UR7, UR7, UR10, URZ ;  /* 0x0000000a070772a4 */ /* 0x000fe2000f8e02ff */
[----:B------:R-:W-:-:S03]  /*0530*/  UMOV UR4, URZ ;  /* 0x000000ff00047c82 */ /* 0x000fc60008000000 */
[----:B------:R-:W-:-:S07]  /*0540*/  UIMAD.WIDE.U32 UR4, UR5, UR7, UR4 ;  /* 0x00000007050472a5 */ /* 0x000fce000f8e0004 */
[----:B------:R-:W3:Y:S01]  /*0550*/  LDCU UR7, c[0x0][0x3f8] ;  /* 0x00007f00ff0777ac */ /* 0x000ee20008000800 */
[----:B------:R-:W-:-:S04]  /*0560*/  UIMAD.WIDE.U32 UR4, UR5, UR41, URZ ;  /* 0x00000029050472a5 */ /* 0x000fc8000f8e00ff */
[----:B------:R-:W-:-:S04]  /*0570*/  UIADD3 UR5, UPT, UPT, -UR5, URZ, URZ ;  /* 0x000000ff05057290 */ /* 0x000fc8000fffe1ff */
[----:B------:R-:W-:-:S04]  /*0580*/  UIMAD UR41, UR10, UR5, UR41 ;  /* 0x000000050a2972a4 */ /* 0x000fc8000f8e0229 */
[----:B------:R-:W-:Y:S02]  /*0590*/  UISETP.GT.U32.AND UP1, UPT, UR10, UR41, UPT ;  /* 0x000000290a00728c */ /* 0x000fe4000bf24070 */
[----:B------:R-:W-:-:S09]  /*05a0*/  UISETP.NE.AND UP0, UPT, UR8, URZ, UPT ;  /* 0x000000ff0800728c */ /* 0x000fd2000bf05270 */
[----:B------:R-:W-:-:S04]  /*05b0*/  @!UP1 UIADD3 UR41, UPT, UPT, UR41, -UR10, URZ ;  /* 0x8000000a29299290 */ /* 0x000fc8000fffe0ff */
[----:B------:R-:W-:Y:S02]  /*05c0*/  UISETP.GT.U32.AND UP2, UPT, UR10, UR41, UPT ;  /* 0x000000290a00728c */ /* 0x000fe4000bf44070 */
[----:B---3--:R-:W-:Y:S02]  /*05d0*/  UIMAD UR40, UR6, UR7, UR44 ;  /* 0x00000007062872a4 */ /* 0x008fe4000f8e022c */
[----:B------:R-:W-:Y:S02]  /*05e0*/  UISETP.GE.AND UP1, UPT, UR43, URZ, UPT ;  /* 0x000000ff2b00728c */ /* 0x000fe4000bf26270 */
[----:B------:R-:W-:-:S05]  /*05f0*/  @UP0 USHF.L.U32 UR4, UR44, 0x6, URZ ;  /* 0x000000062c040899 */ /* 0x000fca00080006ff */
[----:B------:R-:W-:Y:S02]  /*0600*/  @!UP2 UIADD3 UR41, UPT, UPT, UR41, -UR10, URZ ;  /* 0x8000000a2929a290 */ /* 0x000fe4000fffe0ff */
[----:B------:R-:W-:Y:S02]  /*0610*/  UISETP.NE.AND UP2, UPT, UR9, URZ, UPT ;  /* 0x000000ff0900728c */ /* 0x000fe4000bf45270 */
[----:B------:R-:W-:Y:S02]  /*0620*/  @!UP0 USHF.L.U32 UR45, UR40, 0x6, URZ ;  /* 0x00000006282d8899 */ /* 0x000fe400080006ff */
[----:B------:R-:W-:Y:S02]  /*0630*/  @UP0 UIMAD UR45, UR6, UR8, UR4 ;  /* 0x00000008062d02a4 */ /* 0x000fe4000f8e0204 */
[----:B------:R-:W-:Y:S01]  /*0640*/  UIADD3 UR4, UPT, UPT, UR43, 0x1, URZ ;  /* 0x000000012b047890 */ /* 0x000fe2000fffe0ff */
[----:B------:R-:W-:Y:S01]  /*0650*/  SHF.L.U32 R17, R16, 0x1, RZ ;  /* 0x0000000110117819 */ /* 0x000fe200000006ff */
[----:B------:R-:W-:-:S02]  /*0660*/  @!UP1 UIADD3 UR41, UPT, UPT, -UR41, URZ, URZ ;  /* 0x000000ff29299290 */ /* 0x000fc4000fffe1ff */
[----:B------:R-:W-:Y:S02]  /*0670*/  UIMAD UR42, UR42, UR7, URZ ;  /* 0x000000072a2a72a4 */ /* 0x000fe4000f8e02ff */
[----:B------:R-:W-:Y:S01]  /*0680*/  VIADDMNMX R0, R0, UR4, RZ, !PT ;  /* 0x0000000400007c46 */ /* 0x000fe2000f8001ff */
[----:B------:R-:W-:Y:S01]  /*0690*/  @!UP2 ULOP3.LUT UR41, URZ, UR9, URZ, 0x33, !UPT ;  /* 0x00000009ff29a292 */ /* 0x000fe2000f8e33ff */
[----:B------:R-:W-:Y:S01]  /*06a0*/  VIADD R15, R17, UR45 ;  /* 0x0000002d110f7c36 */ /* 0x000fe20008000000 */
        /* <DEDUP_REMOVED lines=16> */
.L_x_2895:
[----:B------:R-:W-:Y:S05]  /*07b0*/  BSYNC.RECONVERGENT B0 ;  /* 0x0000000000007941 */ /* 0x000fea0003800200 */
.L_x_2894:
[----:B------:R-:W1:Y:S01]  /*07c0*/  LDCU UR4, c[0x0][0x478] ;  /* 0x00008f00ff0477ac */ /* 0x000e620008000800 */
[----:B-----5:R-:W-:Y:S02]  /*07d0*/  @P1 R2UR UR38, R8 ;  /* 0x00000000082612ca */ /* 0x020fe400000e0000 */
[----:B------:R-:W-:Y:S01]  /*07e0*/  R2UR UR47, R0 ;  /* 0x00000000002f72ca */ /* 0x000fe200000e0000 */
[----:B------:R-:W-:Y:S01]  /*07f0*/  USHF.R.S32.HI UR48, URZ, 0x1f, UR46 ;  /* 0x0000001fff307899 */ /* 0x000fe2000801142e */
[----:B------:R-:W-:-:S05]  /*0800*/  MOV R0, UR44 ;  /* 0x0000002c00007c02 */ /* 0x000fca0008000f00 */
        /* <DEDUP_REMOVED lines=14> */
.L_x_2896:
[----:B------:R-:W-:Y:S01]  /*08f0*/  BSSY.RECONVERGENT B0, `(.L_x_2897) ;  /* 0x0000006000007945 */ /* 0x000fe20003800200 */
[----:B------:R-:W-:-:S03]  /*0900*/  CS2R R18, SRZ ;  /* 0x0000000000127805 */ /* 0x000fc6000001ff00 */
[----:B------:R-:W-:Y:S05]  /*0910*/  @P0 BRA `(.L_x_2898) ;  /* 0x00000000000c0947 */ /* 0x000fea0003800000 */
[----:B------:R-:W1:Y:S02]  /*0920*/  LDC.64 R2, c[0x0][0x398] ;  /* 0x0000e600ff027b82 */ /* 0x000e640000000a00 */
[----:B-1----:R-:W-:-:S05]  /*0930*/  IMAD.WIDE R2, R15, 0x4, R2 ;  /* 0x000000040f027825 */ /* 0x002fca00078e0202 */
[----:B------:R1:W5:Y:S02]  /*0940*/  LDG.E.64 R18, desc[UR36][R2.64] ;  /* 0x0000002402127981 */ /* 0x000364000c1e1b00 */
.L_x_2898:
[----:B------:R-:W-:Y:S05]  /*0950*/  BSYNC.RECONVERGENT B0 ;  /* 0x0000000000007941 */ /* 0x000fea0003800200 */
.L_x_2897:
        /* <DEDUP_REMOVED lines=24> */
[----:B------:R-:W-:Y:S01]  /*0ae0*/  IMAD.U32 R9, RZ, RZ, UR5 ;  /* 0x00000005ff097e24 */ /* 0x000fe2000f8e00ff */
[----:B------:R-:W-:-:S03]  /*0af0*/  MOV R0, UR6 ;  /* 0x0000000600007c02 */ /* 0x000fc60008000f00 */
[----:B------:R-:W0:Y:S01]  /*0b00*/  LDCU.U8 UR4, c[0x0][0x404] ;  /* 0x00008080ff0477ac */ /* 0x000e220008000000 */
[----:B------:R-:W3:Y:S01]  /*0b10*/  @P3 LDG.E R8, desc[UR36][R8.64] ;  /* 0x0000002408083981 */ /* 0x000ee2000c1e1900 */
[----:B------:R-:W-:Y:S02]  /*0b20*/  @!P0 IMAD R15, R0, 0x40, R11 ;  /* 0x00000040000f8824 */ /* 0x000fe400078e020b */
        /* <DEDUP_REMOVED lines=43> */
.L_x_2900:
        /* <DEDUP_REMOVED lines=54> */
.L_x_2902:
[----:B------:R-:W0:Y:S01]  /*1140*/  S2R R3, SR_CgaCtaId ;  /* 0x0000000000037919 */ /* 0x000e220000008800 */
[----:B------:R-:W1:Y:S01]  /*1150*/  LDC R6, c[0x0][0x400] ;  /* 0x00010000ff067b82 */ /* 0x000e620000000800 */
[----:B------:R-:W-:Y:S01]  /*1160*/  ISETP.NE.AND P6, PT, R27, RZ, PT ;  /* 0x000000ff1b00720c */ /* 0x000fe20003fc5270 */
[----:B------:R-:W-:Y:S05]  /*1170*/  WARPSYNC.ALL ;  /* 0x0000000000007948 */ /* 0x000fea0003800000 */
[----:B------:R-:W-:-:S05]  /*1180*/  MOV R0, 0x400 ;  /* 0x0000040000007802 */ /* 0x000fca0000000f00 */
[----:B------:R-:W-:-:S05]  /*1190*/  VIADD R0, R0, 0x110 ;  /* 0x0000011000007836 */ /* 0x000fca0000000000 */
[----:B0-----:R-:W-:Y:S01]  /*11a0*/  LEA R0, R3, R0, 0x18 ;  /* 0x0000000003007211 */ /* 0x001fe200078ec0ff */
[----:B------:R-:W-:-:S03]  /*11b0*/  @!P6 IMAD R3, R24, R25, R26 ;  /* 0x000000191803e224 */ /* 0x000fc600078e021a */
        /* <DEDUP_REMOVED lines=46> */
.L_x_2906:
[----:B------:R-:W-:Y:S05]  /*14a0*/  BSYNC.RECONVERGENT B1 ;  /* 0x0000000000017941 */ /* 0x000fea0003800200 */
.L_x_2905:
[----:B--2---:R2:W-:Y:S04]  /*14b0*/  STS [R13], R18 ;  /* 0x000000120d007388 */ /* 0x0045e80000000800 */
[----:B----4-:R2:W-:Y:S04]  /*14c0*/  STS [R14], R19 ;  /* 0x000000130e007388 */ /* 0x0105e80000000800 */
[----:B-1----:R2:W-:Y:S04]  /*14d0*/  STS [R11], R22 ;  /* 0x000000160b007388 */ /* 0x0025e80000000800 */
[----:B---3--:R2:W-:Y:S02]  /*14e0*/  STS [R12], R23 ;  /* 0x000000170c007388 */ /* 0x0085e40000000800 */
.L_x_2904:
[----:B------:R-:W-:Y:S05]  /*14f0*/  BSYNC.RECONVERGENT B0 ;  /* 0x0000000000007941 */ /* 0x000fea0003800200 */
.L_x_2903:
[----:B------:R-:W-:Y:S01]  /*1500*/  BAR.SYNC.DEFER_BLOCKING 0x0 ;  /* 0x0000000000007b1d */ /* 0x000fe20000010000 */
[----:B------:R-:W-:-:S04]  /*1510*/  @!P6 IMAD R25, R24, R25, R26 ;  /* 0x000000191819e224 */ /* 0x000fc800078e021a */
[C---:B------:R-:W-:Y:S01]  /*1520*/  @!P6 IMAD R2, R25.reuse, 0x4, R2 ;  /* 0x000000041902e824 */ /* 0x040fe200078e0202 */
[----:B------:R-:W-:-:S05]  /*1530*/  @!P6 LEA R0, R25, R0, 0x2 ;  /* 0x000000001900e211 */ /* 0x000fca00078e10ff */
[----:B--2---:R1:W2:Y:S04]  /*1540*/  @!P6 LDS.64 R22, [R0] ;  /* 0x000000000016e984 */ /* 0x0042a80000000a00 */
[----:B------:R1:W3:Y:S01]  /*1550*/  @!P6 LDS.64 R18, [R2] ;  /* 0x000000000212e984 */ /* 0x0002e20000000a00 */
[----:B------:R-:W-:Y:S06]  /*1560*/  BAR.SYNC.DEFER_BLOCKING 0x0 ;  /* 0x0000000000007b1d */ /* 0x000fec0000010000 */
.L_x_2901:
[----:B------:R-:W-:Y:S05]  /*1570*/  BSYNC.RECONVERGENT B6 ;  /* 0x0000000000067941 */ /* 0x000fea0003800200 */
.L_x_2899:
[----:B------:R-:W4:Y:S01]  /*1580*/  S2UR UR15, SR_CgaCtaId ;  /* 0x00000000000f79c3 */ /* 0x000f220000008800 */
[----:B------:R-:W-:Y:S01]  /*1590*/  ISETP.GT.U32.AND P0, PT, R16, 0x1f, PT ;  /* 0x0000001f1000780c */ /* 0x000fe20003f04070 */
[----:B------:R-:W-:Y:S01]  /*15a0*/  UMOV UR14, 0x400 ;  /* 0x00000400000e7882 */ /* 0x000fe20000000000 */
[----:B------:R-:W-:Y:S01]  /*15b0*/  UIADD3 UR9, UPT, UPT, -UR47, UR43, URZ ;  /* 0x0000002b2f097290 */ /* 0x000fe2000fffe1ff */
[----:B------:R-:W-:Y:S01]  /*15c0*/  MOV R48, 0xff7fffff ;  /* 0xff7fffff00307802 */ /* 0x000fe20000000f00 */
        /* <DEDUP_REMOVED lines=16> */
[----:B------:R-:W-:-:S04]  /*16d0*/  ULEA UR4, UR15, UR4, 0x18 ;  /* 0x000000040f047291 */ /* 0x000fc8000f8ec0ff */
[----:B------:R-:W-:Y:S02]  /*16e0*/  LEA R17, R0, R17, 0x2 ;  /* 0x0000001100117211 */ /* 0x000fe400078e10ff */
[----:B------:R-:W-:Y:S01]  /*16f0*/  LEA R0, R16, UR4, 0x3 ;  /* 0x0000000410007c11 */ /* 0x000fe2000f8e18ff */
[----:B------:R-:W-:Y:S02]  /*1700*/  UMOV UR4, 0xffffffff ;  /* 0xffffffff00047882 */ /* 0x000fe40000000000 */
[----:B-1----:R-:W-:Y:S02]  /*1710*/  IMAD.WIDE R2, R17, 0x4, R2 ;  /* 0x0000000411027825 */ /* 0x002fe400078e0202 */
        /* <DEDUP_REMOVED lines=12> */
.L_x_2989:
        /* <DEDUP_REMOVED lines=15> */
[----:B------:R-:W-:Y:S01]  /*18d0*/  MOV R3, UR5 ;  /* 0x0000000500037c02 */ /* 0x000fe20008000f00 */
[----:B------:R-:W-:-:S05]  /*18e0*/  IMAD.U32 R2, RZ, RZ, UR4 ;  /* 0x00000004ff027e24 */ /* 0x000fca000f8e00ff */
[----:B------:R-:W2:Y:S02]  /*18f0*/  LDG.E R3, desc[UR36][R2.64] ;  /* 0x0000002402037981 */ /* 0x000ea4000c1e1900 */
[----:B--2---:R-:W-:-:S07]  /*1900*/  FADD.FTZ R48, R48, R3 ;  /* 0x0000000330307221 */ /* 0x004fce0000010000 */
.L_x_2909:
[----:B------:R4:W-:Y:S02]  /*1910*/  STS [UR11], R48 ;  /* 0x00000030ff007988 */ /* 0x0009e4000800080b */
.L_x_2907:
        /* <DEDUP_REMOVED lines=15> */
[----:B------:R-:W0:Y:S09]  /*1a10*/  LDCU.64 UR12, c[0x0][0x448] ;  /* 0x00008900ff0c77ac */ /* 0x000e320008000a00 */
[----:B------:R-:W-:Y:S05]  /*1a20*/  @P0 BRA `(.L_x_2911) ;  /* 0x0000001000000947 */ /* 0x000fea0003800000 */
[----:B------:R-:W5:Y:S01]  /*1a30*/  LDC.64 R54, c[0x0][0x448] ;  /* 0x00011200ff367b82 */ /* 0x000f620000000a00 */
[----:B------:R-:W1:Y:S01]  /*1a40*/  LDCU.64 UR8, c[0x0][0x420] ;  /* 0x00008400ff0877ac */ /* 0x000e620008000a00 */
[----:B------:R-:W-:Y:S01]  /*1a50*/  LOP3.LUT R7, R16, 0x3, RZ, 0xc0, !PT ;  /* 0x0000000310077812 */ /* 0x000fe200078ec0ff */
[----:B0-----:R-:W-:Y:S01]  /*1a60*/  IMAD.U32 R11, RZ, RZ, UR44 ;  /* 0x0000002cff0b7e24 */ /* 0x001fe2000f8e00ff */
[----:B------:R-:W-:Y:S01]  /*1a70*/  MOV R10, UR7 ;  /* 0x00000007000a7c02 */ /* 0x000fe20008000f00 */
[----:B------:R-:W0:Y:S01]  /*1a80*/  LDCU UR6, c[0x0][0x440] ;  /* 0x00008800ff0677ac */ /* 0x000e220008000800 */
[C---:B------:R-:W-:Y:S01]  /*1a90*/  VIADD R53, R9.reuse, UR47 ;  /* 0x0000002f09357c36 */ /* 0x040fe20008000000 */
[----:B------:R-:W-:Y:S01]  /*1aa0*/  LEA R9, R9, UR10, 0x2 ;  /* 0x0000000a09097c11 */ /* 0x000fe2000f8e10ff */
[----:B------:R-:W2:Y:S01]  /*1ab0*/  LDC R16, c[0x0][0x430] ;  /* 0x00010c00ff107b82 */ /* 0x000ea20000000800 */
[----:B------:R-:W-:Y:S01]  /*1ac0*/  UIADD3 UR4, UPT, UPT, UR14, 0x10, URZ ;  /* 0x000000100e047890 */ /* 0x000fe2000fffe0ff */
[----:B------:R-:W-:Y:S01]  /*1ad0*/  IABS R17, R10 ;  /* 0x0000000a00117213 */ /* 0x000fe20000000000 */
[----:B------:R-:W2:Y:S02]  /*1ae0*/  LDCU UR5, c[0x0][0x408] ;  /* 0x00008100ff0577ac */ /* 0x000ea40008000800 */
[----:B------:R-:W-:Y:S01]  /*1af0*/  ULEA UR4, UR15, UR4, 0x18 ;  /* 0x000000040f047291 */ /* 0x000fe2000f8ec0ff */
[----:B-1----:R-:W-:Y:S01]  /*1b00*/  IMAD.U32 R12, RZ, RZ, UR8 ;  /* 0x00000008ff0c7e24 */ /* 0x002fe2000f8e00ff */
[----:B------:R-:W-:-:S04]  /*1b10*/  ISETP.NE.U32.AND P0, PT, RZ, UR8, PT ;  /* 0x00000008ff007c0c */ /* 0x000fc8000bf05070 */
[----:B------:R-:W-:Y:S01]  /*1b20*/  LEA R8, R7, UR4, 0x2 ;  /* 0x0000000407087c11 */ /* 0x000fe2000f8e10ff */
[----:B0-----:R-:W-:Y:S01]  /*1b30*/  UIMAD UR4, UR44, UR6, UR43 ;  /* 0x000000062c0472a4 */ /* 0x001fe2000f8e022b */
[----:B-----5:R-:W-:Y:S01]  /*1b40*/  IMAD.WIDE.U32 R54, R11, 0x4, R54 ;  /* 0x000000040b367825 */ /* 0x020fe200078e0036 */
[----:B---3--:R-:W-:Y:S02]  /*1b50*/  MOV R19, UR9 ;  /* 0x0000000900137c02 */ /* 0x008fe40008000f00 */
[----:B------:R-:W0:Y:S01]  /*1b60*/  LDS R51, [R8] ;  /* 0x0000000008337984 */ /* 0x000e220000000800 */
[----:B------:R-:W-:Y:S01]  /*1b70*/  MOV R11, UR7 ;  /* 0x00000007000b7c02 */ /* 0x000fe20008000f00 */
[----:B------:R-:W-:Y:S01]  /*1b80*/  IMAD.U32 R18, RZ, RZ, UR6 ;  /* 0x00000006ff127e24 */ /* 0x000fe2000f8e00ff */
[----:B------:R-:W-:Y:S01]  /*1b90*/  ISETP.NE.AND.EX P0, PT, RZ, UR9, PT, P0 ;  /* 0x00000009ff007c0c */ /* 0x000fe2000bf05300 */
[----:B------:R-:W1:Y:S01]  /*1ba0*/  LDS R46, [R8+0x10] ;  /* 0x00001000082e7984 */ /* 0x000e620000000800 */
[----:B------:R-:W-:Y:S01]  /*1bb0*/  IMAD R7, R10, UR42, R7 ;  /* 0x0000002a0a077c24 */ /* 0x000fe2000f8e0207 */
[----:B------:R-:W-:Y:S01]  /*1bc0*/  SHF.L.U32 R10, R11, 0x3, RZ ;  /* 0x000000030b0a7819 */ /* 0x000fe200000006ff */
[----:B--2---:R-:W-:Y:S01]  /*1bd0*/  VIADD R16, R16, UR5 ;  /* 0x0000000510107c36 */ /* 0x004fe20008000000 */
[----:B------:R-:W2:Y:S01]  /*1be0*/  LDS R49, [R8+0x20] ;  /* 0x0000200008317984 */ /* 0x000ea20000000800 */
        /* <DEDUP_REMOVED lines=15> */
[----:B-123--:R-:W-:-:S09]  /*1ce0*/  IADD3.X R19, PT, PT, R19, UR48, RZ, P1, P2 ;  /* 0x0000003013137c10 */ /* 0x00efd20008fe44ff */
.L_x_2915:
[----:B------:R-:W1:Y:S01]  /*1cf0*/  I2F.RP R11, R17 ;  /* 0x00000011000b7306 */ /* 0x000e620000209400 */
[----:B------:R-:W2:Y:S01]  /*1d00*/  LDC R12, c[0x0][0x3f4] ;  /* 0x0000fd00ff0c7b82 */ /* 0x000ea20000000800 */
[----:B------:R-:W-:Y:S02]  /*1d10*/  IABS R59, R53 ;  /* 0x00000035003b7213 */ /* 0x000fe40000000000 */
[----:B------:R-:W-:-:S04]  /*1d20*/  ISETP.GE.AND P3, PT, R53, RZ, PT ;  /* 0x000000ff3500720c */ /* 0x000fc80003f66270 */
[----:B-1----:R-:W1:Y:S01]  /*1d30*/  MUFU.RCP R11, R11 ;  /* 0x0000000b000b7308 */ /* 0x002e620000001000 */
[----:B--2---:R-:W-:Y:S02]  /*1d40*/  ISETP.NE.AND P4, PT, R12, RZ, PT ;  /* 0x000000ff0c00720c */ /* 0x004fe40003f85270 */
[----:B-1----:R-:W-:-:S05]  /*1d50*/  IADD3 R14, PT, PT, R11, 0xffffffe, RZ ;  /* 0x0ffffffe0b0e7810 */ /* 0x002fca0007ffe0ff */
[----:B------:R1:W2:Y:S02]  /*1d60*/  F2I.FTZ.U32.TRUNC.NTZ R15, R14 ;  /* 0x0000000e000f7305 */ /* 0x0002a4000021f000 */
[----:B-1----:R-:W-:Y:S02]  /*1d70*/  HFMA2 R14, -RZ, RZ, 0, 0 ;  /* 0x00000000ff0e7431 */ /* 0x002fe400000001ff */
[----:B--2---:R-:W-:-:S04]  /*1d80*/  IMAD.MOV R34, RZ, RZ, -R15 ;  /* 0x000000ffff227224 */ /* 0x004fc800078e0a0f */
[----:B------:R-:W-:-:S04]  /*1d90*/  IMAD R13, R34, R17, RZ ;  /* 0x00000011220d7224 */ /* 0x000fc800078e02ff */
[----:B------:R-:W-:Y:S01]  /*1da0*/  IMAD.HI.U32 R34, R15, R13, R14 ;  /* 0x0000000d0f227227 */ /* 0x000fe200078e000e */
[----:B------:R-:W-:-:S05]  /*1db0*/  IABS R13, R12 ;  /* 0x0000000c000d7213 */ /* 0x000fca0000000000 */
[----:B------:R-:W-:-:S04]  /*1dc0*/  IMAD.HI.U32 R11, R34, R59, RZ ;  /* 0x0000003b220b7227 */ /* 0x000fc800078e00ff */
[----:B------:R-:W-:Y:S01]  /*1dd0*/  IMAD.MOV.U32 R34, RZ, RZ, R13 ;  /* 0x000000ffff227224 */ /* 0x000fe200078e000d */
[----:B------:R-:W-:Y:S02]  /*1de0*/  IADD3 R14, PT, PT, -R11, RZ, RZ ;  /* 0x000000ff0b0e7210 */ /* 0x000fe40007ffe1ff */
[----:B------:R-:W-:-:S03]  /*1df0*/  SHF.R.S32.HI R11, RZ, 0x1f, R7 ;  /* 0x0000001fff0b7819 */ /* 0x000fc60000011407 */
[----:B------:R-:W-:-:S05]  /*1e00*/  IMAD R59, R34, R14, R59 ;  /* 0x0000000e223b7224 */ /* 0x000fca00078e023b */
[----:B------:R-:W-:-:S13]  /*1e10*/  ISETP.GT.U32.AND P1, PT, R17, R59, PT ;  /* 0x0000003b1100720c */ /* 0x000fda0003f24070 */
[----:B------:R-:W-:Y:S01]  /*1e20*/  @!P1 IMAD.IADD R59, R59, 0x1, -R34 ;  /* 0x000000013b3b9824 */ /* 0x000fe200078e0a22 */
[----:B------:R-:W-:-:S04]  /*1e30*/  ISETP.GE.AND P1, PT, R53, UR43, PT ;  /* 0x0000002b35007c0c */ /* 0x000fc8000bf26270 */
[----:B------:R-:W-:-:S09]  /*1e40*/  ISETP.GT.U32.AND P2, PT, R17, R59, PT ;  /* 0x0000003b1100720c */ /* 0x000fd20003f44070 */
[----:B------:R-:W1:Y:S04]  /*1e50*/  @!P1 LDC.64 R14, c[0x0][0x3b8] ;  /* 0x0000ee00ff0e9b82 */ /* 0x000e680000000a00 */
[----:B------:R-:W-:-:S05]  /*1e60*/  @!P2 IADD3 R59, PT, PT, R59, -R34, RZ ;  /* 0x800000223b3ba210 */ /* 0x000fca0007ffe0ff */
[----:B------:R-:W-:Y:S01]  /*1e70*/  @!P3 IMAD.MOV R59, RZ, RZ, -R59 ;  /* 0x000000ffff3bb224 */ /* 0x000fe200078e0a3b */
[----:B------:R-:W-:-:S04]  /*1e80*/  @!P4 LOP3.LUT R59, RZ, R12, RZ, 0x33, !PT ;  /* 0x0000000cff3bc212 */ /* 0x000fc800078e33ff */
[C---:B------:R-:W-:Y:S01]  /*1e90*/  @!P1 LEA R34, R59.reuse, R10, 0x2 ;  /* 0x0000000a3b229211 */ /* 0x040fe200078e10ff */
[----:B------:R-:W-:Y:S02]  /*1ea0*/  IMAD.IADD R61, R59, 0x1, R12 ;  /* 0x000000013b3d7824 */ /* 0x000fe400078e020c */
[----:B------:R-:W-:Y:S01]  /*1eb0*/  @!P1 IMAD R56, R12, 0x4, R59 ;  /* 0x000000040c389824 */ /* 0x000fe200078e023b */
[----:B------:R-:W-:Y:S02]  /*1ec0*/  @!P1 IADD3 R13, P2, PT, R7, R34, RZ ;  /* 0x00000022070d9210 */ /* 0x000fe40007f5e0ff */
[----:B------:R-:W-:Y:S02]  /*1ed0*/  @!P1 SHF.L.U32 R50, R61, 0x2, RZ ;  /* 0x000000023d329819 */ /* 0x000fe400000006ff */
[----:B------:R-:W-:Y:S02]  /*1ee0*/  @!P1 LEA.HI.X.SX32 R34, R34, R11, 0x1, P2 ;  /* 0x0000000b22229211 */ /* 0x000fe400010f0eff */
[----:B-1----:R-:W-:-:S04]  /*1ef0*/  @!P1 LEA R36, P2, R13, R14, 0x2 ;  /* 0x0000000e0d249211 */ /* 0x002fc800078410ff */
[----:B------:R-:W-:Y:S02]  /*1f00*/  @!P1 LEA.HI.X R37, R13, R15, R34, 0x2, P2 ;  /* 0x0000000f0d259211 */ /* 0x000fe400010f1422 */
[----:B------:R-:W1:Y:S01]  /*1f10*/  @!P1 LDC.64 R34, c[0x0][0x3b8] ;  /* 0x0000ee00ff229b82 */ /* 0x000e620000000a00 */
[----:B------:R-:W-:Y:S01]  /*1f20*/  @!P1 IADD3 R13, P2, PT, R7, R50, RZ ;  /* 0x00000032070d9210 */ /* 0x000fe20007f5e0ff */
[----:B------:R-:W-:Y:S01]  /*1f30*/  @!P1 IMAD.SHL.U32 R56, R56, 0x4, RZ ;  /* 0x0000000438389824 */ /* 0x000fe200078e00ff */
[----:B------:R-:W-:Y:S01]  /*1f40*/  @!P1 LEA R52, R61, R10, 0x2 ;  /* 0x0000000a3d349211 */ /* 0x000fe200078e10ff */
[----:B------:R-:W2:Y:S01]  /*1f50*/  @!P1 LDG.E R20, desc[UR36][R36.64] ;  /* 0x0000002424149981 */ /* 0x000ea2000c1e1900 */
[----:B------:R-:W-:Y:S02]  /*1f60*/  @!P1 LEA.HI.X.SX32 R50, R50, R11, 0x1, P2 ;  /* 0x0000000b32329211 */ /* 0x000fe400010f0eff */
[----:B------:R-:W-:-:S04]  /*1f70*/  @!P1 LEA R14, P2, R13, R14, 0x2 ;  /* 0x0000000e0d0e9211 */ /* 0x000fc800078410ff */
[----:B------:R-:W-:Y:S02]  /*1f80*/  @!P1 LEA.HI.X R15, R13, R15, R50, 0x2, P2 ;  /* 0x0000000f0d0f9211 */ /* 0x000fe400010f1432 */
[----:B------:R-:W-:-:S03]  /*1f90*/  @!P1 IADD3 R50, P2, PT, R7, R52, RZ ;  /* 0x0000003407329210 */ /* 0x000fc60007f5e0ff */
[----:B------:R3:W5:Y:S01]  /*1fa0*/  @!P1 LDG.E R21, desc[UR36][R14.64] ;  /* 0x000000240e159981 */ /* 0x000762000c1e1900 */
[----:B------:R-:W-:Y:S02]  /*1fb0*/  @!P1 IADD3 R13, P3, PT, R7, R56, RZ ;  /* 0x00000038070d9210 */ /* 0x000fe40007f7e0ff */
[-C--:B------:R-:W-:Y:S01]  /*1fc0*/  @!P1 LEA.HI.X.SX32 R57, R52, R11.reuse, 0x1, P2 ;  /* 0x0000000b34399211 */ /* 0x080fe200010f0eff */
[----:B---3--:R-:W3:Y:S01]  /*1fd0*/  @!P1 LDC.64 R14, c[0x0][0x3b8] ;  /* 0x0000ee00ff0e9b82 */ /* 0x008ee20000000a00 */
[----:B------:R-:W-:Y:S02]  /*1fe0*/  @!P1 LEA.HI.X.SX32 R52, R56, R11, 0x1, P3 ;  /* 0x0000000b38349211 */ /* 0x000fe400018f0eff */
[-C--:B-1----:R-:W-:Y:S02]  /*1ff0*/  @!P1 LEA R36, P2, R50, R34.reuse, 0x2 ;  /* 0x0000002232249211 */ /* 0x082fe400078410ff */
[----:B------:R-:W-:Y:S02]  /*2000*/  @!P1 LEA R56, P3, R13, R34, 0x2 ;  /* 0x000000220d389211 */ /* 0x000fe400078610ff */
[----:B------:R-:W-:-:S02]  /*2010*/  @!P1 LEA R34, R12, R59, 0x3 ;  /* 0x0000003b0c229211 */ /* 0x000fc400078e18ff */
[----:B------:R-:W-:-:S03]  /*2020*/  @!P1 LEA.HI.X R37, R50, R35, R57, 0x2, P2 ;  /* 0x0000002332259211 */ /* 0x000fc600010f1439 */
[----:B------:R-:W-:Y:S01]  /*2030*/  @!P1 IMAD.SHL.U32 R34, R34, 0x4, RZ ;  /* 0x0000000422229824 */ /* 0x000fe200078e00ff */
[----:B------:R-:W-:Y:S01]  /*2040*/  @!P1 LEA.HI.X R57, R13, R35, R52, 0x2, P3 ;  /* 0x000000230d399211 */ /* 0x000fe200018f1434 */
[----:B------:R-:W4:Y:S01]  /*2050*/  @!P1 LDG.E R22, desc[UR36][R36.64] ;  /* 0x0000002424169981 */ /* 0x000f22000c1e1900 */
[----:B------:R-:W-:Y:S02]  /*2060*/  LEA R61, R12, R61, 0x2 ;  /* 0x0000003d0c3d7211 */ /* 0x000fe400078e10ff */
[----:B------:R-:W-:Y:S01]  /*2070*/  @!P1 IADD3 R13, P2, PT, R7, R34, RZ ;  /* 0x00000022070d9210 */ /* 0x000fe20007f5e0ff */
[----:B------:R1:W4:Y:S03]  /*2080*/  @!P1 LDG.E R23, desc[UR36][R56.64] ;  /* 0x0000002438179981 */ /* 0x000326000c1e1900 */
[----:B------:R-:W-:Y:S02]  /*2090*/  @!P1 LEA.HI.X.SX32 R50, R34, R11, 0x1, P2 ;  /* 0x0000000b22329211 */ /* 0x000fe400010f0eff */
[----:B---3--:R-:W-:Y:S01]  /*20a0*/  @!P1 LEA R34, P2, R13, R14, 0x2 ;  /* 0x0000000e0d229211 */ /* 0x008fe200078410ff */
[----:B-1----:R-:W-:-:S03]  /*20b0*/  IMAD.IADD R57, R61, 0x1, R12 ;  /* 0x000000013d397824 */ /* 0x002fc600078e020c */
[----:B------:R-:W-:Y:S02]  /*20c0*/  @!P1 LEA.HI.X R35, R13, R15, R50, 0x2, P2 ;  /* 0x0000000f0d239211 */ /* 0x000fe400010f1432 */
[----:B------:R-:W-:-:S03]  /*20d0*/  IADD3 R13, PT, PT, R57, R12, RZ ;  /* 0x0000000c390d7210 */ /* 0x000fc60007ffe0ff */
[----:B------:R1:W3:Y:S02]  /*20e0*/  @!P1 LDG.E R24, desc[UR36][R34.64] ;  /* 0x0000002422189981 */ /* 0x0002e4000c1e1900 */
[----:B------:R-:W-:Y:S01]  /*20f0*/  @!P1 IMAD.SHL.U32 R36, R13, 0x4, RZ ;  /* 0x000000040d249824 */ /* 0x000fe200078e00ff */
[----:B-1----:R-:W1:Y:S04]  /*2100*/  @!P1 LDC.64 R34, c[0x0][0x3b8] ;  /* 0x0000ee00ff229b82 */ /* 0x002e680000000a00 */
[----:B------:R-:W-:-:S04]  /*2110*/  @!P1 IADD3 R37, P2, PT, R7, R36, RZ ;  /* 0x0000002407259210 */ /* 0x000fc80007f5e0ff */
[----:B------:R-:W-:Y:S02]  /*2120*/  @!P1 LEA.HI.X.SX32 R50, R36, R11, 0x1, P2 ;  /* 0x0000000b24329211 */ /* 0x000fe400010f0eff */
[----:B------:R-:W-:-:S04]  /*2130*/  @!P1 LEA R36, P2, R37, R14, 0x2 ;  /* 0x0000000e25249211 */ /* 0x000fc800078410ff */
[----:B------:R-:W-:Y:S02]  /*2140*/  @!P1 LEA.HI.X R37, R37, R15, R50, 0x2, P2 ;  /* 0x0000000f25259211 */ /* 0x000fe400010f1432 */
[----:B------:R-:W0:Y:S01]  /*2150*/  @!P1 LDC.64 R14, c[0x0][0x3b8] ;  /* 0x0000ee00ff0e9b82 */ /* 0x000e220000000a00 */
[----:B------:R-:W-:Y:S01]  /*2160*/  @!P1 LEA R59, P2, R59, R7, 0x2 ;  /* 0x000000073b3b9211 */ /* 0x000fe200078410ff */
[----:B------:R-:W-:Y:S01]  /*2170*/  @!P1 IMAD.SHL.U32 R50, R61, 0x4, RZ ;  /* 0x000000043d329824 */ /* 0x000fe200078e00ff */
[----:B------:R1:W3:Y:S02]  /*2180*/  @!P1 LDG.E R25, desc[UR36][R36.64] ;  /* 0x0000002424199981 */ /* 0x0002e4000c1e1900 */
[----:B-1----:R-:W-:Y:S02]  /*2190*/  @!P1 LEA R58, P3, R59, R34, 0x2 ;  /* 0x000000223b3a9211 */ /* 0x002fe400078610ff */
[----:B------:R-:W-:Y:S02]  /*21a0*/  @!P1 IADD3.X R34, PT, PT, RZ, R11, RZ, P2, !PT ;  /* 0x0000000bff229210 */ /* 0x000fe400017fe4ff */
[----:B------:R-:W-:-:S02]  /*21b0*/  @!P1 IADD3 R52, P2, PT, R7, R50, RZ ;  /* 0x0000003207349210 */ /* 0x000fc40007f5e0ff */
[----:B------:R-:W-:Y:S02]  /*21c0*/  @!P1 LEA.HI.X R59, R59, R35, R34, 0x2, P3 ;  /* 0x000000233b3b9211 */ /* 0x000fe400018f1422 */
[----:B------:R-:W1:Y:S01]  /*21d0*/  @!P1 LDC.64 R34, c[0x0][0x3b8] ;  /* 0x0000ee00ff229b82 */ /* 0x000e620000000a00 */
[----:B------:R-:W-:Y:S01]  /*21e0*/  @!P1 LEA.HI.X.SX32 R50, R50, R11, 0x1, P2 ;  /* 0x0000000b32329211 */ /* 0x000fe200010f0eff */
[----:B------:R-:W-:Y:S01]  /*21f0*/  IMAD R37, R12, 0x2, R13 ;  /* 0x000000020c257824 */ /* 0x000fe200078e020d */
[----:B------:R-:W2:Y:S01]  /*2200*/  @!P1 LDG.E R26, desc[UR36][R58.64] ;  /* 0x000000243a1a9981 */ /* 0x000ea2000c1e1900 */
[----:B0-----:R-:W-:-:S04]  /*2210*/  @!P1 LEA R60, P2, R52, R14, 0x2 ;  /* 0x0000000e343c9211 */ /* 0x001fc800078410ff */
[----:B------:R-:W-:Y:S02]  /*2220*/  @!P1 LEA.HI.X R61, R52, R15, R50, 0x2, P2 ;  /* 0x0000000f343d9211 */ /* 0x000fe400010f1432 */
[----:B------:R-:W0:Y:S01]  /*2230*/  @!P1 LDC.64 R14, c[0x0][0x3b8] ;  /* 0x0000ee00ff0e9b82 */ /* 0x000e220000000a00 */
[----:B------:R-:W-:Y:S02]  /*2240*/  @!P1 SHF.L.U32 R50, R57, 0x2, RZ ;  /* 0x0000000239329819 */ /* 0x000fe400000006ff */
[----:B------:R-:W-:Y:S01]  /*2250*/  @!P1 SHF.L.U32 R36, R37, 0x2, RZ ;  /* 0x0000000225249819 */ /* 0x000fe200000006ff */
[----:B------:R1:W3:Y:S01]  /*2260*/  @!P1 LDG.E R27, desc[UR36][R60.64] ;  /* 0x000000243c1b9981 */ /* 0x0002e2000c1e1900 */
[----:B------:R-:W-:-:S04]  /*2270*/  @!P1 IADD3 R52, P2, PT, R7, R50, RZ ;  /* 0x0000003207349210 */ /* 0x000fc80007f5e0ff */
[----:B------:R-:W-:Y:S02]  /*2280*/  @!P1 LEA.HI.X.SX32 R50, R50, R11, 0x1, P2 ;  /* 0x0000000b32329211 */ /* 0x000fe400010f0eff */
[----:B-1----:R-:W-:-:S04]  /*2290*/  @!P1 LEA R56, P2, R52, R34, 0x2 ;  /* 0x0000002234389211 */ /* 0x002fc800078410ff */
[----:B------:R-:W-:Y:S02]  /*22a0*/  @!P1 LEA.HI.X R57, R52, R35, R50, 0x2, P2 ;  /* 0x0000002334399211 */ /* 0x000fe400010f1432 */
[----:B------:R-:W1:Y:S01]  /*22b0*/  @!P1 LDC.64 R34, c[0x0][0x3b8] ;  /* 0x0000ee00ff229b82 */ /* 0x000e620000000a00 */
[----:B------:R-:W-:Y:S01]  /*22c0*/  @!P1 IADD3 R13, P2, PT, R7, R36, RZ ;  /* 0x00000024070d9210 */ /* 0x000fe20007f5e0ff */
[----:B------:R-:W-:Y:S01]  /*22d0*/  IMAD.IADD R61, R37, 0x1, R12 ;  /* 0x00000001253d7824 */ /* 0x000fe200078e020c */
[----:B------:R1:W3:Y:S02]  /*22e0*/  @!P1 LDG.E R28, desc[UR36][R56.64] ;  /* 0x00000024381c9981 */ /* 0x0002e4000c1e1900 */
[----:B------:R-:W-:Y:S02]  /*22f0*/  @!P1 LEA.HI.X.SX32 R36, R36, R11, 0x1, P2 ;  /* 0x0000000b24249211 */ /* 0x000fe400010f0eff */
[----:B0-----:R-:W-:Y:S02]  /*2300*/  @!P1 LEA R58, P2, R13, R14, 0x2 ;  /* 0x0000000e0d3a9211 */ /* 0x001fe400078410ff */
[----:B------:R-:W-:-:S02]  /*2310*/  @!P1 SHF.L.U32 R14, R61, 0x2, RZ ;  /* 0x000000023d0e9819 */ /* 0x000fc400000006ff */
[----:B------:R-:W-:Y:S02]  /*2320*/  @!P1 LEA.HI.X R59, R13, R15, R36, 0x2, P2 ;  /* 0x0000000f0d3b9211 */ /* 0x000fe400010f1424 */
[----:B------:R-:W0:Y:S01]  /*2330*/  @!P1 LDC.64 R36, c[0x0][0x3b8] ;  /* 0x0000ee00ff249b82 */ /* 0x000e220000000a00 */
[----:B------:R-:W-:Y:S01]  /*2340*/  @!P1 IADD3 R13, P2, PT, R7, R14, RZ ;  /* 0x0000000e070d9210 */ /* 0x000fe20007f5e0ff */
[----:B------:R-:W-:Y:S01]  /*2350*/  IMAD.IADD R52, R61, 0x1, R12 ;  /* 0x000000013d347824 */ /* 0x000fe200078e020c */
[----:B------:R0:W3:Y:S02]  /*2360*/  @!P1 LDG.E R29, desc[UR36][R58.64] ;  /* 0x000000243a1d9981 */ /* 0x0000e4000c1e1900 */
[----:B------:R-:W-:-:S03]  /*2370*/  @!P1 LEA.HI.X.SX32 R50, R14, R11, 0x1, P2 ;  /* 0x0000000b0e329211 */ /* 0x000fc600010f0eff */
[----:B------:R-:W0:Y:S01]  /*2380*/  @!P1 LDC.64 R14, c[0x0][0x3b8] ;  /* 0x0000ee00ff0e9b82 */ /* 0x000e220000000a00 */
[C---:B-1----:R-:W-:Y:S02]  /*2390*/  @!P1 LEA R60, P2, R13.reuse, R34, 0x2 ;  /* 0x000000220d3c9211 */ /* 0x042fe400078410ff */
[C---:B------:R-:W-:Y:S02]  /*23a0*/  @!P1 SHF.L.U32 R34, R52.reuse, 0x2, RZ ;  /* 0x0000000234229819 */ /* 0x040fe400000006ff */
[----:B------:R-:W-:Y:S01]  /*23b0*/  @!P1 LEA.HI.X R61, R13, R35, R50, 0x2, P2 ;  /* 0x000000230d3d9211 */ /* 0x000fe200010f1432 */
[----:B------:R-:W-:Y:S01]  /*23c0*/  IMAD.IADD R13, R52, 0x1, R12 ;  /* 0x00000001340d7824 */ /* 0x000fe200078e020c */
[----:B------:R-:W-:-:S03]  /*23d0*/  @!P1 IADD3 R35, P2, PT, R7, R34, RZ ;  /* 0x0000002207239210 */ /* 0x000fc60007f5e0ff */
[----:B------:R1:W3:Y:S01]  /*23e0*/  @!P1 LDG.E R31, desc[UR36][R60.64] ;  /* 0x000000243c1f9981 */ /* 0x0002e2000c1e1900 */
[----:B------:R-:W-:Y:S02]  /*23f0*/  @!P1 LEA.HI.X.SX32 R34, R34, R11, 0x1, P2 ;  /* 0x0000000b22229211 */ /* 0x000fe400010f0eff */
[----:B0-----:R-:W-:Y:S02]  /*2400*/  @!P1 LEA R56, P2, R35, R36, 0x2 ;  /* 0x0000002423389211 */ /* 0x001fe400078410ff */
[----:B------:R-:W-:Y:S02]  /*2410*/  @!P1 SHF.L.U32 R36, R13, 0x2, RZ ;  /* 0x000000020d249819 */ /* 0x000fe400000006ff */
[----:B------:R-:W-:Y:S02]  /*2420*/  @!P1 LEA.HI.X R57, R35, R37, R34, 0x2, P2 ;  /* 0x0000002523399211 */ /* 0x000fe400010f1422 */
[----:B------:R-:W0:Y:S01]  /*2430*/  @!P1 LDC.64 R34, c[0x0][0x3b8] ;  /* 0x0000ee00ff229b82 */ /* 0x000e220000000a00 */
[----:B------:R-:W-:Y:S01]  /*2440*/  @!P1 IADD3 R37, P2, PT, R7, R36, RZ ;  /* 0x0000002407259210 */ /* 0x000fe20007f5e0ff */
[----:B------:R-:W-:Y:S01]  /*2450*/  IMAD.IADD R13, R13, 0x1, R12 ;  /* 0x000000010d0d7824 */ /* 0x000fe200078e020c */
[----:B------:R0:W3:Y:S02]  /*2460*/  @!P1 LDG.E R33, desc[UR36][R56.64] ;  /* 0x0000002438219981 */ /* 0x0000e4000c1e1900 */
[----:B------:R-:W-:-:S02]  /*2470*/  @!P1 LEA.HI.X.SX32 R36, R36, R11, 0x1, P2 ;  /* 0x0000000b24249211 */ /* 0x000fc400010f0eff */
[----:B------:R-:W-:-:S04]  /*2480*/  @!P1 LEA R58, P2, R37, R14, 0x2 ;  /* 0x0000000e253a9211 */ /* 0x000fc800078410ff */
[----:B------:R-:W-:Y:S02]  /*2490*/  @!P1 LEA.HI.X R59, R37, R15, R36, 0x2, P2 ;  /* 0x0000000f253b9211 */ /* 0x000fe400010f1424 */
[----:B------:R-:W5:Y:S01]  /*24a0*/  @!P1 LDC.64 R14, c[0x0][0x3b8] ;  /* 0x0000ee00ff0e9b82 */ /* 0x000f620000000a00 */
[C---:B------:R-:W-:Y:S01]  /*24b0*/  @!P1 SHF.L.U32 R50, R13.reuse, 0x2, RZ ;  /* 0x000000020d329819 */ /* 0x040fe200000006ff */
[----:B-1----:R-:W-:Y:S01]  /*24c0*/  IMAD.IADD R61, R13, 0x1, R12 ;  /* 0x000000010d3d7824 */ /* 0x002fe200078e020c */
[----:B------:R-:W3:Y:S05]  /*24d0*/  @!P1 LDG.E R30, desc[UR36][R58.64] ;  /* 0x000000243a1e9981 */ /* 0x000eea000c1e1900 */
[----:B------:R-:W1:Y:S01]  /*24e0*/  @!P1 LDC.64 R36, c[0x0][0x3b8] ;  /* 0x0000ee00ff249b82 */ /* 0x000e620000000a00 */
[----:B------:R-:W-:-:S02]  /*24f0*/  @!P1 IADD3 R52, P2, PT, R7, R50, RZ ;  /* 0x0000003207349210 */ /* 0x000fc40007f5e0ff */
[C---:B------:R-:W-:Y:S01]  /*2500*/  @!P1 IADD3 R13, PT, PT, R61.reuse, R12, RZ ;  /* 0x0000000c3d0d9210 */ /* 0x040fe20007ffe0ff */
[----:B------:R-:W-:Y:S01]  /*2510*/  @!P1 IMAD.SHL.U32 R12, R61, 0x4, RZ ;  /* 0x000000043d0c9824 */ /* 0x000fe200078e00ff */
[----:B------:R-:W-:Y:S02]  /*2520*/  @!P1 LEA.HI.X.SX32 R50, R50, R11, 0x1, P2 ;  /* 0x0000000b32329211 */ /* 0x000fe400010f0eff */
[----:B0-----:R-:W-:-:S04]  /*2530*/  @!P1 LEA R34, P2, R52, R34, 0x2 ;  /* 0x0000002234229211 */ /* 0x001fc800078410ff */
[----:B------:R-:W-:Y:S02]  /*2540*/  @!P1 LEA.HI.X R35, R52, R35, R50, 0x2, P2 ;  /* 0x0000002334239211 */ /* 0x000fe400010f1432 */
[----:B------:R-:W-:Y:S02]  /*2550*/  @!P1 IADD3 R56, P2, PT, R7, R12, RZ ;  /* 0x0000000c07389210 */ /* 0x000fe40007f5e0ff */
[----:B------:R-:W-:Y:S01]  /*2560*/  @!P1 SHF.L.U32 R52, R13, 0x2, RZ ;  /* 0x000000020d349819 */ /* 0x000fe200000006ff */
[----:B------:R3:W3:Y:S01]  /*2570*/  @!P1 LDG.E R39, desc[UR36][R34.64] ;  /* 0x0000002422279981 */ /* 0x0006e2000c1e1900 */
[----:B------:R-:W-:Y:S02]  /*2580*/  @!P1 LEA.HI.X.SX32 R12, R12, R11, 0x1, P2 ;  /* 0x0000000b0c0c9211 */ /* 0x000fe400010f0eff */
[----:B-----5:R-:W-:Y:S02]  /*2590*/  @!P1 LEA R14, P2, R56, R14, 0x2 ;  /* 0x0000000e380e9211 */ /* 0x020fe400078410ff */
[----:B------:R-:W-:-:S02]  /*25a0*/  @!P1 IADD3 R50, P3, PT, R7, R52, RZ ;  /* 0x0000003407329210 */ /* 0x000fc40007f7e0ff */
[----:B------:R-:W-:Y:S02]  /*25b0*/  @!P1 LEA.HI.X R15, R56, R15, R12, 0x2, P2 ;  /* 0x0000000f380f9211 */ /* 0x000fe400010f140c */
[----:B------:R-:W-:Y:S02]  /*25c0*/  @!P1 LEA.HI.X.SX32 R52, R52, R11, 0x1, P3 ;  /* 0x0000000b34349211 */ /* 0x000fe400018f0eff */
[C---:B-1----:R-:W-:Y:S01]  /*25d0*/  @!P1 LEA R36, P2, R50.reuse, R36, 0x2 ;  /* 0x0000002432249211 */ /* 0x042fe200078410ff */
[----:B------:R-:W-:Y:S01]  /*25e0*/  @P0 IMAD.MOV.U32 R12, RZ, RZ, R8 ;  /* 0x000000ffff0c0224 */ /* 0x000fe200078e0008 */
[----:B------:R-:W-:Y:S01]  /*25f0*/  @P0 MOV R13, R19 ;  /* 0x00000013000d0202 */ /* 0x000fe20000000f00 */
[----:B------:R-:W5:Y:S01]  /*2600*/  @!P1 LDG.E R32, desc[UR36][R14.64] ;  /* 0x000000240e209981 */ /* 0x000f62000c1e1900 */
[----:B------:R-:W-:-:S03]  /*2610*/  @!P1 LEA.HI.X R37, R50, R37, R52, 0x2, P2 ;  /* 0x0000002532259211 */ /* 0x000fc600010f1434 */
[----:B------:R0:W5:Y:S04]  /*2620*/  @P0 LDG.E.U8 R11, desc[UR36][R12.64] ;  /* 0x000000240c0b0981 */ /* 0x000168000c1e1100 */
[----:B------:R-:W5:Y:S01]  /*2630*/  @!P1 LDG.E R41, desc[UR36][R36.64] ;  /* 0x0000002424299981 */ /* 0x000f62000c1e1900 */
[----:B------:R-:W-:Y:S01]  /*2640*/  UMOV UR4, 0xffffffff ;  /* 0xffffffff00047882 */ /* 0x000fe20000000000 */
[----:B------:R-:W-:-:S04]  /*2650*/  FMUL.FTZ R50, R46, R21 ;  /* 0x000000152e327220 */ /* 0x000fc80000410000 */
[----:B--2---:R-:W-:-:S04]  /*2660*/  FFMA.FTZ R50, R51, R26, R50 ;  /* 0x0000001a33327223 */ /* 0x004fc80000010032 */
[----:B------:R-:W-:-:S04]  /*2670*/  FFMA.FTZ R50, R49, R20, R50 ;  /* 0x0000001431327223 */ /* 0x000fc80000010032 */
[----:B----4-:R-:W-:-:S04]  /*2680*/  FFMA.FTZ R57, R47, R22, R50 ;  /* 0x000000162f397223 */ /* 0x010fc80000010032 */
[----:B------:R-:W-:-:S04]  /*2690*/  FFMA.FTZ R57, R44, R23, R57 ;  /* 0x000000172c397223 */ /* 0x000fc80000010039 */
[----:B---3--:R-:W-:-:S04]  /*26a0*/  FFMA.FTZ R34, R42, R27, R57 ;  /* 0x0000001b2a227223 */ /* 0x008fc80000010039 */
[----:B------:R-:W-:Y:S02]  /*26b0*/  FFMA.FTZ R35, R45, R28, R34 ;  /* 0x0000001c2d237223 */ /* 0x000fe40000010022 */
[----:B------:R-:W1:Y:S02]  /*26c0*/  S2R R34, SR_TID.X ;  /* 0x0000000000227919 */ /* 0x000e640000002100 */
[----:B0-----:R-:W-:-:S04]  /*26d0*/  FFMA.FTZ R12, R40, R25, R35 ;  /* 0x00000019280c7223 */ /* 0x001fc80000010023 */
[----:B------:R-:W-:-:S04]  /*26e0*/  FFMA.FTZ R13, R43, R24, R12 ;  /* 0x000000182b0d7223 */ /* 0x000fc8000001000c */
[----:B------:R-:W-:-:S04]  /*26f0*/  FFMA.FTZ R13, R38, R29, R13 ;  /* 0x0000001d260d7223 */ /* 0x000fc8000001000d */
[----:B------:R-:W-:-:S04]  /*2700*/  FFMA.FTZ R13, R0, R31, R13 ;  /* 0x0000001f000d7223 */ /* 0x000fc8000001000d */
[----:B------:R-:W-:Y:S01]  /*2710*/  FFMA.FTZ R12, R2, R33, R13 ;  /* 0x00000021020c7223 */ /* 0x000fe2000001000d */
[----:B-1----:R-:W-:-:S03]  /*2720*/  LOP3.LUT R34, R34, 0x3, RZ, 0xc0, !PT ;  /* 0x0000000322227812 */ /* 0x002fc600078ec0ff */
[----:B------:R-:W-:-:S04]  /*2730*/  FFMA.FTZ R13, R3, R30, R12 ;  /* 0x0000001e030d7223 */ /* 0x000fc8000001000c */
[----:B------:R-:W-:-:S04]  /*2740*/  FFMA.FTZ R12, R4, R39, R13 ;  /* 0x00000027040c7223 */ /* 0x000fc8000001000d */
[----:B-----5:R-:W-:Y:S01]  /*2750*/  FFMA.FTZ R13, R5, R32, R12 ;  /* 0x00000020050d7223 */ /* 0x020fe2000001000c */
[----:B------:R-:W-:-:S03]  /*2760*/  ISETP.NE.AND P2, PT, R11, RZ, P0 ;  /* 0x000000ff0b00720c */ /* 0x000fc60000745270 */
[----:B------:R-:W-:Y:S01]  /*2770*/  FFMA.FTZ R13, R6, R41, R13 ;  /* 0x00000029060d7223 */ /* 0x000fe2000001000d */
[----:B------:R-:W-:Y:S09]  /*2780*/  BRA.DIV UR4, `(.L_x_2912) ;  /* 0x0000005e045c7947 */ /* 0x000ff2000b800000 */
[----:B------:R-:W0:Y:S02]  /*2790*/  SHFL.BFLY PT, R14, R13, 0x2, 0x1f ;  /* 0x0c401f000d0e7f89 */ /* 0x000e2400000e0000 */
[----:B0-----:R-:W-:-:S05]  /*27a0*/  FADD.FTZ R13, R13, R14 ;  /* 0x0000000e0d0d7221 */ /* 0x001fca0000010000 */
[----:B------:R0:W1:Y:S02]  /*27b0*/  SHFL.BFLY PT, R14, R13, 0x1, 0x1f ;  /* 0x0c201f000d0e7f89 */ /* 0x00006400000e0000 */
.L_x_2993:
[----:B------:R-:W-:Y:S01]  /*27c0*/  ISETP.NE.OR P1, PT, R34, RZ, P1 ;  /* 0x000000ff2200720c */ /* 0x000fe20000f25670 */
[----:B-1----:R-:W-:Y:S01]  /*27d0*/  FADD.FTZ R14, R13, R14 ;  /* 0x0000000e0d0e7221 */ /* 0x002fe20000010000 */
[----:B------:R-:W-:Y:S03]  /*27e0*/  BSSY.RECONVERGENT B1, `(.L_x_2913) ;  /* 0x0000013000017945 */ /* 0x000fe60003800200 */
[----:B------:R-:W-:-:S08]  /*27f0*/  FMUL.FTZ R14, R14, UR11 ;  /* 0x0000000b0e0e7c20 */ /* 0x000fd00008410000 */
[----:B------:R-:W-:Y:S05]  /*2800*/  @P1 BRA `(.L_x_2914) ;  /* 0x0000000000401947 */ /* 0x000fea0003800000 */
[----:B------:R-:W-:-:S04]  /*2810*/  ISETP.NE.U32.AND P1, PT, RZ, UR16, PT ;  /* 0x00000010ff007c0c */ /* 0x000fc8000bf25070 */
[----:B------:R-:W-:Y:S02]  /*2820*/  ISETP.NE.AND.EX P3, PT, RZ, UR17, PT, P1 ;  /* 0x00000011ff007c0c */ /* 0x000fe4000bf65310 */
[----:B------:R-:W-:-:S04]  /*2830*/  ISETP.NE.U32.AND P1, PT, RZ, UR12, PT ;  /* 0x0000000cff007c0c */ /* 0x000fc8000bf25070 */
[----:B------:R-:W-:-:S07]  /*2840*/  ISETP.NE.AND.EX P1, PT, RZ, UR13, PT, P1 ;  /* 0x0000000dff007c0c */ /* 0x000fce000bf25310 */
[----:B0-----:R-:W0:Y:S06]  /*2850*/  @P3 LDC.64 R12, c[0x0][0x438] ;  /* 0x00010e00ff0c3b82 */ /* 0x001e2c0000000a00 */
[----:B------:R-:W2:Y:S01]  /*2860*/  @P1 LDG.E R15, desc[UR36][R54.64] ;  /* 0x00000024360f1981 */ /* 0x000ea2000c1e1900 */
[----:B0-----:R-:W-:-:S06]  /*2870*/  @P3 IMAD.WIDE R12, R18, 0x4, R12 ;  /* 0x00000004120c3825 */ /* 0x001fcc00078e020c */
[----:B------:R-:W3:Y:S01]  /*2880*/  @P3 LDG.E R13, desc[UR36][R12.64] ;  /* 0x000000240c0d3981 */ /* 0x000ee2000c1e1900 */
[----:B------:R-:W-:-:S04]  /*2890*/  @P1 ISETP.GE.AND P4, PT, R53, R16, PT ;  /* 0x000000103500120c */ /* 0x000fc80003f86270 */
[----:B------:R-:W-:-:S04]  /*28a0*/  @P1 SEL R34, RZ, UR39, P4 ;  /* 0x00000027ff221c07 */ /* 0x000fc8000a000000 */
[----:B------:R-:W-:-:S04]  /*28b0*/  @P1 IADD3 R34, PT, PT, R53, -UR43, R34 ;  /* 0x8000002b35221c10 */ /* 0x000fc8000fffe022 */
[----:B------:R-:W-:Y:S01]  /*28c0*/  @P1 I2FP.F32.S32 R11, R34 ;  /* 0x00000022000b1245 */ /* 0x000fe20000201400 */
[----:B---3--:R-:W-:-:S04]  /*28d0*/  @P3 FADD.FTZ R14, R14, R13 ;  /* 0x0000000d0e0e3221 */ /* 0x008fc80000010000 */
[----:B--2---:R-:W-:-:S05]  /*28e0*/  @P1 FFMA.FTZ R14, R11, R15, R14 ;  /* 0x0000000f0b0e1223 */ /* 0x004fca000001000e */
[----:B------:R1:W-:Y:S01]  /*28f0*/  STS [R9], R14 ;  /* 0x0000000e09007388 */ /* 0x0003e20000000800 */
[----:B------:R-:W-:-:S07]  /*2900*/  @!P2 FMNMX.FTZ R48, R48, R14, !PT ;  /* 0x0000000e3030a209 */ /* 0x000fce0007810000 */
.L_x_2914:
[----:B------:R-:W-:Y:S05]  /*2910*/  BSYNC.RECONVERGENT B1 ;  /* 0x0000000000017941 */ /* 0x000fea0003800200 */
.L_x_2913:
[----:B------:R-:W-:Y:S01]  /*2920*/  IMAD.U32 R11, RZ, RZ, UR18 ;  /* 0x00000012ff0b7e24 */ /* 0x000fe2000f8e00ff */
[----:B------:R-:W-:Y:S01]  /*2930*/  UIADD3 UR4, UPT, UPT, UR43, 0x1, URZ ;  /* 0x000000012b047890 */ /* 0x000fe2000fffe0ff */
[----:B------:R-:W-:Y:S01]  /*2940*/  IADD3 R53, PT, PT, R53, 0x10, RZ ;  /* 0x0000001035357810 */ /* 0x000fe20007ffe0ff */
[----:B------:R-:W-:Y:S01]  /*2950*/  VIADD R18, R18, 0x10 ;  /* 0x0000001012127836 */ /* 0x000fe20000000000 */
[----:B------:R-:W-:Y:S02]  /*2960*/  IADD3 R8, P2, PT, R8, 0x10, RZ ;  /* 0x0000001008087810 */ /* 0x000fe40007f5e0ff */
[----:B------:R-:W-:Y:S02]  /*2970*/  IADD3 R11, PT, PT, RZ, -R11, RZ ;  /* 0x8000000bff0b7210 */ /* 0x000fe40007ffe0ff */
[----:B-1----:R-:W-:Y:S02]  /*2980*/  IADD3 R9, PT, PT, R9, 0x40, RZ ;  /* 0x0000004009097810 */ /* 0x002fe40007ffe0ff */
[----:B------:R-:W-:-:S02]  /*2990*/  VIADDMNMX R11, R11, UR4, RZ, !PT ;  /* 0x000000040b0b7c46 */ /* 0x000fc4000f8001ff */
[----:B------:R-:W-:Y:S02]  /*29a0*/  IADD3.X R19, PT, PT, RZ, R19, RZ, P2, !PT ;  /* 0x00000013ff137210 */ /* 0x000fe400017fe4ff */
[----:B------:R-:W-:-:S05]  /*29b0*/  IADD3 R12, PT, PT, -R11, UR43, RZ ;  /* 0x0000002b0b0c7c10 */ /* 0x000fca000fffe1ff */
[----:B------:R-:W-:-:S05]  /*29c0*/  VIADD R12, R12, 0x7 ;  /* 0x000000070c0c7836 */ /* 0x000fca0000000000 */
[----:B0-----:R-:W-:-:S04]  /*29d0*/  SHF.R.S32.HI R13, RZ, 0x1f, R12 ;  /* 0x0000001fff0d7819 */ /* 0x001fc8000001140c */
[----:B------:R-:W-:-:S04]  /*29e0*/  LEA.HI R13, R13, R12, RZ, 0x3 ;  /* 0x0000000c0d0d7211 */ /* 0x000fc800078f18ff */
[----:B------:R-:W-:-:S05]  /*29f0*/  LOP3.LUT R12, R13, 0xfffffff8, RZ, 0xc0, !PT ;  /* 0xfffffff80d0c7812 */ /* 0x000fca00078ec0ff */
[----:B------:R-:W-:-:S05]  /*2a00*/  IMAD.IADD R12, R11, 0x1, R12 ;  /* 0x000000010b0c7824 */ /* 0x000fca00078e020c */
[----:B------:R-:W-:-:S13]  /*2a10*/  ISETP.GE.AND P1, PT, R53, R12, PT ;  /* 0x0000000c3500720c */ /* 0x000fda0003f26270 */
[----:B------:R-:W-:Y:S05]  /*2a20*/  @!P1 BRA `(.L_x_2915) ;  /* 0xfffffff000b09947 */ /* 0x000fea000383ffff */
.L_x_2911:
[----:B0-----:R-:W-:Y:S05]  /*2a30*/  BSYNC B0 ;  /* 0x0000000000007941 */ /* 0x001fea0003800000 */
.L_x_2910:
[----:B------:R-:W1:Y:S01]  /*2a40*/  LDCU UR4, c[0x0][0x3f4] ;  /* 0x00007e80ff0477ac */ /* 0x000e620008000800 */
[----:B------:R-:W0:Y:S01]  /*2a50*/  S2R R3, SR_TID.X ;  /* 0x0000000000037919 */ /* 0x000e220000002100 */
[----:B------:R-:W-:-:S05]  /*2a60*/  IMAD.U32 R4, RZ, RZ, UR43 ;  /* 0x0000002bff047e24 */ /* 0x000fca000f8e00ff */
[----:B------:R-:W-:-:S04]  /*2a70*/  IADD3 R4, PT, PT, R4, 0x1, RZ ;  /* 0x0000000104047810 */ /* 0x000fc80007ffe0ff */
        /* <DEDUP_REMOVED lines=8> */
.L_x_2998:
        /* <DEDUP_REMOVED lines=10> */
[----:B------:R-:W-:Y:S01]  /*2ba0*/  IMAD R6, R5, 0x4, R6 ;  /* 0x0000000405067824 */ /* 0x000fe200078e0206 */
[----:B------:R-:W-:Y:S01]  /*2bb0*/  MOV R10, 0xff7fffff ;  /* 0xff7fffff000a7802 */ /* 0x000fe20000000f00 */
[----:B------:R-:W-:Y:S02]  /*2bc0*/  HFMA2 R9, -RZ, RZ, 0, 0 ;  /* 0x00000000ff097431 */ /* 0x000fe400000001ff */
[----:B------:R-:W-:Y:S08]  /*2bd0*/  BSSY.RECONVERGENT B0, `(.L_x_2917) ;  /* 0x000016d000007945 */ /* 0x000ff00003800200 */
[----:B------:R-:W0:Y:S04]  /*2be0*/  @!P0 LDS R10, [R6] ;  /* 0x00000000060a8984 */ /* 0x000e280000000800 */
[----:B0-----:R-:W0:Y:S02]  /*2bf0*/  SHFL.BFLY PT, R7, R10, 0x1, 0x1f ;  /* 0x0c201f000a077f89 */ /* 0x001e2400000e0000 */
[----:B0-----:R-:W-:Y:S01]  /*2c00*/  FMNMX.FTZ R8, R7, R10, !PT ;  /* 0x0000000a07087209 */ /* 0x001fe20007810000 */
[----:B------:R-:W-:-:S05]  /*2c10*/  IMAD.IADD R7, R0, 0x1, R3 ;  /* 0x0000000100077824 */ /* 0x000fca00078e0203 */
        /* <DEDUP_REMOVED lines=25> */
.L_x_2922:
        /* <DEDUP_REMOVED lines=11> */
.L_x_2921:
[----:B------:R-:W-:Y:S05]  /*2e60*/  BSYNC.RECONVERGENT B1 ;  /* 0x0000000000017941 */ /* 0x000fea0003800200 */
.L_x_2920:
[----:B------:R-:W-:Y:S05]  /*2e70*/  @!P1 BRA `(.L_x_2918) ;  /* 0x0000001400089947 */ /* 0x000fea0003800000 */
[----:B------:R-:W-:Y:S01]  /*2e80*/  SHF.L.U32 R11, R0, 0x2, RZ ;  /* 0x00000002000b7819 */ /* 0x000fe200000006ff */
[----:B------:R-:W-:-:S04]  /*2e90*/  VIADD R15, R15, 0x110 ;  /* 0x000001100f0f7836 */ /* 0x000fc80000000000 */
[----:B------:R-:W-:Y:S01]  /*2ea0*/  IMAD R11, R10, 0x4, -R11 ;  /* 0x000000040a0b7824 */ /* 0x000fe200078e0a0b */
[----:B------:R-:W-:Y:S01]  /*2eb0*/  LEA R12, R16, R15, 0x18 ;  /* 0x0000000f100c7211 */ /* 0x000fe200078ec0ff */
[----:B------:R-:W-:-:S03]  /*2ec0*/  VIADD R10, R10, 0x100 ;  /* 0x000001000a0a7836 */ /* 0x000fc60000000000 */
[----:B------:R-:W-:Y:S02]  /*2ed0*/  IADD3 R12, PT, PT, R12, R11, RZ ;  /* 0x0000000b0c0c7210 */ /* 0x000fe40007ffe0ff */
[----:B------:R-:W-:-:S03]  /*2ee0*/  ISETP.GT.AND P0, PT, R10, UR43, PT ;  /* 0x0000002b0a007c0c */ /* 0x000fc6000bf04270 */
        /* <DEDUP_REMOVED lines=35> */
.L_x_2925:
[----:B------:R-:W0:Y:S01]  /*3120*/  LDS R13, [R10+-0x200] ;  /* 0xfffe00000a0d7984 */ /* 0x000e220000000800 */
[----:B------:R-:W-:-:S03]  /*3130*/  IADD3 R11, PT, PT, R11, 0x400, RZ ;  /* 0x000004000b0b7810 */ /* 0x000fc60007ffe0ff */
[----:B------:R-:W1:Y:S01]  /*3140*/  LDS R15, [R10+-0x100] ;  /* 0xffff00000a0f7984 */ /* 0x000e620000000800 */
[----:B------:R-:W-:-:S03]  /*3150*/  ISETP.GE.AND P1, PT, R11, R12, PT ;  /* 0x0000000c0b00720c */ /* 0x000fc60003f26270 */
        /* <DEDUP_REMOVED lines=96> */
.L_x_2924:
[----:B------:R-:W-:Y:S05]  /*3760*/  BSYNC.RECONVERGENT B1 ;  /* 0x0000000000017941 */ /* 0x000fea0003800200 */
.L_x_2923:
        /* <DEDUP_REMOVED lines=55> */
.L_x_2927:
[----:B------:R-:W-:Y:S05]  /*3ae0*/  BSYNC.RECONVERGENT B1 ;  /* 0x0000000000017941 */ /* 0x000fea0003800200 */
.L_x_2926:
        /* <DEDUP_REMOVED lines=27> */
.L_x_2919:
        /* <DEDUP_REMOVED lines=12> */
[----:B------:R-:W-:Y:S02]  /*3d60*/  IADD3 R17, P0, P2, R10, UR46, R7 ;  /* 0x0000002e0a117c10 */ /* 0x000fe4000fa1e007 */
[----:B------:R-:W-:Y:S02]  /*3d70*/  LEA R16, R16, R15, 0x18 ;  /* 0x0000000f10107211 */ /* 0x000fe400078ec0ff */
[----:B------:R-:W-:Y:S01]  /*3d80*/  LOP3.LUT R10, R9, 0x3, RZ, 0xc0, !PT ;  /* 0x00000003090a7812 */ /* 0x000fe200078ec0ff */
[----:B------:R-:W-:Y:S01]  /*3d90*/  IMAD.MOV.U32 R9, RZ, RZ, RZ ;  /* 0x000000ffff097224 */ /* 0x000fe200078e00ff */
[----:B------:R-:W-:Y:S01]  /*3da0*/  IADD3.X R11, PT, PT, R11, UR48, RZ, P0, P2 ;  /* 0x000000300b0b7c10 */ /* 0x000fe200087e44ff */
[----:B------:R-:W-:Y:S01]  /*3db0*/  IMAD R13, R3, 0x4, R16 ;  /* 0x00000004030d7824 */ /* 0x000fe200078e0210 */
[----:B------:R-:W-:-:S02]  /*3dc0*/  MOV R12, R7 ;  /* 0x00000007000c7202 */ /* 0x000fc40000000f00 */
[----:B------:R-:W-:-:S07]  /*3dd0*/  IADD3 R14, PT, PT, -R10, RZ, RZ ;  /* 0x000000ff0a0e7210 */ /* 0x000fce0007ffe1ff */
.L_x_2930:
[----:B------:R-:W-:-:S06]  /*3de0*/  IMAD.MOV.U32 R10, RZ, RZ, R17 ;  /* 0x000000ffff0a7224 */ /* 0x000fcc00078e0011 */
[----:B------:R1:W5:Y:S01]  /*3df0*/  LDG.E.U8 R10, desc[UR36][R10.64] ;  /* 0x000000240a0a7981 */ /* 0x000362000c1e1100 */
[----:B------:R-:W-:Y:S01]  /*3e00*/  MOV R16, RZ ;  /* 0x000000ff00107202 */ /* 0x000fe20000000f00 */
[----:B------:R-:W-:Y:S01]  /*3e10*/  VIADD R14, R14, 0x1 ;  /* 0x000000010e0e7836 */ /* 0x000fe20000000000 */
        /* <DEDUP_REMOVED lines=13> */
.L_x_2929:
[----:B------:R-:W-:Y:S05]  /*3ef0*/  BSYNC.RECONVERGENT B1 ;  /* 0x0000000000017941 */ /* 0x000fea0003800200 */
.L_x_2928:
[----:B------:R-:W-:Y:S05]  /*3f00*/  @!P1 BRA `(.L_x_2918) ;  /* 0x0000000000e49947 */ /* 0x000fea0003800000 */
[----:B------:R-:W1:Y:S01]  /*3f10*/  S2R R13, SR_CgaCtaId ;  /* 0x00000000000d7919 */ /* 0x000e620000008800 */
[----:B------:R-:W5:Y:S01]  /*3f20*/  LDCU.64 UR4, c[0x0][0x420] ;  /* 0x00008400ff0477ac */ /* 0x000f620008000a00 */
[----:B------:R-:W-:Y:S01]  /*3f30*/  MOV R10, 0x400 ;  /* 0x00000400000a7802 */ /* 0x000fe20000000f00 */
[----:B------:R-:W-:-:S03]  /*3f40*/  IMAD.SHL.U32 R11, R0, 0x4, RZ ;  /* 0x00000004000b7824 */ /* 0x000fc600078e00ff */
[----:B------:R-:W-:Y:S01]  /*3f50*/  IADD3 R10, PT, PT, R10, 0x110, RZ ;  /* 0x000001100a0a7810 */ /* 0x000fe20007ffe0ff */
[----:B-----5:R-:W-:Y:S01]  /*3f60*/  IMAD.U32 R15, RZ, RZ, UR4 ;  /* 0x00000004ff0f7e24 */ /* 0x020fe2000f8e00ff */
[----:B------:R-:W-:-:S04]  /*3f70*/  MOV R14, UR5 ;  /* 0x00000005000e7c02 */ /* 0x000fc80008000f00 */
[----:B------:R-:W-:-:S04]  /*3f80*/  IADD3 R15, P0, P1, R15, UR46, R12 ;  /* 0x0000002e0f0f7c10 */ /* 0x000fc8000f91e00c */
[----:B------:R-:W-:Y:S02]  /*3f90*/  IADD3 R15, P2, PT, R15, 0x80, RZ ;  /* 0x000000800f0f7810 */ /* 0x000fe40007f5e0ff */
[----:B-1----:R-:W-:Y:S01]  /*3fa0*/  LEA R13, R13, R10, 0x18 ;  /* 0x0000000a0d0d7211 */ /* 0x002fe200078ec0ff */
[----:B------:R-:W-:Y:S01]  /*3fb0*/  IMAD R10, R12, 0x4, -R11 ;  /* 0x000000040c0a7824 */ /* 0x000fe200078e0a0b */
[----:B------:R-:W-:-:S04]  /*3fc0*/  IADD3.X R11, PT, PT, R14, UR48, RZ, P0, P1 ;  /* 0x000000300e0b7c10 */ /* 0x000fc800087e24ff */
[----:B------:R-:W-:Y:S02]  /*3fd0*/  IADD3 R13, PT, PT, R10, 0x200, R13 ;  /* 0x000002000a0d7810 */ /* 0x000fe40007ffe00d */
[----:B------:R-:W-:-:S07]  /*3fe0*/  IADD3.X R11, PT, PT, RZ, R11, RZ, P2, !PT ;  /* 0x0000000bff0b7210 */ /* 0x000fce00017fe4ff */
.L_x_2931:
[----:B------:R-:W-:-:S05]  /*3ff0*/  IMAD.MOV.U32 R10, RZ, RZ, R15 ;  /* 0x000000ffff0a7224 */ /* 0x000fca00078e000f */
[----:B------:R-:W5:Y:S04]  /*4000*/  LDG.E.U8 R15, desc[UR36][R10.64+-0x80] ;  /* 0xffff80240a0f7981 */ /* 0x000f68000c1e1100 */
[----:B------:R-:W2:Y:S04]  /*4010*/  LDG.E.U8 R14, desc[UR36][R10.64+-0x40] ;  /* 0xffffc0240a0e7981 */ /* 0x000ea8000c1e1100 */
[----:B------:R-:W4:Y:S04]  /*4020*/  LDG.E.U8 R16, desc[UR36][R10.64] ;  /* 0x000000240a107981 */ /* 0x000f28000c1e1100 */
[----:B---3--:R-:W3:Y:S01]  /*4030*/  LDG.E.U8 R18, desc[UR36][R10.64+0x40] ;  /* 0x000040240a127981 */ /* 0x008ee2000c1e1100 */
[----:B------:R-:W-:Y:S01]  /*4040*/  IMAD.MOV.U32 R20, RZ, RZ, RZ ;  /* 0x000000ffff147224 */ /* 0x000fe200078e00ff */
[----:B------:R-:W-:-:S02]  /*4050*/  IADD3 R12, PT, PT, R12, 0x100, RZ ;  /* 0x000001000c0c7810 */ /* 0x000fc40007ffe0ff */
[----:B-----5:R-:W-:Y:S02]  /*4060*/  ISETP.NE.AND P0, PT, R15, RZ, PT ;  /* 0x000000ff0f00720c */ /* 0x020fe40003f05270 */
[----:B--2---:R-:W-:Y:S01]  /*4070*/  ISETP.NE.AND P1, PT, R14, RZ, PT ;  /* 0x000000ff0e00720c */ /* 0x004fe20003f25270 */
[----:B------:R-:W-:Y:S01]  /*4080*/  HFMA2 R14, -RZ, RZ, 0, 0 ;  /* 0x00000000ff0e7431 */ /* 0x000fe200000001ff */
[----:B----4-:R-:W-:Y:S01]  /*4090*/  ISETP.NE.AND P2, PT, R16, RZ, PT ;  /* 0x000000ff1000720c */ /* 0x010fe20003f45270 */
        /* <DEDUP_REMOVED lines=32> */
.L_x_2918:
[----:B------:R-:W-:Y:S05]  /*42a0*/  BSYNC.RECONVERGENT B0 ;  /* 0x0000000000007941 */ /* 0x000fea0003800200 */
.L_x_2917:
        /* <DEDUP_REMOVED lines=32> */
.L_x_2932:
        /* <DEDUP_REMOVED lines=23> */
.L_x_2938:
[----:B------:R-:W0:Y:S01]  /*4620*/  LDS R4, [R2] ;  /* 0x0000000002047984 */ /* 0x000e220000000800 */
[----:B------:R-:W-:-:S04]  /*4630*/  IADD3 R6, PT, PT, R6, 0x1, RZ ;  /* 0x0000000106067810 */ /* 0x000fc80007ffe0ff */
[----:B------:R-:W-:Y:S01]  /*4640*/  ISETP.NE.AND P0, PT, R6, RZ, PT ;  /* 0x000000ff0600720c */ /* 0x000fe20003f05270 */
[----:B0-----:R-:W-:-:S05]  /*4650*/  FMUL.FTZ R9, R4, R5 ;  /* 0x0000000504097220 */ /* 0x001fca0000410000 */
[----:B------:R0:W-:Y:S02]  /*4660*/  STS [R2], R9 ;  /* 0x0000000902007388 */ /* 0x0001e40000000800 */
[----:B0-----:R-:W-:-:S05]  /*4670*/  VIADD R2, R2, 0x100 ;  /* 0x0000010002027836 */ /* 0x001fca0000000000 */
[----:B------:R-:W-:Y:S05]  /*4680*/  @P0 BRA `(.L_x_2938) ;  /* 0xfffffffc00e40947 */ /* 0x000fea000383ffff */
.L_x_2937:
[----:B------:R-:W-:Y:S05]  /*4690*/  BSYNC.RECONVERGENT B1 ;  /* 0x0000000000017941 */ /* 0x000fea0003800200 */
.L_x_2936:
[----:B------:R-:W-:Y:S05]  /*46a0*/  @!P1 BRA `(.L_x_2934) ;  /* 0x0000001400189947 */ /* 0x000fea0003800000 */
[----:B------:R-:W1:Y:S01]  /*46b0*/  S2UR UR7, SR_CgaCtaId ;  /* 0x00000000000779c3 */ /* 0x000e620000008800 */
[----:B------:R-:W-:Y:S01]  /*46c0*/  UMOV UR6, 0x400 ;  /* 0x0000040000067882 */ /* 0x000fe20000000000 */
[----:B------:R-:W-:Y:S01]  /*46d0*/  SHF.L.U32 R2, R0, 0x2, RZ ;  /* 0x0000000200027819 */ /* 0x000fe200000006ff */
[----:B------:R-:W-:-:S04]  /*46e0*/  UIADD3 UR6, UPT, UPT, UR6, 0x110, URZ ;  /* 0x0000011006067890 */ /* 0x000fc8000fffe0ff */
[C---:B------:R-:W-:Y:S01]  /*46f0*/  IMAD R2, R7.reuse, 0x4, -R2 ;  /* 0x0000000407027824 */ /* 0x040fe200078e0a02 */
[----:B------:R-:W-:-:S04]  /*4700*/  IADD3 R7, PT, PT, R7, 0x100, RZ ;  /* 0x0000010007077810 */ /* 0x000fc80007ffe0ff */
[----:B------:R-:W-:Y:S01]  /*4710*/  ISETP.GT.AND P0, PT, R7, UR43, PT ;  /* 0x0000002b07007c0c */ /* 0x000fe2000bf04270 */
[----:B-1----:R-:W-:-:S09]  /*4720*/  ULEA UR6, UR7, UR6, 0x18 ;  /* 0x0000000607067291 */ /* 0x002fd2000f8ec0ff */
[----:B------:R-:W0:Y:S04]  /*4730*/  LDS R4, [R2+UR6] ;  /* 0x0000000602047984 */ /* 0x000e280008000800 */
[----:B------:R-:W1:Y:S04]  /*4740*/  LDS R6, [R2+UR6+0x100] ;  /* 0x0001000602067984 */ /* 0x000e680008000800 */
[----:B------:R-:W5:Y:S04]  /*4750*/  LDS R8, [R2+UR6+0x200] ;  /* 0x0002000602087984 */ /* 0x000f680008000800 */
[----:B------:R-:W2:Y:S01]  /*4760*/  LDS R10, [R2+UR6+0x300] ;  /* 0x00030006020a7984 */ /* 0x000ea20008000800 */
[----:B0-----:R-:W-:Y:S01]  /*4770*/  FMUL.FTZ R9, R4, R5 ;  /* 0x0000000504097220 */ /* 0x001fe20000410000 */
[----:B------:R-:W-:-:S02]  /*4780*/  VIADD R4, R2, UR6 ;  /* 0x0000000602047c36 */ /* 0x000fc40008000000 */
[-C--:B-1----:R-:W-:Y:S02]  /*4790*/  FMUL.FTZ R11, R6, R5.reuse ;  /* 0x00000005060b7220 */ /* 0x082fe40000410000 */
        /* <DEDUP_REMOVED lines=10> */
[----:B------:R-:W-:Y:S02]  /*4840*/  ISETP.GT.AND P1, PT, R2, 0x2ff, PT ;  /* 0x000002ff0200780c */ /* 0x000fe40003f24270 */
[----:B------:R-:W-:-:S11]  /*4850*/  IADD3 R2, PT, PT, R4, 0x600, RZ ;  /* 0x0000060004027810 */ /* 0x000fd60007ffe0ff */
[----:B------:R-:W-:Y:S05]  /*4860*/  @!P1 BRA `(.L_x_2940) ;  /* 0x0000000000dc9947 */ /* 0x000fea0003800000 */
[----:B------:R-:W-:Y:S01]  /*4870*/  IMAD.U32 R36, RZ, RZ, UR43 ;  /* 0x0000002bff247e24 */ /* 0x000fe2000f8e00ff */
[----:B------:R-:W-:-:S04]  /*4880*/  PLOP3.LUT P0, PT, PT, PT, PT, 0x8, 0x80 ;  /* 0x000000000080781c */ /* 0x000fc80003f0e170 */
[----:B------:R-:W-:-:S09]  /*4890*/  IADD3 R36, PT, PT, R36, -0x2ff, RZ ;  /* 0xfffffd0124247810 */ /* 0x000fd20007ffe0ff */
.L_x_2941:
[----:B------:R-:W0:Y:S01]  /*48a0*/  LDS R4, [R2+-0x200] ;  /* 0xfffe000002047984 */ /* 0x000e220000000800 */
[----:B------:R-:W-:-:S03]  /*48b0*/  VIADD R7, R7, 0x400 ;  /* 0x0000040007077836 */ /* 0x000fc60000000000 */
[----:B------:R-:W1:Y:S02]  /*48c0*/  LDS R6, [R2+-0x100] ;  /* 0xffff000002067984 */ /* 0x000e640000000800 */
[----:B------:R-:W-:Y:S02]  /*48d0*/  ISETP.GE.AND P1, PT, R7, R36, PT ;  /* 0x000000240700720c */ /* 0x000fe40003f26270 */
        /* <DEDUP_REMOVED lines=48> */
.L_x_2940:
[----:B------:R-:W-:Y:S05]  /*4be0*/  BSYNC.RECONVERGENT B1 ;  /* 0x0000000000017941 */ /* 0x000fea0003800200 */
.L_x_2939:
        /* <DEDUP_REMOVED lines=30> */
[----:B0-----:R-:W-:-:S07]  /*4dd0*/  IADD3 R2, PT, PT, R2, 0x800, RZ ;  /* 0x0000080002027810 */ /* 0x001fce0007ffe0ff */
.L_x_2943:
[----:B------:R-:W-:Y:S05]  /*4de0*/  BSYNC.RECONVERGENT B1 ;  /* 0x0000000000017941 */ /* 0x000fea0003800200 */
.L_x_2942:
        /* <DEDUP_REMOVED lines=15> */
.L_x_2935:
        /* <DEDUP_REMOVED lines=12> */
[----:B------:R-:W-:Y:S02]  /*4fa0*/  UMOV UR6, 0x400 ;  /* 0x0000040000067882 */ /* 0x000fe40000000000 */
[C---:B------:R-:W-:Y:S01]  /*4fb0*/  IMAD.SHL.U32 R4, R2.reuse, 0x40, RZ ;  /* 0x0000004002047824 */ /* 0x040fe200078e00ff */
[----:B------:R-:W-:Y:S01]  /*4fc0*/  UIADD3 UR6, UPT, UPT, UR6, 0x110, URZ ;  /* 0x0000011006067890 */ /* 0x000fe2000fffe0ff */
[----:B------:R-:W-:Y:S02]  /*4fd0*/  IADD3.X R6, PT, PT, RZ, UR5, RZ, P0, !PT ;  /* 0x00000005ff067c10 */ /* 0x000fe400087fe4ff */
[----:B------:R-:W-:-:S02]  /*4fe0*/  LOP3.LUT R2, R2, 0x3, RZ, 0xc0, !PT ;  /* 0x0000000302027812 */ /* 0x000fc400078ec0ff */
[----:B------:R-:W-:-:S05]  /*4ff0*/  LOP3.LUT R4, R4, 0xc0, RZ, 0xc0, !PT ;  /* 0x000000c004047812 */ /* 0x000fca00078ec0ff */
[----:B------:R-:W-:Y:S01]  /*5000*/  IMAD.IADD R7, R7, 0x1, R4 ;  /* 0x0000000107077824 */ /* 0x000fe200078e0204 */
[C---:B-----5:R-:W-:Y:S02]  /*5010*/  LEA R10, P0, R13.reuse, UR10, 0x2 ;  /* 0x0000000a0d0a7c11 */ /* 0x060fe4000f8010ff */
[----:B------:R-:W-:Y:S02]  /*5020*/  IADD3 R4, PT, PT, -R2, RZ, RZ ;  /* 0x000000ff02047210 */ /* 0x000fe40007ffe1ff */
[----:B------:R-:W-:Y:S01]  /*5030*/  LEA.HI.X R13, R13, UR11, R6, 0x2, P0 ;  /* 0x0000000b0d0d7c11 */ /* 0x000fe200080f1406 */
[----:B-1----:R-:W-:-:S06]  /*5040*/  ULEA UR6, UR7, UR6, 0x18 ;  /* 0x0000000607067291 */ /* 0x002fcc000f8ec0ff */
[----:B------:R-:W-:-:S07]  /*5050*/  LEA R2, R3, UR6, 0x2 ;  /* 0x0000000603027c11 */ /* 0x000fce000f8e10ff */
.L_x_2946:
[----:B------:R-:W0:Y:S01]  /*5060*/  LDS R6, [R2] ;  /* 0x0000000002067984 */ /* 0x000e220000000800 */
[----:B------:R-:W-:Y:S01]  /*5070*/  IMAD.MOV.U32 R8, RZ, RZ, R10 ;  /* 0x000000ffff087224 */ /* 0x000fe200078e000a */
[----:B------:R-:W-:Y:S01]  /*5080*/  MOV R9, R13 ;  /* 0x0000000d00097202 */ /* 0x000fe20000000f00 */
[----:B------:R-:W-:Y:S01]  /*5090*/  VIADD R4, R4, 0x1 ;  /* 0x0000000104047836 */ /* 0x000fe20000000000 */
[----:B------:R-:W-:-:S04]  /*50a0*/  IADD3 R10, P2, PT, R10, 0x100, RZ ;  /* 0x000001000a0a7810 */ /* 0x000fc80007f5e0ff */
[----:B------:R-:W-:Y:S02]  /*50b0*/  ISETP.NE.AND P0, PT, R4, RZ, PT ;  /* 0x000000ff0400720c */ /* 0x000fe40003f05270 */
[----:B------:R-:W-:Y:S01]  /*50c0*/  IADD3.X R13, PT, PT, RZ, R13, RZ, P2, !PT ;  /* 0x0000000dff0d7210 */ /* 0x000fe200017fe4ff */
[----:B0-----:R-:W-:-:S05]  /*50d0*/  FMUL.FTZ R11, R6, R5 ;  /* 0x00000005060b7220 */ /* 0x001fca0000410000 */
[----:B------:R-:W-:Y:S04]  /*50e0*/  STG.E desc[UR36][R8.64], R11 ;  /* 0x0000000b08007986 */ /* 0x000fe8000c101924 */
[----:B------:R0:W-:Y:S02]  /*50f0*/  STS [R2], R11 ;  /* 0x0000000b02007388 */ /* 0x0001e40000000800 */
[----:B0-----:R-:W-:Y:S01]  /*5100*/  VIADD R2, R2, 0x100 ;  /* 0x0000010002027836 */ /* 0x001fe20000000000 */
[----:B------:R-:W-:Y:S06]  /*5110*/  @P0 BRA `(.L_x_2946) ;  /* 0xfffffffc00d00947 */ /* 0x000fec000383ffff */
.L_x_2945:
[----:B------:R-:W-:Y:S05]  /*5120*/  BSYNC.RECONVERGENT B1 ;  /* 0x0000000000017941 */ /* 0x000fea0003800200 */
.L_x_2944:
[----:B------:R-:W-:Y:S05]  /*5130*/  @!P1 BRA `(.L_x_2934) ;  /* 0x0000000800749947 */ /* 0x000fea0003800000 */
[----:B------:R-:W1:Y:S01]  /*5140*/  S2R R9, SR_CgaCtaId ;  /* 0x0000000000097919 */ /* 0x000e620000008800 */
[----:B------:R-:W5:Y:S01]  /*5150*/  LDCU.64 UR6, c[0x0][0x480] ;  /* 0x00009000ff0677ac */ /* 0x000f620008000a00 */
[C---:B------:R-:W-:Y:S01]  /*5160*/  IADD3 R4, P0, PT, R7.reuse, UR4, RZ ;  /* 0x0000000407047c10 */ /* 0x040fe2000ff1e0ff */
[----:B------:R-:W-:Y:S01]  /*5170*/  BSSY.RECONVERGENT B1, `(.L_x_2947) ;  /* 0x000005b000017945 */ /* 0x000fe20003800200 */
[----:B------:R-:W-:Y:S02]  /*5180*/  IADD3 R10, PT, PT, -R7, UR43, RZ ;  /* 0x0000002b070a7c10 */ /* 0x000fe4000fffe1ff */
[----:B------:R-:W-:Y:S02]  /*5190*/  IADD3.X R11, PT, PT, RZ, UR5, RZ, P0, !PT ;  /* 0x00000005ff0b7c10 */ /* 0x000fe400087fe4ff */
[----:B------:R-:W-:Y:S02]  /*51a0*/  MOV R2, 0x400 ;  /* 0x0000040000027802 */ /* 0x000fe40000000f00 */
[----:B------:R-:W-:-:S02]  /*51b0*/  ISETP.GT.AND P1, PT, R10, 0x2ff, PT ;  /* 0x000002ff0a00780c */ /* 0x000fc40003f24270 */
[----:B-----5:R-:W-:-:S04]  /*51c0*/  LEA R8, P0, R4, UR6, 0x2 ;  /* 0x0000000604087c11 */ /* 0x020fc8000f8010ff */
        /* <DEDUP_REMOVED lines=10> */
[----:B------:R-:W-:Y:S01]  /*5270*/  IMAD.U32 R36, RZ, RZ, UR43 ;  /* 0x0000002bff247e24 */ /* 0x000fe2000f8e00ff */
[----:B------:R-:W-:-:S04]  /*5280*/  PLOP3.LUT P0, PT, PT, PT, PT, 0x8, 0x80 ;  /* 0x000000000080781c */ /* 0x000fc80003f0e170 */
[----:B------:R-:W-:-:S09]  /*5290*/  IADD3 R36, PT, PT, R36, -0x2ff, RZ ;  /* 0xfffffd0124247810 */ /* 0x000fd20007ffe0ff */
.L_x_2949:
[----:B------:R-:W0:Y:S01]  /*52a0*/  LDS R4, [R2+-0x200] ;  /* 0xfffe000002047984 */ /* 0x000e220000000800 */
[----:B------:R-:W-:-:S03]  /*52b0*/  VIADD R7, R7, 0x400 ;  /* 0x0000040007077836 */ /* 0x000fc60000000000 */
[----:B------:R-:W1:Y:S02]  /*52c0*/  LDS R6, [R2+-0x100] ;  /* 0xffff000002067984 */ /* 0x000e640000000800 */
[----:B------:R-:W-:Y:S02]  /*52d0*/  ISETP.GE.AND P1, PT, R7, R36, PT ;  /* 0x000000240700720c */ /* 0x000fe40003f26270 */
        /* <DEDUP_REMOVED lines=53> */
[----:B-1----:R-:W-:-:S03]  /*5630*/  IADD3.X R15, PT, PT, RZ, R9, RZ, P2, !PT ;  /* 0x00000009ff0f7210 */ /* 0x002fc600017fe4ff */
        /* <DEDUP_REMOVED lines=14> */
.L_x_2948:
[----:B------:R-:W-:Y:S05]  /*5720*/  BSYNC.RECONVERGENT B1 ;  /* 0x0000000000017941 */ /* 0x000fea0003800200 */
.L_x_2947:
        /* <DEDUP_REMOVED lines=43> */
.L_x_2951:
[----:B------:R-:W-:Y:S05]  /*59e0*/  BSYNC.RECONVERGENT B1 ;  /* 0x0000000000017941 */ /* 0x000fea0003800200 */
.L_x_2950:
        /* <DEDUP_REMOVED lines=18> */
.L_x_2934:
[----:B------:R-:W-:Y:S05]  /*5b10*/  BSYNC.RECONVERGENT B0 ;  /* 0x0000000000007941 */ /* 0x000fea0003800200 */
.L_x_2933:
[----:B------:R-:W2:Y:S01]  /*5b20*/  LDCU.64 UR6, c[0x0][0x3b0] ;  /* 0x00007600ff0677ac */ /* 0x000ea20008000a00 */
[----:B------:R-:W-:Y:S01]  /*5b30*/  SHF.R.U32.HI R45, RZ, 0x4, R3 ;  /* 0x00000004ff2d7819 */ /* 0x000fe20000011603 */
[----:B01----:R-:W-:Y:S01]  /*5b40*/  IMAD.SHL.U32 R2, R3, 0x4, RZ ;  /* 0x0000000403027824 */ /* 0x003fe200078e00ff */
[----:B------:R-:W-:Y:S01]  /*5b50*/  MOV R7, UR44 ;  /* 0x0000002c00077c02 */ /* 0x000fe20008000f00 */
[----:B------:R-:W-:Y:S01]  /*5b60*/  USHF.R.S32.HI UR4, URZ, 0x1f, UR43 ;  /* 0x0000001fff047899 */ /* 0x000fe2000801142b */
[----:B------:R-:W0:Y:S01]  /*5b70*/  LDC.64 R50, c[0x0][0x3c0] ;  /* 0x0000f000ff327b82 */ /* 0x000e220000000a00 */
[----:B------:R-:W1:Y:S01]  /*5b80*/  LDCU UR5, c[0x0][0x3f4] ;  /* 0x00007e80ff0577ac */ /* 0x000e620008000800 */
[----:B------:R-:W-:Y:S02]  /*5b90*/  LOP3.LUT R2, R2, 0x3c, RZ, 0xc0, !PT ;  /* 0x0000003c02027812 */ /* 0x000fe400078ec0ff */
[----:B---3--:R-:W-:Y:S02]  /*5ba0*/  CS2R R18, SRZ ;  /* 0x0000000000127805 */ /* 0x008fe4000001ff00 */
[----:B------:R-:W-:Y:S01]  /*5bb0*/  CS2R R16, SRZ ;  /* 0x0000000000107805 */ /* 0x000fe2000001ff00 */
[----:B------:R-:W-:-:S04]  /*5bc0*/  ULEA.HI UR4, UR4, UR43, URZ, 0x2 ;  /* 0x0000002b04047291 */ /* 0x000fc8000f8f10ff */
[----:B------:R-:W-:Y:S01]  /*5bd0*/  ULOP3.LUT UR4, UR4, 0xfffffffc, URZ, 0xc0, !UPT ;  /* 0xfffffffc04047892 */ /* 0x000fe2000f8ec0ff */
[----:B--2---:R-:W-:-:S03]  /*5be0*/  ISETP.NE.U32.AND P0, PT, RZ, UR6, PT ;  /* 0x00000006ff007c0c */ /* 0x004fc6000bf05070 */
[----:B------:R-:W-:Y:S01]  /*5bf0*/  UIADD3 UR4, UPT, UPT, -UR4, UR43, URZ ;  /* 0x0000002b04047290 */ /* 0x000fe2000fffe1ff */
[----:B------:R-:W-:-:S05]  /*5c00*/  ISETP.NE.AND.EX P0, PT, RZ, UR7, PT, P0 ;  /* 0x00000007ff007c0c */ /* 0x000fca000bf05300 */
[----:B------:R-:W-:-:S13]  /*5c10*/  ISETP.NE.OR P0, PT, R45, UR4, !P0 ;  /* 0x000000042d007c0c */ /* 0x000fda000c705670 */
[----:B------:R-:W2:Y:S01]  /*5c20*/  @!P0 LDC.64 R4, c[0x0][0x3b0] ;  /* 0x0000ec00ff048b82 */ /* 0x000ea20000000a00 */
[----:B------:R-:W-:Y:S01]  /*5c30*/  @!P0 IMAD R7, R7, 0x40, R2 ;  /* 0x0000004007078824 */ /* 0x000fe200078e0202 */
[----:B-1----:R-:W-:Y:S01]  /*5c40*/  MOV R47, UR5 ;  /* 0x00000005002f7c02 */ /* 0x002fe20008000f00 */
[----:B------:R-:W-:-:S03]  /*5c50*/  IMAD.IADD R44, R0, 0x1, R45 ;  /* 0x00000001002c7824 */ /* 0x000fc600078e022d */
[----:B------:R-:W-:Y:S01]  /*5c60*/  VIMNMX R9, PT, PT, R47, UR43, PT ;  /* 0x0000002b2f097c48 */ /* 0x000fe2000bfe0100 */
[----:B--2---:R-:W-:-:S05]  /*5c70*/  @!P0 IMAD.WIDE.U32 R4, R7, 0x4, R4 ;  /* 0x0000000407048825 */ /* 0x004fca00078e0004 */
[----:B------:R1:W5:Y:S01]  /*5c80*/  @!P0 LDG.E.128 R16, desc[UR36][R4.64] ;  /* 0x0000002404108981 */ /* 0x000362000c1e1d00 */
[----:B------:R-:W-:Y:S01]  /*5c90*/  BAR.SYNC.DEFER_BLOCKING 0x0 ;  /* 0x0000000000007b1d */ /* 0x000fe20000010000 */
[----:B------:R-:W-:Y:S01]  /*5ca0*/  ISETP.GE.AND P0, PT, R44, R9, PT ;  /* 0x000000092c00720c */ /* 0x000fe20003f06270 */
[----:B------:R-:W-:Y:S01]  /*5cb0*/  IMAD R7, R47, UR42, R2 ;  /* 0x0000002a2f077c24 */ /* 0x000fe2000f8e0202 */
[----:B------:R-:W-:Y:S01]  /*5cc0*/  USHF.L.U32 UR40, UR40, 0x6, URZ ;  /* 0x0000000628287899 */ /* 0x000fe200080006ff */
[----:B------:R-:W-:Y:S02]  /*5cd0*/  CS2R R22, SRZ ;  /* 0x0000000000167805 */ /* 0x000fe4000001ff00 */
[----:B------:R-:W-:Y:S01]  /*5ce0*/  CS2R R20, SRZ ;  /* 0x0000000000147805 */ /* 0x000fe2000001ff00 */
[----:B------:R-:W-:Y:S01]  /*5cf0*/  BSSY.RECONVERGENT B0, `(.L_x_2952) ;  /* 0x00000b7000007945 */ /* 0x000fe20003800200 */
[----:B0-----:R-:W-:-:S06]  /*5d00*/  IMAD.WIDE R50, R7, 0x4, R50 ;  /* 0x0000000407327825 */ /* 0x001fcc00078e0232 */
[----:B-1----:R-:W-:Y:S05]  /*5d10*/  @P0 BRA `(.L_x_2953) ;  /* 0x0000000800d00947 */ /* 0x002fea0003800000 */
[----:B------:R-:W-:Y:S01]  /*5d20*/  VIADDMNMX R46, R44, 0x4, R9, !PT ;  /* 0x000000042c2e7846 */ /* 0x000fe20007800109 */
[----:B------:R-:W-:Y:S01]  /*5d30*/  BSSY.RECONVERGENT B1, `(.L_x_2954) ;  /* 0x0000059000017945 */ /* 0x000fe20003800200 */
[----:B------:R-:W-:Y:S02]  /*5d40*/  LOP3.LUT R4, RZ, R0, RZ, 0x33, !PT ;  /* 0x00000000ff047212 */ /* 0x000fe400078e33ff */
[----:B------:R-:W-:Y:S02]  /*5d50*/  CS2R R20, SRZ ;  /* 0x0000000000147805 */ /* 0x000fe4000001ff00 */
[----:B------:R-:W-:Y:S02]  /*5d60*/  MOV R49, R44 ;  /* 0x0000002c00317202 */ /* 0x000fe40000000f00 */
[----:B------:R-:W-:Y:S02]  /*5d70*/  CS2R R22, SRZ ;  /* 0x0000000000167805 */ /* 0x000fe4000001ff00 */
[----:B------:R-:W-:-:S04]  /*5d80*/  IADD3 R46, PT, PT, -R45, R46, R4 ;  /* 0x0000002e2d2e7210 */ /* 0x000fc80007ffe104 */
[C---:B------:R-:W-:Y:S02]  /*5d90*/  ISETP.GE.U32.AND P0, PT, R46.reuse, 0x1c, PT ;  /* 0x0000001c2e00780c */ /* 0x040fe40003f06070 */
[----:B------:R-:W-:-:S04]  /*5da0*/  LEA.HI R52, R46, 0x1, RZ, 0x1e ;  /* 0x000000012e347811 */ /* 0x000fc800078ff0ff */
[----:B------:R-:W-:-:S04]  /*5db0*/  LOP3.LUT R56, R52, 0x7, RZ, 0xc0, !PT ;  /* 0x0000000734387812 */ /* 0x000fc800078ec0ff */
[----:B------:R-:W-:-:S03]  /*5dc0*/  ISETP.NE.AND P1, PT, R56, RZ, PT ;  /* 0x000000ff3800720c */ /* 0x000fc60003f25270 */
[----:B------:R-:W-:Y:S10]  /*5dd0*/  @!P0 BRA `(.L_x_2955) ;  /* 0x0000000400388947 */ /* 0x000ff40003800000 */
[----:B------:R-:W0:Y:S01]  /*5de0*/  S2R R53, SR_CgaCtaId ;  /* 0x0000000000357919 */ /* 0x000e220000008800 */
[----:B------:R-:W-:Y:S01]  /*5df0*/  MOV R4, 0x400 ;  /* 0x0000040000047802 */ /* 0x000fe20000000f00 */
[----:B----4-:R-:W-:Y:S01]  /*5e00*/  HFMA2 R48, -RZ, RZ, 0, 0 ;  /* 0x00000000ff307431 */ /* 0x010fe200000001ff */
[----:B------:R-:W-:Y:S01]  /*5e10*/  LOP3.LUT R55, R52, 0x7ffffff8, RZ, 0xc0, !PT ;  /* 0x7ffffff834377812 */ /* 0x000fe200078ec0ff */
[----:B------:R-:W-:Y:S01]  /*5e20*/  IMAD.MOV.U32 R49, RZ, RZ, R44 ;  /* 0x000000ffff317224 */ /* 0x000fe200078e002c */
[----:B------:R-:W-:Y:S01]  /*5e30*/  MOV R20, RZ ;  /* 0x000000ff00147202 */ /* 0x000fe20000000f00 */
[----:B------:R-:W-:-:S05]  /*5e40*/  VIADD R4, R4, 0x110 ;  /* 0x0000011004047836 */ /* 0x000fca0000000000 */
[----:B0-----:R-:W-:-:S07]  /*5e50*/  LEA R53, R53, R4, 0x18 ;  /* 0x0000000435357211 */ /* 0x001fce00078ec0ff */
.L_x_2956:
[----:B------:R-:W-:-:S04]  /*5e60*/  IMAD.SHL.U32 R35, R49, 0x40, RZ ;  /* 0x0000004031237824 */ /* 0x000fc800078e00ff */
[----:B------:R-:W-:-:S06]  /*5e70*/  IMAD.WIDE.U32 R4, R35, 0x4, R50 ;  /* 0x0000000423047825 */ /* 0x000fcc00078e0032 */
[----:B------:R-:W2:Y:S01]  /*5e80*/  LDG.E.128 R4, desc[UR36][R4.64] ;  /* 0x0000002404047981 */ /* 0x000ea2000c1e1d00 */
[C---:B------:R-:W-:Y:S01]  /*5e90*/  IADD3 R9, PT, PT, R35.reuse, 0x100, RZ ;  /* 0x0000010023097810 */ /* 0x040fe20007ffe0ff */
[C---:B------:R-:W-:Y:S01]  /*5ea0*/  VIADD R13, R35.reuse, 0x200 ;  /* 0x00000200230d7836 */ /* 0x040fe20000000000 */
[----:B------:R-:W-:-:S03]  /*5eb0*/  IADD3 R25, PT, PT, R35, 0x300, RZ ;  /* 0x0000030023197810 */ /* 0x000fc60007ffe0ff */
[----:B------:R-:W-:-:S04]  /*5ec0*/  IMAD.WIDE.U32 R8, R9, 0x4, R50 ;  /* 0x0000000409087825 */ /* 0x000fc800078e0032 */
[--C-:B------:R-:W-:Y:S02]  /*5ed0*/  IMAD.WIDE.U32 R12, R13, 0x4, R50.reuse ;  /* 0x000000040d0c7825 */ /* 0x100fe400078e0032 */
[----:B------:R-:W3:Y:S02]  /*5ee0*/  LDG.E.128 R8, desc[UR36][R8.64] ;  /* 0x0000002408087981 */ /* 0x000ee4000c1e1d00 */
[----:B------:R-:W-:Y:S02]  /*5ef0*/  VIADD R29, R35, 0x400 ;  /* 0x00000400231d7836 */ /* 0x000fe40000000000 */
[--C-:B------:R-:W-:Y:S01]  /*5f00*/  IMAD.WIDE.U32 R24, R25, 0x4, R50.reuse ;  /* 0x0000000419187825 */ /* 0x100fe200078e0032 */
[----:B------:R-:W4:Y:S01]  /*5f10*/  LDG.E.128 R12, desc[UR36][R12.64] ;  /* 0x000000240c0c7981 */ /* 0x000f22000c1e1d00 */
[----:B------:R-:W-:Y:S02]  /*5f20*/  IADD3 R33, PT, PT, R35, 0x500, RZ ;  /* 0x0000050023217810 */ /* 0x000fe40007ffe0ff */
        /* <DEDUP_REMOVED lines=11> */
[C---:B------:R-:W-:Y:S01]  /*5fe0*/  IMAD.IADD R54, R49.reuse, 0x1, -R0 ;  /* 0x0000000131367824 */ /* 0x040fe200078e0a00 */
[----:B------:R-:W-:Y:S01]  /*5ff0*/  IADD3 R49, PT, PT, R49, 0x20, RZ ;  /* 0x0000002031317810 */ /* 0x000fe20007ffe0ff */
[----:B------:R-:W-:-:S03]  /*6000*/  VIADD R48, R48, 0x8 ;  /* 0x0000000830307836 */ /* 0x000fc60000000000 */
[----:B------:R-:W-:Y:S02]  /*6010*/  LEA R54, R54, R53, 0x2 ;  /* 0x0000003536367211 */ /* 0x000fe400078e10ff */
[----:B------:R-:W-:-:S03]  /*6020*/  ISETP.NE.AND P0, PT, R48, R55, PT ;  /* 0x000000373000720c */ /* 0x000fc60003f05270 */
[----:B------:R-:W2:Y:S04]  /*6030*/  LDS R60, [R54] ;  /* 0x00000000363c7984 */ /* 0x000ea80000000800 */
[----:B------:R-:W-:Y:S01]  /*6040*/  LDS R58, [R54+0x20] ;  /* 0x00002000363a7984 */ /* 0x000fe20000000800 */
[-C--:B--2---:R-:W-:Y:S01]  /*6050*/  FFMA.FTZ R57, R4, R60.reuse, R20 ;  /* 0x0000003c04397223 */ /* 0x084fe20000010014 */
[-C--:B------:R-:W-:Y:S01]  /*6060*/  FFMA.FTZ R4, R5, R60.reuse, R21 ;  /* 0x0000003c05047223 */ /* 0x080fe20000010015 */
[-C--:B------:R-:W-:Y:S01]  /*6070*/  FFMA.FTZ R5, R6, R60.reuse, R22 ;  /* 0x0000003c06057223 */ /* 0x080fe20000010016 */
[----:B------:R-:W-:Y:S01]  /*6080*/  LDS R21, [R54+0x40] ;  /* 0x0000400036157984 */ /* 0x000fe20000000800 */
[----:B------:R-:W-:-:S03]  /*6090*/  FFMA.FTZ R60, R7, R60, R23 ;  /* 0x0000003c073c7223 */ /* 0x000fc60000010017 */
[----:B------:R-:W3:Y:S04]  /*60a0*/  LDS R6, [R54+0x10] ;  /* 0x0000100036067984 */ /* 0x000ee80000000800 */
[----:B------:R-:W0:Y:S04]  /*60b0*/  LDS R22, [R54+0x30] ;  /* 0x0000300036167984 */ /* 0x000e280000000800 */
[----:B------:R-:W1:Y:S04]  /*60c0*/  LDS R20, [R54+0x50] ;  /* 0x0000500036147984 */ /* 0x000e680000000800 */
[----:B------:R-:W2:Y:S04]  /*60d0*/  LDS R7, [R54+0x60] ;  /* 0x0000600036077984 */ /* 0x000ea80000000800 */
[----:B------:R-:W2:Y:S01]  /*60e0*/  LDS R23, [R54+0x70] ;  /* 0x0000700036177984 */ /* 0x000ea20000000800 */
        /* <DEDUP_REMOVED lines=16> */
[-C--:B-1----:R-:W-:Y:S01]  /*61f0*/  FFMA.FTZ R57, R32, R20.reuse, R57 ;  /* 0x0000001420397223 */ /* 0x082fe20000010039 */
[-C--:B------:R-:W-:Y:S01]  /*6200*/  FFMA.FTZ R4, R33, R20.reuse, R4 ;  /* 0x0000001421047223 */ /* 0x080fe20000010004 */
[-C--:B------:R-:W-:Y:S01]  /*6210*/  FFMA.FTZ R5, R34, R20.reuse, R5 ;  /* 0x0000001422057223 */ /* 0x080fe20000010005 */
[----:B------:R-:W-:Y:S01]  /*6220*/  FFMA.FTZ R60, R35, R20, R60 ;  /* 0x00000014233c7223 */ /* 0x000fe2000001003c */
[-C--:B--2---:R-:W-:Y:S01]  /*6230*/  FFMA.FTZ R57, R36, R7.reuse, R57 ;  /* 0x0000000724397223 */ /* 0x084fe20000010039 */
        /* <DEDUP_REMOVED lines=8> */
.L_x_2955:
[----:B------:R-:W-:Y:S05]  /*62c0*/  BSYNC.RECONVERGENT B1 ;  /* 0x0000000000017941 */ /* 0x000fea0003800200 */
.L_x_2954:
[----:B------:R-:W-:Y:S05]  /*62d0*/  @!P1 BRA `(.L_x_2953) ;  /* 0x0000000400609947 */ /* 0x000fea0003800000 */
[----:B------:R-:W-:Y:S01]  /*62e0*/  ISETP.GE.U32.AND P0, PT, R56, 0x4, PT ;  /* 0x000000043800780c */ /* 0x000fe20003f06070 */
[----:B------:R-:W-:Y:S01]  /*62f0*/  BSSY.RECONVERGENT B1, `(.L_x_2957) ;  /* 0x000002a000017945 */ /* 0x000fe20003800200 */
[----:B------:R-:W-:-:S11]  /*6300*/  LOP3.LUT P1, R52, R52, 0x3, RZ, 0xc0, !PT ;  /* 0x0000000334347812 */ /* 0x000fd6000782c0ff */
[----:B------:R-:W-:Y:S05]  /*6310*/  @!P0 BRA `(.L_x_2958) ;  /* 0x00000000009c8947 */ /* 0x000fea0003800000 */
[----:B------:R-:W-:-:S04]  /*6320*/  IMAD.SHL.U32 R11, R49, 0x40, RZ ;  /* 0x00000040310b7824 */ /* 0x000fc800078e00ff */
[C---:B------:R-:W-:Y:S01]  /*6330*/  IMAD.WIDE.U32 R4, R11.reuse, 0x4, R50 ;  /* 0x000000040b047825 */ /* 0x040fe200078e0032 */
[----:B------:R-:W-:-:S03]  /*6340*/  IADD3 R9, PT, PT, R11, 0x100, RZ ;  /* 0x000001000b097810 */ /* 0x000fc60007ffe0ff */
[----:B------:R-:W-:Y:S02]  /*6350*/  VIADD R13, R11, 0x200 ;  /* 0x000002000b0d7836 */ /* 0x000fe40000000000 */
[----:B------:R-:W2:Y:S01]  /*6360*/  LDG.E.128 R4, desc[UR36][R4.64] ;  /* 0x0000002404047981 */ /* 0x000ea2000c1e1d00 */
[----:B------:R-:W-:Y:S01]  /*6370*/  IMAD.WIDE.U32 R8, R9, 0x4, R50 ;  /* 0x0000000409087825 */ /* 0x000fe200078e0032 */
[----:B------:R-:W-:-:S03]  /*6380*/  IADD3 R25, PT, PT, R11, 0x300, RZ ;  /* 0x000003000b197810 */ /* 0x000fc60007ffe0ff */
[--C-:B------:R-:W-:Y:S02]  /*6390*/  IMAD.WIDE.U32 R12, R13, 0x4, R50.reuse ;  /* 0x000000040d0c7825 */ /* 0x100fe400078e0032 */
[----:B------:R-:W3:Y:S02]  /*63a0*/  LDG.E.128 R8, desc[UR36][R8.64] ;  /* 0x0000002408087981 */ /* 0x000ee4000c1e1d00 */
[----:B------:R-:W-:Y:S02]  /*63b0*/  IMAD.WIDE.U32 R24, R25, 0x4, R50 ;  /* 0x0000000419187825 */ /* 0x000fe400078e0032 */
[----:B------:R-:W4:Y:S04]  /*63c0*/  LDG.E.128 R12, desc[UR36][R12.64] ;  /* 0x000000240c0c7981 */ /* 0x000f28000c1e1d00 */
[----:B------:R-:W4:Y:S01]  /*63d0*/  LDG.E.128 R24, desc[UR36][R24.64] ;  /* 0x0000002418187981 */ /* 0x000f22000c1e1d00 */
[----:B------:R-:W0:Y:S01]  /*63e0*/  S2UR UR6, SR_CgaCtaId ;  /* 0x00000000000679c3 */ /* 0x000e220000008800 */
[----:B------:R-:W-:-:S02]  /*63f0*/  UMOV UR5, 0x400 ;  /* 0x0000040000057882 */ /* 0x000fc40000000000 */
[----:B------:R-:W-:Y:S01]  /*6400*/  UIADD3 UR5, UPT, UPT, UR5, 0x110, URZ ;  /* 0x0000011005057890 */ /* 0x000fe2000fffe0ff */
[----:B------:R-:W-:-:S03]  /*6410*/  IMAD.IADD R28, R49, 0x1, -R0 ;  /* 0x00000001311c7824 */ /* 0x000fc600078e0a00 */
[----:B0-----:R-:W-:-:S06]  /*6420*/  ULEA UR5, UR6, UR5, 0x18 ;  /* 0x0000000506057291 */ /* 0x001fcc000f8ec0ff */
        /* <DEDUP_REMOVED lines=22> */
.L_x_2958:
[----:B------:R-:W-:Y:S05]  /*6590*/  BSYNC.RECONVERGENT B1 ;  /* 0x0000000000017941 */ /* 0x000fea0003800200 */
.L_x_2957:
[----:B------:R-:W-:Y:S05]  /*65a0*/  @!P1 BRA `(.L_x_2953) ;  /* 0x0000000000ac9947 */ /* 0x000fea0003800000 */
[----:B------:R-:W-:Y:S01]  /*65b0*/  ISETP.NE.AND P1, PT, R52, 0x1, PT ;  /* 0x000000013400780c */ /* 0x000fe20003f25270 */
[----:B------:R-:W-:Y:S01]  /*65c0*/  BSSY.RECONVERGENT B1, `(.L_x_2959) ;  /* 0x000001a000017945 */ /* 0x000fe20003800200 */
[----:B------:R-:W-:-:S11]  /*65d0*/  LOP3.LUT P0, RZ, R46, 0x4, RZ, 0xc0, !PT ;  /* 0x000000042eff7812 */ /* 0x000fd6000780c0ff */
[----:B------:R-:W-:Y:S05]  /*65e0*/  @!P1 BRA `(.L_x_2960) ;  /* 0x00000000005c9947 */ /* 0x000fea0003800000 */
[----:B------:R-:W-:-:S05]  /*65f0*/  IMAD.SHL.U32 R5, R49, 0x40, RZ ;  /* 0x0000004031057824 */ /* 0x000fca00078e00ff */
[C---:B------:R-:W-:Y:S01]  /*6600*/  IADD3 R9, PT, PT, R5.reuse, 0x100, RZ ;  /* 0x0000010005097810 */ /* 0x040fe20007ffe0ff */
[----:B------:R-:W-:-:S04]  /*6610*/  IMAD.WIDE.U32 R4, R5, 0x4, R50 ;  /* 0x0000000405047825 */ /* 0x000fc800078e0032 */
[----:B------:R-:W-:Y:S02]  /*6620*/  IMAD.WIDE.U32 R8, R9, 0x4, R50 ;  /* 0x0000000409087825 */ /* 0x000fe400078e0032 */
[----:B------:R-:W2:Y:S04]  /*6630*/  LDG.E.128 R4, desc[UR36][R4.64] ;  /* 0x0000002404047981 */ /* 0x000ea8000c1e1d00 */
[----:B------:R-:W3:Y:S01]  /*6640*/  LDG.E.128 R8, desc[UR36][R8.64] ;  /* 0x0000002408087981 */ /* 0x000ee2000c1e1d00 */
[----:B------:R-:W0:Y:S01]  /*6650*/  S2UR UR6, SR_CgaCtaId ;  /* 0x00000000000679c3 */ /* 0x000e220000008800 */
[----:B------:R-:W-:Y:S01]  /*6660*/  UMOV UR5, 0x400 ;  /* 0x0000040000057882 */ /* 0x000fe20000000000 */
[C---:B------:R-:W-:Y:S01]  /*6670*/  IMAD.IADD R12, R49.reuse, 0x1, -R0 ;  /* 0x00000001310c7824 */ /* 0x040fe200078e0a00 */
[----:B------:R-:W-:Y:S01]  /*6680*/  UIADD3 UR5, UPT, UPT, UR5, 0x110, URZ ;  /* 0x0000011005057890 */ /* 0x000fe2000fffe0ff */
[----:B------:R-:W-:-:S03]  /*6690*/  IADD3 R49, PT, PT, R49, 0x8, RZ ;  /* 0x0000000831317810 */ /* 0x000fc60007ffe0ff */
[----:B0-----:R-:W-:-:S06]  /*66a0*/  ULEA UR5, UR6, UR5, 0x18 ;  /* 0x0000000506057291 */ /* 0x001fcc000f8ec0ff */
[----:B------:R-:W-:-:S05]  /*66b0*/  LEA R12, R12, UR5, 0x2 ;  /* 0x000000050c0c7c11 */ /* 0x000fca000f8e10ff */
        /* <DEDUP_REMOVED lines=10> */
.L_x_2960:
[----:B------:R-:W-:Y:S05]  /*6760*/  BSYNC.RECONVERGENT B1 ;  /* 0x0000000000017941 */ /* 0x000fea0003800200 */
.L_x_2959:
[----:B------:R-:W-:Y:S05]  /*6770*/  @P0 BRA `(.L_x_2953) ;  /* 0x0000000000380947 */ /* 0x000fea0003800000 */
[----:B------:R-:W-:-:S04]  /*6780*/  IMAD.SHL.U32 R5, R49, 0x40, RZ ;  /* 0x0000004031057824 */ /* 0x000fc800078e00ff */
[----:B------:R-:W-:-:S06]  /*6790*/  IMAD.WIDE.U32 R4, R5, 0x4, R50 ;  /* 0x0000000405047825 */ /* 0x000fcc00078e0032 */
        /* <DEDUP_REMOVED lines=12> */
.L_x_2953:
[----:B------:R-:W-:Y:S05]  /*6860*/  BSYNC.RECONVERGENT B0 ;  /* 0x0000000000007941 */ /* 0x000fea0003800200 */
.L_x_2952:
        /* <DEDUP_REMOVED lines=16> */
[----:B------:R-:W-:Y:S02]  /*6970*/  IADD3 R44, PT, PT, R44, 0x8, RZ ;  /* 0x000000082c2c7810 */ /* 0x000fe40007ffe0ff */
[----:B------:R-:W-:Y:S01]  /*6980*/  IMAD.MOV R10, RZ, RZ, -R10 ;  /* 0x000000ffff0a7224 */ /* 0x000fe200078e0a0a */
[----:B------:R-:W1:Y:S01]  /*6990*/  LDC R47, c[0x0][0x3f4] ;  /* 0x0000fd00ff2f7b82 */ /* 0x000e620000000800 */
[----:B0-----:R-:W-:-:S06]  /*69a0*/  ULEA UR5, UR6, UR5, 0x18 ;  /* 0x0000000506057291 */ /* 0x001fcc000f8ec0ff */
[----:B------:R-:W-:-:S04]  /*69b0*/  LEA R11, R45, UR5, 0x2 ;  /* 0x000000052d0b7c11 */ /* 0x000fc8000f8e10ff */
[----:B------:R-:W-:-:S07]  /*69c0*/  IADD3 R11, PT, PT, R11, 0x20, RZ ;  /* 0x000000200b0b7810 */ /* 0x000fce0007ffe0ff */
.L_x_2974:
[----:B------:R-:W-:Y:S01]  /*69d0*/  IADD3 R6, PT, PT, R44, -0x8, RZ ;  /* 0xfffffff82c067810 */ /* 0x000fe20007ffe0ff */
[----:B------:R-:W-:Y:S01]  /*69e0*/  VIADD R10, R10, 0x4 ;  /* 0x000000040a0a7836 */ /* 0x000fe20000000000 */
[C---:B------:R-:W-:Y:S01]  /*69f0*/  IADD3 R12, PT, PT, R44.reuse, 0x4, RZ ;  /* 0x000000042c0c7810 */ /* 0x040fe20007ffe0ff */
        /* <DEDUP_REMOVED lines=14> */
[----:B0-----:R-:W-:Y:S02]  /*6ae0*/  VIADD R15, R13, 0xffffffe ;  /* 0x0ffffffe0d0f7836 */ /* 0x001fe40000000000 */
[----:B------:R-:W0:Y:S04]  /*6af0*/  LDS R13, [R11+-0x20] ;  /* 0xffffe0000b0d7984 */ /* 0x000e280000000800 */
        /* <DEDUP_REMOVED lines=17> */
[----:B------:R-:W0:Y:S02]  /*6c10*/  LDG.E.128 R4, desc[UR36][R4.64] ;  /* 0x0000002404047981 */ /* 0x000e24000c1e1d00 */
[-C--:B0-----:R-:W-:Y:S01]  /*6c20*/  FFMA.FTZ R20, R4, R13.reuse, R20 ;  /* 0x0000000d04147223 */ /* 0x081fe20000010014 */
[-C--:B------:R-:W-:Y:S01]  /*6c30*/  FFMA.FTZ R21, R5, R13.reuse, R21 ;  /* 0x0000000d05157223 */ /* 0x080fe20000010015 */
[-C--:B------:R-:W-:Y:S01]  /*6c40*/  FFMA.FTZ R22, R6, R13.reuse, R22 ;  /* 0x0000000d06167223 */ /* 0x080fe20000010016 */
[----:B------:R-:W-:-:S07]  /*6c50*/  FFMA.FTZ R23, R7, R13, R23 ;  /* 0x0000000d07177223 */ /* 0x000fce0000010017 */
.L_x_2967:
[----:B------:R-:W-:Y:S05]  /*6c60*/  BSYNC.RECONVERGENT B3 ;  /* 0x0000000000037941 */ /* 0x000fea0003800200 */
.L_x_2966:
        /* <DEDUP_REMOVED lines=10> */
[----:B0-----:R-:W0:Y:S01]  /*6d10*/  LDS R13, [R11+-0x10] ;  /* 0xfffff0000b0d7984 */ /* 0x001e220000000800 */
[----:B-1----:R-:W-:-:S04]  /*6d20*/  IMAD.MOV R4, RZ, RZ, -R5 ;  /* 0x000000ffff047224 */ /* 0x002fc800078e0a05 */
        /* <DEDUP_REMOVED lines=20> */
.L_x_2969:
[----:B------:R-:W-:Y:S05]  /*6e70*/  BSYNC.RECONVERGENT B3 ;  /* 0x0000000000037941 */ /* 0x000fea0003800200 */
.L_x_2968:
        /* <DEDUP_REMOVED lines=32> */
.L_x_2971:
[----:B------:R-:W-:Y:S05]  /*7080*/  BSYNC.RECONVERGENT B3 ;  /* 0x0000000000037941 */ /* 0x000fea0003800200 */
.L_x_2970:
[----:B------:R-:W-:Y:S04]  /*7090*/  BSSY.RECONVERGENT B3, `(.L_x_2972) ;  /* 0x0000020000037945 */ /* 0x000fe80003800200 */
[----:B------:R-:W-:Y:S05]  /*70a0*/  @!P3 BRA `(.L_x_2973) ;  /* 0x000000000078b947 */ /* 0x000fea0003800000 */
[----:B------:R-:W-:Y:S02]  /*70b0*/  IABS R7, R47 ;  /* 0x0000002f00077213 */ /* 0x000fe40000000000 */
[----:B------:R-:W-:Y:S02]  /*70c0*/  IABS R14, R12 ;  /* 0x0000000c000e7213 */ /* 0x000fe40000000000 */
[----:B------:R-:W0:Y:S01]  /*70d0*/  I2F.RP R6, R7 ;  /* 0x0000000700067306 */ /* 0x000e220000209400 */
[----:B------:R-:W-:Y:S02]  /*70e0*/  ISETP.GE.AND P2, PT, R12, RZ, PT ;  /* 0x000000ff0c00720c */ /* 0x000fe40003f46270 */
[----:B------:R-:W-:Y:S01]  /*70f0*/  ISETP.NE.AND P3, PT, R47, RZ, PT ;  /* 0x000000ff2f00720c */ /* 0x000fe20003f65270 */
[----:B------:R-:W1:Y:S04]  /*7100*/  LDS R12, [R11+0x10] ;  /* 0x000010000b0c7984 */ /* 0x000e680000000800 */
        /* <DEDUP_REMOVED lines=19> */
[----:B------:R-:W1:Y:S02]  /*7240*/  LDG.E.128 R4, desc[UR36][R4.64] ;  /* 0x0000002404047981 */ /* 0x000e64000c1e1d00 */
[-C--:B-1----:R-:W-:Y:S01]  /*7250*/  FFMA.FTZ R20, R4, R12.reuse, R20 ;  /* 0x0000000c04147223 */ /* 0x082fe20000010014 */
[-C--:B------:R-:W-:Y:S01]  /*7260*/  FFMA.FTZ R21, R5, R12.reuse, R21 ;  /* 0x0000000c05157223 */ /* 0x080fe20000010015 */
[-C--:B------:R-:W-:Y:S01]  /*7270*/  FFMA.FTZ R22, R6, R12.reuse, R22 ;  /* 0x0000000c06167223 */ /* 0x080fe20000010016 */
[----:B------:R-:W-:-:S07]  /*7280*/  FFMA.FTZ R23, R7, R12, R23 ;  /* 0x0000000c07177223 */ /* 0x000fce0000010017 */
.L_x_2973:
[----:B------:R-:W-:Y:S05]  /*7290*/  BSYNC.RECONVERGENT B3 ;  /* 0x0000000000037941 */ /* 0x000fea0003800200 */
.L_x_2972:
[----:B------:R-:W-:Y:S01]  /*72a0*/  VIADD R44, R44, 0x10 ;  /* 0x000000102c2c7836 */ /* 0x000fe20000000000 */
[----:B------:R-:W-:Y:S01]  /*72b0*/  IADD3 R11, PT, PT, R11, 0x40, RZ ;  /* 0x000000400b0b7810 */ /* 0x000fe20007ffe0ff */
[----:B------:R-:W-:Y:S06]  /*72c0*/  @P0 BRA `(.L_x_2974) ;  /* 0xfffffff400c00947 */ /* 0x000fec000383ffff */
[----:B------:R-:W-:Y:S05]  /*72d0*/  BSYNC.RECONVERGENT B0 ;  /* 0x0000000000007941 */ /* 0x000fea0003800200 */
.L_x_2965:
[----:B------:R-:W-:-:S07]  /*72e0*/  VIADD R44, R44, 0xfffffff8 ;  /* 0xfffffff82c2c7836 */ /* 0x000fce0000000000 */
.L_x_2964:
[----:B------:R-:W-:Y:S05]  /*72f0*/  BSYNC.RECONVERGENT B1 ;  /* 0x0000000000017941 */ /* 0x000fea0003800200 */
.L_x_2963:
        /* <DEDUP_REMOVED lines=46> */
.L_x_2978:
[----:B------:R-:W-:Y:S05]  /*75e0*/  BSYNC.RECONVERGENT B1 ;  /* 0x0000000000017941 */ /* 0x000fea0003800200 */
.L_x_2977:
[----:B------:R-:W-:Y:S04]  /*75f0*/  BSSY.RECONVERGENT B1, `(.L_x_2979) ;  /* 0x0000020000017945 */ /* 0x000fe80003800200 */
[----:B------:R-:W-:Y:S05]  /*7600*/  @!P2 BRA `(.L_x_2980) ;  /* 0x000000000078a947 */ /* 0x000fea0003800000 */
[----:B------:R-:W-:Y:S01]  /*7610*/  IABS R12, R47 ;  /* 0x0000002f000c7213 */ /* 0x000fe20000000000 */
[----:B------:R-:W-:Y:S01]  /*7620*/  IMAD.MOV.U32 R6, RZ, RZ, RZ ;  /* 0x000000ffff067224 */ /* 0x000fe200078e00ff */
[----:B------:R-:W-:Y:S01]  /*7630*/  IABS R11, R10 ;  /* 0x0000000a000b7213 */ /* 0x000fe20000000000 */
[----:B------:R-:W0:Y:S01]  /*7640*/  LDS R4, [R4+0x10] ;  /* 0x0000100004047984 */ /* 0x000e220000000800 */
        /* <DEDUP_REMOVED lines=26> */
.L_x_2980:
[----:B------:R-:W-:Y:S05]  /*77f0*/  BSYNC.RECONVERGENT B1 ;  /* 0x0000000000017941 */ /* 0x000fea0003800200 */
.L_x_2979:
[----:B------:R-:W-:-:S07]  /*7800*/  IADD3 R44, PT, PT, R44, 0x8, RZ ;  /* 0x000000082c2c7810 */ /* 0x000fce0007ffe0ff */
.L_x_2976:
[----:B------:R-:W-:Y:S05]  /*7810*/  BSYNC.RECONVERGENT B0 ;  /* 0x0000000000007941 */ /* 0x000fea0003800200 */
.L_x_2975:
        /* <DEDUP_REMOVED lines=27> */
[----:B----4-:R-:W2:Y:S01]  /*79d0*/  LDG.E.128 R48, desc[UR36][R50.64] ;  /* 0x0000002432307981 */ /* 0x010ea2000c1e1d00 */
        /* <DEDUP_REMOVED lines=11> */
.L_x_2962:
[----:B------:R-:W-:Y:S05]  /*7a90*/  BSYNC.RECONVERGENT B2 ;  /* 0x0000000000027941 */ /* 0x000fea0003800200 */
.L_x_2961:
        /* <DEDUP_REMOVED lines=24> */
[----:B------:R-:W0:Y:S02]  /*7c20*/  S2R R15, SR_CgaCtaId ;  /* 0x00000000000f7919 */ /* 0x000e240000008800 */
[----:B------:R-:W-:Y:S01]  /*7c30*/  @P2 LEA R11, R11, R2, 0x6 ;  /* 0x000000020b0b2211 */ /* 0x000fe200078e30ff */
[----:B------:R-:W1:Y:S04]  /*7c40*/  LDCU.64 UR6, c[0x0][0x3c0] ;  /* 0x00007800ff0677ac */ /* 0x000e680008000a00 */
        /* <DEDUP_REMOVED lines=12> */
[----:B------:R-:W-:Y:S02]  /*7d10*/  IADD3 R14, PT, PT, R14, 0x110, RZ ;  /* 0x000001100e0e7810 */ /* 0x000fe40007ffe0ff */
[----:B------:R-:W-:Y:S02]  /*7d20*/  IADD3 R0, PT, PT, -R0, UR43, RZ ;  /* 0x0000002b00007c10 */ /* 0x000fe4000fffe1ff */
        /* <DEDUP_REMOVED lines=24> */
.L_x_2982:
[----:B------:R-:W-:Y:S05]  /*7eb0*/  BSYNC.RECONVERGENT B0 ;  /* 0x0000000000007941 */ /* 0x000fea0003800200 */
.L_x_2981:
        /* <DEDUP_REMOVED lines=14> */
[----:B------:R-:W-:-:S05]  /*7fa0*/  ISETP.NE.AND P0, PT, R8, 0x10, PT ;  /* 0x000000100800780c */ /* 0x000fca0003f05270 */
[----:B0-----:R-:W0:Y:S02]  /*7fb0*/  @!P2 LDS.128 R4, [R45+UR4] ;  /* 0x000000042d04a984 */ /* 0x001e240008000c00 */
        /* <DEDUP_REMOVED lines=20> */
[----:B------:R-:W-:-:S05]  /*8100*/  VIADD R6, R2, UR40 ;  /* 0x0000002802067c36 */ /* 0x000fca0008000000 */
[----:B-1----:R-:W-:Y:S01]  /*8110*/  IADD3 R2, P0, PT, R6, UR4, RZ ;  /* 0x0000000406027c10 */ /* 0x002fe2000ff1e0ff */
[C---:B--2---:R-:W-:Y:S01]  /*8120*/  FMUL.FTZ R22, R4.reuse, R22 ;  /* 0x0000001604167220 */ /* 0x044fe20000410000 */
[C---:B------:R-:W-:Y:S01]  /*8130*/  FMUL.FTZ R23, R4.reuse, R23 ;  /* 0x0000001704177220 */ /* 0x040fe20000410000 */
[C---:B------:R-:W-:Y:S01]  /*8140*/  FMUL.FTZ R21, R4.reuse, R21 ;  /* 0x0000001504157220 */ /* 0x040fe20000410000 */
[----:B------:R-:W-:-:S03]  /*8150*/  FMUL.FTZ R20, R4, R20 ;  /* 0x0000001404147220 */ /* 0x000fc60000410000 */
[----:B------:R-:W0:Y:S08]  /*8160*/  F2I.S8.NTZ R22, R22 ;  /* 0x0000001600167305 */ /* 0x000e300000202100 */
[----:B------:R-:W1:Y:S01]  /*8170*/  F2I.S8.NTZ R23, R23 ;  /* 0x0000001700177305 */ /* 0x000e620000202100 */
[----:B0-----:R-:W-:-:S07]  /*8180*/  PRMT R0, R22, 0x8880, RZ ;  /* 0x0000888016007816 */ /* 0x001fce00000000ff */
[----:B------:R-:W0:Y:S01]  /*8190*/  F2I.S8.NTZ R21, R21 ;  /* 0x0000001500157305 */ /* 0x000e220000202100 */
[----:B------:R-:W-:Y:S02]  /*81a0*/  PRMT R0, R0, 0x7710, RZ ;  /* 0x0000771000007816 */ /* 0x000fe400000000ff */
[----:B-1----:R-:W-:-:S05]  /*81b0*/  PRMT R4, R23, 0x8880, RZ ;  /* 0x0000888017047816 */ /* 0x002fca00000000ff */
[----:B------:R-:W1:Y:S01]  /*81c0*/  F2I.S8.NTZ R20, R20 ;  /* 0x0000001400147305 */ /* 0x000e620000202100 */
[----:B------:R-:W-:Y:S02]  /*81d0*/  SHF.L.U32 R3, R0, 0x10, RZ ;  /* 0x0000001000037819 */ /* 0x000fe400000006ff */
[----:B------:R-:W-:Y:S02]  /*81e0*/  PRMT R0, R4, 0x7710, RZ ;  /* 0x0000771004007816 */ /* 0x000fe400000000ff */
[----:B------:R-:W-:Y:S02]  /*81f0*/  LOP3.LUT R5, R3, 0xff0000, RZ, 0xc0, !PT ;  /* 0x00ff000003057812 */ /* 0x000fe400078ec0ff */
[----:B0-----:R-:W-:Y:S02]  /*8200*/  PRMT R21, R21, 0x8880, RZ ;  /* 0x0000888015157816 */ /* 0x001fe400000000ff */
[----:B------:R-:W-:Y:S02]  /*8210*/  LEA R5, R0, R5, 0x18 ;  /* 0x0000000500057211 */ /* 0x000fe400078ec0ff */
[----:B------:R-:W-:-:S02]  /*8220*/  PRMT R3, R21, 0x7710, RZ ;  /* 0x0000771015037816 */ /* 0x000fc400000000ff */
[----:B-1----:R-:W-:-:S04]  /*8230*/  PRMT R4, R20, 0x8880, RZ ;  /* 0x0000888014047816 */ /* 0x002fc800000000ff */
[----:B------:R-:W-:Y:S02]  /*8240*/  PRMT R0, R4, 0x7710, RZ ;  /* 0x0000771004007816 */ /* 0x000fe400000000ff */
[----:B------:R-:W-:Y:S02]  /*8250*/  LOP3.LUT R4, R3, 0xff, RZ, 0xc0, !PT ;  /* 0x000000ff03047812 */ /* 0x000fe400078ec0ff */
[----:B------:R-:W-:Y:S02]  /*8260*/  LOP3.LUT R7, R0, 0xff, RZ, 0xc0, !PT ;  /* 0x000000ff00077812 */ /* 0x000fe400078ec0ff */
[----:B------:R-:W-:Y:S02]  /*8270*/  LEA R4, R4, R5, 0x8 ;  /* 0x0000000504047211 */ /* 0x000fe400078e40ff */
[----:B------:R-:W-:Y:S02]  /*8280*/  LEA.HI.X.SX32 R3, R6, UR5, 0x1, P0 ;  /* 0x0000000506037c11 */ /* 0x000fe400080f0eff */
[----:B------:R-:W-:-:S05]  /*8290*/  IADD3 R7, PT, PT, R4, R7, RZ ;  /* 0x0000000704077210 */ /* 0x000fca0007ffe0ff */
[----:B------:R-:W-:Y:S01]  /*82a0*/  STG.E desc[UR36][R2.64], R7 ;  /* 0x0000000702007986 */ /* 0x000fe2000c101924 */
[----:B------:R-:W-:Y:S05]  /*82b0*/  EXIT ;  /* 0x000000000000794d */ /* 0x000fea0003800000 */
.L_x_2983:
[----:B------:R-:W0:Y:S01]  /*82c0*/  LDC.64 R4, c[0x0][0x380] ;  /* 0x0000e000ff047b82 */ /* 0x000e220000000a00 */
[----:B------:R-:W-:-:S04]  /*82d0*/  VIADD R3, R2, UR40 ;  /* 0x0000002802037c36 */ /* 0x000fc80008000000 */
[----:B0-----:R-:W-:-:S05]  /*82e0*/  IMAD.WIDE R2, R3, 0x4, R4 ;  /* 0x0000000403027825 */ /* 0x001fca00078e0204 */
[----:B------:R-:W-:Y:S01]  /*82f0*/  STG.E.128 desc[UR36][R2.64], R20 ;  /* 0x0000001402007986 */ /* 0x000fe2000c101d24 */
[----:B------:R-:W-:Y:S05]  /*8300*/  EXIT ;  /* 0x000000000000794d */ /* 0x000fea0003800000 */
.L_x_2908:
[----:B------:R-:W-:Y:S01]  /*8310*/  HFMA2 R12, -RZ, RZ, 0, 9.5367431640625e-07 ;  /* 0x00000010ff0c7431 */ /* 0x000fe200000001ff */
[----:B------:R-:W-:Y:S01]  /*8320*/  MOV R11, 0x1f ;  /* 0x0000001f000b7802 */ /* 0x000fe20000000f00 */
[----:B------:R-:W-:-:S07]  /*8330*/  IMAD.MOV.U32 R15, RZ, RZ, -0x1 ;  /* 0xffffffffff0f7424 */ /* 0x000fce00078e00ff */
[----:B0-----:R-:W-:Y:S05]  /*8340*/  WARPSYNC.COLLECTIVE R15, `(.L_x_2984) ;  /* 0x000000000f087348 */ /* 0x001fea0003c00000 */
[----:B------:R1:W2:Y:S02]  /*8350*/  SHFL.BFLY P6, R14, R13, R12, R11 ;  /* 0x0c00000c0d0e7389 */ /* 0x0002a400000c000b */
[----:B012---:R-:W-:Y:S05]  /*8360*/  ENDCOLLECTIVE ;  /* 0x000000000000791b */ /* 0x007fea0003800000 */
.L_x_2984:
[----:B------:R-:W-:Y:S02]  /*8370*/  HFMA2 R12, -RZ, RZ, 0, 4.76837158203125e-07 ;  /* 0x00000008ff0c7431 */ /* 0x000fe400000001ff */
[----:B------:R-:W-:-:S05]  /*8380*/  FADD.FTZ R0, R13, R14 ;  /* 0x0000000e0d007221 */ /* 0x000fca0000010000 */
[----:B------:R-:W-:-:S07]  /*8390*/  MOV R13, R0 ;  /* 0x00000000000d7202 */ /* 0x000fce0000000f00 */
[----:B------:R-:W-:Y:S05]  /*83a0*/  WARPSYNC.COLLECTIVE R15, `(.L_x_2985) ;  /* 0x000000000f087348 */ /* 0x000fea0003c00000 */
[----:B------:R0:W1:Y:S02]  /*83b0*/  SHFL.BFLY P6, R14, R13, R12, R11 ;  /* 0x0c00000c0d0e7389 */ /* 0x00006400000c000b */
[----:B01----:R-:W-:Y:S05]  /*83c0*/  ENDCOLLECTIVE ;  /* 0x000000000000791b */ /* 0x003fea0003800000 */
.L_x_2985:
[----:B------:R-:W-:Y:S01]  /*83d0*/  MOV R12, 0x4 ;  /* 0x00000004000c7802 */ /* 0x000fe20000000f00 */
[----:B------:R-:W-:-:S04]  /*83e0*/  FADD.FTZ R2, R0, R14 ;  /* 0x0000000e00027221 */ /* 0x000fc80000010000 */
[----:B------:R-:W-:-:S07]  /*83f0*/  IMAD.MOV.U32 R13, RZ, RZ, R2 ;  /* 0x000000ffff0d7224 */ /* 0x000fce00078e0002 */
[----:B------:R-:W-:Y:S05]  /*8400*/  WARPSYNC.COLLECTIVE R15, `(.L_x_2986) ;  /* 0x000000000f087348 */ /* 0x000fea0003c00000 */
[----:B------:R0:W1:Y:S02]  /*8410*/  SHFL.BFLY P6, R14, R13, R12, R11 ;  /* 0x0c00000c0d0e7389 */ /* 0x00006400000c000b */
[----:B01----:R-:W-:Y:S05]  /*8420*/  ENDCOLLECTIVE ;  /* 0x000000000000791b */ /* 0x003fea0003800000 */
.L_x_2986:
[----:B------:R-:W-:Y:S02]  /*8430*/  IMAD.MOV.U32 R12, RZ, RZ, 0x2 ;  /* 0x00000002ff0c7424 */ /* 0x000fe400078e00ff */
[----:B------:R-:W-:-:S05]  /*8440*/  FADD.FTZ R3, R2, R14 ;  /* 0x0000000e02037221 */ /* 0x000fca0000010000 */
[----:B------:R-:W-:-:S07]  /*8450*/  MOV R13, R3 ;  /* 0x00000003000d7202 */ /* 0x000fce0000000f00 */
[----:B------:R-:W-:Y:S05]  /*8460*/  WARPSYNC.COLLECTIVE R15, `(.L_x_2987) ;  /* 0x000000000f087348 */ /* 0x000fea0003c00000 */
[----:B------:R0:W1:Y:S02]  /*8470*/  SHFL.BFLY P6, R14, R13, R12, R11 ;  /* 0x0c00000c0d0e7389 */ /* 0x00006400000c000b */
[----:B01----:R-:W-:Y:S05]  /*8480*/  ENDCOLLECTIVE ;  /* 0x000000000000791b */ /* 0x003fea0003800000 */
.L_x_2987:
[----:B------:R-:W-:Y:S02]  /*8490*/  HFMA2 R12, -RZ, RZ, 0, 5.9604644775390625e-08 ;  /* 0x00000001ff0c7431 */ /* 0x000fe400000001ff */
[----:B------:R-:W-:-:S05]  /*84a0*/  FADD.FTZ R4, R3, R14 ;  /* 0x0000000e03047221 */ /* 0x000fca0000010000 */
[----:B------:R-:W-:-:S07]  /*84b0*/  MOV R13, R4 ;  /* 0x00000004000d7202 */ /* 0x000fce0000000f00 */
[----:B------:R-:W-:Y:S05]  /*84c0*/  WARPSYNC.COLLECTIVE R15, `(.L_x_2988) ;  /* 0x000000000f087348 */ /* 0x000fea0003c00000 */
[----:B------:R0:W1:Y:S02]  /*84d0*/  SHFL.BFLY P6, R14, R13, R12, R11 ;  /* 0x0c00000c0d0e7389 */ /* 0x00006400000c000b */
[----:B01----:R-:W-:Y:S05]  /*84e0*/  ENDCOLLECTIVE ;  /* 0x000000000000791b */ /* 0x003fea0003800000 */
.L_x_2988:
[----:B------:R-:W-:Y:S05]  /*84f0*/  BRA `(.L_x_2989) ;  /* 0xffffff9000b87947 */ /* 0x000fea000383ffff */
.L_x_2912:
[----:B------:R-:W-:Y:S01]  /*8500*/  BSSY B1, `(.L_x_2990) ;  /* 0x0000007000017945 */ /* 0x000fe20003800000 */
[----:B------:R-:W-:Y:S01]  /*8510*/  IMAD.MOV.U32 R12, RZ, RZ, 0x2 ;  /* 0x00000002ff0c7424 */ /* 0x000fe200078e00ff */
[----:B------:R-:W-:Y:S02]  /*8520*/  MOV R11, 0x1f ;  /* 0x0000001f000b7802 */ /* 0x000fe40000000f00 */
[----:B------:R-:W-:-:S07]  /*8530*/  MOV R15, 0xffffffff ;  /* 0xffffffff000f7802 */ /* 0x000fce0000000f00 */
[----:B------:R-:W-:Y:S05]  /*8540*/  WARPSYNC.COLLECTIVE R15, `(.L_x_2991) ;  /* 0x000000000f087348 */ /* 0x000fea0003c00000 */
[----:B------:R0:W1:Y:S02]  /*8550*/  SHFL.BFLY P6, R14, R13, R12, R11 ;  /* 0x0c00000c0d0e7389 */ /* 0x00006400000c000b */
[----:B01----:R-:W-:Y:S05]  /*8560*/  ENDCOLLECTIVE ;  /* 0x000000000000791b */ /* 0x003fea0003800000 */
.L_x_2991:
[----:B------:R-:W-:Y:S05]  /*8570*/  BSYNC B1 ;  /* 0x0000000000017941 */ /* 0x000fea0003800000 */
.L_x_2990:
[----:B------:R-:W-:Y:S01]  /*8580*/  FADD.FTZ R13, R13, R14 ;  /* 0x0000000e0d0d7221 */ /* 0x000fe20000010000 */
[----:B------:R-:W-:Y:S01]  /*8590*/  IMAD.MOV.U32 R12, RZ, RZ, 0x1 ;  /* 0x00000001ff0c7424 */ /* 0x000fe200078e00ff */
[----:B------:R-:W-:Y:S02]  /*85a0*/  MOV R11, 0x1f ;  /* 0x0000001f000b7802 */ /* 0x000fe40000000f00 */
[----:B------:R-:W-:-:S07]  /*85b0*/  MOV R15, 0xffffffff ;  /* 0xffffffff000f7802 */ /* 0x000fce0000000f00 */
[----:B------:R-:W-:Y:S05]  /*85c0*/  WARPSYNC.COLLECTIVE R15, `(.L_x_2992) ;  /* 0x000000000f087348 */ /* 0x000fea0003c00000 */
[----:B------:R0:W1:Y:S02]  /*85d0*/  SHFL.BFLY P6, R14, R13, R12, R11 ;  /* 0x0c00000c0d0e7389 */ /* 0x00006400000c000b */
[----:B01----:R-:W-:Y:S05]  /*85e0*/  ENDCOLLECTIVE ;  /* 0x000000000000791b */ /* 0x003fea0003800000 */
.L_x_2992:
[----:B------:R-:W-:Y:S05]  /*85f0*/  BRA `(.L_x_2993) ;  /* 0xffffffa000707947 */ /* 0x000fea000383ffff */
.L_x_2916:
[----:B------:R-:W-:Y:S01]  /*8600*/  HFMA2 R12, -RZ, RZ, 0, 9.5367431640625e-07 ;  /* 0x00000010ff0c7431 */ /* 0x000fe200000001ff */
[----:B------:R-:W-:Y:S01]  /*8610*/  BSSY B0, `(.L_x_2994) ;  /* 0x0000007000007945 */ /* 0x000fe20003800000 */
[----:B------:R-:W-:Y:S01]  /*8620*/  IMAD.MOV.U32 R13, RZ, RZ, R48 ;  /* 0x000000ffff0d7224 */ /* 0x000fe200078e0030 */
[----:B------:R-:W-:Y:S01]  /*8630*/  MOV R11, 0x1f ;  /* 0x0000001f000b7802 */ /* 0x000fe20000000f00 */
[----:B------:R-:W-:-:S07]  /*8640*/  IMAD.MOV.U32 R15, RZ, RZ, -0x1 ;  /* 0xffffffffff0f7424 */ /* 0x000fce00078e00ff */
[----:B0-234-:R-:W-:Y:S05]  /*8650*/  WARPSYNC.COLLECTIVE R15, `(.L_x_2995) ;  /* 0x000000000f087348 */ /* 0x01dfea0003c00000 */
[----:B------:R1:W0:Y:S02]  /*8660*/  SHFL.BFLY P6, R14, R13, R12, R11 ;  /* 0x0c00000c0d0e7389 */ /* 0x00022400000c000b */
[----:B01234-:R-:W-:Y:S05]  /*8670*/  ENDCOLLECTIVE ;  /* 0x000000000000791b */ /* 0x01ffea0003800000 */
.L_x_2995:
[----:B------:R-:W-:Y:S05]  /*8680*/  BSYNC B0 ;  /* 0x0000000000007941 */ /* 0x000fea0003800000 */
.L_x_2994:
[----:B------:R-:W-:Y:S01]  /*8690*/  HFMA2 R12, -RZ, RZ, 0, 4.76837158203125e-07 ;  /* 0x00000008ff0c7431 */ /* 0x000fe200000001ff */
[----:B------:R-:W-:Y:S01]  /*86a0*/  FMNMX.FTZ R13, R14, R48, !PT ;  /* 0x000000300e0d7209 */ /* 0x000fe20007810000 */
[----:B------:R-:W-:Y:S01]  /*86b0*/  IMAD.MOV.U32 R15, RZ, RZ, -0x1 ;  /* 0xffffffffff0f7424 */ /* 0x000fe200078e00ff */
[----:B------:R-:W-:-:S07]  /*86c0*/  MOV R11, 0x1f ;  /* 0x0000001f000b7802 */ /* 0x000fce0000000f00 */
[----:B------:R-:W-:Y:S05]  /*86d0*/  WARPSYNC.COLLECTIVE R15, `(.L_x_2996) ;  /* 0x000000000f087348 */ /* 0x000fea0003c00000 */
[----:B------:R0:W1:Y:S02]  /*86e0*/  SHFL.BFLY P6, R14, R13, R12, R11 ;  /* 0x0c00000c0d0e7389 */ /* 0x00006400000c000b */
[----:B01----:R-:W-:Y:S05]  /*86f0*/  ENDCOLLECTIVE ;  /* 0x000000000000791b */ /* 0x003fea0003800000 */
.L_x_2996:
[----:B------:R-:W-:Y:S01]  /*8700*/  HFMA2 R12, -RZ, RZ, 0, 2.384185791015625e-07 ;  /* 0x00000004ff0c7431 */ /* 0x000fe200000001ff */
[----:B------:R-:W-:-:S04]  /*8710*/  FMNMX.FTZ R2, R13, R14, !PT ;  /* 0x0000000e0d027209 */ /* 0x000fc80007810000 */
[----:B------:R-:W-:-:S07]  /*8720*/  MOV R13, R2 ;  /* 0x00000002000d7202 */ /* 0x000fce0000000f00 */
[----:B------:R-:W-:Y:S05]  /*8730*/  WARPSYNC.COLLECTIVE R15, `(.L_x_2997) ;  /* 0x000000000f087348 */ /* 0x000fea0003c00000 */
[----:B------:R0:W1:Y:S02]  /*8740*/  SHFL.BFLY P6, R14, R13, R12, R11 ;  /* 0x0c00000c0d0e7389 */ /* 0x00006400000c000b */
[----:B01----:R-:W-:Y:S05]  /*8750*/  ENDCOLLECTIVE ;  /* 0x000000000000791b */ /* 0x003fea0003800000 */
.L_x_2997:
[----:B------:R-:W-:Y:S05]  /*8760*/  BRA `(.L_x_2998) ;  /* 0xffffffa000e47947 */ /* 0x000fea000383ffff */
.L_x_2999:
        /* <DEDUP_REMOVED lines=9> */
.L_x_3023:


//--------------------- .nv.global.init           --------------------------
	.section	.nv.global.init,"aw",@progbits
.nv.global.init:
	.type		$str,@object
	.size		$str,($str$1 - $str)
$str:
        /*0000*/ 	.byte	0x68, 0x61, 0x6c, 0x66, 0x5f, 0x72, 0x6f, 0x74, 0x61, 0x72, 0x79, 0x5f, 0x64, 0x69, 0x6d, 0x20
        /*0010*/ 	.byte	0x25, 0x20, 0x51, 0x4b, 0x5f, 0x56, 0x45, 0x43, 0x5f, 0x53, 0x49, 0x5a, 0x45, 0x20, 0x3d, 0x3d
        /*0020*/ 	.byte	0x20, 0x30, 0x00
	.type		$str$1,@object
	.size		$str$1,(__unnamed_16 - $str$1)
$str$1:
        /*0023*/ 	.byte	0x2f, 0x74, 0x6d, 0x70, 0x2f, 0x6f, 0x73, 0x73, 0x5f, 0x6b, 0x65, 0x72, 0x6e, 0x65, 0x6c, 0x73
        /* <DEDUP_REMOVED lines=8> */
        /*00b3*/ 	.byte	0x6c, 0x61, 0x74, 0x65, 0x2e, 0x68, 0x70, 0x70, 0x00
	.type		__unnamed_16,@object
	.size		__unnamed_16,(__unnamed_17 - __unnamed_16)
__unnamed_16:
        /* <DEDUP_REMOVED lines=18> */
        /*01dc*/ 	.byte	0x00
	.type		__unnamed_17,@object
	.size		__unnamed_17,(__unnamed_13 - __unnamed_17)
__unnamed_17:
        /* <DEDUP_REMOVED lines=18> */
        /*02fd*/ 	.byte	0x5d, 0x00
	.type		__unnamed_13,@object
	.size		__unnamed_13,(__unnamed_18 - __unnamed_13)
__unnamed_13:
        /* <DEDUP_REMOVED lines=19> */
	.type		__unnamed_18,@object
	.size		__unnamed_18,(__unnamed_4 - __unnamed_18)
__unnamed_18:
        /* <DEDUP_REMOVED lines=19> */
	.type		__unnamed_4,@object
	.size		__unnamed_4,(__unnamed_1 - __unnamed_4)
__unnamed_4:
        /* <DEDUP_REMOVED lines=19> */
	.type		__unnamed_1,@object
	.size		__unnamed_1,(__unnamed_5 - __unnamed_1)
__unnamed_1:
        /* <DEDUP_REMOVED lines=18> */
        /*0785*/ 	.byte	0x65, 0x5d, 0x00
	.type		__unnamed_5,@object
	.size		__unnamed_5,(__unnamed_15 - __unnamed_5)
__unnamed_5:
        /* <DEDUP_REMOVED lines=19> */
	.type		__unnamed_15,@object
	.size		__unnamed_15,(__unnamed_6 - __unnamed_15)
__unnamed_15:
        /* <DEDUP_REMOVED lines=19> */
	.type		__unnamed_6,@object
	.size		__unnamed_6,(__unnamed_14 - __unnamed_6)
__unnamed_6:
        /* <DEDUP_REMOVED lines=19> */
	.type		__unnamed_14,@object
	.size		__unnamed_14,(__unnamed_3 - __unnamed_14)
__unnamed_14:
        /* <DEDUP_REMOVED lines=19> */
	.type		__unnamed_3,@object
	.size		__unnamed_3,(__unnamed_2 - __unnamed_3)
__unnamed_3:
        /* <DEDUP_REMOVED lines=18> */
        /*0d34*/ 	.byte	0x73, 0x65, 0x5d, 0x00
	.type		__unnamed_2,@object
	.size		__unnamed_2,(__unnamed_22 - __unnamed_2)
__unnamed_2:
        /* <DEDUP_REMOVED lines=19> */
	.type		__unnamed_22,@object
	.size		__unnamed_22,(__unnamed_19 - __unnamed_22)
__unnamed_22:
        /* <DEDUP_REMOVED lines=19> */
	.type		__unnamed_19,@object
	.size		__unnamed_19,(__unnamed_23 - __unnamed_19)
__unnamed_19:
        /* <DEDUP_REMOVED lines=18> */
        /*10a5*/ 	.byte	0x20, 0x3d, 0x20, 0x66, 0x61, 0x6c, 0x73, 0x65, 0x5d, 0x00
	.type		__unnamed_23,@object
	.size		__unnamed_23,(__unnamed_10 - __unnamed_23)
__unnamed_23:
        /* <DEDUP_REMOVED lines=19> */
	.type		__unnamed_10,@object
	.size		__unnamed_10,(__unnamed_24 - __unnamed_10)
__unnamed_10:
        /* <DEDUP_REMOVED lines=19> */
	.type		__unnamed_24,@object
	.size		__unnamed_24,(__unnamed_21 - __unnamed_24)
__unnamed_24:
        /* <DEDUP_REMOVED lines=19> */
	.type		__unnamed_21,@object
	.size		__unnamed_21,(__unnamed_11 - __unnamed_21)
__unnamed_21:
        /* <DEDUP_REMOVED lines=18> */
        /*154d*/ 	.byte	0x53, 0x20, 0x3d, 0x20, 0x66, 0x61, 0x6c, 0x73, 0x65, 0x5d, 0x00
	.type		__unnamed_11,@object
	.size		__unnamed_11,(__unnamed_7 - __unnamed_11)
__unnamed_11:
        /* <DEDUP_REMOVED lines=19> */
	.type		__unnamed_7,@object
	.size		__unnamed_7,(__unnamed_20 - __unnamed_7)
__unnamed_7:
        /* <DEDUP_REMOVED lines=19> */
	.type		__unnamed_20,@object
	.size		__unnamed_20,(__unnamed_12 - __unnamed_20)
__unnamed_20:
        /* <DEDUP_REMOVED lines=19> */
	.type		__unnamed_12,@object
	.size		__unnamed_12,(__unnamed_9 - __unnamed_12)
__unnamed_12:
        /* <DEDUP_REMOVED lines=19> */
	.type		__unnamed_9,@object
	.size		__unnamed_9,(__unnamed_8 - __unnamed_9)
__unnamed_9:
        /* <DEDUP_REMOVED lines=18> */
        /*1b24*/ 	.byte	0x4d, 0x53, 0x20, 0x3d, 0x20, 0x66, 0x61, 0x6c, 0x73, 0x65, 0x5d, 0x00
	.type		__unnamed_8,@object
	.size		__unnamed_8,(.L_7 - __unnamed_8)
__unnamed_8:
        /* <DEDUP_REMOVED lines=19> */
.L_7:


//--------------------- .nv.shared._ZN4mmha33masked_multihead_attention_kernelItLi64ELi64ELi1ELi8ELi256ELb1ELb1EEEv26Multihead_attention_paramsIT_XT5_EE --------------------------
	.section	.nv.shared._ZN4mmha33masked_multihead_attention_kernelItLi64ELi64ELi1ELi8ELi256ELb1ELb1EEEv26Multihead_attention_paramsIT_XT5_EE,"aw",@nobits
	.sectionflags	@""
	.align	16
.nv.shared._ZN4mmha33masked_multihead_attention_kernelItLi64ELi64ELi1ELi8ELi256ELb1ELb1EEEv26Multihead_attention_paramsIT_XT5_EE:
	.zero		1344


//--------------------- .nv.shared.reserved.0     --------------------------
	.section	.nv.shared.reserved.0,"aw",@nobits
	.weak		__nv_reservedSMEM_offset_0_alias
	.size		__nv_reservedSMEM_offset_0_alias, 0, 64
	.other		__nv_reservedSMEM_offset_0_alias,@"STO_CUDA_RESERVED_SHARED STV_DEFAULT"
__nv_reservedSMEM_offset_0_alias:
	.zero		0
	.zero		64


//--------------------- .nv.shared._ZN4mmha33masked_multihead_attention_kernelItLi64ELi64ELi2ELi8ELi128ELb1ELb1EEEv26Multihead_attention_paramsIT_XT5_EE --------------------------
	.section	.nv.shared._ZN4mmha33masked_multihead_attention_kernelItLi64ELi64ELi2ELi8ELi128ELb1ELb1EEEv26Multihead_attention_paramsIT_XT5_EE,"aw",@nobits
	.sectionflags	@""
	.align	16
.nv.shared._ZN4mmha33masked_multihead_attention_kernelItLi64ELi64ELi2ELi8ELi128ELb1ELb1EEEv26Multihead_attention_paramsIT_XT5_EE:
	.zero		1312


//--------------------- .nv.shared._ZN4mmha33masked_multihead_attention_kernelItLi64ELi64ELi4ELi8ELi64ELb1ELb1EEEv26Multihead_attention_paramsIT_XT5_EE --------------------------
	.section	.nv.shared._ZN4mmha33masked_multihead_attention_kernelItLi64ELi64ELi4ELi8ELi64ELb1ELb1EEEv26Multihead_attention_paramsIT_XT5_EE,"aw",@nobits
	.sectionflags	@""
	.align	16
.nv.shared._ZN4mmha33masked_multihead_attention_kernelItLi64ELi64ELi4ELi8ELi64ELb1ELb1EEEv26Multihead_attention_paramsIT_XT5_EE:
	.zero		1296


//--------------------- .nv.shared._ZN4mmha33masked_multihead_attention_kernelItLi64ELi64ELi1ELi8ELi256ELb1ELb0EEEv26Multihead_attention_paramsIT_XT5_EE --------------------------
	.section	.nv.shared._ZN4mmha33masked_multihead_attention_kernelItLi64ELi64ELi1ELi8ELi256ELb1ELb0EEEv26Multihead_attention_paramsIT_XT5_EE,"aw",@nobits
	.sectionflags	@""
	.align	16
.nv.shared._ZN4mmha33masked_multihead_attention_kernelItLi64ELi64ELi1ELi8ELi256ELb1ELb0EEEv26Multihead_attention_paramsIT_XT5_EE:
	.zero		1344


//--------------------- .nv.shared._ZN4mmha33masked_multihead_attention_kernelItLi64ELi64ELi2ELi8ELi128ELb1ELb0EEEv26Multihead_attention_paramsIT_XT5_EE --------------------------
	.section	.nv.shared._ZN4mmha33masked_multihead_attention_kernelItLi64ELi64ELi2ELi8ELi128ELb1ELb0EEEv26Multihead_attention_paramsIT_XT5_EE,"aw",@nobits
	.sectionflags	@""
	.align	16
.nv.shared._ZN4mmha33masked_multihead_attention_kernelItLi64ELi64ELi2ELi8ELi128ELb1ELb0EEEv26Multihead_attention_paramsIT_XT5_EE:
	.zero		1312


//--------------------- .nv.shared._ZN4mmha33masked_multihead_attention_kernelItLi64ELi64ELi4ELi8ELi64ELb1ELb0EEEv26Multihead_attention_paramsIT_XT5_EE --------------------------
	.section	.nv.shared._ZN4mmha33masked_multihead_attention_kernelItLi64ELi64ELi4ELi8ELi64ELb1ELb0EEEv26Multihead_attention_paramsIT_XT5_EE,"aw",@nobits
	.sectionflags	@""
	.align	16
.nv.shared._ZN4mmha33masked_multihead_attention_kernelItLi64ELi64ELi4ELi8ELi64ELb1ELb0EEEv26Multihead_attention_paramsIT_XT5_EE:
	.zero		1296


//--------------------- .nv.shared._ZN4mmha33masked_multihead_attention_kernelIfLi64ELi64ELi1ELi16ELi256ELb1ELb1EEEv26Multihead_attention_paramsIT_XT5_EE --------------------------
	.section	.nv.shared._ZN4mmha33masked_multihead_attention_kernelIfLi64ELi64ELi1ELi16ELi256ELb1ELb1EEEv26Multihead_attention_paramsIT_XT5_EE,"aw",@nobits
	.sectionflags	@""
	.align	16
.nv.shared._ZN4mmha33masked_multihead_attention_kernelIfLi64ELi64ELi1ELi16ELi256ELb1ELb1EEEv26Multihead_attention_paramsIT_XT5_EE:
	.zero		1600


//--------------------- .nv.shared._ZN4mmha33masked_multihead_attention_kernelIfLi64ELi64ELi2ELi16ELi128ELb1ELb1EEEv26Multihead_attention_paramsIT_XT5_EE --------------------------
	.section	.nv.shared._ZN4mmha33masked_multihead_attention_kernelIfLi64ELi64ELi2ELi16ELi128ELb1ELb1EEEv26Multihead_attention_paramsIT_XT5_EE,"aw",@nobits
	.sectionflags	@""
	.align	16
.nv.shared._ZN4mmha33masked_multihead_attention_kernelIfLi64ELi64ELi2ELi16ELi128ELb1ELb1EEEv26Multihead_attention_paramsIT_XT5_EE:
	.zero		1568


//--------------------- .nv.shared._ZN4mmha33masked_multihead_attention_kernelIfLi64ELi64ELi4ELi16ELi64ELb1ELb1EEEv26Multihead_attention_paramsIT_XT5_EE --------------------------
	.section	.nv.shared._ZN4mmha33masked_multihead_attention_kernelIfLi64ELi64ELi4ELi16ELi64ELb1ELb1EEEv26Multihead_attention_paramsIT_XT5_EE,"aw",@nobits
	.sectionflags	@""
	.align	16
.nv.shared._ZN4mmha33masked_multihead_attention_kernelIfLi64ELi64ELi4ELi16ELi64ELb1ELb1EEEv26Multihead_attention_paramsIT_XT5_EE:
	.zero		1552


//--------------------- .nv.shared._ZN4mmha33masked_multihead_attention_kernelIfLi64ELi64ELi1ELi16ELi256ELb1ELb0EEEv26Multihead_attention_paramsIT_XT5_EE --------------------------
	.section	.nv.shared._ZN4mmha33masked_multihead_attention_kernelIfLi64ELi64ELi1ELi16ELi256ELb1ELb0EEEv26Multihead_attention_paramsIT_XT5_EE,"aw",@nobits
	.sectionflags	@""
	.align	16
.nv.shared._ZN4mmha33masked_multihead_attention_kernelIfLi64ELi64ELi1ELi16ELi256ELb1ELb0EEEv26Multihead_attention_paramsIT_XT5_EE:
	.zero		1600


//--------------------- .nv.shared._ZN4mmha33masked_multihead_attention_kernelIfLi64ELi64ELi2ELi16ELi128ELb1ELb0EEEv26Multihead_attention_paramsIT_XT5_EE --------------------------
	.section	.nv.shared._ZN4mmha33masked_multihead_attention_kernelIfLi64ELi64ELi2ELi16ELi128ELb1ELb0EEEv26Multihead_attention_paramsIT_XT5_EE,"aw",@nobits
	.sectionflags	@""
	.align	16
.nv.shared._ZN4mmha33masked_multihead_attention_kernelIfLi64ELi64ELi2ELi16ELi128ELb1ELb0EEEv26Multihead_attention_paramsIT_XT5_EE:
	.zero		1568


//--------------------- .nv.shared._ZN4mmha33masked_multihead_attention_kernelIfLi64ELi64ELi4ELi16ELi64ELb1ELb0EEEv26Multihead_attention_paramsIT_XT5_EE --------------------------
	.section	.nv.shared._ZN4mmha33masked_multihead_attention_kernelIfLi64ELi64ELi4ELi16ELi64ELb1ELb0EEEv26Multihead_attention_paramsIT_XT5_EE,"aw",@nobits
	.sectionflags	@""
	.align	16
.nv.shared._ZN4mmha33masked_multihead_attention_kernelIfLi64ELi64ELi4ELi16ELi64ELb1ELb0EEEv26Multihead_attention_paramsIT_XT5_EE:
	.zero		1552


//--------------------- .nv.shared._ZN4mmha33masked_multihead_attention_kernelItLi64ELi64ELi1ELi8ELi256ELb0ELb1EEEv26Multihead_attention_paramsIT_XT5_EE --------------------------
	.section	.nv.shared._ZN4mmha33masked_multihead_attention_kernelItLi64ELi64ELi1ELi8ELi256ELb0ELb1EEEv26Multihead_attention_paramsIT_XT5_EE,"aw",@nobits
	.sectionflags	@""
	.align	16
.nv.shared._ZN4mmha33masked_multihead_attention_kernelItLi64ELi64ELi1ELi8ELi256ELb0ELb1EEEv26Multihead_attention_paramsIT_XT5_EE:
	.zero		1216


//--------------------- .nv.shared._ZN4mmha33masked_multihead_attention_kernelItLi64ELi64ELi2ELi8ELi128ELb0ELb1EEEv26Multihead_attention_paramsIT_XT5_EE --------------------------
	.section	.nv.shared._ZN4mmha33masked_multihead_attention_kernelItLi64ELi64ELi2ELi8ELi128ELb0ELb1EEEv26Multihead_attention_paramsIT_XT5_EE,"aw",@nobits
	.sectionflags	@""
	.align	16
.nv.shared._ZN4mmha33masked_multihead_attention_kernelItLi64ELi64ELi2ELi8ELi128ELb0ELb1EEEv26Multihead_attention_paramsIT_XT5_EE:
	.zero		1184


//--------------------- .nv.shared._ZN4mmha33masked_multihead_attention_kernelItLi64ELi64ELi4ELi8ELi64ELb0ELb1EEEv26Multihead_attention_paramsIT_XT5_EE --------------------------
	.section	.nv.shared._ZN4mmha33masked_multihead_attention_kernelItLi64ELi64ELi4ELi8ELi64ELb0ELb1EEEv26Multihead_attention_paramsIT_XT5_EE,"aw",@nobits
	.sectionflags	@""
	.align	16
.nv.shared._ZN4mmha33masked_multihead_attention_kernelItLi64ELi64ELi4ELi8ELi64ELb0ELb1EEEv26Multihead_attention_paramsIT_XT5_EE:
	.zero		1168


//--------------------- .nv.shared._ZN4mmha33masked_multihead_attention_kernelItLi64ELi64ELi1ELi8ELi256ELb0ELb0EEEv26Multihead_attention_paramsIT_XT5_EE --------------------------
	.section	.nv.shared._ZN4mmha33masked_multihead_attention_kernelItLi64ELi64ELi1ELi8ELi256ELb0ELb0EEEv26Multihead_attention_paramsIT_XT5_EE,"aw",@nobits
	.sectionflags	@""
	.align	16
.nv.shared._ZN4mmha33masked_multihead_attention_kernelItLi64ELi64ELi1ELi8ELi256ELb0ELb0EEEv26Multihead_attention_paramsIT_XT5_EE:
	.zero		1216


//--------------------- .nv.shared._ZN4mmha33masked_multihead_attention_kernelItLi64ELi64ELi2ELi8ELi128ELb0ELb0EEEv26Multihead_attention_paramsIT_XT5_EE --------------------------
	.section	.nv.shared._ZN4mmha33masked_multihead_attention_kernelItLi64ELi64ELi2ELi8ELi128ELb0ELb0EEEv26Multihead_attention_paramsIT_XT5_EE,"aw",@nobits
	.sectionflags	@""
	.align	16
.nv.shared._ZN4mmha33masked_multihead_attention_kernelItLi64ELi64ELi2ELi8ELi128ELb0ELb0EEEv26Multihead_attention_paramsIT_XT5_EE:
	.zero		1184


//--------------------- .nv.shared._ZN4mmha33masked_multihead_attention_kernelItLi64ELi64ELi4ELi8ELi64ELb0ELb0EEEv26Multihead_attention_paramsIT_XT5_EE --------------------------
	.section	.nv.shared._ZN4mmha33masked_multihead_attention_kernelItLi64ELi64ELi4ELi8ELi64ELb0ELb0EEEv26Multihead_attention_paramsIT_XT5_EE,"aw",@nobits
	.sectionflags	@""
	.align	16
.nv.shared._ZN4mmha33masked_multihead_attention_kernelItLi64ELi64ELi4ELi8ELi64ELb0ELb0EEEv26Multihead_attention_paramsIT_XT5_EE:
	.zero		1168


//--------------------- .nv.shared._ZN4mmha33masked_multihead_attention_kernelIfLi64ELi64ELi1ELi16ELi256ELb0ELb1EEEv26Multihead_attention_paramsIT_XT5_EE --------------------------
	.section	.nv.shared._ZN4mmha33masked_multihead_attention_kernelIfLi64ELi64ELi1ELi16ELi256ELb0ELb1EEEv26Multihead_attention_paramsIT_XT5_EE,"aw",@nobits
	.sectionflags	@""
	.align	16
.nv.shared._ZN4mmha33masked_multihead_attention_kernelIfLi64ELi64ELi1ELi16ELi256ELb0ELb1EEEv26Multihead_attention_paramsIT_XT5_EE:
	.zero		1344


//--------------------- .nv.shared._ZN4mmha33masked_multihead_attention_kernelIfLi64ELi64ELi2ELi16ELi128ELb0ELb1EEEv26Multihead_attention_paramsIT_XT5_EE --------------------------
	.section	.nv.shared._ZN4mmha33masked_multihead_attention_kernelIfLi64ELi64ELi2ELi16ELi128ELb0ELb1EEEv26Multihead_attention_paramsIT_XT5_EE,"aw",@nobits
	.sectionflags	@""
	.align	16
.nv.shared._ZN4mmha33masked_multihead_attention_kernelIfLi64ELi64ELi2ELi16ELi128ELb0ELb1EEEv26Multihead_attention_paramsIT_XT5_EE:
	.zero		1312


//--------------------- .nv.shared._ZN4mmha33masked_multihead_attention_kernelIfLi64ELi64ELi4ELi16ELi64ELb0ELb1EEEv26Multihead_attention_paramsIT_XT5_EE --------------------------
	.section	.nv.shared._ZN4mmha33masked_multihead_attention_kernelIfLi64ELi64ELi4ELi16ELi64ELb0ELb1EEEv26Multihead_attention_paramsIT_XT5_EE,"aw",@nobits
	.sectionflags	@""
	.align	16
.nv.shared._ZN4mmha33masked_multihead_attention_kernelIfLi64ELi64ELi4ELi16ELi64ELb0ELb1EEEv26Multihead_attention_paramsIT_XT5_EE:
	.zero		1296


//--------------------- .nv.shared._ZN4mmha33masked_multihead_attention_kernelIfLi64ELi64ELi1ELi16ELi256ELb0ELb0EEEv26Multihead_attention_paramsIT_XT5_EE --------------------------
	.section	.nv.shared._ZN4mmha33masked_multihead_attention_kernelIfLi64ELi64ELi1ELi16ELi256ELb0ELb0EEEv26Multihead_attention_paramsIT_XT5_EE,"aw",@nobits
	.sectionflags	@""
	.align	16
.nv.shared._ZN4mmha33masked_multihead_attention_kernelIfLi64ELi64ELi1ELi16ELi256ELb0ELb0EEEv26Multihead_attention_paramsIT_XT5_EE:
	.zero		1344


//--------------------- .nv.shared._ZN4mmha33masked_multihead_attention_kernelIfLi64ELi64ELi2ELi16ELi128ELb0ELb0EEEv26Multihead_attention_paramsIT_XT5_EE --------------------------
	.section	.nv.shared._ZN4mmha33masked_multihead_attention_kernelIfLi64ELi64ELi2ELi16ELi128ELb0ELb0EEEv26Multihead_attention_paramsIT_XT5_EE,"aw",@nobits
	.sectionflags	@""
	.align	16
.nv.shared._ZN4mmha33masked_multihead_attention_kernelIfLi64ELi64ELi2ELi16ELi128ELb0ELb0EEEv26Multihead_attention_paramsIT_XT5_EE:
	.zero		1312


//--------------------- .nv.shared._ZN4mmha33masked_multihead_attention_kernelIfLi64ELi64ELi4ELi16ELi64ELb0ELb0EEEv26Multihead_attention_paramsIT_XT5_EE --------------------------
	.section	.nv.shared._ZN4mmha33masked_multihead_attention_kernelIfLi64ELi64ELi4ELi16ELi64ELb0ELb0EEEv26Multihead_attention_paramsIT_XT5_EE,"aw",@nobits
	.sectionflags	@""
	.align	16
.nv.shared._ZN4mmha33masked_multihead_attention_kernelIfLi64ELi64ELi4ELi16ELi64ELb0ELb0EEEv26Multihead_attention_paramsIT_XT5_EE:
	.zero		1296


//--------------------- .nv.constant0._ZN4mmha33masked_multihead_attention_kernelItLi64ELi64ELi1ELi8ELi256ELb1ELb1EEEv26Multihead_attention_paramsIT_XT5_EE --------------------------
	.section	.nv.constant0._ZN4mmha33masked_multihead_attention_kernelItLi64ELi64ELi1ELi8ELi256ELb1ELb1EEEv26Multihead_attention_paramsIT_XT5_EE,"a",@progbits
	.sectionflags	@""
	.align	4
.nv.constant0._ZN4mmha33masked_multihead_attention_kernelItLi64ELi64ELi1ELi8ELi256ELb1ELb1EEEv26Multihead_attention_paramsIT_XT5_EE:
	.zero		1192


//--------------------- .nv.constant0._ZN4mmha33masked_multihead_attention_kernelItLi64ELi64ELi2ELi8ELi128ELb1ELb1EEEv26Multihead_attention_paramsIT_XT5_EE --------------------------
	.section	.nv.constant0._ZN4mmha33masked_multihead_attention_kernelItLi64ELi64ELi2ELi8ELi128ELb1ELb1EEEv26Multihead_attention_paramsIT_XT5_EE,"a",@progbits
	.sectionflags	@""
	.align	4
.nv.constant0._ZN4mmha33masked_multihead_attention_kernelItLi64ELi64ELi2ELi8ELi128ELb1ELb1EEEv26Multihead_attention_paramsIT_XT5_EE:
	.zero		1192


//--------------------- .nv.constant0._ZN4mmha33masked_multihead_attention_kernelItLi64ELi64ELi4ELi8ELi64ELb1ELb1EEEv26Multihead_attention_paramsIT_XT5_EE --------------------------
	.section	.nv.constant0._ZN4mmha33masked_multihead_attention_kernelItLi64ELi64ELi4ELi8ELi64ELb1ELb1EEEv26Multihead_attention_paramsIT_XT5_EE,"a",@progbits
	.sectionflags	@""
	.align	4
.nv.constant0._ZN4mmha33masked_multihead_attention_kernelItLi64ELi64ELi4ELi8ELi64ELb1ELb1EEEv26Multihead_attention_paramsIT_XT5_EE:
	.zero		1192


//--------------------- .nv.constant0._ZN4mmha33masked_multihead_attention_kernelItLi64ELi64ELi1ELi8ELi256ELb1ELb0EEEv26Multihead_attention_paramsIT_XT5_EE --------------------------
	.section	.nv.constant0._ZN4mmha33masked_multihead_attention_kernelItLi64ELi64ELi1ELi8ELi256ELb1ELb0EEEv26Multihead_attention_paramsIT_XT5_EE,"a",@progbits
	.sectionflags	@""
	.align	4
.nv.constant0._ZN4mmha33masked_multihead_attention_kernelItLi64ELi64ELi1ELi8ELi256ELb1ELb0EEEv26Multihead_attention_paramsIT_XT5_EE:
	.zero		1192


//--------------------- .nv.constant0._ZN4mmha33masked_multihead_attention_kernelItLi64ELi64ELi2ELi8ELi128ELb1ELb0EEEv26Multihead_attention_paramsIT_XT5_EE --------------------------
	.section	.nv.constant0._ZN4mmha33masked_multihead_attention_kernelItLi64ELi64ELi2ELi8ELi128ELb1ELb0EEEv26Multihead_attention_paramsIT_XT5_EE,"a",@progbits
	.sectionflags	@""
	.align	4
.nv.constant0._ZN4mmha33masked_multihead_attention_kernelItLi64ELi64ELi2ELi8ELi128ELb1ELb0EEEv26Multihead_attention_paramsIT_XT5_EE:
	.zero		1192


//--------------------- .nv.constant0._ZN4mmha33masked_multihead_attention_kernelItLi64ELi64ELi4ELi8ELi64ELb1ELb0EEEv26Multihead_attention_paramsIT_XT5_EE --------------------------
	.section	.nv.constant0._ZN4mmha33masked_multihead_attention_kernelItLi64ELi64ELi4ELi8ELi64ELb1ELb0EEEv26Multihead_attention_paramsIT_XT5_EE,"a",@progbits
	.sectionflags	@""
	.align	4
.nv.constant0._ZN4mmha33masked_multihead_attention_kernelItLi64ELi64ELi4ELi8ELi64ELb1ELb0EEEv26Multihead_attention_paramsIT_XT5_EE:
	.zero		1192


//--------------------- .nv.constant0._ZN4mmha33masked_multihead_attention_kernelIfLi64ELi64ELi1ELi16ELi256ELb1ELb1EEEv26Multihead_attention_paramsIT_XT5_EE --------------------------
	.section	.nv.constant0._ZN4mmha33masked_multihead_attention_kernelIfLi64ELi64ELi1ELi16ELi256ELb1ELb1EEEv26Multihead_attention_paramsIT_XT5_EE,"a",@progbits
	.sectionflags	@""
	.align	4
.nv.constant0._ZN4mmha33masked_multihead_attention_kernelIfLi64ELi64ELi1ELi16ELi256ELb1ELb1EEEv26Multihead_attention_paramsIT_XT5_EE:
	.zero		1192


//--------------------- .nv.constant0._ZN4mmha33masked_multihead_attention_kernelIfLi64ELi64ELi2ELi16ELi128ELb1ELb1EEEv26Multihead_attention_paramsIT_XT5_EE --------------------------
	.section	.nv.constant0._ZN4mmha33masked_multihead_attention_kernelIfLi64ELi64ELi2ELi16ELi128ELb1ELb1EEEv26Multihead_attention_paramsIT_XT5_EE,"a",@progbits
	.sectionflags	@""
	.align	4
.nv.constant0._ZN4mmha33masked_multihead_attention_kernelIfLi64ELi64ELi2ELi16ELi128ELb1ELb1EEEv26Multihead_attention_paramsIT_XT5_EE:
	.zero		1192


//--------------------- .nv.constant0._ZN4mmha33masked_multihead_attention_kernelIfLi64ELi64ELi4ELi16ELi64ELb1ELb1EEEv26Multihead_attention_paramsIT_XT5_EE --------------------------
	.section	.nv.constant0._ZN4mmha33masked_multihead_attention_kernelIfLi64ELi64ELi4ELi16ELi64ELb1ELb1EEEv26Multihead_attention_paramsIT_XT5_EE,"a",@progbits
	.sectionflags	@""
	.align	4
.nv.constant0._ZN4mmha33masked_multihead_attention_kernelIfLi64ELi64ELi4ELi16ELi64ELb1ELb1EEEv26Multihead_attention_paramsIT_XT5_EE:
	.zero		1192


//--------------------- .nv.constant0._ZN4mmha33masked_multihead_attention_kernelIfLi64ELi64ELi1ELi16ELi256ELb1ELb0EEEv26Multihead_attention_paramsIT_XT5_EE --------------------------
	.section	.nv.constant0._ZN4mmha33masked_multihead_attention_kernelIfLi64ELi64ELi1ELi16ELi256ELb1ELb0EEEv26Multihead_attention_paramsIT_XT5_EE,"a",@progbits
	.sectionflags	@""
	.align	4
.nv.constant0._ZN4mmha33masked_multihead_attention_kernelIfLi64ELi64ELi1ELi16ELi256ELb1ELb0EEEv26Multihead_attention_paramsIT_XT5_EE:
	.zero		1192


//--------------------- .nv.constant0._ZN4mmha33masked_multihead_attention_kernelIfLi64ELi64ELi2ELi16ELi128ELb1ELb0EEEv26Multihead_attention_paramsIT_XT5_EE --------------------------
	.section	.nv.constant0._ZN4mmha33masked_multihead_attention_kernelIfLi64ELi64ELi2ELi16ELi128ELb1ELb0EEEv26Multihead_attention_paramsIT_XT5_EE,"a",@progbits
	.sectionflags	@""
	.align	4
.nv.constant0._ZN4mmha33masked_multihead_attention_kernelIfLi64ELi64ELi2ELi16ELi128ELb1ELb0EEEv26Multihead_attention_paramsIT_XT5_EE:
	.zero		1192


//--------------------- .nv.constant0._ZN4mmha33masked_multihead_attention_kernelIfLi64ELi64ELi4ELi16ELi64ELb1ELb0EEEv26Multihead_attention_paramsIT_XT5_EE --------------------------
	.section	.nv.constant0._ZN4mmha33masked_multihead_attention_kernelIfLi64ELi64ELi4ELi16ELi64ELb1ELb0EEEv26Multihead_attention_paramsIT_XT5_EE,"a",@progbits
	.sectionflags	@""
	.align	4
.nv.constant0._ZN4mmha33masked_multihead_attention_kernelIfLi64ELi64ELi4ELi16ELi64ELb1ELb0EEEv26Multihead_attention_paramsIT_XT5_EE:
	.zero		1192


//--------------------- .nv.constant0._ZN4mmha33masked_multihead_attention_kernelItLi64ELi64ELi1ELi8ELi256ELb0ELb1EEEv26Multihead_attention_paramsIT_XT5_EE --------------------------
	.section	.nv.constant0._ZN4mmha33masked_multihead_attention_kernelItLi64ELi64ELi1ELi8ELi256ELb0ELb1EEEv26Multihead_attention_paramsIT_XT5_EE,"a",@progbits
	.sectionflags	@""
	.align	4
.nv.constant0._ZN4mmha33masked_multihead_attention_kernelItLi64ELi64ELi1ELi8ELi256ELb0ELb1EEEv26Multihead_attention_paramsIT_XT5_EE:
	.zero		1192


//--------------------- .nv.constant0._ZN4mmha33masked_multihead_attention_kernelItLi64ELi64ELi2ELi8ELi128ELb0ELb1EEEv26Multihead_attention_paramsIT_XT5_EE --------------------------
	.section	.nv.constant0._ZN4mmha33masked_multihead_attention_kernelItLi64ELi64ELi2ELi8ELi128ELb0ELb1EEEv26Multihead_attention_paramsIT_XT5_EE,"a",@progbits
	.sectionflags	@""
	.align	4
.nv.constant0._ZN4mmha33masked_multihead_attention_kernelItLi64ELi64ELi2ELi8ELi128ELb0ELb1EEEv26Multihead_attention_paramsIT_XT5_EE:
	.zero		1192


//--------------------- .nv.constant0._ZN4mmha33masked_multihead_attention_kernelItLi64ELi64ELi4ELi8ELi64ELb0ELb1EEEv26Multihead_attention_paramsIT_XT5_EE --------------------------
	.section	.nv.constant0._ZN4mmha33masked_multihead_attention_kernelItLi64ELi64ELi4ELi8ELi64ELb0ELb1EEEv26Multihead_attention_paramsIT_XT5_EE,"a",@progbits
	.sectionflags	@""
	.align	4
.nv.constant0._ZN4mmha33masked_multihead_attention_kernelItLi64ELi64ELi4ELi8ELi64ELb0ELb1EEEv26Multihead_attention_paramsIT_XT5_EE:
	.zero		1192


//--------------------- .nv.constant0._ZN4mmha33masked_multihead_attention_kernelItLi64ELi64ELi1ELi8ELi256ELb0ELb0EEEv26Multihead_attention_paramsIT_XT5_EE --------------------------
	.section	.nv.constant0._ZN4mmha33masked_multihead_attention_kernelItLi64ELi64ELi1ELi8ELi256ELb0ELb0EEEv26Multihead_attention_paramsIT_XT5_EE,"a",@progbits
	.sectionflags	@""
	.align	4
.nv.constant0._ZN4mmha33masked_multihead_attention_kernelItLi64ELi64ELi1ELi8ELi256ELb0ELb0EEEv26Multihead_attention_paramsIT_XT5_EE:
	.zero		1192


//--------------------- .nv.constant0._ZN4mmha33masked_multihead_attention_kernelItLi64ELi64ELi2ELi8ELi128ELb0ELb0EEEv26Multihead_attention_paramsIT_XT5_EE --------------------------
	.section	.nv.constant0._ZN4mmha33masked_multihead_attention_kernelItLi64ELi64ELi2ELi8ELi128ELb0ELb0EEEv26Multihead_attention_paramsIT_XT5_EE,"a",@progbits
	.sectionflags	@""
	.align	4
.nv.constant0._ZN4mmha33masked_multihead_attention_kernelItLi64ELi64ELi2ELi8ELi128ELb0ELb0EEEv26Multihead_attention_paramsIT_XT5_EE:
	.zero		1192


//--------------------- .nv.constant0._ZN4mmha33masked_multihead_attention_kernelItLi64ELi64ELi4ELi8ELi64ELb0ELb0EEEv26Multihead_attention_paramsIT_XT5_EE --------------------------
	.section	.nv.constant0._ZN4mmha33masked_multihead_attention_kernelItLi64ELi64ELi4ELi8ELi64ELb0ELb0EEEv26Multihead_attention_paramsIT_XT5_EE,"a",@progbits
	.sectionflags	@""
	.align	4
.nv.constant0._ZN4mmha33masked_multihead_attention_kernelItLi64ELi64ELi4ELi8ELi64ELb0ELb0EEEv26Multihead_attention_paramsIT_XT5_EE:
	.zero		1192


//--------------------- .nv.constant0._ZN4mmha33masked_multihead_attention_kernelIfLi64ELi64ELi1ELi16ELi256ELb0ELb1EEEv26Multihead_attention_paramsIT_XT5_EE --------------------------
	.section	.nv.constant0._ZN4mmha33masked_multihead_attention_kernelIfLi64ELi64ELi1ELi16ELi256ELb0ELb1EEEv26Multihead_attention_paramsIT_XT5_EE,"a",@progbits
	.sectionflags	@""
	.align	4
.nv.constant0._ZN4mmha33masked_multihead_attention_kernelIfLi64ELi64ELi1ELi16ELi256ELb0ELb1EEEv26Multihead_attention_paramsIT_XT5_EE:
	.zero		1192


//--------------------- .nv.constant0._ZN4mmha33masked_multihead_attention_kernelIfLi64ELi64ELi2ELi16ELi128ELb0ELb1EEEv26Multihead_attention_paramsIT_XT5_EE --------------------------
	.section	.nv.constant0._ZN4mmha33masked_multihead_attention_kernelIfLi64ELi64ELi2ELi16ELi128ELb0ELb1EEEv26Multihead_attention_paramsIT_XT5_EE,"a",@progbits
	.sectionflags	@""
	.align	4
.nv.constant0._ZN4mmha33masked_multihead_attention_kernelIfLi64ELi64ELi2ELi16ELi128ELb0ELb1EEEv26Multihead_attention_paramsIT_XT5_EE:
	.zero		1192


//--------------------- .nv.constant0._ZN4mmha33masked_multihead_attention_kernelIfLi64ELi64ELi4ELi16ELi64ELb0ELb1EEEv26Multihead_attention_paramsIT_XT5_EE --------------------------
	.section	.nv.constant0._ZN4mmha33masked_multihead_attention_kernelIfLi64ELi64ELi4ELi16ELi64ELb0ELb1EEEv26Multihead_attention_paramsIT_XT5_EE,"a",@progbits
	.sectionflags	@""
	.align	4
.nv.constant0._ZN4mmha33masked_multihead_attention_kernelIfLi64ELi64ELi4ELi16ELi64ELb0ELb1EEEv26Multihead_attention_paramsIT_XT5_EE:
	.zero		1192


//--------------------- .nv.constant0._ZN4mmha33masked_multihead_attention_kernelIfLi64ELi64ELi1ELi16ELi256ELb0ELb0EEEv26Multihead_attention_paramsIT_XT5_EE --------------------------
	.section	.nv.constant0._ZN4mmha33masked_multihead_attention_kernelIfLi64ELi64ELi1ELi16ELi256ELb0ELb0EEEv26Multihead_attention_paramsIT_XT5_EE,"a",@progbits
	.sectionflags	@""
	.align	4
.nv.constant0._ZN4mmha33masked_multihead_attention_kernelIfLi64ELi64ELi1ELi16ELi256ELb0ELb0EEEv26Multihead_attention_paramsIT_XT5_EE:
	.zero		1192


//--------------------- .nv.constant0._ZN4mmha33masked_multihead_attention_kernelIfLi64ELi64ELi2ELi16ELi128ELb0ELb0EEEv26Multihead_attention_paramsIT_XT5_EE --------------------------
	.section	.nv.constant0._ZN4mmha33masked_multihead_attention_kernelIfLi64ELi64ELi2ELi16ELi128ELb0ELb0EEEv26Multihead_attention_paramsIT_XT5_EE,"a",@progbits
	.sectionflags	@""
	.align	4
.nv.constant0._ZN4mmha33masked_multihead_attention_kernelIfLi64ELi64ELi2ELi16ELi128ELb0ELb0EEEv26Multihead_attention_paramsIT_XT5_EE:
	.zero		1192


//--------------------- .nv.constant0._ZN4mmha33masked_multihead_attention_kernelIfLi64ELi64ELi4ELi16ELi64ELb0ELb0EEEv26Multihead_attention_paramsIT_XT5_EE --------------------------
	.section	.nv.constant0._ZN4mmha33masked_multihead_attention_kernelIfLi64ELi64ELi4ELi16ELi64ELb0ELb0EEEv26Multihead_attention_paramsIT_XT5_EE,"a",@progbits
	.sectionflags	@""
	.align	4
.nv.constant0._ZN4mmha33masked_multihead_attention_kernelIfLi64ELi64ELi4ELi16ELi64ELb0ELb0EEEv26Multihead_attention_paramsIT_XT5_EE:
	.zero		1192


//--------------------- SYMBOLS --------------------------

	.type		.nv.reservedSmem.offset0,@object
	.size		.nv.reservedSmem.offset0,0x4
	.type		.nv.reservedSmem.cap,@object
	.size		.nv.reservedSmem.cap,0x4
	.type		__assertfail,@function
